// Copyright (c) 2024, Jay Shah, Ganesh Bikshandi, Ying Zhang, Vijay Thakkar, Pradeep Ramani, Tri Dao.
// Splitting the different template instantiations to different files to speed up compilation.
// This file is auto-generated. See "generate_kernels.py"

#include "flash_fwd_launch_template.h"

#ifndef FLASHATTENTION_DISABLE_HDIM64
template void run_mha_fwd_<90, cutlass::bfloat16_t, 64, 64, true, false, true, true>(Flash_fwd_params &params, cudaStream_t stream);
#endif


// ===== COMPILED SASS (sm_90a) =====

	.target	sm_90a

	.elftype	@"ET_EXEC"


//--------------------- .note.nv.tkinfo           --------------------------
	.section	.note.nv.tkinfo,"",@"SHT_NOTE"
	.sectionflags	@"SHF_NOTE_NV_TKINFO"
	.tkinfo
        /*0018*/ 	.word	0x00000002
        /*0030*/ 	.string	""
        /*0030*/ 	.string	"ptxas"
        /*0030*/ 	.string	"Cuda compilation tools, release 13.0, V13.0.88"
        /*0030*/ 	.string	"Build cuda_13.0.r13.0/compiler.36424714_0"
        /*0030*/ 	.string	"-arch sm_90a -m 64 "



//--------------------- .note.nv.cuinfo           --------------------------
	.section	.note.nv.cuinfo,"",@"SHT_NOTE"
	.sectionflags	@"SHF_NOTE_NV_CUINFO"
        /*0018*/ 	.short	0x0002
        /*001a*/ 	.short	0x005a
        /*001c*/ 	.short	0x0082
	.zero		2


//--------------------- .nv.info                  --------------------------
	.section	.nv.info,"",@"SHT_CUDA_INFO"
	.align	4


	//----- nvinfo : EIATTR_REGCOUNT
	.align		4
        /*0000*/ 	.byte	0x04, 0x2f
        /*0002*/ 	.short	(.L_23 - .L_22)
	.align		4
.L_22:
        /*0004*/ 	.word	index@(_ZN7cutlass13device_kernelIN5flash11enable_sm90INS1_16FlashAttnFwdSm90INS1_25CollectiveMainloopFwdSm90ILi2EN4cute5tupleIJNS5_1CILi1EEES8_S8_EEENS6_IJNS7_ILi192EEENS7_ILi128EEENS7_ILi64EEEEEELi64ENS_10bfloat16_tEfNS_4arch4Sm90ELb1ELb0ELb1ELb1ELb0ELb1ELb0ELb1ELb1ELb1ELb1ELb0EEENS1_21CollectiveEpilogueFwdINS6_IJSA_SC_SB_EEES9_SE_SG_Li384ELb1ELb1ELb1ELb0EEENS1_36VarlenDynamicPersistentTileSchedulerILi192ELi128ELi384ELi128ELb1ELb1ELb1ELb1ELb1ELb1EEEEEEEEEvNT_6ParamsE)
        /*0008*/ 	.word	0x00000080


	//----- nvinfo : EIATTR_FRAME_SIZE
	.align		4
.L_23:
        /*000c*/ 	.byte	0x04, 0x11
        /*000e*/ 	.short	(.L_25 - .L_24)
	.align		4
.L_24:
        /*0010*/ 	.word	index@(_ZN7cutlass13device_kernelIN5flash11enable_sm90INS1_16FlashAttnFwdSm90INS1_25CollectiveMainloopFwdSm90ILi2EN4cute5tupleIJNS5_1CILi1EEES8_S8_EEENS6_IJNS7_ILi192EEENS7_ILi128EEENS7_ILi64EEEEEELi64ENS_10bfloat16_tEfNS_4arch4Sm90ELb1ELb0ELb1ELb1ELb0ELb1ELb0ELb1ELb1ELb1ELb1ELb0EEENS1_21CollectiveEpilogueFwdINS6_IJSA_SC_SB_EEES9_SE_SG_Li384ELb1ELb1ELb1ELb0EEENS1_36VarlenDynamicPersistentTileSchedulerILi192ELi128ELi384ELi128ELb1ELb1ELb1ELb1ELb1ELb1EEEEEEEEEvNT_6ParamsE)
        /*0014*/ 	.word	0x00000070


	//----- nvinfo : EIATTR_REGCOUNT
	.align		4
.L_25:
        /*0018*/ 	.byte	0x04, 0x2f
        /*001a*/ 	.short	(.L_27 - .L_26)
	.align		4
.L_26:
        /*001c*/ 	.word	index@(_ZN7cutlass13device_kernelIN5flash11enable_sm90INS1_16FlashAttnFwdSm90INS1_25CollectiveMainloopFwdSm90ILi2EN4cute5tupleIJNS5_1CILi1EEES8_S8_EEENS6_IJNS7_ILi192EEENS7_ILi128EEENS7_ILi64EEEEEELi64ENS_10bfloat16_tEfNS_4arch4Sm90ELb1ELb0ELb1ELb1ELb0ELb0ELb0ELb1ELb1ELb1ELb1ELb0EEENS1_21CollectiveEpilogueFwdINS6_IJSA_SC_SB_EEES9_SE_SG_Li384ELb1ELb1ELb1ELb0EEENS1_36VarlenDynamicPersistentTileSchedulerILi192ELi128ELi384ELi128ELb1ELb1ELb1ELb1ELb1ELb1EEEEEEEEEvNT_6ParamsE)
        /*0020*/ 	.word	0x00000080


	//----- nvinfo : EIATTR_FRAME_SIZE
	.align		4
.L_27:
        /*0024*/ 	.byte	0x04, 0x11
        /*0026*/ 	.short	(.L_29 - .L_28)
	.align		4
.L_28:
        /*0028*/ 	.word	index@(_ZN7cutlass13device_kernelIN5flash11enable_sm90INS1_16FlashAttnFwdSm90INS1_25CollectiveMainloopFwdSm90ILi2EN4cute5tupleIJNS5_1CILi1EEES8_S8_EEENS6_IJNS7_ILi192EEENS7_ILi128EEENS7_ILi64EEEEEELi64ENS_10bfloat16_tEfNS_4arch4Sm90ELb1ELb0ELb1ELb1ELb0ELb0ELb0ELb1ELb1ELb1ELb1ELb0EEENS1_21CollectiveEpilogueFwdINS6_IJSA_SC_SB_EEES9_SE_SG_Li384ELb1ELb1ELb1ELb0EEENS1_36VarlenDynamicPersistentTileSchedulerILi192ELi128ELi384ELi128ELb1ELb1ELb1ELb1ELb1ELb1EEEEEEEEEvNT_6ParamsE)
        /*002c*/ 	.word	0x00000050


	//----- nvinfo : EIATTR_REGCOUNT
	.align		4
.L_29:
        /*0030*/ 	.byte	0x04, 0x2f
        /*0032*/ 	.short	(.L_31 - .L_30)
	.align		4
.L_30:
        /*0034*/ 	.word	index@(_ZN7cutlass13device_kernelIN5flash11enable_sm90INS1_16FlashAttnFwdSm90INS1_25CollectiveMainloopFwdSm90ILi2EN4cute5tupleIJNS5_1CILi1EEES8_S8_EEENS6_IJNS7_ILi192EEENS7_ILi128EEENS7_ILi64EEEEEELi64ENS_10bfloat16_tEfNS_4arch4Sm90ELb1ELb0ELb1ELb0ELb0ELb0ELb0ELb1ELb1ELb1ELb1ELb0EEENS1_21CollectiveEpilogueFwdINS6_IJSA_SC_SB_EEES9_SE_SG_Li384ELb0ELb1ELb1ELb0EEENS1_19SingleTileSchedulerILb0ELb1ELb1ELi192EEEEEEEEEvNT_6ParamsE)
        /*0038*/ 	.word	0x00000080


	//----- nvinfo : EIATTR_FRAME_SIZE
	.align		4
.L_31:
        /*003c*/ 	.byte	0x04, 0x11
        /*003e*/ 	.short	(.L_33 - .L_32)
	.align		4
.L_32:
        /*0040*/ 	.word	index@(_ZN7cutlass13device_kernelIN5flash11enable_sm90INS1_16FlashAttnFwdSm90INS1_25CollectiveMainloopFwdSm90ILi2EN4cute5tupleIJNS5_1CILi1EEES8_S8_EEENS6_IJNS7_ILi192EEENS7_ILi128EEENS7_ILi64EEEEEELi64ENS_10bfloat16_tEfNS_4arch4Sm90ELb1ELb0ELb1ELb0ELb0ELb0ELb0ELb1ELb1ELb1ELb1ELb0EEENS1_21CollectiveEpilogueFwdINS6_IJSA_SC_SB_EEES9_SE_SG_Li384ELb0ELb1ELb1ELb0EEENS1_19SingleTileSchedulerILb0ELb1ELb1ELi192EEEEEEEEEvNT_6ParamsE)
        /*0044*/ 	.word	0x00000000


	//----- nvinfo : EIATTR_REGCOUNT
	.align		4
.L_33:
        /*0048*/ 	.byte	0x04, 0x2f
        /*004a*/ 	.short	(.L_35 - .L_34)
	.align		4
.L_34:
        /*004c*/ 	.word	index@(_ZN7cutlass13device_kernelIN5flash11enable_sm90INS1_16FlashAttnFwdSm90INS1_25CollectiveMainloopFwdSm90ILi2EN4cute5tupleIJNS5_1CILi1EEES8_S8_EEENS6_IJNS7_ILi192EEENS7_ILi128EEENS7_ILi64EEEEEELi64ENS_10bfloat16_tEfNS_4arch4Sm90ELb0ELb1ELb1ELb1ELb0ELb1ELb0ELb1ELb1ELb1ELb1ELb0EEENS1_21CollectiveEpilogueFwdINS6_IJSA_SC_SB_EEES9_SE_SG_Li384ELb1ELb1ELb1ELb0EEENS1_36VarlenDynamicPersistentTileSchedulerILi192ELi128ELi384ELi128ELb1ELb1ELb1ELb1ELb0ELb1EEEEEEEEEvNT_6ParamsE)
        /*0050*/ 	.word	0x00000080


	//----- nvinfo : EIATTR_FRAME_SIZE
	.align		4
.L_35:
        /*0054*/ 	.byte	0x04, 0x11
        /*0056*/ 	.short	(.L_37 - .L_36)
	.align		4
.L_36:
        /*0058*/ 	.word	index@(_ZN7cutlass13device_kernelIN5flash11enable_sm90INS1_16FlashAttnFwdSm90INS1_25CollectiveMainloopFwdSm90ILi2EN4cute5tupleIJNS5_1CILi1EEES8_S8_EEENS6_IJNS7_ILi192EEENS7_ILi128EEENS7_ILi64EEEEEELi64ENS_10bfloat16_tEfNS_4arch4Sm90ELb0ELb1ELb1ELb1ELb0ELb1ELb0ELb1ELb1ELb1ELb1ELb0EEENS1_21CollectiveEpilogueFwdINS6_IJSA_SC_SB_EEES9_SE_SG_Li384ELb1ELb1ELb1ELb0EEENS1_36VarlenDynamicPersistentTileSchedulerILi192ELi128ELi384ELi128ELb1ELb1ELb1ELb1ELb0ELb1EEEEEEEEEvNT_6ParamsE)
        /*005c*/ 	.word	0x00000088


	//----- nvinfo : EIATTR_REGCOUNT
	.align		4
.L_37:
        /*0060*/ 	.byte	0x04, 0x2f
        /*0062*/ 	.short	(.L_39 - .L_38)
	.align		4
.L_38:
        /*0064*/ 	.word	index@(_ZN7cutlass13device_kernelIN5flash11enable_sm90INS1_16FlashAttnFwdSm90INS1_25CollectiveMainloopFwdSm90ILi2EN4cute5tupleIJNS5_1CILi1EEES8_S8_EEENS6_IJNS7_ILi192EEENS7_ILi128EEENS7_ILi64EEEEEELi64ENS_10bfloat16_tEfNS_4arch4Sm90ELb0ELb1ELb1ELb1ELb0ELb0ELb0ELb1ELb1ELb1ELb1ELb0EEENS1_21CollectiveEpilogueFwdINS6_IJSA_SC_SB_EEES9_SE_SG_Li384ELb1ELb1ELb1ELb0EEENS1_36VarlenDynamicPersistentTileSchedulerILi192ELi128ELi384ELi128ELb1ELb1ELb1ELb1ELb0ELb1EEEEEEEEEvNT_6ParamsE)
        /*0068*/ 	.word	0x00000080


	//----- nvinfo : EIATTR_FRAME_SIZE
	.align		4
.L_39:
        /*006c*/ 	.byte	0x04, 0x11
        /*006e*/ 	.short	(.L_41 - .L_40)
	.align		4
.L_40:
        /*0070*/ 	.word	index@(_ZN7cutlass13device_kernelIN5flash11enable_sm90INS1_16FlashAttnFwdSm90INS1_25CollectiveMainloopFwdSm90ILi2EN4cute5tupleIJNS5_1CILi1EEES8_S8_EEENS6_IJNS7_ILi192EEENS7_ILi128EEENS7_ILi64EEEEEELi64ENS_10bfloat16_tEfNS_4arch4Sm90ELb0ELb1ELb1ELb1ELb0ELb0ELb0ELb1ELb1ELb1ELb1ELb0EEENS1_21CollectiveEpilogueFwdINS6_IJSA_SC_SB_EEES9_SE_SG_Li384ELb1ELb1ELb1ELb0EEENS1_36VarlenDynamicPersistentTileSchedulerILi192ELi128ELi384ELi128ELb1ELb1ELb1ELb1ELb0ELb1EEEEEEEEEvNT_6ParamsE)
        /*0074*/ 	.word	0x00000048


	//----- nvinfo : EIATTR_REGCOUNT
	.align		4
.L_41:
        /*0078*/ 	.byte	0x04, 0x2f
        /*007a*/ 	.short	(.L_43 - .L_42)
	.align		4
.L_42:
        /*007c*/ 	.word	index@(_ZN7cutlass13device_kernelIN5flash11enable_sm90INS1_16FlashAttnFwdSm90INS1_25CollectiveMainloopFwdSm90ILi2EN4cute5tupleIJNS5_1CILi1EEES8_S8_EEENS6_IJNS7_ILi192EEENS7_ILi128EEENS7_ILi64EEEEEELi64ENS_10bfloat16_tEfNS_4arch4Sm90ELb0ELb1ELb1ELb0ELb0ELb0ELb0ELb1ELb1ELb1ELb1ELb0EEENS1_21CollectiveEpilogueFwdINS6_IJSA_SC_SB_EEES9_SE_SG_Li384ELb0ELb1ELb1ELb0EEENS1_19SingleTileSchedulerILb0ELb1ELb1ELi192EEEEEEEEEvNT_6ParamsE)
        /*0080*/ 	.word	0x00000080


	//----- nvinfo : EIATTR_FRAME_SIZE
	.align		4
.L_43:
        /*0084*/ 	.byte	0x04, 0x11
        /*0086*/ 	.short	(.L_45 - .L_44)
	.align		4
.L_44:
        /*0088*/ 	.word	index@(_ZN7cutlass13device_kernelIN5flash11enable_sm90INS1_16FlashAttnFwdSm90INS1_25CollectiveMainloopFwdSm90ILi2EN4cute5tupleIJNS5_1CILi1EEES8_S8_EEENS6_IJNS7_ILi192EEENS7_ILi128EEENS7_ILi64EEEEEELi64ENS_10bfloat16_tEfNS_4arch4Sm90ELb0ELb1ELb1ELb0ELb0ELb0ELb0ELb1ELb1ELb1ELb1ELb0EEENS1_21CollectiveEpilogueFwdINS6_IJSA_SC_SB_EEES9_SE_SG_Li384ELb0ELb1ELb1ELb0EEENS1_19SingleTileSchedulerILb0ELb1ELb1ELi192EEEEEEEEEvNT_6ParamsE)
        /*008c*/ 	.word	0x00000000


	//----- nvinfo : EIATTR_REGCOUNT
	.align		4
.L_45:
        /*0090*/ 	.byte	0x04, 0x2f
        /*0092*/ 	.short	(.L_47 - .L_46)
	.align		4
.L_46:
        /*0094*/ 	.word	index@(_ZN7cutlass13device_kernelIN5flash11enable_sm90INS1_16FlashAttnFwdSm90INS1_25CollectiveMainloopFwdSm90ILi2EN4cute5tupleIJNS5_1CILi1EEES8_S8_EEENS6_IJNS7_ILi192EEESA_NS7_ILi64EEEEEELi64ENS_10bfloat16_tEfNS_4arch4Sm90ELb0ELb0ELb1ELb1ELb0ELb1ELb0ELb0ELb1ELb1ELb1ELb0EEENS1_21CollectiveEpilogueFwdINS6_IJSA_SB_SA_EEES9_SD_SF_Li384ELb1ELb1ELb1ELb0EEENS1_36VarlenDynamicPersistentTileSchedulerILi192ELi192ELi384ELi128ELb1ELb1ELb1ELb0ELb1ELb1EEEEEEEEEvNT_6ParamsE)
        /*0098*/ 	.word	0x00000080


	//----- nvinfo : EIATTR_FRAME_SIZE
	.align		4
.L_47:
        /*009c*/ 	.byte	0x04, 0x11
        /*009e*/ 	.short	(.L_49 - .L_48)
	.align		4
.L_48:
        /*00a0*/ 	.word	index@(_ZN7cutlass13device_kernelIN5flash11enable_sm90INS1_16FlashAttnFwdSm90INS1_25CollectiveMainloopFwdSm90ILi2EN4cute5tupleIJNS5_1CILi1EEES8_S8_EEENS6_IJNS7_ILi192EEESA_NS7_ILi64EEEEEELi64ENS_10bfloat16_tEfNS_4arch4Sm90ELb0ELb0ELb1ELb1ELb0ELb1ELb0ELb0ELb1ELb1ELb1ELb0EEENS1_21CollectiveEpilogueFwdINS6_IJSA_SB_SA_EEES9_SD_SF_Li384ELb1ELb1ELb1ELb0EEENS1_36VarlenDynamicPersistentTileSchedulerILi192ELi192ELi384ELi128ELb1ELb1ELb1ELb0ELb1ELb1EEEEEEEEEvNT_6ParamsE)
        /*00a4*/ 	.word	0x000000b0


	//----- nvinfo : EIATTR_REGCOUNT
	.align		4
.L_49:
        /*00a8*/ 	.byte	0x04, 0x2f
        /*00aa*/ 	.short	(.L_51 - .L_50)
	.align		4
.L_50:
        /*00ac*/ 	.word	index@(_ZN7cutlass13device_kernelIN5flash11enable_sm90INS1_16FlashAttnFwdSm90INS1_25CollectiveMainloopFwdSm90ILi2EN4cute5tupleIJNS5_1CILi1EEES8_S8_EEENS6_IJNS7_ILi192EEESA_NS7_ILi64EEEEEELi64ENS_10bfloat16_tEfNS_4arch4Sm90ELb0ELb0ELb1ELb1ELb0ELb0ELb0ELb0ELb1ELb1ELb1ELb0EEENS1_21CollectiveEpilogueFwdINS6_IJSA_SB_SA_EEES9_SD_SF_Li384ELb1ELb1ELb1ELb0EEENS1_36VarlenDynamicPersistentTileSchedulerILi192ELi192ELi384ELi128ELb1ELb1ELb1ELb0ELb1ELb1EEEEEEEEEvNT_6ParamsE)
        /*00b0*/ 	.word	0x00000080


	//----- nvinfo : EIATTR_FRAME_SIZE
	.align		4
.L_51:
        /*00b4*/ 	.byte	0x04, 0x11
        /*00b6*/ 	.short	(.L_53 - .L_52)
	.align		4
.L_52:
        /*00b8*/ 	.word	index@(_ZN7cutlass13device_kernelIN5flash11enable_sm90INS1_16FlashAttnFwdSm90INS1_25CollectiveMainloopFwdSm90ILi2EN4cute5tupleIJNS5_1CILi1EEES8_S8_EEENS6_IJNS7_ILi192EEESA_NS7_ILi64EEEEEELi64ENS_10bfloat16_tEfNS_4arch4Sm90ELb0ELb0ELb1ELb1ELb0ELb0ELb0ELb0ELb1ELb1ELb1ELb0EEENS1_21CollectiveEpilogueFwdINS6_IJSA_SB_SA_EEES9_SD_SF_Li384ELb1ELb1ELb1ELb0EEENS1_36VarlenDynamicPersistentTileSchedulerILi192ELi192ELi384ELi128ELb1ELb1ELb1ELb0ELb1ELb1EEEEEEEEEvNT_6ParamsE)
        /*00bc*/ 	.word	0x00000098


	//----- nvinfo : EIATTR_REGCOUNT
	.align		4
.L_53:
        /*00c0*/ 	.byte	0x04, 0x2f
        /*00c2*/ 	.short	(.L_55 - .L_54)
	.align		4
.L_54:
        /*00c4*/ 	.word	index@(_ZN7cutlass13device_kernelIN5flash11enable_sm90INS1_16FlashAttnFwdSm90INS1_25CollectiveMainloopFwdSm90ILi2EN4cute5tupleIJNS5_1CILi1EEES8_S8_EEENS6_IJNS7_ILi192EEESA_NS7_ILi64EEEEEELi64ENS_10bfloat16_tEfNS_4arch4Sm90ELb0ELb0ELb1ELb0ELb0ELb0ELb0ELb0ELb1ELb1ELb1ELb0EEENS1_21CollectiveEpilogueFwdINS6_IJSA_SB_SA_EEES9_SD_SF_Li384ELb0ELb1ELb1ELb0EEENS1_19SingleTileSchedulerILb0ELb1ELb1ELi192EEEEEEEEEvNT_6ParamsE)
        /*00c8*/ 	.word	0x00000080


	//----- nvinfo : EIATTR_FRAME_SIZE
	.align		4
.L_55:
        /*00cc*/ 	.byte	0x04, 0x11
        /*00ce*/ 	.short	(.L_57 - .L_56)
	.align		4
.L_56:
        /*00d0*/ 	.word	index@(_ZN7cutlass13device_kernelIN5flash11enable_sm90INS1_16FlashAttnFwdSm90INS1_25CollectiveMainloopFwdSm90ILi2EN4cute5tupleIJNS5_1CILi1EEES8_S8_EEENS6_IJNS7_ILi192EEESA_NS7_ILi64EEEEEELi64ENS_10bfloat16_tEfNS_4arch4Sm90ELb0ELb0ELb1ELb0ELb0ELb0ELb0ELb0ELb1ELb1ELb1ELb0EEENS1_21CollectiveEpilogueFwdINS6_IJSA_SB_SA_EEES9_SD_SF_Li384ELb0ELb1ELb1ELb0EEENS1_19SingleTileSchedulerILb0ELb1ELb1ELi192EEEEEEEEEvNT_6ParamsE)
        /*00d4*/ 	.word	0x00000018


	//----- nvinfo : EIATTR_MIN_STACK_SIZE
	.align		4
.L_57:
        /*00d8*/ 	.byte	0x04, 0x12
        /*00da*/ 	.short	(.L_59 - .L_58)
	.align		4
.L_58:
        /*00dc*/ 	.word	index@(_ZN7cutlass13device_kernelIN5flash11enable_sm90INS1_16FlashAttnFwdSm90INS1_25CollectiveMainloopFwdSm90ILi2EN4cute5tupleIJNS5_1CILi1EEES8_S8_EEENS6_IJNS7_ILi192EEESA_NS7_ILi64EEEEEELi64ENS_10bfloat16_tEfNS_4arch4Sm90ELb0ELb0ELb1ELb0ELb0ELb0ELb0ELb0ELb1ELb1ELb1ELb0EEENS1_21CollectiveEpilogueFwdINS6_IJSA_SB_SA_EEES9_SD_SF_Li384ELb0ELb1ELb1ELb0EEENS1_19SingleTileSchedulerILb0ELb1ELb1ELi192EEEEEEEEEvNT_6ParamsE)
        /*00e0*/ 	.word	0x00000018


	//----- nvinfo : EIATTR_MIN_STACK_SIZE
	.align		4
.L_59:
        /*00e4*/ 	.byte	0x04, 0x12
        /*00e6*/ 	.short	(.L_61 - .L_60)
	.align		4
.L_60:
        /*00e8*/ 	.word	index@(_ZN7cutlass13device_kernelIN5flash11enable_sm90INS1_16FlashAttnFwdSm90INS1_25CollectiveMainloopFwdSm90ILi2EN4cute5tupleIJNS5_1CILi1EEES8_S8_EEENS6_IJNS7_ILi192EEESA_NS7_ILi64EEEEEELi64ENS_10bfloat16_tEfNS_4arch4Sm90ELb0ELb0ELb1ELb1ELb0ELb0ELb0ELb0ELb1ELb1ELb1ELb0EEENS1_21CollectiveEpilogueFwdINS6_IJSA_SB_SA_EEES9_SD_SF_Li384ELb1ELb1ELb1ELb0EEENS1_36VarlenDynamicPersistentTileSchedulerILi192ELi192ELi384ELi128ELb1ELb1ELb1ELb0ELb1ELb1EEEEEEEEEvNT_6ParamsE)
        /*00ec*/ 	.word	0x00000098


	//----- nvinfo : EIATTR_MIN_STACK_SIZE
	.align		4
.L_61:
        /*00f0*/ 	.byte	0x04, 0x12
        /*00f2*/ 	.short	(.L_63 - .L_62)
	.align		4
.L_62:
        /*00f4*/ 	.word	index@(_ZN7cutlass13device_kernelIN5flash11enable_sm90INS1_16FlashAttnFwdSm90INS1_25CollectiveMainloopFwdSm90ILi2EN4cute5tupleIJNS5_1CILi1EEES8_S8_EEENS6_IJNS7_ILi192EEESA_NS7_ILi64EEEEEELi64ENS_10bfloat16_tEfNS_4arch4Sm90ELb0ELb0ELb1ELb1ELb0ELb1ELb0ELb0ELb1ELb1ELb1ELb0EEENS1_21CollectiveEpilogueFwdINS6_IJSA_SB_SA_EEES9_SD_SF_Li384ELb1ELb1ELb1ELb0EEENS1_36VarlenDynamicPersistentTileSchedulerILi192ELi192ELi384ELi128ELb1ELb1ELb1ELb0ELb1ELb1EEEEEEEEEvNT_6ParamsE)
        /*00f8*/ 	.word	0x000000b0


	//----- nvinfo : EIATTR_MIN_STACK_SIZE
	.align		4
.L_63:
        /*00fc*/ 	.byte	0x04, 0x12
        /*00fe*/ 	.short	(.L_65 - .L_64)
	.align		4
.L_64:
        /*0100*/ 	.word	index@(_ZN7cutlass13device_kernelIN5flash11enable_sm90INS1_16FlashAttnFwdSm90INS1_25CollectiveMainloopFwdSm90ILi2EN4cute5tupleIJNS5_1CILi1EEES8_S8_EEENS6_IJNS7_ILi192EEENS7_ILi128EEENS7_ILi64EEEEEELi64ENS_10bfloat16_tEfNS_4arch4Sm90ELb0ELb1ELb1ELb0ELb0ELb0ELb0ELb1ELb1ELb1ELb1ELb0EEENS1_21CollectiveEpilogueFwdINS6_IJSA_SC_SB_EEES9_SE_SG_Li384ELb0ELb1ELb1ELb0EEENS1_19SingleTileSchedulerILb0ELb1ELb1ELi192EEEEEEEEEvNT_6ParamsE)
        /*0104*/ 	.word	0x00000000


	//----- nvinfo : EIATTR_MIN_STACK_SIZE
	.align		4
.L_65:
        /*0108*/ 	.byte	0x04, 0x12
        /*010a*/ 	.short	(.L_67 - .L_66)
	.align		4
.L_66:
        /*010c*/ 	.word	index@(_ZN7cutlass13device_kernelIN5flash11enable_sm90INS1_16FlashAttnFwdSm90INS1_25CollectiveMainloopFwdSm90ILi2EN4cute5tupleIJNS5_1CILi1EEES8_S8_EEENS6_IJNS7_ILi192EEENS7_ILi128EEENS7_ILi64EEEEEELi64ENS_10bfloat16_tEfNS_4arch4Sm90ELb0ELb1ELb1ELb1ELb0ELb0ELb0ELb1ELb1ELb1ELb1ELb0EEENS1_21CollectiveEpilogueFwdINS6_IJSA_SC_SB_EEES9_SE_SG_Li384ELb1ELb1ELb1ELb0EEENS1_36VarlenDynamicPersistentTileSchedulerILi192ELi128ELi384ELi128ELb1ELb1ELb1ELb1ELb0ELb1EEEEEEEEEvNT_6ParamsE)
        /*0110*/ 	.word	0x00000048


	//----- nvinfo : EIATTR_MIN_STACK_SIZE
	.align		4
.L_67:
        /*0114*/ 	.byte	0x04, 0x12
        /*0116*/ 	.short	(.L_69 - .L_68)
	.align		4
.L_68:
        /*0118*/ 	.word	index@(_ZN7cutlass13device_kernelIN5flash11enable_sm90INS1_16FlashAttnFwdSm90INS1_25CollectiveMainloopFwdSm90ILi2EN4cute5tupleIJNS5_1CILi1EEES8_S8_EEENS6_IJNS7_ILi192EEENS7_ILi128EEENS7_ILi64EEEEEELi64ENS_10bfloat16_tEfNS_4arch4Sm90ELb0ELb1ELb1ELb1ELb0ELb1ELb0ELb1ELb1ELb1ELb1ELb0EEENS1_21CollectiveEpilogueFwdINS6_IJSA_SC_SB_EEES9_SE_SG_Li384ELb1ELb1ELb1ELb0EEENS1_36VarlenDynamicPersistentTileSchedulerILi192ELi128ELi384ELi128ELb1ELb1ELb1ELb1ELb0ELb1EEEEEEEEEvNT_6ParamsE)
        /*011c*/ 	.word	0x00000088


	//----- nvinfo : EIATTR_MIN_STACK_SIZE
	.align		4
.L_69:
        /*0120*/ 	.byte	0x04, 0x12
        /*0122*/ 	.short	(.L_71 - .L_70)
	.align		4
.L_70:
        /*0124*/ 	.word	index@(_ZN7cutlass13device_kernelIN5flash11enable_sm90INS1_16FlashAttnFwdSm90INS1_25CollectiveMainloopFwdSm90ILi2EN4cute5tupleIJNS5_1CILi1EEES8_S8_EEENS6_IJNS7_ILi192EEENS7_ILi128EEENS7_ILi64EEEEEELi64ENS_10bfloat16_tEfNS_4arch4Sm90ELb1ELb0ELb1ELb0ELb0ELb0ELb0ELb1ELb1ELb1ELb1ELb0EEENS1_21CollectiveEpilogueFwdINS6_IJSA_SC_SB_EEES9_SE_SG_Li384ELb0ELb1ELb1ELb0EEENS1_19SingleTileSchedulerILb0ELb1ELb1ELi192EEEEEEEEEvNT_6ParamsE)
        /*0128*/ 	.word	0x00000000


	//----- nvinfo : EIATTR_MIN_STACK_SIZE
	.align		4
.L_71:
        /*012c*/ 	.byte	0x04, 0x12
        /*012e*/ 	.short	(.L_73 - .L_72)
	.align		4
.L_72:
        /*0130*/ 	.word	index@(_ZN7cutlass13device_kernelIN5flash11enable_sm90INS1_16FlashAttnFwdSm90INS1_25CollectiveMainloopFwdSm90ILi2EN4cute5tupleIJNS5_1CILi1EEES8_S8_EEENS6_IJNS7_ILi192EEENS7_ILi128EEENS7_ILi64EEEEEELi64ENS_10bfloat16_tEfNS_4arch4Sm90ELb1ELb0ELb1ELb1ELb0ELb0ELb0ELb1ELb1ELb1ELb1ELb0EEENS1_21CollectiveEpilogueFwdINS6_IJSA_SC_SB_EEES9_SE_SG_Li384ELb1ELb1ELb1ELb0EEENS1_36VarlenDynamicPersistentTileSchedulerILi192ELi128ELi384ELi128ELb1ELb1ELb1ELb1ELb1ELb1EEEEEEEEEvNT_6ParamsE)
        /*0134*/ 	.word	0x00000050


	//----- nvinfo : EIATTR_MIN_STACK_SIZE
	.align		4
.L_73:
        /*0138*/ 	.byte	0x04, 0x12
        /*013a*/ 	.short	(.L_75 - .L_74)
	.align		4
.L_74:
        /*013c*/ 	.word	index@(_ZN7cutlass13device_kernelIN5flash11enable_sm90INS1_16FlashAttnFwdSm90INS1_25CollectiveMainloopFwdSm90ILi2EN4cute5tupleIJNS5_1CILi1EEES8_S8_EEENS6_IJNS7_ILi192EEENS7_ILi128EEENS7_ILi64EEEEEELi64ENS_10bfloat16_tEfNS_4arch4Sm90ELb1ELb0ELb1ELb1ELb0ELb1ELb0ELb1ELb1ELb1ELb1ELb0EEENS1_21CollectiveEpilogueFwdINS6_IJSA_SC_SB_EEES9_SE_SG_Li384ELb1ELb1ELb1ELb0EEENS1_36VarlenDynamicPersistentTileSchedulerILi192ELi128ELi384ELi128ELb1ELb1ELb1ELb1ELb1ELb1EEEEEEEEEvNT_6ParamsE)
        /*0140*/ 	.word	0x00000070
.L_75:


//--------------------- .nv.compat                --------------------------
	.section	.nv.compat,"",@"SHT_CUDA_COMPAT_INFO"
	.align	4
        /*0000*/ 	.byte	0x02, 0x09, 0x01, 0x00, 0x02, 0x02, 0x04, 0x00, 0x02, 0x05, 0x05, 0x00, 0x03, 0x07, 0x01, 0x01
        /*0010*/ 	.byte	0x02, 0x03, 0x01, 0x00, 0x02, 0x06, 0x01, 0x00, 0x04, 0x0b, 0x08, 0x00, 0x00, 0x00, 0x00, 0x00
        /*0020*/ 	.byte	0x00, 0x00, 0x00, 0x00


//--------------------- .nv.info._ZN7cutlass13device_kernelIN5flash11enable_sm90INS1_16FlashAttnFwdSm90INS1_25CollectiveMainloopFwdSm90ILi2EN4cute5tupleIJNS5_1CILi1EEES8_S8_EEENS6_IJNS7_ILi192EEESA_NS7_ILi64EEEEEELi64ENS_10bfloat16_tEfNS_4arch4Sm90ELb0ELb0ELb1ELb0ELb0ELb0ELb0ELb0ELb1ELb1ELb1ELb0EEENS1_21CollectiveEpilogueFwdINS6_IJSA_SB_SA_EEES9_SD_SF_Li384ELb0ELb1ELb1ELb0EEENS1_19SingleTileSchedulerILb0ELb1ELb1ELi192EEEEEEEEEvNT_6ParamsE --------------------------
	.section	.nv.info._ZN7cutlass13device_kernelIN5flash11enable_sm90INS1_16FlashAttnFwdSm90INS1_25CollectiveMainloopFwdSm90ILi2EN4cute5tupleIJNS5_1CILi1EEES8_S8_EEENS6_IJNS7_ILi192EEESA_NS7_ILi64EEEEEELi64ENS_10bfloat16_tEfNS_4arch4Sm90ELb0ELb0ELb1ELb0ELb0ELb0ELb0ELb0ELb1ELb1ELb1ELb0EEENS1_21CollectiveEpilogueFwdINS6_IJSA_SB_SA_EEES9_SD_SF_Li384ELb0ELb1ELb1ELb0EEENS1_19SingleTileSchedulerILb0ELb1ELb1ELi192EEEEEEEEEvNT_6ParamsE,"",@"SHT_CUDA_INFO"
	.sectionflags	@""
	.align	4


	//----- nvinfo : EIATTR_CUDA_API_VERSION
	.align		4
        /*0000*/ 	.byte	0x04, 0x37
        /*0002*/ 	.short	(.L_77 - .L_76)
.L_76:
        /*0004*/ 	.word	0x00000082


	//----- nvinfo : EIATTR_KPARAM_INFO
	.align		4
.L_77:
        /*0008*/ 	.byte	0x04, 0x17
        /*000a*/ 	.short	(.L_79 - .L_78)
.L_78:
        /*000c*/ 	.word	0x00000000
        /*0010*/ 	.short	0x0000
        /*0012*/ 	.short	0x0070
        /*0014*/ 	.byte	0x00, 0xf0, 0x01, 0x28


	//----- nvinfo : EIATTR_SPARSE_MMA_MASK
	.align		4
.L_79:
        /*0018*/ 	.byte	0x03, 0x50
        /*001a*/ 	.short	0x0000


	//----- nvinfo : EIATTR_MAXREG_COUNT
	.align		4
        /*001c*/ 	.byte	0x03, 0x1b
        /*001e*/ 	.short	0x0080


	//----- nvinfo : EIATTR_NUM_BARRIERS
	.align		4
        /*0020*/ 	.byte	0x02, 0x4c
        /*0022*/ 	.byte	0x10
	.zero		1


	//----- nvinfo : EIATTR_EXTERNS
	.align		4
        /*0024*/ 	.byte	0x04, 0x0f
        /*0026*/ 	.short	(.L_81 - .L_80)


	//   ....[0]....
	.align		4
.L_80:
        /*0028*/ 	.word	index@(__assertfail)


	//----- nvinfo : EIATTR_ANNOTATIONS
	.align		4
.L_81:
        /*002c*/ 	.byte	0x04, 0x55
        /*002e*/ 	.short	(.L_83 - .L_82)


	//   ....[0]....
.L_82:
        /*0030*/ 	.word	0x00000001
        /*0034*/ 	.byte	0xb0, 0x0a, 0x00, 0x00, 0x01, 0x00, 0x00, 0x00, 0x00, 0x0e, 0x00, 0x00, 0x01, 0x00, 0x00, 0x00
        /*0044*/ 	.byte	0xc0, 0x0f, 0x00, 0x00, 0x01, 0x00, 0x00, 0x00, 0x30, 0x12, 0x00, 0x00, 0x01, 0x00, 0x00, 0x00
        /*0054*/ 	.byte	0xa0, 0x12, 0x00, 0x00, 0x01, 0x00, 0x00, 0x00, 0x30, 0x13, 0x00, 0x00, 0x01, 0x00, 0x00, 0x00
        /*0064*/ 	.byte	0x30, 0x14, 0x00, 0x00, 0x01, 0x00, 0x00, 0x00, 0x10, 0x4d, 0x00, 0x00, 0x01, 0x00, 0x00, 0x00
        /*0074*/ 	.byte	0x40, 0x4e, 0x00, 0x00, 0x01, 0x00, 0x00, 0x00, 0xc0, 0x50, 0x00, 0x00, 0x01, 0x00, 0x00, 0x00
        /*0084*/ 	.byte	0x20, 0x63, 0x00, 0x00, 0x01, 0x00, 0x00, 0x00, 0x00, 0x86, 0x00, 0x00, 0x01, 0x00, 0x00, 0x00
        /*0094*/ 	.byte	0xa0, 0x8f, 0x00, 0x00, 0x01, 0x00, 0x00, 0x00, 0x40, 0x9f, 0x00, 0x00


	//----- nvinfo : EIATTR_MERCURY_ISA_VERSION
	.align		4
.L_83:
        /*00a0*/ 	.byte	0x03, 0x5f
        /*00a2*/ 	.short	0x0101


	//----- nvinfo : EIATTR_INT_WARP_WIDE_INSTR_OFFSETS
	.align		4
        /*00a4*/ 	.byte	0x04, 0x31
        /*00a6*/ 	.short	(.L_85 - .L_84)


	//   ....[0]....
.L_84:
        /*00a8*/ 	.word	0x00000120


	//   ....[1]....
        /*00ac*/ 	.word	0x000001c0


	//   ....[2]....
        /*00b0*/ 	.word	0x00000230


	//----- nvinfo : EIATTR_COOP_GROUP_MASK_REGIDS
	.align		4
.L_85:
        /*00b4*/ 	.byte	0x04, 0x29
        /*00b6*/ 	.short	(.L_87 - .L_86)


	//   ....[0]....
.L_86:
        /*00b8*/ 	.word	0xffffffff


	//   ....[1]....
        /*00bc*/ 	.word	0xffffffff


	//   ....[2]....
        /*00c0*/ 	.word	0xffffffff


	//   ....[3]....
        /*00c4*/ 	.word	0xffffffff


	//   ....[4]....
        /*00c8*/ 	.word	0xffffffff


	//   ....[5]....
        /*00cc*/ 	.word	0xffffffff


	//   ....[6]....
        /*00d0*/ 	.word	0xffffffff


	//   ....[7]....
        /*00d4*/ 	.word	0xffffffff


	//   ....[8]....
        /*00d8*/ 	.word	0xffffffff


	//   ....[9]....
        /*00dc*/ 	.word	0xffffffff


	//   ....[10]....
        /*00e0*/ 	.word	0xffffffff


	//   ....[11]....
        /*00e4*/ 	.word	0xffffffff


	//   ....[12]....
        /*00e8*/ 	.word	0xffffffff


	//   ....[13]....
        /*00ec*/ 	.word	0xffffffff


	//   ....[14]....
        /*00f0*/ 	.word	0xffffffff


	//   ....[15]....
        /*00f4*/ 	.word	0xffffffff


	//   ....[16]....
        /*00f8*/ 	.word	0xffffffff


	//   ....[17]....
        /*00fc*/ 	.word	0xffffffff


	//   ....[18]....
        /*0100*/ 	.word	0xffffffff


	//   ....[19]....
        /*0104*/ 	.word	0xffffffff


	//   ....[20]....
        /*0108*/ 	.word	0xffffffff


	//   ....[21]....
        /*010c*/ 	.word	0xffffffff


	//   ....[22]....
        /*0110*/ 	.word	0xffffffff


	//   ....[23]....
        /*0114*/ 	.word	0xffffffff


	//   ....[24]....
        /*0118*/ 	.word	0xffffffff


	//   ....[25]....
        /*011c*/ 	.word	0xffffffff


	//   ....[26]....
        /*0120*/ 	.word	0xffffffff


	//   ....[27]....
        /*0124*/ 	.word	0xffffffff


	//   ....[28]....
        /*0128*/ 	.word	0xffffffff


	//   ....[29]....
        /*012c*/ 	.word	0xffffffff


	//   ....[30]....
        /*0130*/ 	.word	0xffffffff


	//   ....[31]....
        /*0134*/ 	.word	0xffffffff


	//   ....[32]....
        /*0138*/ 	.word	0xffffffff


	//   ....[33]....
        /*013c*/ 	.word	0xffffffff


	//   ....[34]....
        /*0140*/ 	.word	0xffffffff


	//   ....[35]....
        /*0144*/ 	.word	0xffffffff


	//   ....[36]....
        /*0148*/ 	.word	0xffffffff


	//   ....[37]....
        /*014c*/ 	.word	0xffffffff


	//   ....[38]....
        /*0150*/ 	.word	0xffffffff


	//   ....[39]....
        /*0154*/ 	.word	0xffffffff


	//   ....[40]....
        /*0158*/ 	.word	0xffffffff


	//   ....[41]....
        /*015c*/ 	.word	0xffffffff


	//   ....[42]....
        /*0160*/ 	.word	0xffffffff


	//   ....[43]....
        /*0164*/ 	.word	0xffffffff


	//   ....[44]....
        /*0168*/ 	.word	0xffffffff


	//   ....[45]....
        /*016c*/ 	.word	0xffffffff


	//   ....[46]....
        /*0170*/ 	.word	0xffffffff


	//   ....[47]....
        /*0174*/ 	.word	0xffffffff


	//   ....[48]....
        /*0178*/ 	.word	0xffffffff


	//   ....[49]....
        /*017c*/ 	.word	0xffffffff


	//   ....[50]....
        /*0180*/ 	.word	0xffffffff


	//   ....[51]....
        /*0184*/ 	.word	0xffffffff


	//   ....[52]....
        /*0188*/ 	.word	0xffffffff


	//   ....[53]....
        /*018c*/ 	.word	0xffffffff


	//   ....[54]....
        /*0190*/ 	.word	0xffffffff


	//   ....[55]....
        /*0194*/ 	.word	0xffffffff


	//   ....[56]....
        /*0198*/ 	.word	0xffffffff


	//   ....[57]....
        /*019c*/ 	.word	0x0500000f


	//   ....[58]....
        /*01a0*/ 	.word	0x0500000f


	//   ....[59]....
        /*01a4*/ 	.word	0x0500000f


	//   ....[60]....
        /*01a8*/ 	.word	0x0500000f


	//   ....[61]....
        /*01ac*/ 	.word	0x0500000f


	//   ....[62]....
        /*01b0*/ 	.word	0x0500000f


	//   ....[63]....
        /*01b4*/ 	.word	0x0500000f


	//   ....[64]....
        /*01b8*/ 	.word	0x0500000f


	//   ....[65]....
        /*01bc*/ 	.word	0x0500000f


	//   ....[66]....
        /*01c0*/ 	.word	0x0500000f


	//   ....[67]....
        /*01c4*/ 	.word	0x0500000f


	//   ....[68]....
        /*01c8*/ 	.word	0x0500000f


	//   ....[69]....
        /*01cc*/ 	.word	0x0500000f


	//   ....[70]....
        /*01d0*/ 	.word	0x0500000f


	//   ....[71]....
        /*01d4*/ 	.word	0x0500000f


	//   ....[72]....
        /*01d8*/ 	.word	0x0500000f


	//   ....[73]....
        /*01dc*/ 	.word	0x0500000f


	//   ....[74]....
        /*01e0*/ 	.word	0x0500000f


	//   ....[75]....
        /*01e4*/ 	.word	0x0500000f


	//   ....[76]....
        /*01e8*/ 	.word	0x0500000f


	//   ....[77]....
        /*01ec*/ 	.word	0x0500000f


	//   ....[78]....
        /*01f0*/ 	.word	0x0500000f


	//   ....[79]....
        /*01f4*/ 	.word	0x0500000f


	//   ....[80]....
        /*01f8*/ 	.word	0x0500000f


	//   ....[81]....
        /*01fc*/ 	.word	0x0500000f


	//   ....[82]....
        /*0200*/ 	.word	0x0500000f


	//----- nvinfo : EIATTR_COOP_GROUP_INSTR_OFFSETS
	.align		4
.L_87:
        /*0204*/ 	.byte	0x04, 0x28
        /*0206*/ 	.short	(.L_89 - .L_88)


	//   ....[0]....
.L_88:
        /*0208*/ 	.word	0x00000060


	//   ....[1]....
        /*020c*/ 	.word	0x00000130


	//   ....[2]....
        /*0210*/ 	.word	0x000001e0


	//   ....[3]....
        /*0214*/ 	.word	0x000003a0


	//   ....[4]....
        /*0218*/ 	.word	0x00000500


	//   ....[5]....
        /*021c*/ 	.word	0x00000620


	//   ....[6]....
        /*0220*/ 	.word	0x00000780


	//   ....[7]....
        /*0224*/ 	.word	0x00000f80


	//   ....[8]....
        /*0228*/ 	.word	0x00002d50


	//   ....[9]....
        /*022c*/ 	.word	0x00002e40


	//   ....[10]....
        /*0230*/ 	.word	0x000032e0


	//   ....[11]....
        /*0234*/ 	.word	0x00003340


	//   ....[12]....
        /*0238*/ 	.word	0x00004ba0


	//   ....[13]....
        /*023c*/ 	.word	0x00006890


	//   ....[14]....
        /*0240*/ 	.word	0x000068a0


	//   ....[15]....
        /*0244*/ 	.word	0x00006950


	//   ....[16]....
        /*0248*/ 	.word	0x00006980


	//   ....[17]....
        /*024c*/ 	.word	0x00008530


	//   ....[18]....
        /*0250*/ 	.word	0x00008670


	//   ....[19]....
        /*0254*/ 	.word	0x00008730


	//   ....[20]....
        /*0258*/ 	.word	0x000087a0


	//   ....[21]....
        /*025c*/ 	.word	0x00008810


	//   ....[22]....
        /*0260*/ 	.word	0x00009700


	//   ....[23]....
        /*0264*/ 	.word	0x00009710


	//   ....[24]....
        /*0268*/ 	.word	0x00009720


	//   ....[25]....
        /*026c*/ 	.word	0x00009730


	//   ....[26]....
        /*0270*/ 	.word	0x00009810


	//   ....[27]....
        /*0274*/ 	.word	0x00009820


	//   ....[28]....
        /*0278*/ 	.word	0x00009b50


	//   ....[29]....
        /*027c*/ 	.word	0x00009b60


	//   ....[30]....
        /*0280*/ 	.word	0x0000a270


	//   ....[31]....
        /*0284*/ 	.word	0x0000ac20


	//   ....[32]....
        /*0288*/ 	.word	0x0000b600


	//   ....[33]....
        /*028c*/ 	.word	0x0000b610


	//   ....[34]....
        /*0290*/ 	.word	0x0000b620


	//   ....[35]....
        /*0294*/ 	.word	0x0000b640


	//   ....[36]....
        /*0298*/ 	.word	0x0000b6b0


	//   ....[37]....
        /*029c*/ 	.word	0x0000b710


	//   ....[38]....
        /*02a0*/ 	.word	0x0000b780


	//   ....[39]....
        /*02a4*/ 	.word	0x0000b7b0


	//   ....[40]....
        /*02a8*/ 	.word	0x0000b800


	//   ....[41]....
        /*02ac*/ 	.word	0x0000b810


	//   ....[42]....
        /*02b0*/ 	.word	0x0000b880


	//   ....[43]....
        /*02b4*/ 	.word	0x0000b8b0


	//   ....[44]....
        /*02b8*/ 	.word	0x0000b900


	//   ....[45]....
        /*02bc*/ 	.word	0x0000b910


	//   ....[46]....
        /*02c0*/ 	.word	0x0000b920


	//   ....[47]....
        /*02c4*/ 	.word	0x0000b990


	//   ....[48]....
        /*02c8*/ 	.word	0x0000b9c0


	//   ....[49]....
        /*02cc*/ 	.word	0x0000ba10


	//   ....[50]....
        /*02d0*/ 	.word	0x0000ba30


	//   ....[51]....
        /*02d4*/ 	.word	0x0000ba50


	//   ....[52]....
        /*02d8*/ 	.word	0x0000ba70


	//   ....[53]....
        /*02dc*/ 	.word	0x0000ba90


	//   ....[54]....
        /*02e0*/ 	.word	0x0000bae0


	//   ....[55]....
        /*02e4*/ 	.word	0x0000bb70


	//   ....[56]....
        /*02e8*/ 	.word	0x0000d400


	//   ....[57]....
        /*02ec*/ 	.word	0x0000d870


	//   ....[58]....
        /*02f0*/ 	.word	0x0000d9e0


	//   ....[59]....
        /*02f4*/ 	.word	0x0000da30


	//   ....[60]....
        /*02f8*/ 	.word	0x0000db50


	//   ....[61]....
        /*02fc*/ 	.word	0x0000dba0


	//   ....[62]....
        /*0300*/ 	.word	0x0000dc20


	//   ....[63]....
        /*0304*/ 	.word	0x0000dcf0


	//   ....[64]....
        /*0308*/ 	.word	0x0000dd80


	//   ....[65]....
        /*030c*/ 	.word	0x0000de10


	//   ....[66]....
        /*0310*/ 	.word	0x0000dea0


	//   ....[67]....
        /*0314*/ 	.word	0x0000df60


	//   ....[68]....
        /*0318*/ 	.word	0x0000dff0


	//   ....[69]....
        /*031c*/ 	.word	0x0000e080


	//   ....[70]....
        /*0320*/ 	.word	0x0000e110


	//   ....[71]....
        /*0324*/ 	.word	0x0000e1d0


	//   ....[72]....
        /*0328*/ 	.word	0x0000e230


	//   ....[73]....
        /*032c*/ 	.word	0x0000e2f0


	//   ....[74]....
        /*0330*/ 	.word	0x0000e360


	//   ....[75]....
        /*0334*/ 	.word	0x0000e430


	//   ....[76]....
        /*0338*/ 	.word	0x0000e490


	//   ....[77]....
        /*033c*/ 	.word	0x0000e560


	//   ....[78]....
        /*0340*/ 	.word	0x0000e5d0


	//   ....[79]....
        /*0344*/ 	.word	0x0000e690


	//   ....[80]....
        /*0348*/ 	.word	0x0000e700


	//   ....[81]....
        /*034c*/ 	.word	0x0000e7b0


	//   ....[82]....
        /*0350*/ 	.word	0x0000ebb0


	//----- nvinfo : EIATTR_REG_RECONFIG
	.align		4
.L_89:
        /*0354*/ 	.byte	0x01, 0x54
	.zero		2


	//----- nvinfo : EIATTR_SYSCALL_OFFSETS
	.align		4
        /*0358*/ 	.byte	0x04, 0x46
        /*035a*/ 	.short	(.L_91 - .L_90)


	//   ....[0]....
.L_90:
        /*035c*/ 	.word	0x000010e0


	//   ....[1]....
        /*0360*/ 	.word	0x0000a8e0


	//   ....[2]....
        /*0364*/ 	.word	0x0000aa20


	//   ....[3]....
        /*0368*/ 	.word	0x0000ab10


	//   ....[4]....
        /*036c*/ 	.word	0x0000b180


	//----- nvinfo : EIATTR_MBARRIER_INSTR_OFFSETS
	.align		4
.L_91:
        /*0370*/ 	.byte	0x04, 0x39
        /*0372*/ 	.short	(.L_93 - .L_92)


	//   ....[0]....
.L_92:
        /*0374*/ 	.word	0x00000250
        /*0378*/ 	.word	0x000000ff
        /*037c*/ 	.word	0x00030800
        /*0380*/ 	.short	0x0100
        /*0382*/ 	.byte	0x08
	.zero		1


	//   ....[1]....
        /*0384*/ 	.word	0x00000260
        /*0388*/ 	.word	0x000000ff
        /*038c*/ 	.word	0x00030820
        /*0390*/ 	.short	0x0100
        /*0392*/ 	.byte	0x08
	.zero		1


	//   ....[2]....
        /*0394*/ 	.word	0x00000350
        /*0398*/ 	.word	0x000000ff
        /*039c*/ 	.word	0x00030830
        /*03a0*/ 	.short	0x0100
        /*03a2*/ 	.byte	0x08
	.zero		1


	//   ....[3]....
        /*03a4*/ 	.word	0x00000360
        /*03a8*/ 	.word	0x000000ff
        /*03ac*/ 	.word	0x00030840
        /*03b0*/ 	.short	0x0100
        /*03b2*/ 	.byte	0x08
	.zero		1


	//   ....[4]....
        /*03b4*/ 	.word	0x00000370
        /*03b8*/ 	.word	0x000000ff
        /*03bc*/ 	.word	0x00030838
        /*03c0*/ 	.short	0x0100
        /*03c2*/ 	.byte	0x08
	.zero		1


	//   ....[5]....
        /*03c4*/ 	.word	0x00000380
        /*03c8*/ 	.word	0x000000ff
        /*03cc*/ 	.word	0x00030848
        /*03d0*/ 	.short	0x0100
        /*03d2*/ 	.byte	0x08
	.zero		1


	//   ....[6]....
        /*03d4*/ 	.word	0x000004b0
        /*03d8*/ 	.word	0x000000ff
        /*03dc*/ 	.word	0x00030850
        /*03e0*/ 	.short	0x0100
        /*03e2*/ 	.byte	0x08
	.zero		1


	//   ....[7]....
        /*03e4*/ 	.word	0x000004c0
        /*03e8*/ 	.word	0x000000ff
        /*03ec*/ 	.word	0x00030860
        /*03f0*/ 	.short	0x0100
        /*03f2*/ 	.byte	0x08
	.zero		1


	//   ....[8]....
        /*03f4*/ 	.word	0x000004d0
        /*03f8*/ 	.word	0x000000ff
        /*03fc*/ 	.word	0x00030858
        /*0400*/ 	.short	0x0100
        /*0402*/ 	.byte	0x08
	.zero		1


	//   ....[9]....
        /*0404*/ 	.word	0x000004e0
        /*0408*/ 	.word	0x000000ff
        /*040c*/ 	.word	0x00030868
        /*0410*/ 	.short	0x0100
        /*0412*/ 	.byte	0x08
	.zero		1


	//   ....[10]....
        /*0414*/ 	.word	0x000005d0
        /*0418*/ 	.word	0x000000ff
        /*041c*/ 	.word	0x00030870
        /*0420*/ 	.short	0x0100
        /*0422*/ 	.byte	0x06
	.zero		1


	//   ....[11]....
        /*0424*/ 	.word	0x000005e0
        /*0428*/ 	.word	0x000000ff
        /*042c*/ 	.word	0x00030880
        /*0430*/ 	.short	0x0100
        /*0432*/ 	.byte	0x06
	.zero		1


	//   ....[12]....
        /*0434*/ 	.word	0x000005f0
        /*0438*/ 	.word	0x000000ff
        /*043c*/ 	.word	0x00030878
        /*0440*/ 	.short	0x0100
        /*0442*/ 	.byte	0x06
	.zero		1


	//   ....[13]....
        /*0444*/ 	.word	0x00000600
        /*0448*/ 	.word	0x000000ff
        /*044c*/ 	.word	0x00030888
        /*0450*/ 	.short	0x0100
        /*0452*/ 	.byte	0x06
	.zero		1


	//   ....[14]....
        /*0454*/ 	.word	0x00000730
        /*0458*/ 	.word	0x000000ff
        /*045c*/ 	.word	0x00030890
        /*0460*/ 	.short	0x0100
        /*0462*/ 	.byte	0x08
	.zero		1


	//   ....[15]....
        /*0464*/ 	.word	0x00000740
        /*0468*/ 	.word	0x000000ff
        /*046c*/ 	.word	0x000308a0
        /*0470*/ 	.short	0x0100
        /*0472*/ 	.byte	0x08
	.zero		1


	//   ....[16]....
        /*0474*/ 	.word	0x00000750
        /*0478*/ 	.word	0x000000ff
        /*047c*/ 	.word	0x00030898
        /*0480*/ 	.short	0x0100
        /*0482*/ 	.byte	0x08
	.zero		1


	//   ....[17]....
        /*0484*/ 	.word	0x00000760
        /*0488*/ 	.word	0x000000ff
        /*048c*/ 	.word	0x000308a8
        /*0490*/ 	.short	0x0100
        /*0492*/ 	.byte	0x08
	.zero		1


	//   ....[18]....
        /*0494*/ 	.word	0x00000890
        /*0498*/ 	.word	0x000000ff
        /*049c*/ 	.word	0x000308b0
        /*04a0*/ 	.short	0x0100
        /*04a2*/ 	.byte	0x08
	.zero		1


	//   ....[19]....
        /*04a4*/ 	.word	0x000008a0
        /*04a8*/ 	.word	0x000000ff
        /*04ac*/ 	.word	0x000308c0
        /*04b0*/ 	.short	0x0100
        /*04b2*/ 	.byte	0x08
	.zero		1


	//   ....[20]....
        /*04b4*/ 	.word	0x000008b0
        /*04b8*/ 	.word	0x000000ff
        /*04bc*/ 	.word	0x000308b8
        /*04c0*/ 	.short	0x0100
        /*04c2*/ 	.byte	0x08
	.zero		1


	//   ....[21]....
        /*04c4*/ 	.word	0x000008c0
        /*04c8*/ 	.word	0x000000ff
        /*04cc*/ 	.word	0x000308c8
        /*04d0*/ 	.short	0x0100
        /*04d2*/ 	.byte	0x08
	.zero		1


	//   ....[22]....
        /*04d4*/ 	.word	0x00001110
        /*04d8*/ 	.word	0x000000ff
        /*04dc*/ 	.word	0x00030800
        /*04e0*/ 	.short	0x010a
        /*04e2*/ 	.byte	0x24
	.zero		1


	//   ....[23]....
        /*04e4*/ 	.word	0x00001200
        /*04e8*/ 	.word	0x000000ff
        /*04ec*/ 	.word	0x00030830
        /*04f0*/ 	.short	0x010a
        /*04f2*/ 	.byte	0x24
	.zero		1


	//   ....[24]....
        /*04f4*/ 	.word	0x000012e0
        /*04f8*/ 	.word	0x000000ff
        /*04fc*/ 	.word	0x00030830
        /*0500*/ 	.short	0x010a
        /*0502*/ 	.byte	0x24
	.zero		1


	//   ....[25]....
        /*0504*/ 	.word	0x00003790
        /*0508*/ 	.word	0x00000003
        /*050c*/ 	.word	0x00000000
        /*0510*/ 	.short	0x0101
        /*0512*/ 	.byte	0x3f
	.zero		1


	//   ....[26]....
        /*0514*/ 	.word	0x00004de0
        /*0518*/ 	.word	0x0000000e
        /*051c*/ 	.word	0x00030830
        /*0520*/ 	.short	0x010a
        /*0522*/ 	.byte	0x3f
	.zero		1


	//   ....[27]....
        /*0524*/ 	.word	0x00004e20
        /*0528*/ 	.word	0x0000000e
        /*052c*/ 	.word	0x00030830
        /*0530*/ 	.short	0x010a
        /*0532*/ 	.byte	0x3f
	.zero		1


	//   ....[28]....
        /*0534*/ 	.word	0x00005060
        /*0538*/ 	.word	0x000000ff
        /*053c*/ 	.word	0x00030850
        /*0540*/ 	.short	0x010a
        /*0542*/ 	.byte	0x07
	.zero		1


	//   ....[29]....
        /*0544*/ 	.word	0x000050a0
        /*0548*/ 	.word	0x000000ff
        /*054c*/ 	.word	0x00030850
        /*0550*/ 	.short	0x010a
        /*0552*/ 	.byte	0x07
	.zero		1


	//   ....[30]....
        /*0554*/ 	.word	0x00007430
        /*0558*/ 	.word	0x00000063
        /*055c*/ 	.word	0x00000000
        /*0560*/ 	.short	0x0101
        /*0562*/ 	.byte	0x3f
	.zero		1


	//   ....[31]....
        /*0564*/ 	.word	0x000074e0
        /*0568*/ 	.word	0x0000000c
        /*056c*/ 	.word	0x00000000
        /*0570*/ 	.short	0x0101
        /*0572*/ 	.byte	0x3f
	.zero		1


	//   ....[32]....
        /*0574*/ 	.word	0x000085a0
        /*0578*/ 	.word	0x00000006
        /*057c*/ 	.word	0x00030850
        /*0580*/ 	.short	0x010a
        /*0582*/ 	.byte	0x3f
	.zero		1


	//   ....[33]....
        /*0584*/ 	.word	0x000085e0
        /*0588*/ 	.word	0x00000006
        /*058c*/ 	.word	0x00030850
        /*0590*/ 	.short	0x010a
        /*0592*/ 	.byte	0x3f
	.zero		1


	//   ....[34]....
        /*0594*/ 	.word	0x00008d80
        /*0598*/ 	.word	0x00000006
        /*059c*/ 	.word	0x00000000
        /*05a0*/ 	.short	0x0101
        /*05a2*/ 	.byte	0x3f
	.zero		1


	//   ....[35]....
        /*05a4*/ 	.word	0x000097d0
        /*05a8*/ 	.word	0x000000ff
        /*05ac*/ 	.word	0x00000000
        /*05b0*/ 	.short	0x0101
        /*05b2*/ 	.byte	0x04
	.zero		1


	//   ....[36]....
        /*05b4*/ 	.word	0x0000ae10
        /*05b8*/ 	.word	0x000000ff
        /*05bc*/ 	.word	0x00030840
        /*05c0*/ 	.short	0x010a
        /*05c2*/ 	.byte	0x26
	.zero		1


	//   ....[37]....
        /*05c4*/ 	.word	0x0000bc60
        /*05c8*/ 	.word	0x000000ff
        /*05cc*/ 	.word	0x00030800
        /*05d0*/ 	.short	0x0107
        /*05d2*/ 	.byte	0x26
	.zero		1


	//   ....[38]....
        /*05d4*/ 	.word	0x0000bca0
        /*05d8*/ 	.word	0x000000ff
        /*05dc*/ 	.word	0x00030800
        /*05e0*/ 	.short	0x0101
        /*05e2*/ 	.byte	0x26
	.zero		1


	//   ....[39]....
        /*05e4*/ 	.word	0x0000bcd0
        /*05e8*/ 	.word	0x000000ff
        /*05ec*/ 	.word	0x00030820
        /*05f0*/ 	.short	0x010a
        /*05f2*/ 	.byte	0x26
	.zero		1


	//   ....[40]....
        /*05f4*/ 	.word	0x0000c020
        /*05f8*/ 	.word	0x000000ff
        /*05fc*/ 	.word	0x00030848
        /*0600*/ 	.short	0x010a
        /*0602*/ 	.byte	0x26
	.zero		1


	//   ....[41]....
        /*0604*/ 	.word	0x0000c210
        /*0608*/ 	.word	0x000000ff
        /*060c*/ 	.word	0x00030860
        /*0610*/ 	.short	0x010a
        /*0612*/ 	.byte	0x26
	.zero		1


	//   ....[42]....
        /*0614*/ 	.word	0x0000c5f0
        /*0618*/ 	.word	0x000000ff
        /*061c*/ 	.word	0x00030840
        /*0620*/ 	.short	0x010a
        /*0622*/ 	.byte	0x26
	.zero		1


	//   ....[43]....
        /*0624*/ 	.word	0x0000c810
        /*0628*/ 	.word	0x000000ff
        /*062c*/ 	.word	0x00030868
        /*0630*/ 	.short	0x010a
        /*0632*/ 	.byte	0x26
	.zero		1


	//   ....[44]....
        /*0634*/ 	.word	0x0000cc30
        /*0638*/ 	.word	0x000000ff
        /*063c*/ 	.word	0x00030848
        /*0640*/ 	.short	0x010a
        /*0642*/ 	.byte	0x26
	.zero		1


	//   ....[45]....
        /*0644*/ 	.word	0x0000ce30
        /*0648*/ 	.word	0x000000ff
        /*064c*/ 	.word	0x00030860
        /*0650*/ 	.short	0x010a
        /*0652*/ 	.byte	0x26
	.zero		1


	//   ....[46]....
        /*0654*/ 	.word	0x0000d0d0
        /*0658*/ 	.word	0x00000003
        /*065c*/ 	.word	0x00030860
        /*0660*/ 	.short	0x010a
        /*0662*/ 	.byte	0x3f
	.zero		1


	//   ....[47]....
        /*0664*/ 	.word	0x0000d390
        /*0668*/ 	.word	0x00000007
        /*066c*/ 	.word	0x00030820
        /*0670*/ 	.short	0x010a
        /*0672*/ 	.byte	0x3f
	.zero		1


	//   ....[48]....
        /*0674*/ 	.word	0x0000d500
        /*0678*/ 	.word	0x00000005
        /*067c*/ 	.word	0x00000000
        /*0680*/ 	.short	0x010a
        /*0682*/ 	.byte	0x3f
	.zero		1


	//   ....[49]....
        /*0684*/ 	.word	0x0000d570
        /*0688*/ 	.word	0x00000003
        /*068c*/ 	.word	0x00000000
        /*0690*/ 	.short	0x010a
        /*0692*/ 	.byte	0x3f
	.zero		1


	//   ....[50]....
        /*0694*/ 	.word	0x0000d5d0
        /*0698*/ 	.word	0x00000005
        /*069c*/ 	.word	0x00000000
        /*06a0*/ 	.short	0x010a
        /*06a2*/ 	.byte	0x3f
	.zero		1


	//   ....[51]....
        /*06a4*/ 	.word	0x0000d600
        /*06a8*/ 	.word	0x00000003
        /*06ac*/ 	.word	0x00000000
        /*06b0*/ 	.short	0x010a
        /*06b2*/ 	.byte	0x3f
	.zero		1


	//   ....[52]....
        /*06b4*/ 	.word	0x0000d670
        /*06b8*/ 	.word	0x00000007
        /*06bc*/ 	.word	0x00030800
        /*06c0*/ 	.short	0x010a
        /*06c2*/ 	.byte	0x3f
	.zero		1


	//   ....[53]....
        /*06c4*/ 	.word	0x0000d6d0
        /*06c8*/ 	.word	0x00000009
        /*06cc*/ 	.word	0x00030830
        /*06d0*/ 	.short	0x010a
        /*06d2*/ 	.byte	0x3f
	.zero		1


	//   ....[54]....
        /*06d4*/ 	.word	0x0000d720
        /*06d8*/ 	.word	0x0000000e
        /*06dc*/ 	.word	0x00030830
        /*06e0*/ 	.short	0x010a
        /*06e2*/ 	.byte	0x3f
	.zero		1


	//   ....[55]....
        /*06e4*/ 	.word	0x0000d780
        /*06e8*/ 	.word	0x0000000d
        /*06ec*/ 	.word	0x00030850
        /*06f0*/ 	.short	0x010a
        /*06f2*/ 	.byte	0x3f
	.zero		1


	//   ....[56]....
        /*06f4*/ 	.word	0x0000d7d0
        /*06f8*/ 	.word	0x00000006
        /*06fc*/ 	.word	0x00030850
        /*0700*/ 	.short	0x010a
        /*0702*/ 	.byte	0x3f
	.zero		1


	//   ....[57]....
        /*0704*/ 	.word	0x0000d930
        /*0708*/ 	.word	0x00000003
        /*070c*/ 	.word	0x00030840
        /*0710*/ 	.short	0x010a
        /*0712*/ 	.byte	0x3f
	.zero		1


	//   ....[58]....
        /*0714*/ 	.word	0x0000e7f0
        /*0718*/ 	.word	0x00000003
        /*071c*/ 	.word	0x00030820
        /*0720*/ 	.short	0x010a
        /*0722*/ 	.byte	0x3f
	.zero		1


	//   ....[59]....
        /*0724*/ 	.word	0x0000e850
        /*0728*/ 	.word	0x00000003
        /*072c*/ 	.word	0x00030848
        /*0730*/ 	.short	0x010a
        /*0732*/ 	.byte	0x3f
	.zero		1


	//   ....[60]....
        /*0734*/ 	.word	0x0000e8b0
        /*0738*/ 	.word	0x00000003
        /*073c*/ 	.word	0x00030860
        /*0740*/ 	.short	0x010a
        /*0742*/ 	.byte	0x3f
	.zero		1


	//   ....[61]....
        /*0744*/ 	.word	0x0000e910
        /*0748*/ 	.word	0x00000003
        /*074c*/ 	.word	0x00030840
        /*0750*/ 	.short	0x010a
        /*0752*/ 	.byte	0x3f
	.zero		1


	//   ....[62]....
        /*0754*/ 	.word	0x0000e970
        /*0758*/ 	.word	0x00000003
        /*075c*/ 	.word	0x00030868
        /*0760*/ 	.short	0x010a
        /*0762*/ 	.byte	0x3f
	.zero		1


	//   ....[63]....
        /*0764*/ 	.word	0x0000e9d0
        /*0768*/ 	.word	0x00000002
        /*076c*/ 	.word	0x00030848
        /*0770*/ 	.short	0x010a
        /*0772*/ 	.byte	0x3f
	.zero		1


	//   ....[64]....
        /*0774*/ 	.word	0x0000ea30
        /*0778*/ 	.word	0x00000002
        /*077c*/ 	.word	0x00030860
        /*0780*/ 	.short	0x010a
        /*0782*/ 	.byte	0x3f
	.zero		1


	//   ....[65]....
        /*0784*/ 	.word	0x0000ea80
        /*0788*/ 	.word	0x00000003
        /*078c*/ 	.word	0x00030860
        /*0790*/ 	.short	0x010a
        /*0792*/ 	.byte	0x3f
	.zero		1


	//   ....[66]....
        /*0794*/ 	.word	0x0000ead0
        /*0798*/ 	.word	0x00000007
        /*079c*/ 	.word	0x00030820
        /*07a0*/ 	.short	0x010a
        /*07a2*/ 	.byte	0x3f
	.zero		1


	//   ....[67]....
        /*07a4*/ 	.word	0x0000ec70
        /*07a8*/ 	.word	0x00000005
        /*07ac*/ 	.word	0x00000000
        /*07b0*/ 	.short	0x010a
        /*07b2*/ 	.byte	0x3f
	.zero		1


	//   ....[68]....
        /*07b4*/ 	.word	0x0000ecc0
        /*07b8*/ 	.word	0x00000003
        /*07bc*/ 	.word	0x00000000
        /*07c0*/ 	.short	0x010a
        /*07c2*/ 	.byte	0x3f
	.zero		1


	//   ....[69]....
        /*07c4*/ 	.word	0x0000ed10
        /*07c8*/ 	.word	0x00000005
        /*07cc*/ 	.word	0x00000000
        /*07d0*/ 	.short	0x010a
        /*07d2*/ 	.byte	0x3f
	.zero		1


	//----- nvinfo : EIATTR_NUM_MBARRIERS
	.align		4
.L_93:
        /*07d4*/ 	.byte	0x03, 0x38
        /*07d6*/ 	.short	0x0016


	//----- nvinfo : EIATTR_EXIT_INSTR_OFFSETS
	.align		4
        /*07d8*/ 	.byte	0x04, 0x1c
        /*07da*/ 	.short	(.L_95 - .L_94)


	//   ....[0]....
.L_94:
        /*07dc*/ 	.word	0x0000d650


	//----- nvinfo : EIATTR_MAX_THREADS
	.align		4
.L_95:
        /*07e0*/ 	.byte	0x04, 0x05
        /*07e2*/ 	.short	(.L_97 - .L_96)
.L_96:
        /*07e4*/ 	.word	0x00000200
        /*07e8*/ 	.word	0x00000001
        /*07ec*/ 	.word	0x00000001


	//----- nvinfo : EIATTR_CRS_STACK_SIZE
	.align		4
.L_97:
        /*07f0*/ 	.byte	0x04, 0x1e
        /*07f2*/ 	.short	(.L_99 - .L_98)
.L_98:
        /*07f4*/ 	.word	0x00000000


	//----- nvinfo : EIATTR_CBANK_PARAM_SIZE
	.align		4
.L_99:
        /*07f8*/ 	.byte	0x03, 0x19
        /*07fa*/ 	.short	0x0a70


	//----- nvinfo : EIATTR_PARAM_CBANK
	.align		4
        /*07fc*/ 	.byte	0x04, 0x0a
        /*07fe*/ 	.short	(.L_101 - .L_100)
	.align		4
.L_100:
        /*0800*/ 	.word	index@(.nv.constant0._ZN7cutlass13device_kernelIN5flash11enable_sm90INS1_16FlashAttnFwdSm90INS1_25CollectiveMainloopFwdSm90ILi2EN4cute5tupleIJNS5_1CILi1EEES8_S8_EEENS6_IJNS7_ILi192EEESA_NS7_ILi64EEEEEELi64ENS_10bfloat16_tEfNS_4arch4Sm90ELb0ELb0ELb1ELb0ELb0ELb0ELb0ELb0ELb1ELb1ELb1ELb0EEENS1_21CollectiveEpilogueFwdINS6_IJSA_SB_SA_EEES9_SD_SF_Li384ELb0ELb1ELb1ELb0EEENS1_19SingleTileSchedulerILb0ELb1ELb1ELi192EEEEEEEEEvNT_6ParamsE)
        /*0804*/ 	.short	0x0210
        /*0806*/ 	.short	0x0a70


	//----- nvinfo : EIATTR_SW_WAR
	.align		4
.L_101:
        /*0808*/ 	.byte	0x04, 0x36
        /*080a*/ 	.short	(.L_103 - .L_102)
.L_102:
        /*080c*/ 	.word	0x00000008
.L_103:


//--------------------- .nv.info._ZN7cutlass13device_kernelIN5flash11enable_sm90INS1_16FlashAttnFwdSm90INS1_25CollectiveMainloopFwdSm90ILi2EN4cute5tupleIJNS5_1CILi1EEES8_S8_EEENS6_IJNS7_ILi192EEESA_NS7_ILi64EEEEEELi64ENS_10bfloat16_tEfNS_4arch4Sm90ELb0ELb0ELb1ELb1ELb0ELb0ELb0ELb0ELb1ELb1ELb1ELb0EEENS1_21CollectiveEpilogueFwdINS6_IJSA_SB_SA_EEES9_SD_SF_Li384ELb1ELb1ELb1ELb0EEENS1_36VarlenDynamicPersistentTileSchedulerILi192ELi192ELi384ELi128ELb1ELb1ELb1ELb0ELb1ELb1EEEEEEEEEvNT_6ParamsE --------------------------
	.section	.nv.info._ZN7cutlass13device_kernelIN5flash11enable_sm90INS1_16FlashAttnFwdSm90INS1_25CollectiveMainloopFwdSm90ILi2EN4cute5tupleIJNS5_1CILi1EEES8_S8_EEENS6_IJNS7_ILi192EEESA_NS7_ILi64EEEEEELi64ENS_10bfloat16_tEfNS_4arch4Sm90ELb0ELb0ELb1ELb1ELb0ELb0ELb0ELb0ELb1ELb1ELb1ELb0EEENS1_21CollectiveEpilogueFwdINS6_IJSA_SB_SA_EEES9_SD_SF_Li384ELb1ELb1ELb1ELb0EEENS1_36VarlenDynamicPersistentTileSchedulerILi192ELi192ELi384ELi128ELb1ELb1ELb1ELb0ELb1ELb1EEEEEEEEEvNT_6ParamsE,"",@"SHT_CUDA_INFO"
	.sectionflags	@""
	.align	4


	//----- nvinfo : EIATTR_CUDA_API_VERSION
	.align		4
        /*0000*/ 	.byte	0x04, 0x37
        /*0002*/ 	.short	(.L_105 - .L_104)
.L_104:
        /*0004*/ 	.word	0x00000082


	//----- nvinfo : EIATTR_KPARAM_INFO
	.align		4
.L_105:
        /*0008*/ 	.byte	0x04, 0x17
        /*000a*/ 	.short	(.L_107 - .L_106)
.L_106:
        /*000c*/ 	.word	0x00000000
        /*0010*/ 	.short	0x0000
        /*0012*/ 	.short	0x0070
        /*0014*/ 	.byte	0x00, 0xf0, 0x01, 0x2a


	//----- nvinfo : EIATTR_SPARSE_MMA_MASK
	.align		4
.L_107:
        /*0018*/ 	.byte	0x03, 0x50
        /*001a*/ 	.short	0x0000


	//----- nvinfo : EIATTR_MAXREG_COUNT
	.align		4
        /*001c*/ 	.byte	0x03, 0x1b
        /*001e*/ 	.short	0x0080


	//----- nvinfo : EIATTR_NUM_BARRIERS
	.align		4
        /*0020*/ 	.byte	0x02, 0x4c
        /*0022*/ 	.byte	0x10
	.zero		1


	//----- nvinfo : EIATTR_EXTERNS
	.align		4
        /*0024*/ 	.byte	0x04, 0x0f
        /*0026*/ 	.short	(.L_109 - .L_108)


	//   ....[0]....
	.align		4
.L_108:
        /*0028*/ 	.word	index@(__assertfail)


	//----- nvinfo : EIATTR_ANNOTATIONS
	.align		4
.L_109:
        /*002c*/ 	.byte	0x04, 0x55
        /*002e*/ 	.short	(.L_111 - .L_110)


	//   ....[0]....
.L_110:
        /*0030*/ 	.word	0x00000001
        /*0034*/ 	.byte	0x30, 0x09, 0x00, 0x00, 0x01, 0x00, 0x00, 0x00, 0x80, 0x0a, 0x00, 0x00, 0x01, 0x00, 0x00, 0x00
        /* <DEDUP_REMOVED lines=64> */
        /*0444*/ 	.byte	0xe0, 0x11, 0x01, 0x00, 0x01, 0x00, 0x00, 0x00, 0x50, 0x17, 0x01, 0x00


	//----- nvinfo : EIATTR_MERCURY_ISA_VERSION
	.align		4
.L_111:
        /*0450*/ 	.byte	0x03, 0x5f
        /*0452*/ 	.short	0x0101


	//----- nvinfo : EIATTR_UNUSED_LOAD_BYTE_OFFSET
	.align		4
        /*0454*/ 	.byte	0x04, 0x44
        /*0456*/ 	.short	(.L_113 - .L_112)


	//   ....[0]....
.L_112:
        /*0458*/ 	.word	0x00000a40
        /*045c*/ 	.word	0x0000fff0


	//   ....[1]....
        /*0460*/ 	.word	0x000095f0
        /*0464*/ 	.word	0x0000fff0


	//----- nvinfo : EIATTR_INT_WARP_WIDE_INSTR_OFFSETS
	.align		4
.L_113:
        /*0468*/ 	.byte	0x04, 0x31
        /*046a*/ 	.short	(.L_115 - .L_114)


	//   ....[0]....
.L_114:
        /*046c*/ 	.word	0x00000120


	//   ....[1]....
        /*0470*/ 	.word	0x000001c0


	//   ....[2]....
        /*0474*/ 	.word	0x00000230


	//   ....[3]....
        /*0478*/ 	.word	0x0000cf30


	//   ....[4]....
        /*047c*/ 	.word	0x0000cfc0


	//   ....[5]....
        /*0480*/ 	.word	0x00010040


	//   ....[6]....
        /*0484*/ 	.word	0x000100d0


	//----- nvinfo : EIATTR_COOP_GROUP_MASK_REGIDS
	.align		4
.L_115:
        /*0488*/ 	.byte	0x04, 0x29
        /*048a*/ 	.short	(.L_117 - .L_116)


	//   ....[0]....
.L_116:
        /*048c*/ 	.word	0xffffffff


	//   ....[1]....
        /*0490*/ 	.word	0xffffffff


	//   ....[2]....
        /*0494*/ 	.word	0xffffffff


	//   ....[3]....
        /*0498*/ 	.word	0xffffffff


	//   ....[4]....
        /*049c*/ 	.word	0xffffffff


	//   ....[5]....
        /*04a0*/ 	.word	0xffffffff


	//   ....[6]....
        /*04a4*/ 	.word	0xffffffff


	//   ....[7]....
        /*04a8*/ 	.word	0xffffffff


	//   ....[8]....
        /*04ac*/ 	.word	0xffffffff


	//   ....[9]....
        /*04b0*/ 	.word	0xffffffff


	//   ....[10]....
        /*04b4*/ 	.word	0xffffffff


	//   ....[11]....
        /*04b8*/ 	.word	0xffffffff


	//   ....[12]....
        /*04bc*/ 	.word	0xffffffff


	//   ....[13]....
        /*04c0*/ 	.word	0xffffffff


	//   ....[14]....
        /*04c4*/ 	.word	0xffffffff


	//   ....[15]....
        /*04c8*/ 	.word	0xffffffff


	//   ....[16]....
        /*04cc*/ 	.word	0xffffffff


	//   ....[17]....
        /*04d0*/ 	.word	0xffffffff


	//   ....[18]....
        /*04d4*/ 	.word	0xffffffff


	//   ....[19]....
        /*04d8*/ 	.word	0xffffffff


	//   ....[20]....
        /*04dc*/ 	.word	0xffffffff


	//   ....[21]....
        /*04e0*/ 	.word	0xffffffff


	//   ....[22]....
        /*04e4*/ 	.word	0xffffffff


	//   ....[23]....
        /*04e8*/ 	.word	0xffffffff


	//   ....[24]....
        /*04ec*/ 	.word	0xffffffff


	//   ....[25]....
        /*04f0*/ 	.word	0xffffffff


	//   ....[26]....
        /*04f4*/ 	.word	0xffffffff


	//   ....[27]....
        /*04f8*/ 	.word	0xffffffff


	//   ....[28]....
        /*04fc*/ 	.word	0xffffffff


	//   ....[29]....
        /*0500*/ 	.word	0xffffffff


	//   ....[30]....
        /*0504*/ 	.word	0xffffffff


	//   ....[31]....
        /*0508*/ 	.word	0xffffffff


	//   ....[32]....
        /*050c*/ 	.word	0xffffffff


	//   ....[33]....
        /*0510*/ 	.word	0xffffffff


	//   ....[34]....
        /*0514*/ 	.word	0xffffffff


	//   ....[35]....
        /*0518*/ 	.word	0xffffffff


	//   ....[36]....
        /*051c*/ 	.word	0xffffffff


	//   ....[37]....
        /*0520*/ 	.word	0xffffffff


	//   ....[38]....
        /*0524*/ 	.word	0xffffffff


	//   ....[39]....
        /*0528*/ 	.word	0xffffffff


	//   ....[40]....
        /*052c*/ 	.word	0xffffffff


	//   ....[41]....
        /*0530*/ 	.word	0xffffffff


	//   ....[42]....
        /*0534*/ 	.word	0xffffffff


	//   ....[43]....
        /*0538*/ 	.word	0xffffffff


	//   ....[44]....
        /*053c*/ 	.word	0xffffffff


	//   ....[45]....
        /*0540*/ 	.word	0xffffffff


	//   ....[46]....
        /*0544*/ 	.word	0xffffffff


	//   ....[47]....
        /*0548*/ 	.word	0xffffffff


	//   ....[48]....
        /*054c*/ 	.word	0xffffffff


	//   ....[49]....
        /*0550*/ 	.word	0xffffffff


	//   ....[50]....
        /*0554*/ 	.word	0xffffffff


	//   ....[51]....
        /*0558*/ 	.word	0xffffffff


	//   ....[52]....
        /*055c*/ 	.word	0xffffffff


	//   ....[53]....
        /*0560*/ 	.word	0xffffffff


	//   ....[54]....
        /*0564*/ 	.word	0xffffffff


	//   ....[55]....
        /*0568*/ 	.word	0xffffffff


	//   ....[56]....
        /*056c*/ 	.word	0xffffffff


	//   ....[57]....
        /*0570*/ 	.word	0xffffffff


	//   ....[58]....
        /*0574*/ 	.word	0xffffffff


	//   ....[59]....
        /*0578*/ 	.word	0xffffffff


	//   ....[60]....
        /*057c*/ 	.word	0xffffffff


	//   ....[61]....
        /*0580*/ 	.word	0xffffffff


	//   ....[62]....
        /*0584*/ 	.word	0xffffffff


	//   ....[63]....
        /*0588*/ 	.word	0xffffffff


	//   ....[64]....
        /*058c*/ 	.word	0xffffffff


	//   ....[65]....
        /*0590*/ 	.word	0xffffffff


	//   ....[66]....
        /*0594*/ 	.word	0xffffffff


	//   ....[67]....
        /*0598*/ 	.word	0xffffffff


	//   ....[68]....
        /*059c*/ 	.word	0xffffffff


	//   ....[69]....
        /*05a0*/ 	.word	0xffffffff


	//   ....[70]....
        /*05a4*/ 	.word	0xffffffff


	//   ....[71]....
        /*05a8*/ 	.word	0xffffffff


	//   ....[72]....
        /*05ac*/ 	.word	0xffffffff


	//   ....[73]....
        /*05b0*/ 	.word	0xffffffff


	//   ....[74]....
        /*05b4*/ 	.word	0xffffffff


	//   ....[75]....
        /*05b8*/ 	.word	0xffffffff


	//   ....[76]....
        /*05bc*/ 	.word	0xffffffff


	//   ....[77]....
        /*05c0*/ 	.word	0xffffffff


	//   ....[78]....
        /*05c4*/ 	.word	0xffffffff


	//   ....[79]....
        /*05c8*/ 	.word	0xffffffff


	//   ....[80]....
        /*05cc*/ 	.word	0xffffffff


	//   ....[81]....
        /*05d0*/ 	.word	0xffffffff


	//   ....[82]....
        /*05d4*/ 	.word	0xffffffff


	//   ....[83]....
        /*05d8*/ 	.word	0xffffffff


	//   ....[84]....
        /*05dc*/ 	.word	0xffffffff


	//   ....[85]....
        /*05e0*/ 	.word	0xffffffff


	//   ....[86]....
        /*05e4*/ 	.word	0xffffffff


	//   ....[87]....
        /*05e8*/ 	.word	0xffffffff


	//   ....[88]....
        /*05ec*/ 	.word	0xffffffff


	//   ....[89]....
        /*05f0*/ 	.word	0xffffffff


	//   ....[90]....
        /*05f4*/ 	.word	0xffffffff


	//   ....[91]....
        /*05f8*/ 	.word	0xffffffff


	//   ....[92]....
        /*05fc*/ 	.word	0xffffffff


	//   ....[93]....
        /*0600*/ 	.word	0xffffffff


	//   ....[94]....
        /*0604*/ 	.word	0xffffffff


	//   ....[95]....
        /*0608*/ 	.word	0xffffffff


	//   ....[96]....
        /*060c*/ 	.word	0xffffffff


	//   ....[97]....
        /*0610*/ 	.word	0xffffffff


	//   ....[98]....
        /*0614*/ 	.word	0xffffffff


	//   ....[99]....
        /*0618*/ 	.word	0xffffffff


	//   ....[100]....
        /*061c*/ 	.word	0xffffffff


	//   ....[101]....
        /*0620*/ 	.word	0xffffffff


	//   ....[102]....
        /*0624*/ 	.word	0xffffffff


	//   ....[103]....
        /*0628*/ 	.word	0xffffffff


	//   ....[104]....
        /*062c*/ 	.word	0xffffffff


	//   ....[105]....
        /*0630*/ 	.word	0xffffffff


	//   ....[106]....
        /*0634*/ 	.word	0xffffffff


	//   ....[107]....
        /*0638*/ 	.word	0x0500000f


	//   ....[108]....
        /*063c*/ 	.word	0x0500000f


	//   ....[109]....
        /*0640*/ 	.word	0x0500000f


	//   ....[110]....
        /*0644*/ 	.word	0x0500000f


	//   ....[111]....
        /*0648*/ 	.word	0x0500000f


	//   ....[112]....
        /*064c*/ 	.word	0x0500000f


	//   ....[113]....
        /*0650*/ 	.word	0x0500000f


	//   ....[114]....
        /*0654*/ 	.word	0x0500000f


	//   ....[115]....
        /*0658*/ 	.word	0x0500000f


	//   ....[116]....
        /*065c*/ 	.word	0x0500000f


	//   ....[117]....
        /*0660*/ 	.word	0x0500000f


	//   ....[118]....
        /*0664*/ 	.word	0x0500000f


	//   ....[119]....
        /*0668*/ 	.word	0x0500000f


	//   ....[120]....
        /*066c*/ 	.word	0x0500000f


	//   ....[121]....
        /*0670*/ 	.word	0x0500000f


	//   ....[122]....
        /*0674*/ 	.word	0x0500000f


	//   ....[123]....
        /*0678*/ 	.word	0x0500000f


	//   ....[124]....
        /*067c*/ 	.word	0x0500000f


	//   ....[125]....
        /*0680*/ 	.word	0x0500000f


	//   ....[126]....
        /*0684*/ 	.word	0x0500000f


	//   ....[127]....
        /*0688*/ 	.word	0x0500000f


	//   ....[128]....
        /*068c*/ 	.word	0x0500000f


	//   ....[129]....
        /*0690*/ 	.word	0x0500000f


	//   ....[130]....
        /*0694*/ 	.word	0x0500000f


	//   ....[131]....
        /*0698*/ 	.word	0x0500000f


	//   ....[132]....
        /*069c*/ 	.word	0x0500000f


	//   ....[133]....
        /*06a0*/ 	.word	0x0500000f


	//   ....[134]....
        /*06a4*/ 	.word	0x0500000f


	//   ....[135]....
        /*06a8*/ 	.word	0x0500000f


	//   ....[136]....
        /*06ac*/ 	.word	0x0500000f


	//   ....[137]....
        /*06b0*/ 	.word	0x0500000f


	//   ....[138]....
        /*06b4*/ 	.word	0x0500000f


	//   ....[139]....
        /*06b8*/ 	.word	0x0500000f


	//   ....[140]....
        /*06bc*/ 	.word	0x0500000f


	//   ....[141]....
        /*06c0*/ 	.word	0x0500000f


	//   ....[142]....
        /*06c4*/ 	.word	0x0500000f


	//   ....[143]....
        /*06c8*/ 	.word	0x0500000f


	//   ....[144]....
        /*06cc*/ 	.word	0x0500000f


	//   ....[145]....
        /*06d0*/ 	.word	0x0500000f


	//   ....[146]....
        /*06d4*/ 	.word	0x0500000f


	//   ....[147]....
        /*06d8*/ 	.word	0x0500000f


	//   ....[148]....
        /*06dc*/ 	.word	0x0500000f


	//   ....[149]....
        /*06e0*/ 	.word	0x0500000f


	//   ....[150]....
        /*06e4*/ 	.word	0x0500000f


	//----- nvinfo : EIATTR_COOP_GROUP_INSTR_OFFSETS
	.align		4
.L_117:
        /*06e8*/ 	.byte	0x04, 0x28
        /*06ea*/ 	.short	(.L_119 - .L_118)


	//   ....[0]....
.L_118:
        /*06ec*/ 	.word	0x00000060


	//   ....[1]....
        /*06f0*/ 	.word	0x00000130


	//   ....[2]....
        /*06f4*/ 	.word	0x000001e0


	//   ....[3]....
        /*06f8*/ 	.word	0x000003a0


	//   ....[4]....
        /*06fc*/ 	.word	0x00000500


	//   ....[5]....
        /*0700*/ 	.word	0x00000620


	//   ....[6]....
        /*0704*/ 	.word	0x00000780


	//   ....[7]....
        /*0708*/ 	.word	0x000018f0


	//   ....[8]....
        /*070c*/ 	.word	0x000035b0


	//   ....[9]....
        /*0710*/ 	.word	0x000035d0


	//   ....[10]....
        /*0714*/ 	.word	0x00003c20


	//   ....[11]....
        /*0718*/ 	.word	0x00003c40


	//   ....[12]....
        /*071c*/ 	.word	0x000052c0


	//   ....[13]....
        /*0720*/ 	.word	0x000066d0


	//   ....[14]....
        /*0724*/ 	.word	0x00006760


	//   ....[15]....
        /*0728*/ 	.word	0x00007440


	//   ....[16]....
        /*072c*/ 	.word	0x00007490


	//   ....[17]....
        /*0730*/ 	.word	0x00008ad0


	//   ....[18]....
        /*0734*/ 	.word	0x00008bf0


	//   ....[19]....
        /*0738*/ 	.word	0x00008c30


	//   ....[20]....
        /*073c*/ 	.word	0x00008d90


	//   ....[21]....
        /*0740*/ 	.word	0x00008db0


	//   ....[22]....
        /*0744*/ 	.word	0x00009e70


	//   ....[23]....
        /*0748*/ 	.word	0x00009e80


	//   ....[24]....
        /*074c*/ 	.word	0x00009e90


	//   ....[25]....
        /*0750*/ 	.word	0x00009ed0


	//   ....[26]....
        /*0754*/ 	.word	0x0000a490


	//   ....[27]....
        /*0758*/ 	.word	0x0000a4c0


	//   ....[28]....
        /*075c*/ 	.word	0x0000a4d0


	//   ....[29]....
        /*0760*/ 	.word	0x0000a4f0


	//   ....[30]....
        /*0764*/ 	.word	0x0000a510


	//   ....[31]....
        /*0768*/ 	.word	0x0000a530


	//   ....[32]....
        /*076c*/ 	.word	0x0000a620


	//   ....[33]....
        /*0770*/ 	.word	0x0000a630


	//   ....[34]....
        /*0774*/ 	.word	0x0000aa50


	//   ....[35]....
        /*0778*/ 	.word	0x0000aa80


	//   ....[36]....
        /*077c*/ 	.word	0x0000acc0


	//   ....[37]....
        /*0780*/ 	.word	0x0000acd0


	//   ....[38]....
        /*0784*/ 	.word	0x0000b810


	//   ....[39]....
        /*0788*/ 	.word	0x0000b850


	//   ....[40]....
        /*078c*/ 	.word	0x0000b880


	//   ....[41]....
        /*0790*/ 	.word	0x0000b8b0


	//   ....[42]....
        /*0794*/ 	.word	0x0000b8d0


	//   ....[43]....
        /*0798*/ 	.word	0x0000b8e0


	//   ....[44]....
        /*079c*/ 	.word	0x0000b8f0


	//   ....[45]....
        /*07a0*/ 	.word	0x0000b910


	//   ....[46]....
        /*07a4*/ 	.word	0x0000ba60


	//   ....[47]....
        /*07a8*/ 	.word	0x0000bc70


	//   ....[48]....
        /*07ac*/ 	.word	0x0000bca0


	//   ....[49]....
        /*07b0*/ 	.word	0x0000bcd0


	//   ....[50]....
        /*07b4*/ 	.word	0x0000bd00


	//   ....[51]....
        /*07b8*/ 	.word	0x0000bd30


	//   ....[52]....
        /*07bc*/ 	.word	0x0000bd60


	//   ....[53]....
        /*07c0*/ 	.word	0x0000bee0


	//   ....[54]....
        /*07c4*/ 	.word	0x0000bf10


	//   ....[55]....
        /*07c8*/ 	.word	0x0000bf40


	//   ....[56]....
        /*07cc*/ 	.word	0x0000bf70


	//   ....[57]....
        /*07d0*/ 	.word	0x0000bfa0


	//   ....[58]....
        /*07d4*/ 	.word	0x0000bfd0


	//   ....[59]....
        /*07d8*/ 	.word	0x0000c060


	//   ....[60]....
        /*07dc*/ 	.word	0x0000c090


	//   ....[61]....
        /*07e0*/ 	.word	0x0000c0a0


	//   ....[62]....
        /*07e4*/ 	.word	0x0000c140


	//   ....[63]....
        /*07e8*/ 	.word	0x0000d4b0


	//   ....[64]....
        /*07ec*/ 	.word	0x0000e000


	//   ....[65]....
        /*07f0*/ 	.word	0x0000e010


	//   ....[66]....
        /*07f4*/ 	.word	0x0000e030


	//   ....[67]....
        /*07f8*/ 	.word	0x0000e0c0


	//   ....[68]....
        /*07fc*/ 	.word	0x0000e0e0


	//   ....[69]....
        /*0800*/ 	.word	0x0000e160


	//   ....[70]....
        /*0804*/ 	.word	0x0000e180


	//   ....[71]....
        /*0808*/ 	.word	0x0000e200


	//   ....[72]....
        /*080c*/ 	.word	0x0000e220


	//   ....[73]....
        /*0810*/ 	.word	0x0000e2a0


	//   ....[74]....
        /*0814*/ 	.word	0x0000e2c0


	//   ....[75]....
        /*0818*/ 	.word	0x0000e340


	//   ....[76]....
        /*081c*/ 	.word	0x0000e360


	//   ....[77]....
        /*0820*/ 	.word	0x0000e3e0


	//   ....[78]....
        /*0824*/ 	.word	0x0000e400


	//   ....[79]....
        /*0828*/ 	.word	0x0000e410


	//   ....[80]....
        /*082c*/ 	.word	0x0000e480


	//   ....[81]....
        /*0830*/ 	.word	0x0000e4d0


	//   ....[82]....
        /*0834*/ 	.word	0x0000e580


	//   ....[83]....
        /*0838*/ 	.word	0x0000e590


	//   ....[84]....
        /*083c*/ 	.word	0x0000e600


	//   ....[85]....
        /*0840*/ 	.word	0x0000e610


	//   ....[86]....
        /*0844*/ 	.word	0x0000e650


	//   ....[87]....
        /*0848*/ 	.word	0x0000e670


	//   ....[88]....
        /*084c*/ 	.word	0x000105d0


	//   ....[89]....
        /*0850*/ 	.word	0x00010600


	//   ....[90]....
        /*0854*/ 	.word	0x00010670


	//   ....[91]....
        /*0858*/ 	.word	0x000106a0


	//   ....[92]....
        /*085c*/ 	.word	0x000106d0


	//   ....[93]....
        /*0860*/ 	.word	0x00010700


	//   ....[94]....
        /*0864*/ 	.word	0x00010730


	//   ....[95]....
        /*0868*/ 	.word	0x00010760


	//   ....[96]....
        /*086c*/ 	.word	0x00010900


	//   ....[97]....
        /*0870*/ 	.word	0x00010930


	//   ....[98]....
        /*0874*/ 	.word	0x00010960


	//   ....[99]....
        /*0878*/ 	.word	0x00010990


	//   ....[100]....
        /*087c*/ 	.word	0x000109c0


	//   ....[101]....
        /*0880*/ 	.word	0x000109f0


	//   ....[102]....
        /*0884*/ 	.word	0x00010ab0


	//   ....[103]....
        /*0888*/ 	.word	0x00010ad0


	//   ....[104]....
        /*088c*/ 	.word	0x00010ae0


	//   ....[105]....
        /*0890*/ 	.word	0x00010b40


	//   ....[106]....
        /*0894*/ 	.word	0x00011160


	//   ....[107]....
        /*0898*/ 	.word	0x00011640


	//   ....[108]....
        /*089c*/ 	.word	0x000117f0


	//   ....[109]....
        /*08a0*/ 	.word	0x00011840


	//   ....[110]....
        /*08a4*/ 	.word	0x000118a0


	//   ....[111]....
        /*08a8*/ 	.word	0x00011990


	//   ....[112]....
        /*08ac*/ 	.word	0x000119f0


	//   ....[113]....
        /*08b0*/ 	.word	0x00011af0


	//   ....[114]....
        /*08b4*/ 	.word	0x00011b50


	//   ....[115]....
        /*08b8*/ 	.word	0x00011c50


	//   ....[116]....
        /*08bc*/ 	.word	0x00011cb0


	//   ....[117]....
        /*08c0*/ 	.word	0x00011db0


	//   ....[118]....
        /*08c4*/ 	.word	0x00011e10


	//   ....[119]....
        /*08c8*/ 	.word	0x00011f10


	//   ....[120]....
        /*08cc*/ 	.word	0x00011f70


	//   ....[121]....
        /*08d0*/ 	.word	0x00012070


	//   ....[122]....
        /*08d4*/ 	.word	0x000120d0


	//   ....[123]....
        /*08d8*/ 	.word	0x00012180


	//   ....[124]....
        /*08dc*/ 	.word	0x00012250


	//   ....[125]....
        /*08e0*/ 	.word	0x00012320


	//   ....[126]....
        /*08e4*/ 	.word	0x00012380


	//   ....[127]....
        /*08e8*/ 	.word	0x00012460


	//   ....[128]....
        /*08ec*/ 	.word	0x000124c0


	//   ....[129]....
        /*08f0*/ 	.word	0x00012590


	//   ....[130]....
        /*08f4*/ 	.word	0x000125f0


	//   ....[131]....
        /*08f8*/ 	.word	0x000126b0


	//   ....[132]....
        /*08fc*/ 	.word	0x000129d0


	//   ....[133]....
        /*0900*/ 	.word	0x00012a70


	//   ....[134]....
        /*0904*/ 	.word	0x00012bf0


	//   ....[135]....
        /*0908*/ 	.word	0x00012c60


	//   ....[136]....
        /*090c*/ 	.word	0x00012cd0


	//   ....[137]....
        /*0910*/ 	.word	0x00012d40


	//   ....[138]....
        /*0914*/ 	.word	0x00012db0


	//   ....[139]....
        /*0918*/ 	.word	0x00012e30


	//   ....[140]....
        /*091c*/ 	.word	0x00012eb0


	//   ....[141]....
        /*0920*/ 	.word	0x00012f40


	//   ....[142]....
        /*0924*/ 	.word	0x00012fb0


	//   ....[143]....
        /*0928*/ 	.word	0x00013020


	//   ....[144]....
        /*092c*/ 	.word	0x00013090


	//   ....[145]....
        /*0930*/ 	.word	0x00013110


	//   ....[146]....
        /*0934*/ 	.word	0x00013180


	//   ....[147]....
        /*0938*/ 	.word	0x00013220


	//   ....[148]....
        /*093c*/ 	.word	0x00013270


	//   ....[149]....
        /*0940*/ 	.word	0x00013300


	//   ....[150]....
        /*0944*/ 	.word	0x00013430


	//----- nvinfo : EIATTR_REG_RECONFIG
	.align		4
.L_119:
        /*0948*/ 	.byte	0x01, 0x54
	.zero		2


	//----- nvinfo : EIATTR_SYSCALL_OFFSETS
	.align		4
        /*094c*/ 	.byte	0x04, 0x46
        /*094e*/ 	.short	(.L_121 - .L_120)


	//   ....[0]....
.L_120:
        /*0950*/ 	.word	0x00001ab0


	//   ....[1]....
        /*0954*/ 	.word	0x0000d120


	//   ....[2]....
        /*0958*/ 	.word	0x0000d270


	//   ....[3]....
        /*095c*/ 	.word	0x0000d360


	//   ....[4]....
        /*0960*/ 	.word	0x0000db30


	//----- nvinfo : EIATTR_MBARRIER_INSTR_OFFSETS
	.align		4
.L_121:
        /*0964*/ 	.byte	0x04, 0x39
        /*0966*/ 	.short	(.L_123 - .L_122)


	//   ....[0]....
.L_122:
        /*0968*/ 	.word	0x00000250
        /*096c*/ 	.word	0x000000ff
        /*0970*/ 	.word	0x00030800
        /*0974*/ 	.short	0x0100
        /*0976*/ 	.byte	0x08
	.zero		1


	//   ....[1]....
        /*0978*/ 	.word	0x00000260
        /*097c*/ 	.word	0x000000ff
        /*0980*/ 	.word	0x00030820
        /*0984*/ 	.short	0x0100
        /*0986*/ 	.byte	0x08
	.zero		1


	//   ....[2]....
        /*0988*/ 	.word	0x00000350
        /*098c*/ 	.word	0x000000ff
        /*0990*/ 	.word	0x00030830
        /*0994*/ 	.short	0x0100
        /*0996*/ 	.byte	0x08
	.zero		1


	//   ....[3]....
        /*0998*/ 	.word	0x00000360
        /*099c*/ 	.word	0x000000ff
        /*09a0*/ 	.word	0x00030840
        /*09a4*/ 	.short	0x0100
        /*09a6*/ 	.byte	0x08
	.zero		1


	//   ....[4]....
        /*09a8*/ 	.word	0x00000370
        /*09ac*/ 	.word	0x000000ff
        /*09b0*/ 	.word	0x00030838
        /*09b4*/ 	.short	0x0100
        /*09b6*/ 	.byte	0x08
	.zero		1


	//   ....[5]....
        /*09b8*/ 	.word	0x00000380
        /*09bc*/ 	.word	0x000000ff
        /*09c0*/ 	.word	0x00030848
        /*09c4*/ 	.short	0x0100
        /*09c6*/ 	.byte	0x08
	.zero		1


	//   ....[6]....
        /*09c8*/ 	.word	0x000004b0
        /*09cc*/ 	.word	0x000000ff
        /*09d0*/ 	.word	0x00030850
        /*09d4*/ 	.short	0x0100
        /*09d6*/ 	.byte	0x08
	.zero		1


	//   ....[7]....
        /*09d8*/ 	.word	0x000004c0
        /*09dc*/ 	.word	0x000000ff
        /*09e0*/ 	.word	0x00030860
        /*09e4*/ 	.short	0x0100
        /*09e6*/ 	.byte	0x08
	.zero		1


	//   ....[8]....
        /*09e8*/ 	.word	0x000004d0
        /*09ec*/ 	.word	0x000000ff
        /*09f0*/ 	.word	0x00030858
        /*09f4*/ 	.short	0x0100
        /*09f6*/ 	.byte	0x08
	.zero		1


	//   ....[9]....
        /*09f8*/ 	.word	0x000004e0
        /*09fc*/ 	.word	0x000000ff
        /*0a00*/ 	.word	0x00030868
        /*0a04*/ 	.short	0x0100
        /*0a06*/ 	.byte	0x08
	.zero		1


	//   ....[10]....
        /*0a08*/ 	.word	0x000005d0
        /*0a0c*/ 	.word	0x000000ff
        /*0a10*/ 	.word	0x00030870
        /*0a14*/ 	.short	0x0100
        /*0a16*/ 	.byte	0x06
	.zero		1


	//   ....[11]....
        /*0a18*/ 	.word	0x000005e0
        /*0a1c*/ 	.word	0x000000ff
        /*0a20*/ 	.word	0x00030880
        /*0a24*/ 	.short	0x0100
        /*0a26*/ 	.byte	0x06
	.zero		1


	//   ....[12]....
        /*0a28*/ 	.word	0x000005f0
        /*0a2c*/ 	.word	0x000000ff
        /*0a30*/ 	.word	0x00030878
        /*0a34*/ 	.short	0x0100
        /*0a36*/ 	.byte	0x06
	.zero		1


	//   ....[13]....
        /*0a38*/ 	.word	0x00000600
        /*0a3c*/ 	.word	0x000000ff
        /*0a40*/ 	.word	0x00030888
        /*0a44*/ 	.short	0x0100
        /*0a46*/ 	.byte	0x06
	.zero		1


	//   ....[14]....
        /*0a48*/ 	.word	0x00000730
        /*0a4c*/ 	.word	0x000000ff
        /*0a50*/ 	.word	0x00030890
        /*0a54*/ 	.short	0x0100
        /*0a56*/ 	.byte	0x08
	.zero		1


	//   ....[15]....
        /*0a58*/ 	.word	0x00000740
        /*0a5c*/ 	.word	0x000000ff
        /*0a60*/ 	.word	0x000308a0
        /*0a64*/ 	.short	0x0100
        /*0a66*/ 	.byte	0x08
	.zero		1


	//   ....[16]....
        /*0a68*/ 	.word	0x00000750
        /*0a6c*/ 	.word	0x000000ff
        /*0a70*/ 	.word	0x00030898
        /*0a74*/ 	.short	0x0100
        /*0a76*/ 	.byte	0x08
	.zero		1


	//   ....[17]....
        /*0a78*/ 	.word	0x00000760
        /*0a7c*/ 	.word	0x000000ff
        /*0a80*/ 	.word	0x000308a8
        /*0a84*/ 	.short	0x0100
        /*0a86*/ 	.byte	0x08
	.zero		1


	//   ....[18]....
        /*0a88*/ 	.word	0x00000890
        /*0a8c*/ 	.word	0x000000ff
        /*0a90*/ 	.word	0x000308b0
        /*0a94*/ 	.short	0x0100
        /*0a96*/ 	.byte	0x08
	.zero		1


	//   ....[19]....
        /*0a98*/ 	.word	0x000008a0
        /*0a9c*/ 	.word	0x000000ff
        /*0aa0*/ 	.word	0x000308c0
        /*0aa4*/ 	.short	0x0100
        /*0aa6*/ 	.byte	0x08
	.zero		1


	//   ....[20]....
        /*0aa8*/ 	.word	0x000008b0
        /*0aac*/ 	.word	0x000000ff
        /*0ab0*/ 	.word	0x000308b8
        /*0ab4*/ 	.short	0x0100
        /*0ab6*/ 	.byte	0x08
	.zero		1


	//   ....[21]....
        /*0ab8*/ 	.word	0x000008c0
        /*0abc*/ 	.word	0x000000ff
        /*0ac0*/ 	.word	0x000308c8
        /*0ac4*/ 	.short	0x0100
        /*0ac6*/ 	.byte	0x08
	.zero		1


	//   ....[22]....
        /*0ac8*/ 	.word	0x00001b30
        /*0acc*/ 	.word	0x000000ff
        /*0ad0*/ 	.word	0x00030800
        /*0ad4*/ 	.short	0x010a
        /*0ad6*/ 	.byte	0x25
	.zero		1


	//   ....[23]....
        /*0ad8*/ 	.word	0x00001ba0
        /*0adc*/ 	.word	0x00000000
        /*0ae0*/ 	.word	0x00030830
        /*0ae4*/ 	.short	0x010a
        /*0ae6*/ 	.byte	0x3f
	.zero		1


	//   ....[24]....
        /*0ae8*/ 	.word	0x00001c10
        /*0aec*/ 	.word	0x00000000
        /*0af0*/ 	.word	0x00030830
        /*0af4*/ 	.short	0x010a
        /*0af6*/ 	.byte	0x3f
	.zero		1


	//   ....[25]....
        /*0af8*/ 	.word	0x00004100
        /*0afc*/ 	.word	0x0000001e
        /*0b00*/ 	.word	0x00000000
        /*0b04*/ 	.short	0x0101
        /*0b06*/ 	.byte	0x3f
	.zero		1


	//   ....[26]....
        /*0b08*/ 	.word	0x000054e0
        /*0b0c*/ 	.word	0x000000ff
        /*0b10*/ 	.word	0x00030830
        /*0b14*/ 	.short	0x010a
        /*0b16*/ 	.byte	0x06
	.zero		1


	//   ....[27]....
        /*0b18*/ 	.word	0x00005520
        /*0b1c*/ 	.word	0x000000ff
        /*0b20*/ 	.word	0x00030830
        /*0b24*/ 	.short	0x010a
        /*0b26*/ 	.byte	0x06
	.zero		1


	//   ....[28]....
        /*0b28*/ 	.word	0x00005710
        /*0b2c*/ 	.word	0x000000ff
        /*0b30*/ 	.word	0x00030850
        /*0b34*/ 	.short	0x010a
        /*0b36*/ 	.byte	0x06
	.zero		1


	//   ....[29]....
        /*0b38*/ 	.word	0x00005750
        /*0b3c*/ 	.word	0x000000ff
        /*0b40*/ 	.word	0x00030850
        /*0b44*/ 	.short	0x010a
        /*0b46*/ 	.byte	0x06
	.zero		1


	//   ....[30]....
        /*0b48*/ 	.word	0x00007930
        /*0b4c*/ 	.word	0x0000001b
        /*0b50*/ 	.word	0x00000000
        /*0b54*/ 	.short	0x0101
        /*0b56*/ 	.byte	0x3f
	.zero		1


	//   ....[31]....
        /*0b58*/ 	.word	0x000079c0
        /*0b5c*/ 	.word	0x0000001b
        /*0b60*/ 	.word	0x00000000
        /*0b64*/ 	.short	0x0101
        /*0b66*/ 	.byte	0x3f
	.zero		1


	//   ....[32]....
        /*0b68*/ 	.word	0x00008b40
        /*0b6c*/ 	.word	0x000000ff
        /*0b70*/ 	.word	0x00030850
        /*0b74*/ 	.short	0x010a
        /*0b76*/ 	.byte	0x0c
	.zero		1


	//   ....[33]....
        /*0b78*/ 	.word	0x00008b80
        /*0b7c*/ 	.word	0x000000ff
        /*0b80*/ 	.word	0x00030850
        /*0b84*/ 	.short	0x010a
        /*0b86*/ 	.byte	0x0c
	.zero		1


	//   ....[34]....
        /*0b88*/ 	.word	0x00009390
        /*0b8c*/ 	.word	0x00000009
        /*0b90*/ 	.word	0x00000000
        /*0b94*/ 	.short	0x0101
        /*0b96*/ 	.byte	0x3f
	.zero		1


	//   ....[35]....
        /*0b98*/ 	.word	0x0000a5c0
        /*0b9c*/ 	.word	0x000000ff
        /*0ba0*/ 	.word	0x00000000
        /*0ba4*/ 	.short	0x0101
        /*0ba6*/ 	.byte	0x04
	.zero		1


	//   ....[36]....
        /*0ba8*/ 	.word	0x0000aa70
        /*0bac*/ 	.word	0x000000ff
        /*0bb0*/ 	.word	0x00000000
        /*0bb4*/ 	.short	0x0101
        /*0bb6*/ 	.byte	0x04
	.zero		1


	//   ....[37]....
        /*0bb8*/ 	.word	0x0000d6b0
        /*0bbc*/ 	.word	0x00000000
        /*0bc0*/ 	.word	0x00030840
        /*0bc4*/ 	.short	0x010a
        /*0bc6*/ 	.byte	0x3f
	.zero		1


	//   ....[38]....
        /*0bc8*/ 	.word	0x0000e720
        /*0bcc*/ 	.word	0x00000011
        /*0bd0*/ 	.word	0x00030800
        /*0bd4*/ 	.short	0x0107
        /*0bd6*/ 	.byte	0x3f
	.zero		1


	//   ....[39]....
        /*0bd8*/ 	.word	0x0000e810
        /*0bdc*/ 	.word	0x00000011
        /*0be0*/ 	.word	0x00030800
        /*0be4*/ 	.short	0x0101
        /*0be6*/ 	.byte	0x3f
	.zero		1


	//   ....[40]....
        /*0be8*/ 	.word	0x0000e830
        /*0bec*/ 	.word	0x00000011
        /*0bf0*/ 	.word	0x00030820
        /*0bf4*/ 	.short	0x010a
        /*0bf6*/ 	.byte	0x3f
	.zero		1


	//   ....[41]....
        /*0bf8*/ 	.word	0x0000ebc0
        /*0bfc*/ 	.word	0x00000004
        /*0c00*/ 	.word	0x00030840
        /*0c04*/ 	.short	0x010a
        /*0c06*/ 	.byte	0x3f
	.zero		1


	//   ....[42]....
        /*0c08*/ 	.word	0x0000ee40
        /*0c0c*/ 	.word	0x00000003
        /*0c10*/ 	.word	0x00000060
        /*0c14*/ 	.short	0x010a
        /*0c16*/ 	.byte	0x3f
	.zero		1


	//   ....[43]....
        /*0c18*/ 	.word	0x0000f390
        /*0c1c*/ 	.word	0x00000002
        /*0c20*/ 	.word	0x00030840
        /*0c24*/ 	.short	0x010a
        /*0c26*/ 	.byte	0x3f
	.zero		1


	//   ....[44]....
        /*0c28*/ 	.word	0x0000f610
        /*0c2c*/ 	.word	0x0000000a
        /*0c30*/ 	.word	0x00000060
        /*0c34*/ 	.short	0x010a
        /*0c36*/ 	.byte	0x3f
	.zero		1


	//   ....[45]....
        /*0c38*/ 	.word	0x0000faa0
        /*0c3c*/ 	.word	0x00000002
        /*0c40*/ 	.word	0x00030840
        /*0c44*/ 	.short	0x010a
        /*0c46*/ 	.byte	0x3f
	.zero		1


	//   ....[46]....
        /*0c48*/ 	.word	0x0000fd30
        /*0c4c*/ 	.word	0x00000007
        /*0c50*/ 	.word	0x00000060
        /*0c54*/ 	.short	0x010a
        /*0c56*/ 	.byte	0x3f
	.zero		1


	//   ....[47]....
        /*0c58*/ 	.word	0x00010180
        /*0c5c*/ 	.word	0x00000003
        /*0c60*/ 	.word	0x00030860
        /*0c64*/ 	.short	0x010a
        /*0c66*/ 	.byte	0x3f
	.zero		1


	//   ....[48]....
        /*0c68*/ 	.word	0x000110e0
        /*0c6c*/ 	.word	0x00000009
        /*0c70*/ 	.word	0x00030820
        /*0c74*/ 	.short	0x010a
        /*0c76*/ 	.byte	0x3f
	.zero		1


	//   ....[49]....
        /*0c78*/ 	.word	0x00011280
        /*0c7c*/ 	.word	0x00000007
        /*0c80*/ 	.word	0x00000000
        /*0c84*/ 	.short	0x010a
        /*0c86*/ 	.byte	0x3f
	.zero		1


	//   ....[50]....
        /*0c88*/ 	.word	0x000112f0
        /*0c8c*/ 	.word	0x00000003
        /*0c90*/ 	.word	0x00000000
        /*0c94*/ 	.short	0x010a
        /*0c96*/ 	.byte	0x3f
	.zero		1


	//   ....[51]....
        /*0c98*/ 	.word	0x00011350
        /*0c9c*/ 	.word	0x00000005
        /*0ca0*/ 	.word	0x00000000
        /*0ca4*/ 	.short	0x010a
        /*0ca6*/ 	.byte	0x3f
	.zero		1


	//   ....[52]....
        /*0ca8*/ 	.word	0x00011380
        /*0cac*/ 	.word	0x00000003
        /*0cb0*/ 	.word	0x00000000
        /*0cb4*/ 	.short	0x010a
        /*0cb6*/ 	.byte	0x3f
	.zero		1


	//   ....[53]....
        /*0cb8*/ 	.word	0x000113f0
        /*0cbc*/ 	.word	0x00000003
        /*0cc0*/ 	.word	0x00030800
        /*0cc4*/ 	.short	0x010a
        /*0cc6*/ 	.byte	0x3f
	.zero		1


	//   ....[54]....
        /*0cc8*/ 	.word	0x00011440
        /*0ccc*/ 	.word	0x00000000
        /*0cd0*/ 	.word	0x00030830
        /*0cd4*/ 	.short	0x010a
        /*0cd6*/ 	.byte	0x3f
	.zero		1


	//   ....[55]....
        /*0cd8*/ 	.word	0x000114a0
        /*0cdc*/ 	.word	0x00000008
        /*0ce0*/ 	.word	0x00030830
        /*0ce4*/ 	.short	0x010a
        /*0ce6*/ 	.byte	0x3f
	.zero		1


	//   ....[56]....
        /*0ce8*/ 	.word	0x00011500
        /*0cec*/ 	.word	0x00000007
        /*0cf0*/ 	.word	0x00030850
        /*0cf4*/ 	.short	0x010a
        /*0cf6*/ 	.byte	0x3f
	.zero		1


	//   ....[57]....
        /*0cf8*/ 	.word	0x00011560
        /*0cfc*/ 	.word	0x00000003
        /*0d00*/ 	.word	0x00030850
        /*0d04*/ 	.short	0x010a
        /*0d06*/ 	.byte	0x3f
	.zero		1


	//   ....[58]....
        /*0d08*/ 	.word	0x00011700
        /*0d0c*/ 	.word	0x00000000
        /*0d10*/ 	.word	0x00030840
        /*0d14*/ 	.short	0x010a
        /*0d16*/ 	.byte	0x3f
	.zero		1


	//   ....[59]....
        /*0d18*/ 	.word	0x000126f0
        /*0d1c*/ 	.word	0x00000011
        /*0d20*/ 	.word	0x00030820
        /*0d24*/ 	.short	0x010a
        /*0d26*/ 	.byte	0x3f
	.zero		1


	//   ....[60]....
        /*0d28*/ 	.word	0x00012740
        /*0d2c*/ 	.word	0x00000004
        /*0d30*/ 	.word	0x00030840
        /*0d34*/ 	.short	0x010a
        /*0d36*/ 	.byte	0x3f
	.zero		1


	//   ....[61]....
        /*0d38*/ 	.word	0x00012790
        /*0d3c*/ 	.word	0x00000003
        /*0d40*/ 	.word	0x00000060
        /*0d44*/ 	.short	0x010a
        /*0d46*/ 	.byte	0x3f
	.zero		1


	//   ....[62]....
        /*0d48*/ 	.word	0x000127e0
        /*0d4c*/ 	.word	0x00000002
        /*0d50*/ 	.word	0x00030840
        /*0d54*/ 	.short	0x010a
        /*0d56*/ 	.byte	0x3f
	.zero		1


	//   ....[63]....
        /*0d58*/ 	.word	0x00012830
        /*0d5c*/ 	.word	0x0000000a
        /*0d60*/ 	.word	0x00000060
        /*0d64*/ 	.short	0x010a
        /*0d66*/ 	.byte	0x3f
	.zero		1


	//   ....[64]....
        /*0d68*/ 	.word	0x00012880
        /*0d6c*/ 	.word	0x00000002
        /*0d70*/ 	.word	0x00030840
        /*0d74*/ 	.short	0x010a
        /*0d76*/ 	.byte	0x3f
	.zero		1


	//   ....[65]....
        /*0d78*/ 	.word	0x000128d0
        /*0d7c*/ 	.word	0x00000007
        /*0d80*/ 	.word	0x00000060
        /*0d84*/ 	.short	0x010a
        /*0d86*/ 	.byte	0x3f
	.zero		1


	//   ....[66]....
        /*0d88*/ 	.word	0x00012920
        /*0d8c*/ 	.word	0x00000003
        /*0d90*/ 	.word	0x00030860
        /*0d94*/ 	.short	0x010a
        /*0d96*/ 	.byte	0x3f
	.zero		1


	//   ....[67]....
        /*0d98*/ 	.word	0x00013350
        /*0d9c*/ 	.word	0x00000009
        /*0da0*/ 	.word	0x00030820
        /*0da4*/ 	.short	0x010a
        /*0da6*/ 	.byte	0x3f
	.zero		1


	//   ....[68]....
        /*0da8*/ 	.word	0x000134f0
        /*0dac*/ 	.word	0x00000007
        /*0db0*/ 	.word	0x00000000
        /*0db4*/ 	.short	0x010a
        /*0db6*/ 	.byte	0x3f
	.zero		1


	//   ....[69]....
        /*0db8*/ 	.word	0x00013540
        /*0dbc*/ 	.word	0x00000003
        /*0dc0*/ 	.word	0x00000000
        /*0dc4*/ 	.short	0x010a
        /*0dc6*/ 	.byte	0x3f
	.zero		1


	//   ....[70]....
        /*0dc8*/ 	.word	0x00013590
        /*0dcc*/ 	.word	0x00000005
        /*0dd0*/ 	.word	0x00000000
        /*0dd4*/ 	.short	0x010a
        /*0dd6*/ 	.byte	0x3f
	.zero		1


	//----- nvinfo : EIATTR_NUM_MBARRIERS
	.align		4
.L_123:
        /*0dd8*/ 	.byte	0x03, 0x38
        /*0dda*/ 	.short	0x0016


	//----- nvinfo : EIATTR_EXIT_INSTR_OFFSETS
	.align		4
        /*0ddc*/ 	.byte	0x04, 0x1c
        /*0dde*/ 	.short	(.L_125 - .L_124)


	//   ....[0]....
.L_124:
        /*0de0*/ 	.word	0x00000a70


	//   ....[1]....
        /*0de4*/ 	.word	0x0000ba10


	//   ....[2]....
        /*0de8*/ 	.word	0x000113d0


	//----- nvinfo : EIATTR_MAX_THREADS
	.align		4
.L_125:
        /*0dec*/ 	.byte	0x04, 0x05
        /*0dee*/ 	.short	(.L_127 - .L_126)
.L_126:
        /*0df0*/ 	.word	0x00000200
        /*0df4*/ 	.word	0x00000001
        /*0df8*/ 	.word	0x00000001


	//----- nvinfo : EIATTR_CRS_STACK_SIZE
	.align		4
.L_127:
        /*0dfc*/ 	.byte	0x04, 0x1e
        /*0dfe*/ 	.short	(.L_129 - .L_128)
.L_128:
        /*0e00*/ 	.word	0x00000000


	//----- nvinfo : EIATTR_CBANK_PARAM_SIZE
	.align		4
.L_129:
        /*0e04*/ 	.byte	0x03, 0x19
        /*0e06*/ 	.short	0x0af0


	//----- nvinfo : EIATTR_PARAM_CBANK
	.align		4
        /*0e08*/ 	.byte	0x04, 0x0a
        /*0e0a*/ 	.short	(.L_131 - .L_130)
	.align		4
.L_130:
        /*0e0c*/ 	.word	index@(.nv.constant0._ZN7cutlass13device_kernelIN5flash11enable_sm90INS1_16FlashAttnFwdSm90INS1_25CollectiveMainloopFwdSm90ILi2EN4cute5tupleIJNS5_1CILi1EEES8_S8_EEENS6_IJNS7_ILi192EEESA_NS7_ILi64EEEEEELi64ENS_10bfloat16_tEfNS_4arch4Sm90ELb0ELb0ELb1ELb1ELb0ELb0ELb0ELb0ELb1ELb1ELb1ELb0EEENS1_21CollectiveEpilogueFwdINS6_IJSA_SB_SA_EEES9_SD_SF_Li384ELb1ELb1ELb1ELb0EEENS1_36VarlenDynamicPersistentTileSchedulerILi192ELi192ELi384ELi128ELb1ELb1ELb1ELb0ELb1ELb1EEEEEEEEEvNT_6ParamsE)
        /*0e10*/ 	.short	0x0210
        /*0e12*/ 	.short	0x0af0


	//----- nvinfo : EIATTR_SW_WAR
	.align		4
.L_131:
        /*0e14*/ 	.byte	0x04, 0x36
        /*0e16*/ 	.short	(.L_133 - .L_132)
.L_132:
        /*0e18*/ 	.word	0x00000008
.L_133:


//--------------------- .nv.info._ZN7cutlass13device_kernelIN5flash11enable_sm90INS1_16FlashAttnFwdSm90INS1_25CollectiveMainloopFwdSm90ILi2EN4cute5tupleIJNS5_1CILi1EEES8_S8_EEENS6_IJNS7_ILi192EEESA_NS7_ILi64EEEEEELi64ENS_10bfloat16_tEfNS_4arch4Sm90ELb0ELb0ELb1ELb1ELb0ELb1ELb0ELb0ELb1ELb1ELb1ELb0EEENS1_21CollectiveEpilogueFwdINS6_IJSA_SB_SA_EEES9_SD_SF_Li384ELb1ELb1ELb1ELb0EEENS1_36VarlenDynamicPersistentTileSchedulerILi192ELi192ELi384ELi128ELb1ELb1ELb1ELb0ELb1ELb1EEEEEEEEEvNT_6ParamsE --------------------------
	.section	.nv.info._ZN7cutlass13device_kernelIN5flash11enable_sm90INS1_16FlashAttnFwdSm90INS1_25CollectiveMainloopFwdSm90ILi2EN4cute5tupleIJNS5_1CILi1EEES8_S8_EEENS6_IJNS7_ILi192EEESA_NS7_ILi64EEEEEELi64ENS_10bfloat16_tEfNS_4arch4Sm90ELb0ELb0ELb1ELb1ELb0ELb1ELb0ELb0ELb1ELb1ELb1ELb0EEENS1_21CollectiveEpilogueFwdINS6_IJSA_SB_SA_EEES9_SD_SF_Li384ELb1ELb1ELb1ELb0EEENS1_36VarlenDynamicPersistentTileSchedulerILi192ELi192ELi384ELi128ELb1ELb1ELb1ELb0ELb1ELb1EEEEEEEEEvNT_6ParamsE,"",@"SHT_CUDA_INFO"
	.sectionflags	@""
	.align	4


	//----- nvinfo : EIATTR_CUDA_API_VERSION
	.align		4
        /*0000*/ 	.byte	0x04, 0x37
        /*0002*/ 	.short	(.L_135 - .L_134)
.L_134:
        /*0004*/ 	.word	0x00000082


	//----- nvinfo : EIATTR_KPARAM_INFO
	.align		4
.L_135:
        /*0008*/ 	.byte	0x04, 0x17
        /*000a*/ 	.short	(.L_137 - .L_136)
.L_136:
        /*000c*/ 	.word	0x00000000
        /*0010*/ 	.short	0x0000
        /*0012*/ 	.short	0x0070
        /*0014*/ 	.byte	0x00, 0xf0, 0x01, 0x2a


	//----- nvinfo : EIATTR_SPARSE_MMA_MASK
	.align		4
.L_137:
        /*0018*/ 	.byte	0x03, 0x50
        /*001a*/ 	.short	0x0000


	//----- nvinfo : EIATTR_MAXREG_COUNT
	.align		4
        /*001c*/ 	.byte	0x03, 0x1b
        /*001e*/ 	.short	0x0080


	//----- nvinfo : EIATTR_NUM_BARRIERS
	.align		4
        /*0020*/ 	.byte	0x02, 0x4c
        /*0022*/ 	.byte	0x10
	.zero		1


	//----- nvinfo : EIATTR_EXTERNS
	.align		4
        /*0024*/ 	.byte	0x04, 0x0f
        /*0026*/ 	.short	(.L_139 - .L_138)


	//   ....[0]....
	.align		4
.L_138:
        /*0028*/ 	.word	index@(__assertfail)


	//----- nvinfo : EIATTR_ANNOTATIONS
	.align		4
.L_139:
        /*002c*/ 	.byte	0x04, 0x55
        /*002e*/ 	.short	(.L_141 - .L_140)


	//   ....[0]....
.L_140:
        /* <DEDUP_REMOVED lines=87> */


	//----- nvinfo : EIATTR_MERCURY_ISA_VERSION
	.align		4
.L_141:
        /*0590*/ 	.byte	0x03, 0x5f
        /*0592*/ 	.short	0x0101


	//----- nvinfo : EIATTR_UNUSED_LOAD_BYTE_OFFSET
	.align		4
        /*0594*/ 	.byte	0x04, 0x44
        /*0596*/ 	.short	(.L_143 - .L_142)


	//   ....[0]....
.L_142:
        /*0598*/ 	.word	0x00000ad0
        /*059c*/ 	.word	0x0000fff0


	//   ....[1]....
        /*05a0*/ 	.word	0x00010ad0
        /*05a4*/ 	.word	0x0000fff0


	//----- nvinfo : EIATTR_INT_WARP_WIDE_INSTR_OFFSETS
	.align		4
.L_143:
        /*05a8*/ 	.byte	0x04, 0x31
        /*05aa*/ 	.short	(.L_145 - .L_144)


	//   ....[0]....
.L_144:
        /*05ac*/ 	.word	0x00000180


	//   ....[1]....
        /*05b0*/ 	.word	0x00000220


	//   ....[2]....
        /*05b4*/ 	.word	0x00000290


	//   ....[3]....
        /*05b8*/ 	.word	0x00015520


	//   ....[4]....
        /*05bc*/ 	.word	0x000155b0


	//   ....[5]....
        /*05c0*/ 	.word	0x000186b0


	//   ....[6]....
        /*05c4*/ 	.word	0x00018740


	//----- nvinfo : EIATTR_COOP_GROUP_MASK_REGIDS
	.align		4
.L_145:
        /*05c8*/ 	.byte	0x04, 0x29
        /*05ca*/ 	.short	(.L_147 - .L_146)


	//   ....[0]....
.L_146:
        /*05cc*/ 	.word	0xffffffff


	//   ....[1]....
        /*05d0*/ 	.word	0xffffffff


	//   ....[2]....
        /*05d4*/ 	.word	0xffffffff


	//   ....[3]....
        /*05d8*/ 	.word	0xffffffff


	//   ....[4]....
        /*05dc*/ 	.word	0xffffffff


	//   ....[5]....
        /*05e0*/ 	.word	0xffffffff


	//   ....[6]....
        /*05e4*/ 	.word	0xffffffff


	//   ....[7]....
        /*05e8*/ 	.word	0xffffffff


	//   ....[8]....
        /*05ec*/ 	.word	0xffffffff


	//   ....[9]....
        /*05f0*/ 	.word	0xffffffff


	//   ....[10]....
        /*05f4*/ 	.word	0xffffffff


	//   ....[11]....
        /*05f8*/ 	.word	0xffffffff


	//   ....[12]....
        /*05fc*/ 	.word	0xffffffff


	//   ....[13]....
        /*0600*/ 	.word	0xffffffff


	//   ....[14]....
        /*0604*/ 	.word	0xffffffff


	//   ....[15]....
        /*0608*/ 	.word	0xffffffff


	//   ....[16]....
        /*060c*/ 	.word	0xffffffff


	//   ....[17]....
        /*0610*/ 	.word	0xffffffff


	//   ....[18]....
        /*0614*/ 	.word	0xffffffff


	//   ....[19]....
        /*0618*/ 	.word	0xffffffff


	//   ....[20]....
        /*061c*/ 	.word	0xffffffff


	//   ....[21]....
        /*0620*/ 	.word	0xffffffff


	//   ....[22]....
        /*0624*/ 	.word	0xffffffff


	//   ....[23]....
        /*0628*/ 	.word	0xffffffff


	//   ....[24]....
        /*062c*/ 	.word	0xffffffff


	//   ....[25]....
        /*0630*/ 	.word	0xffffffff


	//   ....[26]....
        /*0634*/ 	.word	0xffffffff


	//   ....[27]....
        /*0638*/ 	.word	0xffffffff


	//   ....[28]....
        /*063c*/ 	.word	0xffffffff


	//   ....[29]....
        /*0640*/ 	.word	0xffffffff


	//   ....[30]....
        /*0644*/ 	.word	0xffffffff


	//   ....[31]....
        /*0648*/ 	.word	0xffffffff


	//   ....[32]....
        /*064c*/ 	.word	0xffffffff


	//   ....[33]....
        /*0650*/ 	.word	0xffffffff


	//   ....[34]....
        /*0654*/ 	.word	0xffffffff


	//   ....[35]....
        /*0658*/ 	.word	0xffffffff


	//   ....[36]....
        /*065c*/ 	.word	0xffffffff


	//   ....[37]....
        /*0660*/ 	.word	0xffffffff


	//   ....[38]....
        /*0664*/ 	.word	0xffffffff


	//   ....[39]....
        /*0668*/ 	.word	0xffffffff


	//   ....[40]....
        /*066c*/ 	.word	0xffffffff


	//   ....[41]....
        /*0670*/ 	.word	0xffffffff


	//   ....[42]....
        /*0674*/ 	.word	0xffffffff


	//   ....[43]....
        /*0678*/ 	.word	0xffffffff


	//   ....[44]....
        /*067c*/ 	.word	0xffffffff


	//   ....[45]....
        /*0680*/ 	.word	0xffffffff


	//   ....[46]....
        /*0684*/ 	.word	0xffffffff


	//   ....[47]....
        /*0688*/ 	.word	0xffffffff


	//   ....[48]....
        /*068c*/ 	.word	0xffffffff


	//   ....[49]....
        /*0690*/ 	.word	0xffffffff


	//   ....[50]....
        /*0694*/ 	.word	0xffffffff


	//   ....[51]....
        /*0698*/ 	.word	0xffffffff


	//   ....[52]....
        /*069c*/ 	.word	0xffffffff


	//   ....[53]....
        /*06a0*/ 	.word	0xffffffff


	//   ....[54]....
        /*06a4*/ 	.word	0xffffffff


	//   ....[55]....
        /*06a8*/ 	.word	0xffffffff


	//   ....[56]....
        /*06ac*/ 	.word	0xffffffff


	//   ....[57]....
        /*06b0*/ 	.word	0xffffffff


	//   ....[58]....
        /*06b4*/ 	.word	0xffffffff


	//   ....[59]....
        /*06b8*/ 	.word	0xffffffff


	//   ....[60]....
        /*06bc*/ 	.word	0xffffffff


	//   ....[61]....
        /*06c0*/ 	.word	0xffffffff


	//   ....[62]....
        /*06c4*/ 	.word	0xffffffff


	//   ....[63]....
        /*06c8*/ 	.word	0xffffffff


	//   ....[64]....
        /*06cc*/ 	.word	0xffffffff


	//   ....[65]....
        /*06d0*/ 	.word	0xffffffff


	//   ....[66]....
        /*06d4*/ 	.word	0xffffffff


	//   ....[67]....
        /*06d8*/ 	.word	0xffffffff


	//   ....[68]....
        /*06dc*/ 	.word	0xffffffff


	//   ....[69]....
        /*06e0*/ 	.word	0xffffffff


	//   ....[70]....
        /*06e4*/ 	.word	0xffffffff


	//   ....[71]....
        /*06e8*/ 	.word	0xffffffff


	//   ....[72]....
        /*06ec*/ 	.word	0xffffffff


	//   ....[73]....
        /*06f0*/ 	.word	0xffffffff


	//   ....[74]....
        /*06f4*/ 	.word	0xffffffff


	//   ....[75]....
        /*06f8*/ 	.word	0xffffffff


	//   ....[76]....
        /*06fc*/ 	.word	0xffffffff


	//   ....[77]....
        /*0700*/ 	.word	0xffffffff


	//   ....[78]....
        /*0704*/ 	.word	0xffffffff


	//   ....[79]....
        /*0708*/ 	.word	0xffffffff


	//   ....[80]....
        /*070c*/ 	.word	0xffffffff


	//   ....[81]....
        /*0710*/ 	.word	0xffffffff


	//   ....[82]....
        /*0714*/ 	.word	0xffffffff


	//   ....[83]....
        /*0718*/ 	.word	0xffffffff


	//   ....[84]....
        /*071c*/ 	.word	0xffffffff


	//   ....[85]....
        /*0720*/ 	.word	0xffffffff


	//   ....[86]....
        /*0724*/ 	.word	0xffffffff


	//   ....[87]....
        /*0728*/ 	.word	0xffffffff


	//   ....[88]....
        /*072c*/ 	.word	0xffffffff


	//   ....[89]....
        /*0730*/ 	.word	0xffffffff


	//   ....[90]....
        /*0734*/ 	.word	0xffffffff


	//   ....[91]....
        /*0738*/ 	.word	0xffffffff


	//   ....[92]....
        /*073c*/ 	.word	0xffffffff


	//   ....[93]....
        /*0740*/ 	.word	0xffffffff


	//   ....[94]....
        /*0744*/ 	.word	0xffffffff


	//   ....[95]....
        /*0748*/ 	.word	0xffffffff


	//   ....[96]....
        /*074c*/ 	.word	0xffffffff


	//   ....[97]....
        /*0750*/ 	.word	0xffffffff


	//   ....[98]....
        /*0754*/ 	.word	0xffffffff


	//   ....[99]....
        /*0758*/ 	.word	0xffffffff


	//   ....[100]....
        /*075c*/ 	.word	0xffffffff


	//   ....[101]....
        /*0760*/ 	.word	0xffffffff


	//   ....[102]....
        /*0764*/ 	.word	0xffffffff


	//   ....[103]....
        /*0768*/ 	.word	0xffffffff


	//   ....[104]....
        /*076c*/ 	.word	0xffffffff


	//   ....[105]....
        /*0770*/ 	.word	0xffffffff


	//   ....[106]....
        /*0774*/ 	.word	0xffffffff


	//   ....[107]....
        /*0778*/ 	.word	0xffffffff


	//   ....[108]....
        /*077c*/ 	.word	0xffffffff


	//   ....[109]....
        /*0780*/ 	.word	0xffffffff


	//   ....[110]....
        /*0784*/ 	.word	0xffffffff


	//   ....[111]....
        /*0788*/ 	.word	0xffffffff


	//   ....[112]....
        /*078c*/ 	.word	0xffffffff


	//   ....[113]....
        /*0790*/ 	.word	0xffffffff


	//   ....[114]....
        /*0794*/ 	.word	0xffffffff


	//   ....[115]....
        /*0798*/ 	.word	0xffffffff


	//   ....[116]....
        /*079c*/ 	.word	0x0500000f


	//   ....[117]....
        /*07a0*/ 	.word	0x0500000f


	//   ....[118]....
        /*07a4*/ 	.word	0x0500000f


	//   ....[119]....
        /*07a8*/ 	.word	0x0500000f


	//   ....[120]....
        /*07ac*/ 	.word	0x0500000f


	//   ....[121]....
        /*07b0*/ 	.word	0x0500000f


	//   ....[122]....
        /*07b4*/ 	.word	0x0500000f


	//   ....[123]....
        /*07b8*/ 	.word	0x0500000f


	//   ....[124]....
        /*07bc*/ 	.word	0x0500000f


	//   ....[125]....
        /*07c0*/ 	.word	0x0500000f


	//   ....[126]....
        /*07c4*/ 	.word	0x0500000f


	//   ....[127]....
        /*07c8*/ 	.word	0x0500000f


	//   ....[128]....
        /*07cc*/ 	.word	0x0500000f


	//   ....[129]....
        /*07d0*/ 	.word	0x0500000f


	//   ....[130]....
        /*07d4*/ 	.word	0x0500000f


	//   ....[131]....
        /*07d8*/ 	.word	0x0500000f


	//   ....[132]....
        /*07dc*/ 	.word	0x0500000f


	//   ....[133]....
        /*07e0*/ 	.word	0x0500000f


	//   ....[134]....
        /*07e4*/ 	.word	0x0500000f


	//   ....[135]....
        /*07e8*/ 	.word	0x0500000f


	//   ....[136]....
        /*07ec*/ 	.word	0x0500000f


	//   ....[137]....
        /*07f0*/ 	.word	0x0500000f


	//   ....[138]....
        /*07f4*/ 	.word	0x0500000f


	//   ....[139]....
        /*07f8*/ 	.word	0x0500000f


	//   ....[140]....
        /*07fc*/ 	.word	0x0500000f


	//   ....[141]....
        /*0800*/ 	.word	0x0500000f


	//   ....[142]....
        /*0804*/ 	.word	0x0500000f


	//   ....[143]....
        /*0808*/ 	.word	0x0500000f


	//   ....[144]....
        /*080c*/ 	.word	0x0500000f


	//   ....[145]....
        /*0810*/ 	.word	0x0500000f


	//   ....[146]....
        /*0814*/ 	.word	0x0500000f


	//   ....[147]....
        /*0818*/ 	.word	0x0500000f


	//   ....[148]....
        /*081c*/ 	.word	0x0500000f


	//   ....[149]....
        /*0820*/ 	.word	0x0500000f


	//   ....[150]....
        /*0824*/ 	.word	0x0500000f


	//   ....[151]....
        /*0828*/ 	.word	0x0500000f


	//   ....[152]....
        /*082c*/ 	.word	0x0500000f


	//   ....[153]....
        /*0830*/ 	.word	0x0500000f


	//   ....[154]....
        /*0834*/ 	.word	0x0500000f


	//   ....[155]....
        /*0838*/ 	.word	0x0500000f


	//   ....[156]....
        /*083c*/ 	.word	0x0500000f


	//   ....[157]....
        /*0840*/ 	.word	0x0500000f


	//   ....[158]....
        /*0844*/ 	.word	0x0500000f


	//   ....[159]....
        /*0848*/ 	.word	0x0500000f


	//   ....[160]....
        /*084c*/ 	.word	0x0500000f


	//   ....[161]....
        /*0850*/ 	.word	0x0500000f


	//   ....[162]....
        /*0854*/ 	.word	0x0500000f


	//   ....[163]....
        /*0858*/ 	.word	0x0500000f


	//   ....[164]....
        /*085c*/ 	.word	0x0500000f


	//   ....[165]....
        /*0860*/ 	.word	0x0500000f


	//   ....[166]....
        /*0864*/ 	.word	0x0500000f


	//   ....[167]....
        /*0868*/ 	.word	0x0500000f


	//   ....[168]....
        /*086c*/ 	.word	0x0500000f


	//   ....[169]....
        /*0870*/ 	.word	0x0500000f


	//   ....[170]....
        /*0874*/ 	.word	0x0500000f


	//   ....[171]....
        /*0878*/ 	.word	0x0500000f


	//   ....[172]....
        /*087c*/ 	.word	0x0500000f


	//   ....[173]....
        /*0880*/ 	.word	0x0500000f


	//   ....[174]....
        /*0884*/ 	.word	0x0500000f


	//   ....[175]....
        /*0888*/ 	.word	0x0500000f


	//   ....[176]....
        /*088c*/ 	.word	0x0500000f


	//   ....[177]....
        /*0890*/ 	.word	0x0500000f


	//   ....[178]....
        /*0894*/ 	.word	0x0500000f


	//   ....[179]....
        /*0898*/ 	.word	0x0500000f


	//   ....[180]....
        /*089c*/ 	.word	0x0500000f


	//   ....[181]....
        /*08a0*/ 	.word	0x0500000f


	//   ....[182]....
        /*08a4*/ 	.word	0x0500000f


	//   ....[183]....
        /*08a8*/ 	.word	0x0500000f


	//   ....[184]....
        /*08ac*/ 	.word	0x0500000f


	//   ....[185]....
        /*08b0*/ 	.word	0x0500000f


	//   ....[186]....
        /*08b4*/ 	.word	0x0500000f


	//   ....[187]....
        /*08b8*/ 	.word	0x0500000f


	//   ....[188]....
        /*08bc*/ 	.word	0x0500000f


	//   ....[189]....
        /*08c0*/ 	.word	0x0500000f


	//----- nvinfo : EIATTR_COOP_GROUP_INSTR_OFFSETS
	.align		4
.L_147:
        /*08c4*/ 	.byte	0x04, 0x28
        /*08c6*/ 	.short	(.L_149 - .L_148)


	//   ....[0]....
.L_148:
        /*08c8*/ 	.word	0x00000060


	//   ....[1]....
        /*08cc*/ 	.word	0x00000190


	//   ....[2]....
        /*08d0*/ 	.word	0x00000240


	//   ....[3]....
        /*08d4*/ 	.word	0x00000400


	//   ....[4]....
        /*08d8*/ 	.word	0x00000560


	//   ....[5]....
        /*08dc*/ 	.word	0x00000680


	//   ....[6]....
        /*08e0*/ 	.word	0x000007e0


	//   ....[7]....
        /*08e4*/ 	.word	0x00005fb0


	//   ....[8]....
        /*08e8*/ 	.word	0x000065b0


	//   ....[9]....
        /*08ec*/ 	.word	0x000065c0


	//   ....[10]....
        /*08f0*/ 	.word	0x000065d0


	//   ....[11]....
        /*08f4*/ 	.word	0x000065e0


	//   ....[12]....
        /*08f8*/ 	.word	0x00007640


	//   ....[13]....
        /*08fc*/ 	.word	0x00007650


	//   ....[14]....
        /*0900*/ 	.word	0x00007660


	//   ....[15]....
        /*0904*/ 	.word	0x00007670


	//   ....[16]....
        /*0908*/ 	.word	0x0000a400


	//   ....[17]....
        /*090c*/ 	.word	0x0000a450


	//   ....[18]....
        /*0910*/ 	.word	0x0000aba0


	//   ....[19]....
        /*0914*/ 	.word	0x0000ac30


	//   ....[20]....
        /*0918*/ 	.word	0x0000c080


	//   ....[21]....
        /*091c*/ 	.word	0x0000d330


	//   ....[22]....
        /*0920*/ 	.word	0x0000d3b0


	//   ....[23]....
        /*0924*/ 	.word	0x0000df70


	//   ....[24]....
        /*0928*/ 	.word	0x0000df90


	//   ....[25]....
        /*092c*/ 	.word	0x0000fd00


	//   ....[26]....
        /*0930*/ 	.word	0x0000ff80


	//   ....[27]....
        /*0934*/ 	.word	0x000101f0


	//   ....[28]....
        /*0938*/ 	.word	0x00010500


	//   ....[29]....
        /*093c*/ 	.word	0x00010510


	//   ....[30]....
        /*0940*/ 	.word	0x000113f0


	//   ....[31]....
        /*0944*/ 	.word	0x00011410


	//   ....[32]....
        /*0948*/ 	.word	0x00011420


	//   ....[33]....
        /*094c*/ 	.word	0x00011430


	//   ....[34]....
        /*0950*/ 	.word	0x00011960


	//   ....[35]....
        /*0954*/ 	.word	0x000119a0


	//   ....[36]....
        /*0958*/ 	.word	0x000119d0


	//   ....[37]....
        /*095c*/ 	.word	0x00011a00


	//   ....[38]....
        /*0960*/ 	.word	0x00011a20


	//   ....[39]....
        /*0964*/ 	.word	0x00011a30


	//   ....[40]....
        /*0968*/ 	.word	0x00011a70


	//   ....[41]....
        /*096c*/ 	.word	0x00011aa0


	//   ....[42]....
        /*0970*/ 	.word	0x00011f90


	//   ....[43]....
        /*0974*/ 	.word	0x00011fa0


	//   ....[44]....
        /*0978*/ 	.word	0x00012220


	//   ....[45]....
        /*097c*/ 	.word	0x00012230


	//   ....[46]....
        /*0980*/ 	.word	0x00012cc0


	//   ....[47]....
        /*0984*/ 	.word	0x00012cf0


	//   ....[48]....
        /*0988*/ 	.word	0x00012d10


	//   ....[49]....
        /*098c*/ 	.word	0x00012d40


	//   ....[50]....
        /*0990*/ 	.word	0x00012d70


	//   ....[51]....
        /*0994*/ 	.word	0x00012d80


	//   ....[52]....
        /*0998*/ 	.word	0x00012db0


	//   ....[53]....
        /*099c*/ 	.word	0x00012df0


	//   ....[54]....
        /*09a0*/ 	.word	0x00012f50


	//   ....[55]....
        /*09a4*/ 	.word	0x00013170


	//   ....[56]....
        /*09a8*/ 	.word	0x000131a0


	//   ....[57]....
        /*09ac*/ 	.word	0x000131d0


	//   ....[58]....
        /*09b0*/ 	.word	0x00013200


	//   ....[59]....
        /*09b4*/ 	.word	0x00013230


	//   ....[60]....
        /*09b8*/ 	.word	0x00013260


	//   ....[61]....
        /*09bc*/ 	.word	0x000133e0


	//   ....[62]....
        /*09c0*/ 	.word	0x00013410


	//   ....[63]....
        /*09c4*/ 	.word	0x00013440


	//   ....[64]....
        /*09c8*/ 	.word	0x00013470


	//   ....[65]....
        /*09cc*/ 	.word	0x000134a0


	//   ....[66]....
        /*09d0*/ 	.word	0x000134d0


	//   ....[67]....
        /*09d4*/ 	.word	0x00013560


	//   ....[68]....
        /*09d8*/ 	.word	0x00013590


	//   ....[69]....
        /*09dc*/ 	.word	0x000135a0


	//   ....[70]....
        /*09e0*/ 	.word	0x00013640


	//   ....[71]....
        /*09e4*/ 	.word	0x000145c0


	//   ....[72]....
        /*09e8*/ 	.word	0x00015ac0


	//   ....[73]....
        /*09ec*/ 	.word	0x00016660


	//   ....[74]....
        /*09f0*/ 	.word	0x00016670


	//   ....[75]....
        /*09f4*/ 	.word	0x00016690


	//   ....[76]....
        /*09f8*/ 	.word	0x000166f0


	//   ....[77]....
        /*09fc*/ 	.word	0x00016710


	//   ....[78]....
        /*0a00*/ 	.word	0x00016790


	//   ....[79]....
        /*0a04*/ 	.word	0x000167b0


	//   ....[80]....
        /*0a08*/ 	.word	0x00016830


	//   ....[81]....
        /*0a0c*/ 	.word	0x00016850


	//   ....[82]....
        /*0a10*/ 	.word	0x000168d0


	//   ....[83]....
        /*0a14*/ 	.word	0x000168f0


	//   ....[84]....
        /*0a18*/ 	.word	0x00016970


	//   ....[85]....
        /*0a1c*/ 	.word	0x00016990


	//   ....[86]....
        /*0a20*/ 	.word	0x00016a10


	//   ....[87]....
        /*0a24*/ 	.word	0x00016a30


	//   ....[88]....
        /*0a28*/ 	.word	0x00016a40


	//   ....[89]....
        /*0a2c*/ 	.word	0x00016ab0


	//   ....[90]....
        /*0a30*/ 	.word	0x00016b00


	//   ....[91]....
        /*0a34*/ 	.word	0x00016bc0


	//   ....[92]....
        /*0a38*/ 	.word	0x00016bd0


	//   ....[93]....
        /*0a3c*/ 	.word	0x00016c40


	//   ....[94]....
        /*0a40*/ 	.word	0x00016c50


	//   ....[95]....
        /*0a44*/ 	.word	0x00016c90


	//   ....[96]....
        /*0a48*/ 	.word	0x00016cb0


	//   ....[97]....
        /*0a4c*/ 	.word	0x00018c50


	//   ....[98]....
        /*0a50*/ 	.word	0x00018c80


	//   ....[99]....
        /*0a54*/ 	.word	0x00018ce0


	//   ....[100]....
        /*0a58*/ 	.word	0x00018d10


	//   ....[101]....
        /*0a5c*/ 	.word	0x00018d40


	//   ....[102]....
        /*0a60*/ 	.word	0x00018d70


	//   ....[103]....
        /*0a64*/ 	.word	0x00018da0


	//   ....[104]....
        /*0a68*/ 	.word	0x00018dd0


	//   ....[105]....
        /*0a6c*/ 	.word	0x00018f70


	//   ....[106]....
        /*0a70*/ 	.word	0x00018fa0


	//   ....[107]....
        /*0a74*/ 	.word	0x00018fd0


	//   ....[108]....
        /*0a78*/ 	.word	0x00019000


	//   ....[109]....
        /*0a7c*/ 	.word	0x00019030


	//   ....[110]....
        /*0a80*/ 	.word	0x00019060


	//   ....[111]....
        /*0a84*/ 	.word	0x00019120


	//   ....[112]....
        /*0a88*/ 	.word	0x00019140


	//   ....[113]....
        /*0a8c*/ 	.word	0x00019150


	//   ....[114]....
        /*0a90*/ 	.word	0x000191b0


	//   ....[115]....
        /*0a94*/ 	.word	0x000197d0


	//   ....[116]....
        /*0a98*/ 	.word	0x00019c30


	//   ....[117]....
        /*0a9c*/ 	.word	0x00019ce0


	//   ....[118]....
        /*0aa0*/ 	.word	0x00019d70


	//   ....[119]....
        /*0aa4*/ 	.word	0x00019dc0


	//   ....[120]....
        /*0aa8*/ 	.word	0x00019e10


	//   ....[121]....
        /*0aac*/ 	.word	0x00019ef0


	//   ....[122]....
        /*0ab0*/ 	.word	0x00019f80


	//   ....[123]....
        /*0ab4*/ 	.word	0x00019fd0


	//   ....[124]....
        /*0ab8*/ 	.word	0x0001a020


	//   ....[125]....
        /*0abc*/ 	.word	0x0001a240


	//   ....[126]....
        /*0ac0*/ 	.word	0x0001a2a0


	//   ....[127]....
        /*0ac4*/ 	.word	0x0001a360


	//   ....[128]....
        /*0ac8*/ 	.word	0x0001a3d0


	//   ....[129]....
        /*0acc*/ 	.word	0x0001a430


	//   ....[130]....
        /*0ad0*/ 	.word	0x0001a4e0


	//   ....[131]....
        /*0ad4*/ 	.word	0x0001a540


	//   ....[132]....
        /*0ad8*/ 	.word	0x0001a5d0


	//   ....[133]....
        /*0adc*/ 	.word	0x0001a650


	//   ....[134]....
        /*0ae0*/ 	.word	0x0001a6a0


	//   ....[135]....
        /*0ae4*/ 	.word	0x0001a730


	//   ....[136]....
        /*0ae8*/ 	.word	0x0001a7c0


	//   ....[137]....
        /*0aec*/ 	.word	0x0001a860


	//   ....[138]....
        /*0af0*/ 	.word	0x0001a900


	//   ....[139]....
        /*0af4*/ 	.word	0x0001a960


	//   ....[140]....
        /*0af8*/ 	.word	0x0001a9d0


	//   ....[141]....
        /*0afc*/ 	.word	0x0001aa30


	//   ....[142]....
        /*0b00*/ 	.word	0x0001aaa0


	//   ....[143]....
        /*0b04*/ 	.word	0x0001ab60


	//   ....[144]....
        /*0b08*/ 	.word	0x0001abc0


	//   ....[145]....
        /*0b0c*/ 	.word	0x0001ac80


	//   ....[146]....
        /*0b10*/ 	.word	0x0001af60


	//   ....[147]....
        /*0b14*/ 	.word	0x0001b110


	//   ....[148]....
        /*0b18*/ 	.word	0x0001b160


	//   ....[149]....
        /*0b1c*/ 	.word	0x0001b1c0


	//   ....[150]....
        /*0b20*/ 	.word	0x0001b280


	//   ....[151]....
        /*0b24*/ 	.word	0x0001b2e0


	//   ....[152]....
        /*0b28*/ 	.word	0x0001b3e0


	//   ....[153]....
        /*0b2c*/ 	.word	0x0001b440


	//   ....[154]....
        /*0b30*/ 	.word	0x0001b540


	//   ....[155]....
        /*0b34*/ 	.word	0x0001b5a0


	//   ....[156]....
        /*0b38*/ 	.word	0x0001b6a0


	//   ....[157]....
        /*0b3c*/ 	.word	0x0001b700


	//   ....[158]....
        /*0b40*/ 	.word	0x0001b800


	//   ....[159]....
        /*0b44*/ 	.word	0x0001b860


	//   ....[160]....
        /*0b48*/ 	.word	0x0001b960


	//   ....[161]....
        /*0b4c*/ 	.word	0x0001b9c0


	//   ....[162]....
        /*0b50*/ 	.word	0x0001bad0


	//   ....[163]....
        /*0b54*/ 	.word	0x0001bb40


	//   ....[164]....
        /*0b58*/ 	.word	0x0001bc10


	//   ....[165]....
        /*0b5c*/ 	.word	0x0001bc70


	//   ....[166]....
        /*0b60*/ 	.word	0x0001bd60


	//   ....[167]....
        /*0b64*/ 	.word	0x0001bdc0


	//   ....[168]....
        /*0b68*/ 	.word	0x0001be90


	//   ....[169]....
        /*0b6c*/ 	.word	0x0001bef0


	//   ....[170]....
        /*0b70*/ 	.word	0x0001bfb0


	//   ....[171]....
        /*0b74*/ 	.word	0x0001c2d0


	//   ....[172]....
        /*0b78*/ 	.word	0x0001c370


	//   ....[173]....
        /*0b7c*/ 	.word	0x0001c4f0


	//   ....[174]....
        /*0b80*/ 	.word	0x0001c560


	//   ....[175]....
        /*0b84*/ 	.word	0x0001c5d0


	//   ....[176]....
        /*0b88*/ 	.word	0x0001c640


	//   ....[177]....
        /*0b8c*/ 	.word	0x0001c6b0


	//   ....[178]....
        /*0b90*/ 	.word	0x0001c730


	//   ....[179]....
        /*0b94*/ 	.word	0x0001c7b0


	//   ....[180]....
        /*0b98*/ 	.word	0x0001c840


	//   ....[181]....
        /*0b9c*/ 	.word	0x0001c8b0


	//   ....[182]....
        /*0ba0*/ 	.word	0x0001c920


	//   ....[183]....
        /*0ba4*/ 	.word	0x0001c990


	//   ....[184]....
        /*0ba8*/ 	.word	0x0001ca10


	//   ....[185]....
        /*0bac*/ 	.word	0x0001ca80


	//   ....[186]....
        /*0bb0*/ 	.word	0x0001cb20


	//   ....[187]....
        /*0bb4*/ 	.word	0x0001cb70


	//   ....[188]....
        /*0bb8*/ 	.word	0x0001cc00


	//   ....[189]....
        /*0bbc*/ 	.word	0x0001cd30


	//----- nvinfo : EIATTR_REG_RECONFIG
	.align		4
.L_149:
        /*0bc0*/ 	.byte	0x01, 0x54
	.zero		2


	//----- nvinfo : EIATTR_SYSCALL_OFFSETS
	.align		4
        /*0bc4*/ 	.byte	0x04, 0x46
        /*0bc6*/ 	.short	(.L_151 - .L_150)


	//   ....[0]....
.L_150:
        /*0bc8*/ 	.word	0x00001bd0


	//   ....[1]....
        /*0bcc*/ 	.word	0x00001d20


	//   ....[2]....
        /*0bd0*/ 	.word	0x00006190


	//   ....[3]....
        /*0bd4*/ 	.word	0x00006520


	//   ....[4]....
        /*0bd8*/ 	.word	0x00015710


	//   ....[5]....
        /*0bdc*/ 	.word	0x00015860


	//   ....[6]....
        /*0be0*/ 	.word	0x00015960


	//   ....[7]....
        /*0be4*/ 	.word	0x00016190


	//----- nvinfo : EIATTR_MBARRIER_INSTR_OFFSETS
	.align		4
.L_151:
        /*0be8*/ 	.byte	0x04, 0x39
        /*0bea*/ 	.short	(.L_153 - .L_152)


	//   ....[0]....
.L_152:
        /*0bec*/ 	.word	0x000002b0
        /*0bf0*/ 	.word	0x000000ff
        /*0bf4*/ 	.word	0x00030800
        /*0bf8*/ 	.short	0x0100
        /*0bfa*/ 	.byte	0x08
	.zero		1


	//   ....[1]....
        /*0bfc*/ 	.word	0x000002c0
        /*0c00*/ 	.word	0x000000ff
        /*0c04*/ 	.word	0x00030820
        /*0c08*/ 	.short	0x0100
        /*0c0a*/ 	.byte	0x08
	.zero		1


	//   ....[2]....
        /*0c0c*/ 	.word	0x000003b0
        /*0c10*/ 	.word	0x000000ff
        /*0c14*/ 	.word	0x00030830
        /*0c18*/ 	.short	0x0100
        /*0c1a*/ 	.byte	0x08
	.zero		1


	//   ....[3]....
        /*0c1c*/ 	.word	0x000003c0
        /*0c20*/ 	.word	0x000000ff
        /*0c24*/ 	.word	0x00030840
        /*0c28*/ 	.short	0x0100
        /*0c2a*/ 	.byte	0x08
	.zero		1


	//   ....[4]....
        /*0c2c*/ 	.word	0x000003d0
        /*0c30*/ 	.word	0x000000ff
        /*0c34*/ 	.word	0x00030838
        /*0c38*/ 	.short	0x0100
        /*0c3a*/ 	.byte	0x08
	.zero		1


	//   ....[5]....
        /*0c3c*/ 	.word	0x000003e0
        /*0c40*/ 	.word	0x000000ff
        /*0c44*/ 	.word	0x00030848
        /*0c48*/ 	.short	0x0100
        /*0c4a*/ 	.byte	0x08
	.zero		1


	//   ....[6]....
        /*0c4c*/ 	.word	0x00000510
        /*0c50*/ 	.word	0x000000ff
        /*0c54*/ 	.word	0x00030850
        /*0c58*/ 	.short	0x0100
        /*0c5a*/ 	.byte	0x08
	.zero		1


	//   ....[7]....
        /*0c5c*/ 	.word	0x00000520
        /*0c60*/ 	.word	0x000000ff
        /*0c64*/ 	.word	0x00030860
        /*0c68*/ 	.short	0x0100
        /*0c6a*/ 	.byte	0x08
	.zero		1


	//   ....[8]....
        /*0c6c*/ 	.word	0x00000530
        /*0c70*/ 	.word	0x000000ff
        /*0c74*/ 	.word	0x00030858
        /*0c78*/ 	.short	0x0100
        /*0c7a*/ 	.byte	0x08
	.zero		1


	//   ....[9]....
        /*0c7c*/ 	.word	0x00000540
        /*0c80*/ 	.word	0x000000ff
        /*0c84*/ 	.word	0x00030868
        /*0c88*/ 	.short	0x0100
        /*0c8a*/ 	.byte	0x08
	.zero		1


	//   ....[10]....
        /*0c8c*/ 	.word	0x00000630
        /*0c90*/ 	.word	0x000000ff
        /*0c94*/ 	.word	0x00030870
        /*0c98*/ 	.short	0x0100
        /*0c9a*/ 	.byte	0x06
	.zero		1


	//   ....[11]....
        /*0c9c*/ 	.word	0x00000640
        /*0ca0*/ 	.word	0x000000ff
        /*0ca4*/ 	.word	0x00030880
        /*0ca8*/ 	.short	0x0100
        /*0caa*/ 	.byte	0x06
	.zero		1


	//   ....[12]....
        /*0cac*/ 	.word	0x00000650
        /*0cb0*/ 	.word	0x000000ff
        /*0cb4*/ 	.word	0x00030878
        /*0cb8*/ 	.short	0x0100
        /*0cba*/ 	.byte	0x06
	.zero		1


	//   ....[13]....
        /*0cbc*/ 	.word	0x00000660
        /*0cc0*/ 	.word	0x000000ff
        /*0cc4*/ 	.word	0x00030888
        /*0cc8*/ 	.short	0x0100
        /*0cca*/ 	.byte	0x06
	.zero		1


	//   ....[14]....
        /*0ccc*/ 	.word	0x00000790
        /*0cd0*/ 	.word	0x000000ff
        /*0cd4*/ 	.word	0x00030890
        /*0cd8*/ 	.short	0x0100
        /*0cda*/ 	.byte	0x08
	.zero		1


	//   ....[15]....
        /*0cdc*/ 	.word	0x000007a0
        /*0ce0*/ 	.word	0x000000ff
        /*0ce4*/ 	.word	0x000308a0
        /*0ce8*/ 	.short	0x0100
        /*0cea*/ 	.byte	0x08
	.zero		1


	//   ....[16]....
        /*0cec*/ 	.word	0x000007b0
        /*0cf0*/ 	.word	0x000000ff
        /*0cf4*/ 	.word	0x00030898
        /*0cf8*/ 	.short	0x0100
        /*0cfa*/ 	.byte	0x08
	.zero		1


	//   ....[17]....
        /*0cfc*/ 	.word	0x000007c0
        /*0d00*/ 	.word	0x000000ff
        /*0d04*/ 	.word	0x000308a8
        /*0d08*/ 	.short	0x0100
        /*0d0a*/ 	.byte	0x08
	.zero		1


	//   ....[18]....
        /*0d0c*/ 	.word	0x000008f0
        /*0d10*/ 	.word	0x000000ff
        /*0d14*/ 	.word	0x000308b0
        /*0d18*/ 	.short	0x0100
        /*0d1a*/ 	.byte	0x08
	.zero		1


	//   ....[19]....
        /*0d1c*/ 	.word	0x00000900
        /*0d20*/ 	.word	0x000000ff
        /*0d24*/ 	.word	0x000308c0
        /*0d28*/ 	.short	0x0100
        /*0d2a*/ 	.byte	0x08
	.zero		1


	//   ....[20]....
        /*0d2c*/ 	.word	0x00000910
        /*0d30*/ 	.word	0x000000ff
        /*0d34*/ 	.word	0x000308b8
        /*0d38*/ 	.short	0x0100
        /*0d3a*/ 	.byte	0x08
	.zero		1


	//   ....[21]....
        /*0d3c*/ 	.word	0x00000920
        /*0d40*/ 	.word	0x000000ff
        /*0d44*/ 	.word	0x000308c8
        /*0d48*/ 	.short	0x0100
        /*0d4a*/ 	.byte	0x08
	.zero		1


	//   ....[22]....
        /*0d4c*/ 	.word	0x00002f30
        /*0d50*/ 	.word	0x00000053
        /*0d54*/ 	.word	0x00030890
        /*0d58*/ 	.short	0x010a
        /*0d5a*/ 	.byte	0x3f
	.zero		1


	//   ....[23]....
        /*0d5c*/ 	.word	0x000042a0
        /*0d60*/ 	.word	0x00000053
        /*0d64*/ 	.word	0x00030890
        /*0d68*/ 	.short	0x010a
        /*0d6a*/ 	.byte	0x3f
	.zero		1


	//   ....[24]....
        /*0d6c*/ 	.word	0x00005470
        /*0d70*/ 	.word	0x00000053
        /*0d74*/ 	.word	0x00030890
        /*0d78*/ 	.short	0x010a
        /*0d7a*/ 	.byte	0x3f
	.zero		1


	//   ....[25]....
        /*0d7c*/ 	.word	0x00005690
        /*0d80*/ 	.word	0x0000000c
        /*0d84*/ 	.word	0x00000000
        /*0d88*/ 	.short	0x0101
        /*0d8a*/ 	.byte	0x3f
	.zero		1


	//   ....[26]....
        /*0d8c*/ 	.word	0x000056d0
        /*0d90*/ 	.word	0x00000053
        /*0d94*/ 	.word	0x000308b0
        /*0d98*/ 	.short	0x010a
        /*0d9a*/ 	.byte	0x3f
	.zero		1


	//   ....[27]....
        /*0d9c*/ 	.word	0x00005a90
        /*0da0*/ 	.word	0x00000053
        /*0da4*/ 	.word	0x00000000
        /*0da8*/ 	.short	0x0101
        /*0daa*/ 	.byte	0x3f
	.zero		1


	//   ....[28]....
        /*0dac*/ 	.word	0x00006230
        /*0db0*/ 	.word	0x00000002
        /*0db4*/ 	.word	0x00030800
        /*0db8*/ 	.short	0x010a
        /*0dba*/ 	.byte	0x3f
	.zero		1


	//   ....[29]....
        /*0dbc*/ 	.word	0x00006280
        /*0dc0*/ 	.word	0x00000002
        /*0dc4*/ 	.word	0x00030800
        /*0dc8*/ 	.short	0x010a
        /*0dca*/ 	.byte	0x3f
	.zero		1


	//   ....[30]....
        /*0dcc*/ 	.word	0x00006890
        /*0dd0*/ 	.word	0x00000002
        /*0dd4*/ 	.word	0x00030800
        /*0dd8*/ 	.short	0x010a
        /*0dda*/ 	.byte	0x3f
	.zero		1


	//   ....[31]....
        /*0ddc*/ 	.word	0x00007850
        /*0de0*/ 	.word	0x00000002
        /*0de4*/ 	.word	0x00030800
        /*0de8*/ 	.short	0x010a
        /*0dea*/ 	.byte	0x3f
	.zero		1


	//   ....[32]....
        /*0dec*/ 	.word	0x00008720
        /*0df0*/ 	.word	0x00000000
        /*0df4*/ 	.word	0x00030830
        /*0df8*/ 	.short	0x010a
        /*0dfa*/ 	.byte	0x3f
	.zero		1


	//   ....[33]....
        /*0dfc*/ 	.word	0x000087e0
        /*0e00*/ 	.word	0x00000000
        /*0e04*/ 	.word	0x00030830
        /*0e08*/ 	.short	0x010a
        /*0e0a*/ 	.byte	0x3f
	.zero		1


	//   ....[34]....
        /*0e0c*/ 	.word	0x0000b280
        /*0e10*/ 	.word	0x00000000
        /*0e14*/ 	.word	0x00000000
        /*0e18*/ 	.short	0x0101
        /*0e1a*/ 	.byte	0x3f
	.zero		1


	//   ....[35]....
        /*0e1c*/ 	.word	0x0000c2d0
        /*0e20*/ 	.word	0x00000005
        /*0e24*/ 	.word	0x00030830
        /*0e28*/ 	.short	0x010a
        /*0e2a*/ 	.byte	0x3f
	.zero		1


	//   ....[36]....
        /*0e2c*/ 	.word	0x0000c320
        /*0e30*/ 	.word	0x00000005
        /*0e34*/ 	.word	0x00030830
        /*0e38*/ 	.short	0x010a
        /*0e3a*/ 	.byte	0x3f
	.zero		1


	//   ....[37]....
        /*0e3c*/ 	.word	0x0000c670
        /*0e40*/ 	.word	0x00000006
        /*0e44*/ 	.word	0x00030850
        /*0e48*/ 	.short	0x010a
        /*0e4a*/ 	.byte	0x3f
	.zero		1


	//   ....[38]....
        /*0e4c*/ 	.word	0x0000c6b0
        /*0e50*/ 	.word	0x00000006
        /*0e54*/ 	.word	0x00030850
        /*0e58*/ 	.short	0x010a
        /*0e5a*/ 	.byte	0x3f
	.zero		1


	//   ....[39]....
        /*0e5c*/ 	.word	0x0000ea70
        /*0e60*/ 	.word	0x0000003f
        /*0e64*/ 	.word	0x00000000
        /*0e68*/ 	.short	0x0101
        /*0e6a*/ 	.byte	0x3f
	.zero		1


	//   ....[40]....
        /*0e6c*/ 	.word	0x0000ead0
        /*0e70*/ 	.word	0x0000003e
        /*0e74*/ 	.word	0x00000000
        /*0e78*/ 	.short	0x0101
        /*0e7a*/ 	.byte	0x3f
	.zero		1


	//   ....[41]....
        /*0e7c*/ 	.word	0x0000fd90
        /*0e80*/ 	.word	0x0000000b
        /*0e84*/ 	.word	0x00030850
        /*0e88*/ 	.short	0x010a
        /*0e8a*/ 	.byte	0x3f
	.zero		1


	//   ....[42]....
        /*0e8c*/ 	.word	0x0000fe50
        /*0e90*/ 	.word	0x0000000b
        /*0e94*/ 	.word	0x00030850
        /*0e98*/ 	.short	0x010a
        /*0e9a*/ 	.byte	0x3f
	.zero		1


	//   ....[43]....
        /*0e9c*/ 	.word	0x000107a0
        /*0ea0*/ 	.word	0x0000000a
        /*0ea4*/ 	.word	0x00000000
        /*0ea8*/ 	.short	0x0101
        /*0eaa*/ 	.byte	0x3f
	.zero		1


	//   ....[44]....
        /*0eac*/ 	.word	0x00011870
        /*0eb0*/ 	.word	0x00000000
        /*0eb4*/ 	.word	0x00000000
        /*0eb8*/ 	.short	0x0101
        /*0eba*/ 	.byte	0x3f
	.zero		1


	//   ....[45]....
        /*0ebc*/ 	.word	0x00011e20
        /*0ec0*/ 	.word	0x00000008
        /*0ec4*/ 	.word	0x00000000
        /*0ec8*/ 	.short	0x0101
        /*0eca*/ 	.byte	0x3f
	.zero		1


	//   ....[46]....
        /*0ecc*/ 	.word	0x000146a0
        /*0ed0*/ 	.word	0x00000010
        /*0ed4*/ 	.word	0x00030820
        /*0ed8*/ 	.short	0x010a
        /*0eda*/ 	.byte	0x3f
	.zero		1


	//   ....[47]....
        /*0edc*/ 	.word	0x00014760
        /*0ee0*/ 	.word	0x00000007
        /*0ee4*/ 	.word	0x000308a0
        /*0ee8*/ 	.short	0x010a
        /*0eea*/ 	.byte	0x3f
	.zero		1


	//   ....[48]....
        /*0eec*/ 	.word	0x00014990
        /*0ef0*/ 	.word	0x00000007
        /*0ef4*/ 	.word	0x000308c0
        /*0ef8*/ 	.short	0x010a
        /*0efa*/ 	.byte	0x3f
	.zero		1


	//   ....[49]....
        /*0efc*/ 	.word	0x00014d10
        /*0f00*/ 	.word	0x00000006
        /*0f04*/ 	.word	0x000308a0
        /*0f08*/ 	.short	0x010a
        /*0f0a*/ 	.byte	0x3f
	.zero		1


	//   ....[50]....
        /*0f0c*/ 	.word	0x00014f30
        /*0f10*/ 	.word	0x00000006
        /*0f14*/ 	.word	0x000308c0
        /*0f18*/ 	.short	0x010a
        /*0f1a*/ 	.byte	0x3f
	.zero		1


	//   ....[51]....
        /*0f1c*/ 	.word	0x00015cf0
        /*0f20*/ 	.word	0x00000000
        /*0f24*/ 	.word	0x00030840
        /*0f28*/ 	.short	0x010a
        /*0f2a*/ 	.byte	0x3f
	.zero		1


	//   ....[52]....
        /*0f2c*/ 	.word	0x00016d60
        /*0f30*/ 	.word	0x00000010
        /*0f34*/ 	.word	0x00030800
        /*0f38*/ 	.short	0x0107
        /*0f3a*/ 	.byte	0x3f
	.zero		1


	//   ....[53]....
        /*0f3c*/ 	.word	0x00016e50
        /*0f40*/ 	.word	0x00000010
        /*0f44*/ 	.word	0x00030800
        /*0f48*/ 	.short	0x0101
        /*0f4a*/ 	.byte	0x3f
	.zero		1


	//   ....[54]....
        /*0f4c*/ 	.word	0x00016e70
        /*0f50*/ 	.word	0x00000010
        /*0f54*/ 	.word	0x00030820
        /*0f58*/ 	.short	0x010a
        /*0f5a*/ 	.byte	0x3f
	.zero		1


	//   ....[55]....
        /*0f5c*/ 	.word	0x00017210
        /*0f60*/ 	.word	0x00000002
        /*0f64*/ 	.word	0x00030840
        /*0f68*/ 	.short	0x010a
        /*0f6a*/ 	.byte	0x3f
	.zero		1


	//   ....[56]....
        /*0f6c*/ 	.word	0x00017490
        /*0f70*/ 	.word	0x00000003
        /*0f74*/ 	.word	0x00000060
        /*0f78*/ 	.short	0x010a
        /*0f7a*/ 	.byte	0x3f
	.zero		1


	//   ....[57]....
        /*0f7c*/ 	.word	0x000179f0
        /*0f80*/ 	.word	0x00000002
        /*0f84*/ 	.word	0x00030840
        /*0f88*/ 	.short	0x010a
        /*0f8a*/ 	.byte	0x3f
	.zero		1


	//   ....[58]....
        /*0f8c*/ 	.word	0x00017c70
        /*0f90*/ 	.word	0x0000000a
        /*0f94*/ 	.word	0x00000060
        /*0f98*/ 	.short	0x010a
        /*0f9a*/ 	.byte	0x3f
	.zero		1


	//   ....[59]....
        /*0f9c*/ 	.word	0x00018110
        /*0fa0*/ 	.word	0x00000002
        /*0fa4*/ 	.word	0x00030840
        /*0fa8*/ 	.short	0x010a
        /*0faa*/ 	.byte	0x3f
	.zero		1


	//   ....[60]....
        /*0fac*/ 	.word	0x000183a0
        /*0fb0*/ 	.word	0x00000003
        /*0fb4*/ 	.word	0x00000060
        /*0fb8*/ 	.short	0x010a
        /*0fba*/ 	.byte	0x3f
	.zero		1


	//   ....[61]....
        /*0fbc*/ 	.word	0x000187f0
        /*0fc0*/ 	.word	0x00000003
        /*0fc4*/ 	.word	0x00030860
        /*0fc8*/ 	.short	0x010a
        /*0fca*/ 	.byte	0x3f
	.zero		1


	//   ....[62]....
        /*0fcc*/ 	.word	0x00019750
        /*0fd0*/ 	.word	0x00000009
        /*0fd4*/ 	.word	0x00030820
        /*0fd8*/ 	.short	0x010a
        /*0fda*/ 	.byte	0x3f
	.zero		1


	//   ....[63]....
        /*0fdc*/ 	.word	0x000198e0
        /*0fe0*/ 	.word	0x00000007
        /*0fe4*/ 	.word	0x00000000
        /*0fe8*/ 	.short	0x010a
        /*0fea*/ 	.byte	0x3f
	.zero		1


	//   ....[64]....
        /*0fec*/ 	.word	0x00019950
        /*0ff0*/ 	.word	0x00000003
        /*0ff4*/ 	.word	0x00000000
        /*0ff8*/ 	.short	0x010a
        /*0ffa*/ 	.byte	0x3f
	.zero		1


	//   ....[65]....
        /*0ffc*/ 	.word	0x000199b0
        /*1000*/ 	.word	0x00000005
        /*1004*/ 	.word	0x00000000
        /*1008*/ 	.short	0x010a
        /*100a*/ 	.byte	0x3f
	.zero		1


	//   ....[66]....
        /*100c*/ 	.word	0x000199e0
        /*1010*/ 	.word	0x00000003
        /*1014*/ 	.word	0x00000000
        /*1018*/ 	.short	0x010a
        /*101a*/ 	.byte	0x3f
	.zero		1


	//   ....[67]....
        /*101c*/ 	.word	0x00019a40
        /*1020*/ 	.word	0x00000053
        /*1024*/ 	.word	0x00030890
        /*1028*/ 	.short	0x010a
        /*102a*/ 	.byte	0x3f
	.zero		1


	//   ....[68]....
        /*102c*/ 	.word	0x00019a90
        /*1030*/ 	.word	0x00000053
        /*1034*/ 	.word	0x00030890
        /*1038*/ 	.short	0x010a
        /*103a*/ 	.byte	0x3f
	.zero		1


	//   ....[69]....
        /*103c*/ 	.word	0x00019ae0
        /*1040*/ 	.word	0x00000053
        /*1044*/ 	.word	0x00030890
        /*1048*/ 	.short	0x010a
        /*104a*/ 	.byte	0x3f
	.zero		1


	//   ....[70]....
        /*104c*/ 	.word	0x00019b30
        /*1050*/ 	.word	0x00000053
        /*1054*/ 	.word	0x000308b0
        /*1058*/ 	.short	0x010a
        /*105a*/ 	.byte	0x3f
	.zero		1


	//   ....[71]....
        /*105c*/ 	.word	0x00019e40
        /*1060*/ 	.word	0x00000002
        /*1064*/ 	.word	0x00030800
        /*1068*/ 	.short	0x010a
        /*106a*/ 	.byte	0x3f
	.zero		1


	//   ....[72]....
        /*106c*/ 	.word	0x0001a050
        /*1070*/ 	.word	0x00000002
        /*1074*/ 	.word	0x00030800
        /*1078*/ 	.short	0x010a
        /*107a*/ 	.byte	0x3f
	.zero		1


	//   ....[73]....
        /*107c*/ 	.word	0x0001a0a0
        /*1080*/ 	.word	0x00000000
        /*1084*/ 	.word	0x00030830
        /*1088*/ 	.short	0x010a
        /*108a*/ 	.byte	0x3f
	.zero		1


	//   ....[74]....
        /*108c*/ 	.word	0x0001a0f0
        /*1090*/ 	.word	0x00000005
        /*1094*/ 	.word	0x00030830
        /*1098*/ 	.short	0x010a
        /*109a*/ 	.byte	0x3f
	.zero		1


	//   ....[75]....
        /*109c*/ 	.word	0x0001a140
        /*10a0*/ 	.word	0x00000006
        /*10a4*/ 	.word	0x00030850
        /*10a8*/ 	.short	0x010a
        /*10aa*/ 	.byte	0x3f
	.zero		1


	//   ....[76]....
        /*10ac*/ 	.word	0x0001a190
        /*10b0*/ 	.word	0x0000000b
        /*10b4*/ 	.word	0x00030850
        /*10b8*/ 	.short	0x010a
        /*10ba*/ 	.byte	0x3f
	.zero		1


	//   ....[77]....
        /*10bc*/ 	.word	0x0001ad40
        /*10c0*/ 	.word	0x00000010
        /*10c4*/ 	.word	0x00030820
        /*10c8*/ 	.short	0x010a
        /*10ca*/ 	.byte	0x3f
	.zero		1


	//   ....[78]....
        /*10cc*/ 	.word	0x0001ad90
        /*10d0*/ 	.word	0x00000007
        /*10d4*/ 	.word	0x000308a0
        /*10d8*/ 	.short	0x010a
        /*10da*/ 	.byte	0x3f
	.zero		1


	//   ....[79]....
        /*10dc*/ 	.word	0x0001ade0
        /*10e0*/ 	.word	0x00000007
        /*10e4*/ 	.word	0x000308c0
        /*10e8*/ 	.short	0x010a
        /*10ea*/ 	.byte	0x3f
	.zero		1


	//   ....[80]....
        /*10ec*/ 	.word	0x0001ae30
        /*10f0*/ 	.word	0x00000006
        /*10f4*/ 	.word	0x000308a0
        /*10f8*/ 	.short	0x010a
        /*10fa*/ 	.byte	0x3f
	.zero		1


	//   ....[81]....
        /*10fc*/ 	.word	0x0001ae80
        /*1100*/ 	.word	0x00000006
        /*1104*/ 	.word	0x000308c0
        /*1108*/ 	.short	0x010a
        /*110a*/ 	.byte	0x3f
	.zero		1


	//   ....[82]....
        /*110c*/ 	.word	0x0001b020
        /*1110*/ 	.word	0x00000000
        /*1114*/ 	.word	0x00030840
        /*1118*/ 	.short	0x010a
        /*111a*/ 	.byte	0x3f
	.zero		1


	//   ....[83]....
        /*111c*/ 	.word	0x0001bff0
        /*1120*/ 	.word	0x00000010
        /*1124*/ 	.word	0x00030820
        /*1128*/ 	.short	0x010a
        /*112a*/ 	.byte	0x3f
	.zero		1


	//   ....[84]....
        /*112c*/ 	.word	0x0001c040
        /*1130*/ 	.word	0x00000002
        /*1134*/ 	.word	0x00030840
        /*1138*/ 	.short	0x010a
        /*113a*/ 	.byte	0x3f
	.zero		1


	//   ....[85]....
        /*113c*/ 	.word	0x0001c090
        /*1140*/ 	.word	0x00000003
        /*1144*/ 	.word	0x00000060
        /*1148*/ 	.short	0x010a
        /*114a*/ 	.byte	0x3f
	.zero		1


	//   ....[86]....
        /*114c*/ 	.word	0x0001c0e0
        /*1150*/ 	.word	0x00000002
        /*1154*/ 	.word	0x00030840
        /*1158*/ 	.short	0x010a
        /*115a*/ 	.byte	0x3f
	.zero		1


	//   ....[87]....
        /*115c*/ 	.word	0x0001c130
        /*1160*/ 	.word	0x0000000a
        /*1164*/ 	.word	0x00000060
        /*1168*/ 	.short	0x010a
        /*116a*/ 	.byte	0x3f
	.zero		1


	//   ....[88]....
        /*116c*/ 	.word	0x0001c180
        /*1170*/ 	.word	0x00000002
        /*1174*/ 	.word	0x00030840
        /*1178*/ 	.short	0x010a
        /*117a*/ 	.byte	0x3f
	.zero		1


	//   ....[89]....
        /*117c*/ 	.word	0x0001c1d0
        /*1180*/ 	.word	0x00000003
        /*1184*/ 	.word	0x00000060
        /*1188*/ 	.short	0x010a
        /*118a*/ 	.byte	0x3f
	.zero		1


	//   ....[90]....
        /*118c*/ 	.word	0x0001c220
        /*1190*/ 	.word	0x00000003
        /*1194*/ 	.word	0x00030860
        /*1198*/ 	.short	0x010a
        /*119a*/ 	.byte	0x3f
	.zero		1


	//   ....[91]....
        /*119c*/ 	.word	0x0001cc50
        /*11a0*/ 	.word	0x00000009
        /*11a4*/ 	.word	0x00030820
        /*11a8*/ 	.short	0x010a
        /*11aa*/ 	.byte	0x3f
	.zero		1


	//   ....[92]....
        /*11ac*/ 	.word	0x0001cdf0
        /*11b0*/ 	.word	0x00000007
        /*11b4*/ 	.word	0x00000000
        /*11b8*/ 	.short	0x010a
        /*11ba*/ 	.byte	0x3f
	.zero		1


	//   ....[93]....
        /*11bc*/ 	.word	0x0001ce40
        /*11c0*/ 	.word	0x00000003
        /*11c4*/ 	.word	0x00000000
        /*11c8*/ 	.short	0x010a
        /*11ca*/ 	.byte	0x3f
	.zero		1


	//   ....[94]....
        /*11cc*/ 	.word	0x0001ce90
        /*11d0*/ 	.word	0x00000005
        /*11d4*/ 	.word	0x00000000
        /*11d8*/ 	.short	0x010a
        /*11da*/ 	.byte	0x3f
	.zero		1


	//----- nvinfo : EIATTR_NUM_MBARRIERS
	.align		4
.L_153:
        /*11dc*/ 	.byte	0x03, 0x38
        /*11de*/ 	.short	0x0016


	//----- nvinfo : EIATTR_EXIT_INSTR_OFFSETS
	.align		4
        /*11e0*/ 	.byte	0x04, 0x1c
        /*11e2*/ 	.short	(.L_155 - .L_154)


	//   ....[0]....
.L_154:
        /*11e4*/ 	.word	0x00019a30


	//----- nvinfo : EIATTR_MAX_THREADS
	.align		4
.L_155:
        /*11e8*/ 	.byte	0x04, 0x05
        /*11ea*/ 	.short	(.L_157 - .L_156)
.L_156:
        /*11ec*/ 	.word	0x00000200
        /*11f0*/ 	.word	0x00000001
        /*11f4*/ 	.word	0x00000001


	//----- nvinfo : EIATTR_CRS_STACK_SIZE
	.align		4
.L_157:
        /*11f8*/ 	.byte	0x04, 0x1e
        /*11fa*/ 	.short	(.L_159 - .L_158)
.L_158:
        /*11fc*/ 	.word	0x00000000


	//----- nvinfo : EIATTR_CBANK_PARAM_SIZE
	.align		4
.L_159:
        /*1200*/ 	.byte	0x03, 0x19
        /*1202*/ 	.short	0x0af0


	//----- nvinfo : EIATTR_PARAM_CBANK
	.align		4
        /*1204*/ 	.byte	0x04, 0x0a
        /*1206*/ 	.short	(.L_161 - .L_160)
	.align		4
.L_160:
        /*1208*/ 	.word	index@(.nv.constant0._ZN7cutlass13device_kernelIN5flash11enable_sm90INS1_16FlashAttnFwdSm90INS1_25CollectiveMainloopFwdSm90ILi2EN4cute5tupleIJNS5_1CILi1EEES8_S8_EEENS6_IJNS7_ILi192EEESA_NS7_ILi64EEEEEELi64ENS_10bfloat16_tEfNS_4arch4Sm90ELb0ELb0ELb1ELb1ELb0ELb1ELb0ELb0ELb1ELb1ELb1ELb0EEENS1_21CollectiveEpilogueFwdINS6_IJSA_SB_SA_EEES9_SD_SF_Li384ELb1ELb1ELb1ELb0EEENS1_36VarlenDynamicPersistentTileSchedulerILi192ELi192ELi384ELi128ELb1ELb1ELb1ELb0ELb1ELb1EEEEEEEEEvNT_6ParamsE)
        /*120c*/ 	.short	0x0210
        /*120e*/ 	.short	0x0af0


	//----- nvinfo : EIATTR_SW_WAR
	.align		4
.L_161:
        /*1210*/ 	.byte	0x04, 0x36
        /*1212*/ 	.short	(.L_163 - .L_162)
.L_162:
        /*1214*/ 	.word	0x00000008
.L_163:


//--------------------- .nv.info._ZN7cutlass13device_kernelIN5flash11enable_sm90INS1_16FlashAttnFwdSm90INS1_25CollectiveMainloopFwdSm90ILi2EN4cute5tupleIJNS5_1CILi1EEES8_S8_EEENS6_IJNS7_ILi192EEENS7_ILi128EEENS7_ILi64EEEEEELi64ENS_10bfloat16_tEfNS_4arch4Sm90ELb0ELb1ELb1ELb0ELb0ELb0ELb0ELb1ELb1ELb1ELb1ELb0EEENS1_21CollectiveEpilogueFwdINS6_IJSA_SC_SB_EEES9_SE_SG_Li384ELb0ELb1ELb1ELb0EEENS1_19SingleTileSchedulerILb0ELb1ELb1ELi192EEEEEEEEEvNT_6ParamsE --------------------------
	.section	.nv.info._ZN7cutlass13device_kernelIN5flash11enable_sm90INS1_16FlashAttnFwdSm90INS1_25CollectiveMainloopFwdSm90ILi2EN4cute5tupleIJNS5_1CILi1EEES8_S8_EEENS6_IJNS7_ILi192EEENS7_ILi128EEENS7_ILi64EEEEEELi64ENS_10bfloat16_tEfNS_4arch4Sm90ELb0ELb1ELb1ELb0ELb0ELb0ELb0ELb1ELb1ELb1ELb1ELb0EEENS1_21CollectiveEpilogueFwdINS6_IJSA_SC_SB_EEES9_SE_SG_Li384ELb0ELb1ELb1ELb0EEENS1_19SingleTileSchedulerILb0ELb1ELb1ELi192EEEEEEEEEvNT_6ParamsE,"",@"SHT_CUDA_INFO"
	.sectionflags	@""
	.align	4


	//----- nvinfo : EIATTR_CUDA_API_VERSION
	.align		4
        /*0000*/ 	.byte	0x04, 0x37
        /*0002*/ 	.short	(.L_165 - .L_164)
.L_164:
        /*0004*/ 	.word	0x00000082


	//----- nvinfo : EIATTR_KPARAM_INFO
	.align		4
.L_165:
        /*0008*/ 	.byte	0x04, 0x17
        /*000a*/ 	.short	(.L_167 - .L_166)
.L_166:
        /*000c*/ 	.word	0x00000000
        /*0010*/ 	.short	0x0000
        /*0012*/ 	.short	0x0070
        /*0014*/ 	.byte	0x00, 0xf0, 0x01, 0x28


	//----- nvinfo : EIATTR_SPARSE_MMA_MASK
	.align		4
.L_167:
        /*0018*/ 	.byte	0x03, 0x50
        /*001a*/ 	.short	0x0000


	//----- nvinfo : EIATTR_MAXREG_COUNT
	.align		4
        /*001c*/ 	.byte	0x03, 0x1b
        /*001e*/ 	.short	0x0080


	//----- nvinfo : EIATTR_NUM_BARRIERS
	.align		4
        /*0020*/ 	.byte	0x02, 0x4c
        /*0022*/ 	.byte	0x10
	.zero		1


	//----- nvinfo : EIATTR_EXTERNS
	.align		4
        /*0024*/ 	.byte	0x04, 0x0f
        /*0026*/ 	.short	(.L_169 - .L_168)


	//   ....[0]....
	.align		4
.L_168:
        /*0028*/ 	.word	index@(__assertfail)


	//----- nvinfo : EIATTR_MERCURY_ISA_VERSION
	.align		4
.L_169:
        /*002c*/ 	.byte	0x03, 0x5f
        /*002e*/ 	.short	0x0101


	//----- nvinfo : EIATTR_INT_WARP_WIDE_INSTR_OFFSETS
	.align		4
        /*0030*/ 	.byte	0x04, 0x31
        /*0032*/ 	.short	(.L_171 - .L_170)


	//   ....[0]....
.L_170:
        /*0034*/ 	.word	0x00000120


	//   ....[1]....
        /*0038*/ 	.word	0x00000160


	//   ....[2]....
        /*003c*/ 	.word	0x000001d0


	//----- nvinfo : EIATTR_COOP_GROUP_MASK_REGIDS
	.align		4
.L_171:
        /*0040*/ 	.byte	0x04, 0x29
        /*0042*/ 	.short	(.L_173 - .L_172)


	//   ....[0]....
.L_172:
        /*0044*/ 	.word	0xffffffff


	//   ....[1]....
        /*0048*/ 	.word	0xffffffff


	//   ....[2]....
        /*004c*/ 	.word	0xffffffff


	//   ....[3]....
        /*0050*/ 	.word	0xffffffff


	//   ....[4]....
        /*0054*/ 	.word	0xffffffff


	//   ....[5]....
        /*0058*/ 	.word	0xffffffff


	//   ....[6]....
        /*005c*/ 	.word	0xffffffff


	//   ....[7]....
        /*0060*/ 	.word	0xffffffff


	//   ....[8]....
        /*0064*/ 	.word	0xffffffff


	//   ....[9]....
        /*0068*/ 	.word	0xffffffff


	//   ....[10]....
        /*006c*/ 	.word	0xffffffff


	//   ....[11]....
        /*0070*/ 	.word	0xffffffff


	//   ....[12]....
        /*0074*/ 	.word	0xffffffff


	//   ....[13]....
        /*0078*/ 	.word	0xffffffff


	//   ....[14]....
        /*007c*/ 	.word	0xffffffff


	//   ....[15]....
        /*0080*/ 	.word	0xffffffff


	//   ....[16]....
        /*0084*/ 	.word	0xffffffff


	//   ....[17]....
        /*0088*/ 	.word	0xffffffff


	//   ....[18]....
        /*008c*/ 	.word	0xffffffff


	//   ....[19]....
        /*0090*/ 	.word	0xffffffff


	//   ....[20]....
        /*0094*/ 	.word	0xffffffff


	//   ....[21]....
        /*0098*/ 	.word	0xffffffff


	//   ....[22]....
        /*009c*/ 	.word	0xffffffff


	//   ....[23]....
        /*00a0*/ 	.word	0xffffffff


	//   ....[24]....
        /*00a4*/ 	.word	0xffffffff


	//   ....[25]....
        /*00a8*/ 	.word	0xffffffff


	//   ....[26]....
        /*00ac*/ 	.word	0xffffffff


	//   ....[27]....
        /*00b0*/ 	.word	0xffffffff


	//   ....[28]....
        /*00b4*/ 	.word	0xffffffff


	//   ....[29]....
        /*00b8*/ 	.word	0xffffffff


	//   ....[30]....
        /*00bc*/ 	.word	0xffffffff


	//   ....[31]....
        /*00c0*/ 	.word	0xffffffff


	//   ....[32]....
        /*00c4*/ 	.word	0xffffffff


	//   ....[33]....
        /*00c8*/ 	.word	0xffffffff


	//   ....[34]....
        /*00cc*/ 	.word	0xffffffff


	//   ....[35]....
        /*00d0*/ 	.word	0xffffffff


	//   ....[36]....
        /*00d4*/ 	.word	0xffffffff


	//   ....[37]....
        /*00d8*/ 	.word	0xffffffff


	//   ....[38]....
        /*00dc*/ 	.word	0xffffffff


	//   ....[39]....
        /*00e0*/ 	.word	0xffffffff


	//   ....[40]....
        /*00e4*/ 	.word	0xffffffff


	//   ....[41]....
        /*00e8*/ 	.word	0xffffffff


	//   ....[42]....
        /*00ec*/ 	.word	0xffffffff


	//   ....[43]....
        /*00f0*/ 	.word	0xffffffff


	//   ....[44]....
        /*00f4*/ 	.word	0xffffffff


	//   ....[45]....
        /*00f8*/ 	.word	0xffffffff


	//   ....[46]....
        /*00fc*/ 	.word	0xffffffff


	//   ....[47]....
        /*0100*/ 	.word	0xffffffff


	//   ....[48]....
        /*0104*/ 	.word	0xffffffff


	//   ....[49]....
        /*0108*/ 	.word	0xffffffff


	//   ....[50]....
        /*010c*/ 	.word	0xffffffff


	//   ....[51]....
        /*0110*/ 	.word	0xffffffff


	//   ....[52]....
        /*0114*/ 	.word	0xffffffff


	//   ....[53]....
        /*0118*/ 	.word	0xffffffff


	//   ....[54]....
        /*011c*/ 	.word	0xffffffff


	//   ....[55]....
        /*0120*/ 	.word	0xffffffff


	//   ....[56]....
        /*0124*/ 	.word	0xffffffff


	//   ....[57]....
        /*0128*/ 	.word	0xffffffff


	//   ....[58]....
        /*012c*/ 	.word	0xffffffff


	//   ....[59]....
        /*0130*/ 	.word	0xffffffff


	//   ....[60]....
        /*0134*/ 	.word	0xffffffff


	//   ....[61]....
        /*0138*/ 	.word	0xffffffff


	//   ....[62]....
        /*013c*/ 	.word	0xffffffff


	//   ....[63]....
        /*0140*/ 	.word	0xffffffff


	//   ....[64]....
        /*0144*/ 	.word	0xffffffff


	//   ....[65]....
        /*0148*/ 	.word	0xffffffff


	//   ....[66]....
        /*014c*/ 	.word	0xffffffff


	//   ....[67]....
        /*0150*/ 	.word	0xffffffff


	//   ....[68]....
        /*0154*/ 	.word	0xffffffff


	//   ....[69]....
        /*0158*/ 	.word	0x0500000f


	//   ....[70]....
        /*015c*/ 	.word	0x0500000f


	//   ....[71]....
        /*0160*/ 	.word	0x0500000f


	//   ....[72]....
        /*0164*/ 	.word	0x0500000f


	//   ....[73]....
        /*0168*/ 	.word	0x0500000f


	//   ....[74]....
        /*016c*/ 	.word	0x0500000f


	//   ....[75]....
        /*0170*/ 	.word	0x0500000f


	//   ....[76]....
        /*0174*/ 	.word	0x0500000f


	//   ....[77]....
        /*0178*/ 	.word	0x0500000f


	//   ....[78]....
        /*017c*/ 	.word	0x0500000f


	//   ....[79]....
        /*0180*/ 	.word	0x0500000f


	//   ....[80]....
        /*0184*/ 	.word	0x0500000f


	//   ....[81]....
        /*0188*/ 	.word	0x0500000f


	//   ....[82]....
        /*018c*/ 	.word	0x0500000f


	//   ....[83]....
        /*0190*/ 	.word	0x0500000f


	//   ....[84]....
        /*0194*/ 	.word	0x0500000f


	//   ....[85]....
        /*0198*/ 	.word	0x0500000f


	//   ....[86]....
        /*019c*/ 	.word	0x0500000f


	//   ....[87]....
        /*01a0*/ 	.word	0x0500000f


	//   ....[88]....
        /*01a4*/ 	.word	0x0500000f


	//   ....[89]....
        /*01a8*/ 	.word	0x0500000f


	//   ....[90]....
        /*01ac*/ 	.word	0x0500000f


	//   ....[91]....
        /*01b0*/ 	.word	0x0500000f


	//   ....[92]....
        /*01b4*/ 	.word	0x0500000f


	//   ....[93]....
        /*01b8*/ 	.word	0x0500000f


	//   ....[94]....
        /*01bc*/ 	.word	0x0500000f


	//----- nvinfo : EIATTR_COOP_GROUP_INSTR_OFFSETS
	.align		4
.L_173:
        /*01c0*/ 	.byte	0x04, 0x28
        /*01c2*/ 	.short	(.L_175 - .L_174)


	//   ....[0]....
.L_174:
        /*01c4*/ 	.word	0x00000060


	//   ....[1]....
        /*01c8*/ 	.word	0x00000130


	//   ....[2]....
        /*01cc*/ 	.word	0x00000180


	//   ....[3]....
        /*01d0*/ 	.word	0x000003b0


	//   ....[4]....
        /*01d4*/ 	.word	0x00000510


	//   ....[5]....
        /*01d8*/ 	.word	0x00000630


	//   ....[6]....
        /*01dc*/ 	.word	0x00000790


	//   ....[7]....
        /*01e0*/ 	.word	0x000014a0


	//   ....[8]....
        /*01e4*/ 	.word	0x00001da0


	//   ....[9]....
        /*01e8*/ 	.word	0x00002710


	//   ....[10]....
        /*01ec*/ 	.word	0x000039d0


	//   ....[11]....
        /*01f0*/ 	.word	0x00003af0


	//   ....[12]....
        /*01f4*/ 	.word	0x000044f0


	//   ....[13]....
        /*01f8*/ 	.word	0x00004550


	//   ....[14]....
        /*01fc*/ 	.word	0x00006170


	//   ....[15]....
        /*0200*/ 	.word	0x00006400


	//   ....[16]....
        /*0204*/ 	.word	0x00006fb0


	//   ....[17]....
        /*0208*/ 	.word	0x00006fd0


	//   ....[18]....
        /*020c*/ 	.word	0x00007a00


	//   ....[19]....
        /*0210*/ 	.word	0x00007ad0


	//   ....[20]....
        /*0214*/ 	.word	0x00009850


	//   ....[21]....
        /*0218*/ 	.word	0x000098b0


	//   ....[22]....
        /*021c*/ 	.word	0x00009fa0


	//   ....[23]....
        /*0220*/ 	.word	0x0000a040


	//   ....[24]....
        /*0224*/ 	.word	0x0000bec0


	//   ....[25]....
        /*0228*/ 	.word	0x0000c1e0


	//   ....[26]....
        /*022c*/ 	.word	0x0000cd60


	//   ....[27]....
        /*0230*/ 	.word	0x0000cd90


	//   ....[28]....
        /*0234*/ 	.word	0x0000d760


	//   ....[29]....
        /*0238*/ 	.word	0x0000d800


	//   ....[30]....
        /*023c*/ 	.word	0x0000e650


	//   ....[31]....
        /*0240*/ 	.word	0x0000e680


	//   ....[32]....
        /*0244*/ 	.word	0x0000e770


	//   ....[33]....
        /*0248*/ 	.word	0x0000e780


	//   ....[34]....
        /*024c*/ 	.word	0x0000f510


	//   ....[35]....
        /*0250*/ 	.word	0x0000f550


	//   ....[36]....
        /*0254*/ 	.word	0x0000f590


	//   ....[37]....
        /*0258*/ 	.word	0x0000f5b0


	//   ....[38]....
        /*025c*/ 	.word	0x0000f5d0


	//   ....[39]....
        /*0260*/ 	.word	0x0000f5e0


	//   ....[40]....
        /*0264*/ 	.word	0x0000f920


	//   ....[41]....
        /*0268*/ 	.word	0x0000f930


	//   ....[42]....
        /*026c*/ 	.word	0x00010050


	//   ....[43]....
        /*0270*/ 	.word	0x00010f00


	//   ....[44]....
        /*0274*/ 	.word	0x00011880


	//   ....[45]....
        /*0278*/ 	.word	0x000118b0


	//   ....[46]....
        /*027c*/ 	.word	0x000118e0


	//   ....[47]....
        /*0280*/ 	.word	0x00011900


	//   ....[48]....
        /*0284*/ 	.word	0x00011910


	//   ....[49]....
        /*0288*/ 	.word	0x00011960


	//   ....[50]....
        /*028c*/ 	.word	0x000119c0


	//   ....[51]....
        /*0290*/ 	.word	0x000119e0


	//   ....[52]....
        /*0294*/ 	.word	0x00011a40


	//   ....[53]....
        /*0298*/ 	.word	0x00011a70


	//   ....[54]....
        /*029c*/ 	.word	0x00011ae0


	//   ....[55]....
        /*02a0*/ 	.word	0x00011b10


	//   ....[56]....
        /*02a4*/ 	.word	0x00011b40


	//   ....[57]....
        /*02a8*/ 	.word	0x00011b70


	//   ....[58]....
        /*02ac*/ 	.word	0x00011bc0


	//   ....[59]....
        /*02b0*/ 	.word	0x00011be0


	//   ....[60]....
        /*02b4*/ 	.word	0x00011c20


	//   ....[61]....
        /*02b8*/ 	.word	0x00011c50


	//   ....[62]....
        /*02bc*/ 	.word	0x00011c80


	//   ....[63]....
        /*02c0*/ 	.word	0x00011cf0


	//   ....[64]....
        /*02c4*/ 	.word	0x00011d70


	//   ....[65]....
        /*02c8*/ 	.word	0x00011d80


	//   ....[66]....
        /*02cc*/ 	.word	0x00011db0


	//   ....[67]....
        /*02d0*/ 	.word	0x00011de0


	//   ....[68]....
        /*02d4*/ 	.word	0x000136a0


	//   ....[69]....
        /*02d8*/ 	.word	0x00013cc0


	//   ....[70]....
        /*02dc*/ 	.word	0x00013e30


	//   ....[71]....
        /*02e0*/ 	.word	0x00013e80


	//   ....[72]....
        /*02e4*/ 	.word	0x00013fa0


	//   ....[73]....
        /*02e8*/ 	.word	0x00013ff0


	//   ....[74]....
        /*02ec*/ 	.word	0x00014080


	//   ....[75]....
        /*02f0*/ 	.word	0x00014130


	//   ....[76]....
        /*02f4*/ 	.word	0x000141d0


	//   ....[77]....
        /*02f8*/ 	.word	0x00014270


	//   ....[78]....
        /*02fc*/ 	.word	0x00014300


	//   ....[79]....
        /*0300*/ 	.word	0x000143a0


	//   ....[80]....
        /*0304*/ 	.word	0x00014440


	//   ....[81]....
        /*0308*/ 	.word	0x000144d0


	//   ....[82]....
        /*030c*/ 	.word	0x00014560


	//   ....[83]....
        /*0310*/ 	.word	0x00014610


	//   ....[84]....
        /*0314*/ 	.word	0x00014670


	//   ....[85]....
        /*0318*/ 	.word	0x00014720


	//   ....[86]....
        /*031c*/ 	.word	0x000147b0


	//   ....[87]....
        /*0320*/ 	.word	0x00014890


	//   ....[88]....
        /*0324*/ 	.word	0x000148f0


	//   ....[89]....
        /*0328*/ 	.word	0x000149b0


	//   ....[90]....
        /*032c*/ 	.word	0x00014a10


	//   ....[91]....
        /*0330*/ 	.word	0x00014ad0


	//   ....[92]....
        /*0334*/ 	.word	0x00014b50


	//   ....[93]....
        /*0338*/ 	.word	0x00014c00


	//   ....[94]....
        /*033c*/ 	.word	0x00014fd0


	//----- nvinfo : EIATTR_REG_RECONFIG
	.align		4
.L_175:
        /*0340*/ 	.byte	0x01, 0x54
	.zero		2


	//----- nvinfo : EIATTR_SYSCALL_OFFSETS
	.align		4
        /*0344*/ 	.byte	0x04, 0x46
        /*0346*/ 	.short	(.L_177 - .L_176)


	//   ....[0]....
.L_176:
        /*0348*/ 	.word	0x00001660


	//   ....[1]....
        /*034c*/ 	.word	0x00010bb0


	//   ....[2]....
        /*0350*/ 	.word	0x00010cf0


	//   ....[3]....
        /*0354*/ 	.word	0x00010de0


	//   ....[4]....
        /*0358*/ 	.word	0x00011460


	//----- nvinfo : EIATTR_MBARRIER_INSTR_OFFSETS
	.align		4
.L_177:
        /*035c*/ 	.byte	0x04, 0x39
        /*035e*/ 	.short	(.L_179 - .L_178)


	//   ....[0]....
.L_178:
        /*0360*/ 	.word	0x00000260
        /*0364*/ 	.word	0x000000ff
        /*0368*/ 	.word	0x00016800
        /*036c*/ 	.short	0x0100
        /*036e*/ 	.byte	0x08
	.zero		1


	//   ....[1]....
        /*0370*/ 	.word	0x00000270
        /*0374*/ 	.word	0x000000ff
        /*0378*/ 	.word	0x00016820
        /*037c*/ 	.short	0x0100
        /*037e*/ 	.byte	0x08
	.zero		1


	//   ....[2]....
        /*0380*/ 	.word	0x00000360
        /*0384*/ 	.word	0x000000ff
        /*0388*/ 	.word	0x00016830
        /*038c*/ 	.short	0x0100
        /*038e*/ 	.byte	0x08
	.zero		1


	//   ....[3]....
        /*0390*/ 	.word	0x00000370
        /*0394*/ 	.word	0x000000ff
        /*0398*/ 	.word	0x00016840
        /*039c*/ 	.short	0x0100
        /*039e*/ 	.byte	0x08
	.zero		1


	//   ....[4]....
        /*03a0*/ 	.word	0x00000380
        /*03a4*/ 	.word	0x000000ff
        /*03a8*/ 	.word	0x00016838
        /*03ac*/ 	.short	0x0100
        /*03ae*/ 	.byte	0x08
	.zero		1


	//   ....[5]....
        /*03b0*/ 	.word	0x00000390
        /*03b4*/ 	.word	0x000000ff
        /*03b8*/ 	.word	0x00016848
        /*03bc*/ 	.short	0x0100
        /*03be*/ 	.byte	0x08
	.zero		1


	//   ....[6]....
        /*03c0*/ 	.word	0x000004c0
        /*03c4*/ 	.word	0x000000ff
        /*03c8*/ 	.word	0x00016850
        /*03cc*/ 	.short	0x0100
        /*03ce*/ 	.byte	0x08
	.zero		1


	//   ....[7]....
        /*03d0*/ 	.word	0x000004d0
        /*03d4*/ 	.word	0x000000ff
        /*03d8*/ 	.word	0x00016860
        /*03dc*/ 	.short	0x0100
        /*03de*/ 	.byte	0x08
	.zero		1


	//   ....[8]....
        /*03e0*/ 	.word	0x000004e0
        /*03e4*/ 	.word	0x000000ff
        /*03e8*/ 	.word	0x00016858
        /*03ec*/ 	.short	0x0100
        /*03ee*/ 	.byte	0x08
	.zero		1


	//   ....[9]....
        /*03f0*/ 	.word	0x000004f0
        /*03f4*/ 	.word	0x000000ff
        /*03f8*/ 	.word	0x00016868
        /*03fc*/ 	.short	0x0100
        /*03fe*/ 	.byte	0x08
	.zero		1


	//   ....[10]....
        /*0400*/ 	.word	0x000005e0
        /*0404*/ 	.word	0x000000ff
        /*0408*/ 	.word	0x00016870
        /*040c*/ 	.short	0x0100
        /*040e*/ 	.byte	0x06
	.zero		1


	//   ....[11]....
        /*0410*/ 	.word	0x000005f0
        /*0414*/ 	.word	0x000000ff
        /*0418*/ 	.word	0x00016880
        /*041c*/ 	.short	0x0100
        /*041e*/ 	.byte	0x06
	.zero		1


	//   ....[12]....
        /*0420*/ 	.word	0x00000600
        /*0424*/ 	.word	0x000000ff
        /*0428*/ 	.word	0x00016878
        /*042c*/ 	.short	0x0100
        /*042e*/ 	.byte	0x06
	.zero		1


	//   ....[13]....
        /*0430*/ 	.word	0x00000610
        /*0434*/ 	.word	0x000000ff
        /*0438*/ 	.word	0x00016888
        /*043c*/ 	.short	0x0100
        /*043e*/ 	.byte	0x06
	.zero		1


	//   ....[14]....
        /*0440*/ 	.word	0x00000740
        /*0444*/ 	.word	0x000000ff
        /*0448*/ 	.word	0x00016890
        /*044c*/ 	.short	0x0100
        /*044e*/ 	.byte	0x08
	.zero		1


	//   ....[15]....
        /*0450*/ 	.word	0x00000750
        /*0454*/ 	.word	0x000000ff
        /*0458*/ 	.word	0x000168a0
        /*045c*/ 	.short	0x0100
        /*045e*/ 	.byte	0x08
	.zero		1


	//   ....[16]....
        /*0460*/ 	.word	0x00000760
        /*0464*/ 	.word	0x000000ff
        /*0468*/ 	.word	0x00016898
        /*046c*/ 	.short	0x0100
        /*046e*/ 	.byte	0x08
	.zero		1


	//   ....[17]....
        /*0470*/ 	.word	0x00000770
        /*0474*/ 	.word	0x000000ff
        /*0478*/ 	.word	0x000168a8
        /*047c*/ 	.short	0x0100
        /*047e*/ 	.byte	0x08
	.zero		1


	//   ....[18]....
        /*0480*/ 	.word	0x000008a0
        /*0484*/ 	.word	0x000000ff
        /*0488*/ 	.word	0x000168b0
        /*048c*/ 	.short	0x0100
        /*048e*/ 	.byte	0x08
	.zero		1


	//   ....[19]....
        /*0490*/ 	.word	0x000008b0
        /*0494*/ 	.word	0x000000ff
        /*0498*/ 	.word	0x000168c0
        /*049c*/ 	.short	0x0100
        /*049e*/ 	.byte	0x08
	.zero		1


	//   ....[20]....
        /*04a0*/ 	.word	0x000008c0
        /*04a4*/ 	.word	0x000000ff
        /*04a8*/ 	.word	0x000168b8
        /*04ac*/ 	.short	0x0100
        /*04ae*/ 	.byte	0x08
	.zero		1


	//   ....[21]....
        /*04b0*/ 	.word	0x000008d0
        /*04b4*/ 	.word	0x000000ff
        /*04b8*/ 	.word	0x000168c8
        /*04bc*/ 	.short	0x0100
        /*04be*/ 	.byte	0x08
	.zero		1


	//   ....[22]....
        /*04c0*/ 	.word	0x00001680
        /*04c4*/ 	.word	0x000000ff
        /*04c8*/ 	.word	0x00016800
        /*04cc*/ 	.short	0x010a
        /*04ce*/ 	.byte	0x26
	.zero		1


	//   ....[23]....
        /*04d0*/ 	.word	0x000016f0
        /*04d4*/ 	.word	0x000000ff
        /*04d8*/ 	.word	0x00016830
        /*04dc*/ 	.short	0x010a
        /*04de*/ 	.byte	0x26
	.zero		1


	//   ....[24]....
        /*04e0*/ 	.word	0x00001760
        /*04e4*/ 	.word	0x000000ff
        /*04e8*/ 	.word	0x00016830
        /*04ec*/ 	.short	0x010a
        /*04ee*/ 	.byte	0x26
	.zero		1


	//   ....[25]....
        /*04f0*/ 	.word	0x00001df0
        /*04f4*/ 	.word	0x00000012
        /*04f8*/ 	.word	0x00000000
        /*04fc*/ 	.short	0x0101
        /*04fe*/ 	.byte	0x3f
	.zero		1


	//   ....[26]....
        /*0500*/ 	.word	0x00005350
        /*0504*/ 	.word	0x000000ff
        /*0508*/ 	.word	0x00016830
        /*050c*/ 	.short	0x010a
        /*050e*/ 	.byte	0x0a
	.zero		1


	//   ....[27]....
        /*0510*/ 	.word	0x00005390
        /*0514*/ 	.word	0x000000ff
        /*0518*/ 	.word	0x00016830
        /*051c*/ 	.short	0x010a
        /*051e*/ 	.byte	0x0a
	.zero		1


	//   ....[28]....
        /*0520*/ 	.word	0x00005590
        /*0524*/ 	.word	0x000000ff
        /*0528*/ 	.word	0x00016850
        /*052c*/ 	.short	0x010a
        /*052e*/ 	.byte	0x0a
	.zero		1


	//   ....[29]....
        /*0530*/ 	.word	0x000055d0
        /*0534*/ 	.word	0x000000ff
        /*0538*/ 	.word	0x00016850
        /*053c*/ 	.short	0x010a
        /*053e*/ 	.byte	0x0a
	.zero		1


	//   ....[30]....
        /*0540*/ 	.word	0x00006260
        /*0544*/ 	.word	0x00000023
        /*0548*/ 	.word	0x00000000
        /*054c*/ 	.short	0x0101
        /*054e*/ 	.byte	0x3f
	.zero		1


	//   ....[31]....
        /*0550*/ 	.word	0x00007a60
        /*0554*/ 	.word	0x00000024
        /*0558*/ 	.word	0x00000000
        /*055c*/ 	.short	0x0101
        /*055e*/ 	.byte	0x3f
	.zero		1


	//   ....[32]....
        /*0560*/ 	.word	0x00008be0
        /*0564*/ 	.word	0x000000ff
        /*0568*/ 	.word	0x00016830
        /*056c*/ 	.short	0x010a
        /*056e*/ 	.byte	0x0a
	.zero		1


	//   ....[33]....
        /*0570*/ 	.word	0x00008c20
        /*0574*/ 	.word	0x000000ff
        /*0578*/ 	.word	0x00016830
        /*057c*/ 	.short	0x010a
        /*057e*/ 	.byte	0x0a
	.zero		1


	//   ....[34]....
        /*0580*/ 	.word	0x00008e20
        /*0584*/ 	.word	0x000000ff
        /*0588*/ 	.word	0x00016850
        /*058c*/ 	.short	0x010a
        /*058e*/ 	.byte	0x0a
	.zero		1


	//   ....[35]....
        /*0590*/ 	.word	0x00008e60
        /*0594*/ 	.word	0x000000ff
        /*0598*/ 	.word	0x00016850
        /*059c*/ 	.short	0x010a
        /*059e*/ 	.byte	0x0a
	.zero		1


	//   ....[36]....
        /*05a0*/ 	.word	0x0000a490
        /*05a4*/ 	.word	0x0000001d
        /*05a8*/ 	.word	0x00000000
        /*05ac*/ 	.short	0x0101
        /*05ae*/ 	.byte	0x3f
	.zero		1


	//   ....[37]....
        /*05b0*/ 	.word	0x0000a650
        /*05b4*/ 	.word	0x0000001d
        /*05b8*/ 	.word	0x00000000
        /*05bc*/ 	.short	0x0101
        /*05be*/ 	.byte	0x3f
	.zero		1


	//   ....[38]....
        /*05c0*/ 	.word	0x0000b140
        /*05c4*/ 	.word	0x000000ff
        /*05c8*/ 	.word	0x00016830
        /*05cc*/ 	.short	0x010a
        /*05ce*/ 	.byte	0x0a
	.zero		1


	//   ....[39]....
        /*05d0*/ 	.word	0x0000b180
        /*05d4*/ 	.word	0x000000ff
        /*05d8*/ 	.word	0x00016830
        /*05dc*/ 	.short	0x010a
        /*05de*/ 	.byte	0x0a
	.zero		1


	//   ....[40]....
        /*05e0*/ 	.word	0x0000b370
        /*05e4*/ 	.word	0x000000ff
        /*05e8*/ 	.word	0x00016850
        /*05ec*/ 	.short	0x010a
        /*05ee*/ 	.byte	0x0a
	.zero		1


	//   ....[41]....
        /*05f0*/ 	.word	0x0000b3b0
        /*05f4*/ 	.word	0x000000ff
        /*05f8*/ 	.word	0x00016850
        /*05fc*/ 	.short	0x010a
        /*05fe*/ 	.byte	0x0a
	.zero		1


	//   ....[42]....
        /*0600*/ 	.word	0x0000bfc0
        /*0604*/ 	.word	0x0000003a
        /*0608*/ 	.word	0x00000000
        /*060c*/ 	.short	0x0101
        /*060e*/ 	.byte	0x3f
	.zero		1


	//   ....[43]....
        /*0610*/ 	.word	0x0000d7c0
        /*0614*/ 	.word	0x00000024
        /*0618*/ 	.word	0x00000000
        /*061c*/ 	.short	0x0101
        /*061e*/ 	.byte	0x3f
	.zero		1


	//   ....[44]....
        /*0620*/ 	.word	0x0000e5c0
        /*0624*/ 	.word	0x000000ff
        /*0628*/ 	.word	0x00016850
        /*062c*/ 	.short	0x010a
        /*062e*/ 	.byte	0x07
	.zero		1


	//   ....[45]....
        /*0630*/ 	.word	0x0000e600
        /*0634*/ 	.word	0x000000ff
        /*0638*/ 	.word	0x00016850
        /*063c*/ 	.short	0x010a
        /*063e*/ 	.byte	0x07
	.zero		1


	//   ....[46]....
        /*0640*/ 	.word	0x0000eb10
        /*0644*/ 	.word	0x0000000c
        /*0648*/ 	.word	0x00000000
        /*064c*/ 	.short	0x0101
        /*064e*/ 	.byte	0x3f
	.zero		1


	//   ....[47]....
        /*0650*/ 	.word	0x0000f5c0
        /*0654*/ 	.word	0x000000ff
        /*0658*/ 	.word	0x00000000
        /*065c*/ 	.short	0x0101
        /*065e*/ 	.byte	0x04
	.zero		1


	//   ....[48]....
        /*0660*/ 	.word	0x00011100
        /*0664*/ 	.word	0x000000ff
        /*0668*/ 	.word	0x00016840
        /*066c*/ 	.short	0x010a
        /*066e*/ 	.byte	0x26
	.zero		1


	//   ....[49]....
        /*0670*/ 	.word	0x00011f00
        /*0674*/ 	.word	0x000000ff
        /*0678*/ 	.word	0x00016800
        /*067c*/ 	.short	0x0107
        /*067e*/ 	.byte	0x26
	.zero		1


	//   ....[50]....
        /*0680*/ 	.word	0x00011f40
        /*0684*/ 	.word	0x000000ff
        /*0688*/ 	.word	0x00016800
        /*068c*/ 	.short	0x0101
        /*068e*/ 	.byte	0x26
	.zero		1


	//   ....[51]....
        /*0690*/ 	.word	0x00011f70
        /*0694*/ 	.word	0x000000ff
        /*0698*/ 	.word	0x00016820
        /*069c*/ 	.short	0x010a
        /*069e*/ 	.byte	0x26
	.zero		1


	//   ....[52]....
        /*06a0*/ 	.word	0x00012300
        /*06a4*/ 	.word	0x000000ff
        /*06a8*/ 	.word	0x00016848
        /*06ac*/ 	.short	0x010a
        /*06ae*/ 	.byte	0x26
	.zero		1


	//   ....[53]....
        /*06b0*/ 	.word	0x000124f0
        /*06b4*/ 	.word	0x000000ff
        /*06b8*/ 	.word	0x00016860
        /*06bc*/ 	.short	0x010a
        /*06be*/ 	.byte	0x26
	.zero		1


	//   ....[54]....
        /*06c0*/ 	.word	0x000128d0
        /*06c4*/ 	.word	0x000000ff
        /*06c8*/ 	.word	0x00016840
        /*06cc*/ 	.short	0x010a
        /*06ce*/ 	.byte	0x26
	.zero		1


	//   ....[55]....
        /*06d0*/ 	.word	0x00012af0
        /*06d4*/ 	.word	0x000000ff
        /*06d8*/ 	.word	0x00016868
        /*06dc*/ 	.short	0x010a
        /*06de*/ 	.byte	0x26
	.zero		1


	//   ....[56]....
        /*06e0*/ 	.word	0x00012f10
        /*06e4*/ 	.word	0x000000ff
        /*06e8*/ 	.word	0x00016848
        /*06ec*/ 	.short	0x010a
        /*06ee*/ 	.byte	0x26
	.zero		1


	//   ....[57]....
        /*06f0*/ 	.word	0x00013110
        /*06f4*/ 	.word	0x000000ff
        /*06f8*/ 	.word	0x00016860
        /*06fc*/ 	.short	0x010a
        /*06fe*/ 	.byte	0x26
	.zero		1


	//   ....[58]....
        /*0700*/ 	.word	0x000133b0
        /*0704*/ 	.word	0x00000004
        /*0708*/ 	.word	0x00016860
        /*070c*/ 	.short	0x010a
        /*070e*/ 	.byte	0x3f
	.zero		1


	//   ....[59]....
        /*0710*/ 	.word	0x00013660
        /*0714*/ 	.word	0x00000007
        /*0718*/ 	.word	0x00016820
        /*071c*/ 	.short	0x010a
        /*071e*/ 	.byte	0x3f
	.zero		1


	//   ....[60]....
        /*0720*/ 	.word	0x000137b0
        /*0724*/ 	.word	0x00000006
        /*0728*/ 	.word	0x00000000
        /*072c*/ 	.short	0x010a
        /*072e*/ 	.byte	0x3f
	.zero		1


	//   ....[61]....
        /*0730*/ 	.word	0x00013820
        /*0734*/ 	.word	0x00000003
        /*0738*/ 	.word	0x00000000
        /*073c*/ 	.short	0x010a
        /*073e*/ 	.byte	0x3f
	.zero		1


	//   ....[62]....
        /*0740*/ 	.word	0x00013880
        /*0744*/ 	.word	0x00000000
        /*0748*/ 	.word	0x00000000
        /*074c*/ 	.short	0x010a
        /*074e*/ 	.byte	0x3f
	.zero		1


	//   ....[63]....
        /*0750*/ 	.word	0x000138b0
        /*0754*/ 	.word	0x00000003
        /*0758*/ 	.word	0x00000000
        /*075c*/ 	.short	0x010a
        /*075e*/ 	.byte	0x3f
	.zero		1


	//   ....[64]....
        /*0760*/ 	.word	0x00013920
        /*0764*/ 	.word	0x00000003
        /*0768*/ 	.word	0x00016800
        /*076c*/ 	.short	0x010a
        /*076e*/ 	.byte	0x3f
	.zero		1


	//   ....[65]....
        /*0770*/ 	.word	0x00013980
        /*0774*/ 	.word	0x00000003
        /*0778*/ 	.word	0x00016830
        /*077c*/ 	.short	0x010a
        /*077e*/ 	.byte	0x3f
	.zero		1


	//   ....[66]....
        /*0780*/ 	.word	0x000139e0
        /*0784*/ 	.word	0x0000000d
        /*0788*/ 	.word	0x00016830
        /*078c*/ 	.short	0x010a
        /*078e*/ 	.byte	0x3f
	.zero		1


	//   ....[67]....
        /*0790*/ 	.word	0x00013a40
        /*0794*/ 	.word	0x0000000d
        /*0798*/ 	.word	0x00016850
        /*079c*/ 	.short	0x010a
        /*079e*/ 	.byte	0x3f
	.zero		1


	//   ....[68]....
        /*07a0*/ 	.word	0x00013aa0
        /*07a4*/ 	.word	0x0000000e
        /*07a8*/ 	.word	0x00016830
        /*07ac*/ 	.short	0x010a
        /*07ae*/ 	.byte	0x3f
	.zero		1


	//   ....[69]....
        /*07b0*/ 	.word	0x00013b00
        /*07b4*/ 	.word	0x0000000e
        /*07b8*/ 	.word	0x00016850
        /*07bc*/ 	.short	0x010a
        /*07be*/ 	.byte	0x3f
	.zero		1


	//   ....[70]....
        /*07c0*/ 	.word	0x00013b60
        /*07c4*/ 	.word	0x0000000e
        /*07c8*/ 	.word	0x00016830
        /*07cc*/ 	.short	0x010a
        /*07ce*/ 	.byte	0x3f
	.zero		1


	//   ....[71]....
        /*07d0*/ 	.word	0x00013bc0
        /*07d4*/ 	.word	0x0000000e
        /*07d8*/ 	.word	0x00016850
        /*07dc*/ 	.short	0x010a
        /*07de*/ 	.byte	0x3f
	.zero		1


	//   ....[72]....
        /*07e0*/ 	.word	0x00013c20
        /*07e4*/ 	.word	0x00000003
        /*07e8*/ 	.word	0x00016850
        /*07ec*/ 	.short	0x010a
        /*07ee*/ 	.byte	0x3f
	.zero		1


	//   ....[73]....
        /*07f0*/ 	.word	0x00013d80
        /*07f4*/ 	.word	0x00000003
        /*07f8*/ 	.word	0x00016840
        /*07fc*/ 	.short	0x010a
        /*07fe*/ 	.byte	0x3f
	.zero		1


	//   ....[74]....
        /*0800*/ 	.word	0x00014c40
        /*0804*/ 	.word	0x00000005
        /*0808*/ 	.word	0x00016820
        /*080c*/ 	.short	0x010a
        /*080e*/ 	.byte	0x3f
	.zero		1


	//   ....[75]....
        /*0810*/ 	.word	0x00014ca0
        /*0814*/ 	.word	0x00000005
        /*0818*/ 	.word	0x00016848
        /*081c*/ 	.short	0x010a
        /*081e*/ 	.byte	0x3f
	.zero		1


	//   ....[76]....
        /*0820*/ 	.word	0x00014d00
        /*0824*/ 	.word	0x00000005
        /*0828*/ 	.word	0x00016860
        /*082c*/ 	.short	0x010a
        /*082e*/ 	.byte	0x3f
	.zero		1


	//   ....[77]....
        /*0830*/ 	.word	0x00014d60
        /*0834*/ 	.word	0x00000005
        /*0838*/ 	.word	0x00016840
        /*083c*/ 	.short	0x010a
        /*083e*/ 	.byte	0x3f
	.zero		1


	//   ....[78]....
        /*0840*/ 	.word	0x00014dc0
        /*0844*/ 	.word	0x00000005
        /*0848*/ 	.word	0x00016868
        /*084c*/ 	.short	0x010a
        /*084e*/ 	.byte	0x3f
	.zero		1


	//   ....[79]....
        /*0850*/ 	.word	0x00014e20
        /*0854*/ 	.word	0x00000004
        /*0858*/ 	.word	0x00016848
        /*085c*/ 	.short	0x010a
        /*085e*/ 	.byte	0x3f
	.zero		1


	//   ....[80]....
        /*0860*/ 	.word	0x00014e80
        /*0864*/ 	.word	0x00000004
        /*0868*/ 	.word	0x00016860
        /*086c*/ 	.short	0x010a
        /*086e*/ 	.byte	0x3f
	.zero		1


	//   ....[81]....
        /*0870*/ 	.word	0x00014ed0
        /*0874*/ 	.word	0x00000004
        /*0878*/ 	.word	0x00016860
        /*087c*/ 	.short	0x010a
        /*087e*/ 	.byte	0x3f
	.zero		1


	//   ....[82]....
        /*0880*/ 	.word	0x00014f20
        /*0884*/ 	.word	0x00000007
        /*0888*/ 	.word	0x00016820
        /*088c*/ 	.short	0x010a
        /*088e*/ 	.byte	0x3f
	.zero		1


	//   ....[83]....
        /*0890*/ 	.word	0x00015090
        /*0894*/ 	.word	0x00000006
        /*0898*/ 	.word	0x00000000
        /*089c*/ 	.short	0x010a
        /*089e*/ 	.byte	0x3f
	.zero		1


	//   ....[84]....
        /*08a0*/ 	.word	0x000150e0
        /*08a4*/ 	.word	0x00000003
        /*08a8*/ 	.word	0x00000000
        /*08ac*/ 	.short	0x010a
        /*08ae*/ 	.byte	0x3f
	.zero		1


	//   ....[85]....
        /*08b0*/ 	.word	0x00015130
        /*08b4*/ 	.word	0x00000000
        /*08b8*/ 	.word	0x00000000
        /*08bc*/ 	.short	0x010a
        /*08be*/ 	.byte	0x3f
	.zero		1


	//----- nvinfo : EIATTR_NUM_MBARRIERS
	.align		4
.L_179:
        /*08c0*/ 	.byte	0x03, 0x38
        /*08c2*/ 	.short	0x0016


	//----- nvinfo : EIATTR_EXIT_INSTR_OFFSETS
	.align		4
        /*08c4*/ 	.byte	0x04, 0x1c
        /*08c6*/ 	.short	(.L_181 - .L_180)


	//   ....[0]....
.L_180:
        /*08c8*/ 	.word	0x00013900


	//----- nvinfo : EIATTR_MAX_THREADS
	.align		4
.L_181:
        /*08cc*/ 	.byte	0x04, 0x05
        /*08ce*/ 	.short	(.L_183 - .L_182)
.L_182:
        /*08d0*/ 	.word	0x00000200
        /*08d4*/ 	.word	0x00000001
        /*08d8*/ 	.word	0x00000001


	//----- nvinfo : EIATTR_CRS_STACK_SIZE
	.align		4
.L_183:
        /*08dc*/ 	.byte	0x04, 0x1e
        /*08de*/ 	.short	(.L_185 - .L_184)
.L_184:
        /*08e0*/ 	.word	0x00000000


	//----- nvinfo : EIATTR_CBANK_PARAM_SIZE
	.align		4
.L_185:
        /*08e4*/ 	.byte	0x03, 0x19
        /*08e6*/ 	.short	0x0a70


	//----- nvinfo : EIATTR_PARAM_CBANK
	.align		4
        /*08e8*/ 	.byte	0x04, 0x0a
        /*08ea*/ 	.short	(.L_187 - .L_186)
	.align		4
.L_186:
        /*08ec*/ 	.word	index@(.nv.constant0._ZN7cutlass13device_kernelIN5flash11enable_sm90INS1_16FlashAttnFwdSm90INS1_25CollectiveMainloopFwdSm90ILi2EN4cute5tupleIJNS5_1CILi1EEES8_S8_EEENS6_IJNS7_ILi192EEENS7_ILi128EEENS7_ILi64EEEEEELi64ENS_10bfloat16_tEfNS_4arch4Sm90ELb0ELb1ELb1ELb0ELb0ELb0ELb0ELb1ELb1ELb1ELb1ELb0EEENS1_21CollectiveEpilogueFwdINS6_IJSA_SC_SB_EEES9_SE_SG_Li384ELb0ELb1ELb1ELb0EEENS1_19SingleTileSchedulerILb0ELb1ELb1ELi192EEEEEEEEEvNT_6ParamsE)
        /*08f0*/ 	.short	0x0210
        /*08f2*/ 	.short	0x0a70


	//----- nvinfo : EIATTR_SW_WAR
	.align		4
.L_187:
        /*08f4*/ 	.byte	0x04, 0x36
        /*08f6*/ 	.short	(.L_189 - .L_188)
.L_188:
        /*08f8*/ 	.word	0x00000008
.L_189:


//--------------------- .nv.info._ZN7cutlass13device_kernelIN5flash11enable_sm90INS1_16FlashAttnFwdSm90INS1_25CollectiveMainloopFwdSm90ILi2EN4cute5tupleIJNS5_1CILi1EEES8_S8_EEENS6_IJNS7_ILi192EEENS7_ILi128EEENS7_ILi64EEEEEELi64ENS_10bfloat16_tEfNS_4arch4Sm90ELb0ELb1ELb1ELb1ELb0ELb0ELb0ELb1ELb1ELb1ELb1ELb0EEENS1_21CollectiveEpilogueFwdINS6_IJSA_SC_SB_EEES9_SE_SG_Li384ELb1ELb1ELb1ELb0EEENS1_36VarlenDynamicPersistentTileSchedulerILi192ELi128ELi384ELi128ELb1ELb1ELb1ELb1ELb0ELb1EEEEEEEEEvNT_6ParamsE --------------------------
	.section	.nv.info._ZN7cutlass13device_kernelIN5flash11enable_sm90INS1_16FlashAttnFwdSm90INS1_25CollectiveMainloopFwdSm90ILi2EN4cute5tupleIJNS5_1CILi1EEES8_S8_EEENS6_IJNS7_ILi192EEENS7_ILi128EEENS7_ILi64EEEEEELi64ENS_10bfloat16_tEfNS_4arch4Sm90ELb0ELb1ELb1ELb1ELb0ELb0ELb0ELb1ELb1ELb1ELb1ELb0EEENS1_21CollectiveEpilogueFwdINS6_IJSA_SC_SB_EEES9_SE_SG_Li384ELb1ELb1ELb1ELb0EEENS1_36VarlenDynamicPersistentTileSchedulerILi192ELi128ELi384ELi128ELb1ELb1ELb1ELb1ELb0ELb1EEEEEEEEEvNT_6ParamsE,"",@"SHT_CUDA_INFO"
	.sectionflags	@""
	.align	4


	//----- nvinfo : EIATTR_CUDA_API_VERSION
	.align		4
        /*0000*/ 	.byte	0x04, 0x37
        /*0002*/ 	.short	(.L_191 - .L_190)
.L_190:
        /*0004*/ 	.word	0x00000082


	//----- nvinfo : EIATTR_KPARAM_INFO
	.align		4
.L_191:
        /*0008*/ 	.byte	0x04, 0x17
        /*000a*/ 	.short	(.L_193 - .L_192)
.L_192:
        /*000c*/ 	.word	0x00000000
        /*0010*/ 	.short	0x0000
        /*0012*/ 	.short	0x0070
        /*0014*/ 	.byte	0x00, 0xf0, 0x01, 0x2a


	//----- nvinfo : EIATTR_SPARSE_MMA_MASK
	.align		4
.L_193:
        /*0018*/ 	.byte	0x03, 0x50
        /*001a*/ 	.short	0x0000


	//----- nvinfo : EIATTR_MAXREG_COUNT
	.align		4
        /*001c*/ 	.byte	0x03, 0x1b
        /*001e*/ 	.short	0x0080


	//----- nvinfo : EIATTR_NUM_BARRIERS
	.align		4
        /*0020*/ 	.byte	0x02, 0x4c
        /*0022*/ 	.byte	0x10
	.zero		1


	//----- nvinfo : EIATTR_EXTERNS
	.align		4
        /*0024*/ 	.byte	0x04, 0x0f
        /*0026*/ 	.short	(.L_195 - .L_194)


	//   ....[0]....
	.align		4
.L_194:
        /*0028*/ 	.word	index@(__assertfail)


	//----- nvinfo : EIATTR_ANNOTATIONS
	.align		4
.L_195:
        /*002c*/ 	.byte	0x04, 0x55
        /*002e*/ 	.short	(.L_197 - .L_196)


	//   ....[0]....
.L_196:
        /* <DEDUP_REMOVED lines=28> */
        /*01e4*/ 	.byte	0x80, 0x82, 0x01, 0x00


	//----- nvinfo : EIATTR_MERCURY_ISA_VERSION
	.align		4
.L_197:
        /*01e8*/ 	.byte	0x03, 0x5f
        /*01ea*/ 	.short	0x0101


	//----- nvinfo : EIATTR_UNUSED_LOAD_BYTE_OFFSET
	.align		4
        /*01ec*/ 	.byte	0x04, 0x44
        /*01ee*/ 	.short	(.L_199 - .L_198)


	//   ....[0]....
.L_198:
        /*01f0*/ 	.word	0x00000a40
        /*01f4*/ 	.word	0x0000fff0


	//   ....[1]....
        /*01f8*/ 	.word	0x0000f400
        /*01fc*/ 	.word	0x0000fff0


	//----- nvinfo : EIATTR_INT_WARP_WIDE_INSTR_OFFSETS
	.align		4
.L_199:
        /*0200*/ 	.byte	0x04, 0x31
        /*0202*/ 	.short	(.L_201 - .L_200)


	//   ....[0]....
.L_200:
        /*0204*/ 	.word	0x00000130


	//   ....[1]....
        /*0208*/ 	.word	0x00000170


	//   ....[2]....
        /*020c*/ 	.word	0x000001e0


	//   ....[3]....
        /*0210*/ 	.word	0x00013500


	//   ....[4]....
        /*0214*/ 	.word	0x00013590


	//   ....[5]....
        /*0218*/ 	.word	0x000165e0


	//   ....[6]....
        /*021c*/ 	.word	0x00016670


	//----- nvinfo : EIATTR_COOP_GROUP_MASK_REGIDS
	.align		4
.L_201:
        /*0220*/ 	.byte	0x04, 0x29
        /*0222*/ 	.short	(.L_203 - .L_202)


	//   ....[0]....
.L_202:
        /*0224*/ 	.word	0xffffffff


	//   ....[1]....
        /*0228*/ 	.word	0xffffffff


	//   ....[2]....
        /*022c*/ 	.word	0xffffffff


	//   ....[3]....
        /*0230*/ 	.word	0xffffffff


	//   ....[4]....
        /*0234*/ 	.word	0xffffffff


	//   ....[5]....
        /*0238*/ 	.word	0xffffffff


	//   ....[6]....
        /*023c*/ 	.word	0xffffffff


	//   ....[7]....
        /*0240*/ 	.word	0xffffffff


	//   ....[8]....
        /*0244*/ 	.word	0xffffffff


	//   ....[9]....
        /*0248*/ 	.word	0xffffffff


	//   ....[10]....
        /*024c*/ 	.word	0xffffffff


	//   ....[11]....
        /*0250*/ 	.word	0xffffffff


	//   ....[12]....
        /*0254*/ 	.word	0xffffffff


	//   ....[13]....
        /*0258*/ 	.word	0xffffffff


	//   ....[14]....
        /*025c*/ 	.word	0xffffffff


	//   ....[15]....
        /*0260*/ 	.word	0xffffffff


	//   ....[16]....
        /*0264*/ 	.word	0xffffffff


	//   ....[17]....
        /*0268*/ 	.word	0xffffffff


	//   ....[18]....
        /*026c*/ 	.word	0xffffffff


	//   ....[19]....
        /*0270*/ 	.word	0xffffffff


	//   ....[20]....
        /*0274*/ 	.word	0xffffffff


	//   ....[21]....
        /*0278*/ 	.word	0xffffffff


	//   ....[22]....
        /*027c*/ 	.word	0xffffffff


	//   ....[23]....
        /*0280*/ 	.word	0xffffffff


	//   ....[24]....
        /*0284*/ 	.word	0xffffffff


	//   ....[25]....
        /*0288*/ 	.word	0xffffffff


	//   ....[26]....
        /*028c*/ 	.word	0xffffffff


	//   ....[27]....
        /*0290*/ 	.word	0xffffffff


	//   ....[28]....
        /*0294*/ 	.word	0xffffffff


	//   ....[29]....
        /*0298*/ 	.word	0xffffffff


	//   ....[30]....
        /*029c*/ 	.word	0xffffffff


	//   ....[31]....
        /*02a0*/ 	.word	0xffffffff


	//   ....[32]....
        /*02a4*/ 	.word	0xffffffff


	//   ....[33]....
        /*02a8*/ 	.word	0xffffffff


	//   ....[34]....
        /*02ac*/ 	.word	0xffffffff


	//   ....[35]....
        /*02b0*/ 	.word	0xffffffff


	//   ....[36]....
        /*02b4*/ 	.word	0xffffffff


	//   ....[37]....
        /*02b8*/ 	.word	0xffffffff


	//   ....[38]....
        /*02bc*/ 	.word	0xffffffff


	//   ....[39]....
        /*02c0*/ 	.word	0xffffffff


	//   ....[40]....
        /*02c4*/ 	.word	0xffffffff


	//   ....[41]....
        /*02c8*/ 	.word	0xffffffff


	//   ....[42]....
        /*02cc*/ 	.word	0xffffffff


	//   ....[43]....
        /*02d0*/ 	.word	0xffffffff


	//   ....[44]....
        /*02d4*/ 	.word	0xffffffff


	//   ....[45]....
        /*02d8*/ 	.word	0xffffffff


	//   ....[46]....
        /*02dc*/ 	.word	0xffffffff


	//   ....[47]....
        /*02e0*/ 	.word	0xffffffff


	//   ....[48]....
        /*02e4*/ 	.word	0xffffffff


	//   ....[49]....
        /*02e8*/ 	.word	0xffffffff


	//   ....[50]....
        /*02ec*/ 	.word	0xffffffff


	//   ....[51]....
        /*02f0*/ 	.word	0xffffffff


	//   ....[52]....
        /*02f4*/ 	.word	0xffffffff


	//   ....[53]....
        /*02f8*/ 	.word	0xffffffff


	//   ....[54]....
        /*02fc*/ 	.word	0xffffffff


	//   ....[55]....
        /*0300*/ 	.word	0xffffffff


	//   ....[56]....
        /*0304*/ 	.word	0xffffffff


	//   ....[57]....
        /*0308*/ 	.word	0xffffffff


	//   ....[58]....
        /*030c*/ 	.word	0xffffffff


	//   ....[59]....
        /*0310*/ 	.word	0xffffffff


	//   ....[60]....
        /*0314*/ 	.word	0xffffffff


	//   ....[61]....
        /*0318*/ 	.word	0xffffffff


	//   ....[62]....
        /*031c*/ 	.word	0xffffffff


	//   ....[63]....
        /*0320*/ 	.word	0xffffffff


	//   ....[64]....
        /*0324*/ 	.word	0xffffffff


	//   ....[65]....
        /*0328*/ 	.word	0xffffffff


	//   ....[66]....
        /*032c*/ 	.word	0xffffffff


	//   ....[67]....
        /*0330*/ 	.word	0xffffffff


	//   ....[68]....
        /*0334*/ 	.word	0xffffffff


	//   ....[69]....
        /*0338*/ 	.word	0xffffffff


	//   ....[70]....
        /*033c*/ 	.word	0xffffffff


	//   ....[71]....
        /*0340*/ 	.word	0xffffffff


	//   ....[72]....
        /*0344*/ 	.word	0xffffffff


	//   ....[73]....
        /*0348*/ 	.word	0xffffffff


	//   ....[74]....
        /*034c*/ 	.word	0xffffffff


	//   ....[75]....
        /*0350*/ 	.word	0xffffffff


	//   ....[76]....
        /*0354*/ 	.word	0xffffffff


	//   ....[77]....
        /*0358*/ 	.word	0xffffffff


	//   ....[78]....
        /*035c*/ 	.word	0xffffffff


	//   ....[79]....
        /*0360*/ 	.word	0xffffffff


	//   ....[80]....
        /*0364*/ 	.word	0xffffffff


	//   ....[81]....
        /*0368*/ 	.word	0xffffffff


	//   ....[82]....
        /*036c*/ 	.word	0xffffffff


	//   ....[83]....
        /*0370*/ 	.word	0xffffffff


	//   ....[84]....
        /*0374*/ 	.word	0xffffffff


	//   ....[85]....
        /*0378*/ 	.word	0xffffffff


	//   ....[86]....
        /*037c*/ 	.word	0xffffffff


	//   ....[87]....
        /*0380*/ 	.word	0xffffffff


	//   ....[88]....
        /*0384*/ 	.word	0xffffffff


	//   ....[89]....
        /*0388*/ 	.word	0xffffffff


	//   ....[90]....
        /*038c*/ 	.word	0xffffffff


	//   ....[91]....
        /*0390*/ 	.word	0xffffffff


	//   ....[92]....
        /*0394*/ 	.word	0xffffffff


	//   ....[93]....
        /*0398*/ 	.word	0xffffffff


	//   ....[94]....
        /*039c*/ 	.word	0xffffffff


	//   ....[95]....
        /*03a0*/ 	.word	0xffffffff


	//   ....[96]....
        /*03a4*/ 	.word	0xffffffff


	//   ....[97]....
        /*03a8*/ 	.word	0xffffffff


	//   ....[98]....
        /*03ac*/ 	.word	0xffffffff


	//   ....[99]....
        /*03b0*/ 	.word	0xffffffff


	//   ....[100]....
        /*03b4*/ 	.word	0xffffffff


	//   ....[101]....
        /*03b8*/ 	.word	0xffffffff


	//   ....[102]....
        /*03bc*/ 	.word	0xffffffff


	//   ....[103]....
        /*03c0*/ 	.word	0xffffffff


	//   ....[104]....
        /*03c4*/ 	.word	0xffffffff


	//   ....[105]....
        /*03c8*/ 	.word	0xffffffff


	//   ....[106]....
        /*03cc*/ 	.word	0xffffffff


	//   ....[107]....
        /*03d0*/ 	.word	0xffffffff


	//   ....[108]....
        /*03d4*/ 	.word	0xffffffff


	//   ....[109]....
        /*03d8*/ 	.word	0xffffffff


	//   ....[110]....
        /*03dc*/ 	.word	0xffffffff


	//   ....[111]....
        /*03e0*/ 	.word	0xffffffff


	//   ....[112]....
        /*03e4*/ 	.word	0xffffffff


	//   ....[113]....
        /*03e8*/ 	.word	0xffffffff


	//   ....[114]....
        /*03ec*/ 	.word	0xffffffff


	//   ....[115]....
        /*03f0*/ 	.word	0xffffffff


	//   ....[116]....
        /*03f4*/ 	.word	0xffffffff


	//   ....[117]....
        /*03f8*/ 	.word	0xffffffff


	//   ....[118]....
        /*03fc*/ 	.word	0xffffffff


	//   ....[119]....
        /*0400*/ 	.word	0x0500000f


	//   ....[120]....
        /*0404*/ 	.word	0x0500000f


	//   ....[121]....
        /*0408*/ 	.word	0x0500000f


	//   ....[122]....
        /*040c*/ 	.word	0x0500000f


	//   ....[123]....
        /*0410*/ 	.word	0x0500000f


	//   ....[124]....
        /*0414*/ 	.word	0x0500000f


	//   ....[125]....
        /*0418*/ 	.word	0x0500000f


	//   ....[126]....
        /*041c*/ 	.word	0x0500000f


	//   ....[127]....
        /*0420*/ 	.word	0x0500000f


	//   ....[128]....
        /*0424*/ 	.word	0x0500000f


	//   ....[129]....
        /*0428*/ 	.word	0x0500000f


	//   ....[130]....
        /*042c*/ 	.word	0x0500000f


	//   ....[131]....
        /*0430*/ 	.word	0x0500000f


	//   ....[132]....
        /*0434*/ 	.word	0x0500000f


	//   ....[133]....
        /*0438*/ 	.word	0x0500000f


	//   ....[134]....
        /*043c*/ 	.word	0x0500000f


	//   ....[135]....
        /*0440*/ 	.word	0x0500000f


	//   ....[136]....
        /*0444*/ 	.word	0x0500000f


	//   ....[137]....
        /*0448*/ 	.word	0x0500000f


	//   ....[138]....
        /*044c*/ 	.word	0x0500000f


	//   ....[139]....
        /*0450*/ 	.word	0x0500000f


	//   ....[140]....
        /*0454*/ 	.word	0x0500000f


	//   ....[141]....
        /*0458*/ 	.word	0x0500000f


	//   ....[142]....
        /*045c*/ 	.word	0x0500000f


	//   ....[143]....
        /*0460*/ 	.word	0x0500000f


	//   ....[144]....
        /*0464*/ 	.word	0x0500000f


	//   ....[145]....
        /*0468*/ 	.word	0x0500000f


	//   ....[146]....
        /*046c*/ 	.word	0x0500000f


	//   ....[147]....
        /*0470*/ 	.word	0x0500000f


	//   ....[148]....
        /*0474*/ 	.word	0x0500000f


	//   ....[149]....
        /*0478*/ 	.word	0x0500000f


	//   ....[150]....
        /*047c*/ 	.word	0x0500000f


	//   ....[151]....
        /*0480*/ 	.word	0x0500000f


	//   ....[152]....
        /*0484*/ 	.word	0x0500000f


	//   ....[153]....
        /*0488*/ 	.word	0x0500000f


	//   ....[154]....
        /*048c*/ 	.word	0x0500000f


	//   ....[155]....
        /*0490*/ 	.word	0x0500000f


	//   ....[156]....
        /*0494*/ 	.word	0x0500000f


	//   ....[157]....
        /*0498*/ 	.word	0x0500000f


	//   ....[158]....
        /*049c*/ 	.word	0x0500000f


	//   ....[159]....
        /*04a0*/ 	.word	0x0500000f


	//   ....[160]....
        /*04a4*/ 	.word	0x0500000f


	//   ....[161]....
        /*04a8*/ 	.word	0x0500000f


	//   ....[162]....
        /*04ac*/ 	.word	0x0500000f


	//----- nvinfo : EIATTR_COOP_GROUP_INSTR_OFFSETS
	.align		4
.L_203:
        /*04b0*/ 	.byte	0x04, 0x28
        /*04b2*/ 	.short	(.L_205 - .L_204)


	//   ....[0]....
.L_204:
        /*04b4*/ 	.word	0x00000070


	//   ....[1]....
        /*04b8*/ 	.word	0x00000140


	//   ....[2]....
        /*04bc*/ 	.word	0x00000190


	//   ....[3]....
        /*04c0*/ 	.word	0x000003c0


	//   ....[4]....
        /*04c4*/ 	.word	0x00000520


	//   ....[5]....
        /*04c8*/ 	.word	0x00000640


	//   ....[6]....
        /*04cc*/ 	.word	0x000007a0


	//   ....[7]....
        /*04d0*/ 	.word	0x00001d00


	//   ....[8]....
        /*04d4*/ 	.word	0x00002710


	//   ....[9]....
        /*04d8*/ 	.word	0x00003250


	//   ....[10]....
        /*04dc*/ 	.word	0x000041a0


	//   ....[11]....
        /*04e0*/ 	.word	0x00004260


	//   ....[12]....
        /*04e4*/ 	.word	0x00004aa0


	//   ....[13]....
        /*04e8*/ 	.word	0x00004af0


	//   ....[14]....
        /*04ec*/ 	.word	0x00006830


	//   ....[15]....
        /*04f0*/ 	.word	0x00006a80


	//   ....[16]....
        /*04f4*/ 	.word	0x00007660


	//   ....[17]....
        /*04f8*/ 	.word	0x00007710


	//   ....[18]....
        /*04fc*/ 	.word	0x00007fc0


	//   ....[19]....
        /*0500*/ 	.word	0x00008050


	//   ....[20]....
        /*0504*/ 	.word	0x00009eb0


	//   ....[21]....
        /*0508*/ 	.word	0x00009f30


	//   ....[22]....
        /*050c*/ 	.word	0x0000a620


	//   ....[23]....
        /*0510*/ 	.word	0x0000a680


	//   ....[24]....
        /*0514*/ 	.word	0x0000c5a0


	//   ....[25]....
        /*0518*/ 	.word	0x0000c860


	//   ....[26]....
        /*051c*/ 	.word	0x0000d380


	//   ....[27]....
        /*0520*/ 	.word	0x0000d3a0


	//   ....[28]....
        /*0524*/ 	.word	0x0000dda0


	//   ....[29]....
        /*0528*/ 	.word	0x0000de90


	//   ....[30]....
        /*052c*/ 	.word	0x0000ecc0


	//   ....[31]....
        /*0530*/ 	.word	0x0000ed00


	//   ....[32]....
        /*0534*/ 	.word	0x0000edf0


	//   ....[33]....
        /*0538*/ 	.word	0x0000ee00


	//   ....[34]....
        /*053c*/ 	.word	0x0000fca0


	//   ....[35]....
        /*0540*/ 	.word	0x0000fcb0


	//   ....[36]....
        /*0544*/ 	.word	0x0000fcc0


	//   ....[37]....
        /*0548*/ 	.word	0x0000fd00


	//   ....[38]....
        /*054c*/ 	.word	0x000102b0


	//   ....[39]....
        /*0550*/ 	.word	0x000102f0


	//   ....[40]....
        /*0554*/ 	.word	0x00010310


	//   ....[41]....
        /*0558*/ 	.word	0x00010350


	//   ....[42]....
        /*055c*/ 	.word	0x00010370


	//   ....[43]....
        /*0560*/ 	.word	0x00010380


	//   ....[44]....
        /*0564*/ 	.word	0x000103a0


	//   ....[45]....
        /*0568*/ 	.word	0x000103c0


	//   ....[46]....
        /*056c*/ 	.word	0x000107e0


	//   ....[47]....
        /*0570*/ 	.word	0x00010810


	//   ....[48]....
        /*0574*/ 	.word	0x00010a60


	//   ....[49]....
        /*0578*/ 	.word	0x00010a70


	//   ....[50]....
        /*057c*/ 	.word	0x000115a0


	//   ....[51]....
        /*0580*/ 	.word	0x000115d0


	//   ....[52]....
        /*0584*/ 	.word	0x00011610


	//   ....[53]....
        /*0588*/ 	.word	0x00011640


	//   ....[54]....
        /*058c*/ 	.word	0x00011650


	//   ....[55]....
        /*0590*/ 	.word	0x00011660


	//   ....[56]....
        /*0594*/ 	.word	0x00011670


	//   ....[57]....
        /*0598*/ 	.word	0x00011690


	//   ....[58]....
        /*059c*/ 	.word	0x00011800


	//   ....[59]....
        /*05a0*/ 	.word	0x00011a20


	//   ....[60]....
        /*05a4*/ 	.word	0x00011a50


	//   ....[61]....
        /*05a8*/ 	.word	0x00011a80


	//   ....[62]....
        /*05ac*/ 	.word	0x00011ab0


	//   ....[63]....
        /*05b0*/ 	.word	0x00011ae0


	//   ....[64]....
        /*05b4*/ 	.word	0x00011b10


	//   ....[65]....
        /*05b8*/ 	.word	0x00011ca0


	//   ....[66]....
        /*05bc*/ 	.word	0x00011cd0


	//   ....[67]....
        /*05c0*/ 	.word	0x00011d00


	//   ....[68]....
        /*05c4*/ 	.word	0x00011d30


	//   ....[69]....
        /*05c8*/ 	.word	0x00011d60


	//   ....[70]....
        /*05cc*/ 	.word	0x00011d90


	//   ....[71]....
        /*05d0*/ 	.word	0x00011e20


	//   ....[72]....
        /*05d4*/ 	.word	0x00011e50


	//   ....[73]....
        /*05d8*/ 	.word	0x00011e60


	//   ....[74]....
        /*05dc*/ 	.word	0x00011ea0


	//   ....[75]....
        /*05e0*/ 	.word	0x00013a80


	//   ....[76]....
        /*05e4*/ 	.word	0x00014620


	//   ....[77]....
        /*05e8*/ 	.word	0x00014640


	//   ....[78]....
        /*05ec*/ 	.word	0x000146e0


	//   ....[79]....
        /*05f0*/ 	.word	0x000146f0


	//   ....[80]....
        /*05f4*/ 	.word	0x00014760


	//   ....[81]....
        /*05f8*/ 	.word	0x00014770


	//   ....[82]....
        /*05fc*/ 	.word	0x000147e0


	//   ....[83]....
        /*0600*/ 	.word	0x000147f0


	//   ....[84]....
        /*0604*/ 	.word	0x00014860


	//   ....[85]....
        /*0608*/ 	.word	0x00014870


	//   ....[86]....
        /*060c*/ 	.word	0x000148e0


	//   ....[87]....
        /*0610*/ 	.word	0x000148f0


	//   ....[88]....
        /*0614*/ 	.word	0x00014960


	//   ....[89]....
        /*0618*/ 	.word	0x00014970


	//   ....[90]....
        /*061c*/ 	.word	0x00014980


	//   ....[91]....
        /*0620*/ 	.word	0x000149c0


	//   ....[92]....
        /*0624*/ 	.word	0x000149e0


	//   ....[93]....
        /*0628*/ 	.word	0x00014a30


	//   ....[94]....
        /*062c*/ 	.word	0x00014af0


	//   ....[95]....
        /*0630*/ 	.word	0x00014b00


	//   ....[96]....
        /*0634*/ 	.word	0x00014b70


	//   ....[97]....
        /*0638*/ 	.word	0x00014b80


	//   ....[98]....
        /*063c*/ 	.word	0x00014bc0


	//   ....[99]....
        /*0640*/ 	.word	0x00014be0


	//   ....[100]....
        /*0644*/ 	.word	0x00016ba0


	//   ....[101]....
        /*0648*/ 	.word	0x00016bb0


	//   ....[102]....
        /*064c*/ 	.word	0x00016c00


	//   ....[103]....
        /*0650*/ 	.word	0x00016c40


	//   ....[104]....
        /*0654*/ 	.word	0x00016c70


	//   ....[105]....
        /*0658*/ 	.word	0x00016ca0


	//   ....[106]....
        /*065c*/ 	.word	0x00016cd0


	//   ....[107]....
        /*0660*/ 	.word	0x00016d00


	//   ....[108]....
        /*0664*/ 	.word	0x00016ea0


	//   ....[109]....
        /*0668*/ 	.word	0x00016ed0


	//   ....[110]....
        /*066c*/ 	.word	0x00016f00


	//   ....[111]....
        /*0670*/ 	.word	0x00016f30


	//   ....[112]....
        /*0674*/ 	.word	0x00016f60


	//   ....[113]....
        /*0678*/ 	.word	0x00016f90


	//   ....[114]....
        /*067c*/ 	.word	0x00017050


	//   ....[115]....
        /*0680*/ 	.word	0x00017070


	//   ....[116]....
        /*0684*/ 	.word	0x00017090


	//   ....[117]....
        /*0688*/ 	.word	0x000170f0


	//   ....[118]....
        /*068c*/ 	.word	0x00017b10


	//   ....[119]....
        /*0690*/ 	.word	0x00018170


	//   ....[120]....
        /*0694*/ 	.word	0x00018350


	//   ....[121]....
        /*0698*/ 	.word	0x000183a0


	//   ....[122]....
        /*069c*/ 	.word	0x00018400


	//   ....[123]....
        /*06a0*/ 	.word	0x000184d0


	//   ....[124]....
        /*06a4*/ 	.word	0x00018530


	//   ....[125]....
        /*06a8*/ 	.word	0x00018610


	//   ....[126]....
        /*06ac*/ 	.word	0x00018670


	//   ....[127]....
        /*06b0*/ 	.word	0x00018750


	//   ....[128]....
        /*06b4*/ 	.word	0x000187b0


	//   ....[129]....
        /*06b8*/ 	.word	0x00018890


	//   ....[130]....
        /*06bc*/ 	.word	0x000188f0


	//   ....[131]....
        /*06c0*/ 	.word	0x000189d0


	//   ....[132]....
        /*06c4*/ 	.word	0x00018a30


	//   ....[133]....
        /*06c8*/ 	.word	0x00018b10


	//   ....[134]....
        /*06cc*/ 	.word	0x00018b70


	//   ....[135]....
        /*06d0*/ 	.word	0x00018c60


	//   ....[136]....
        /*06d4*/ 	.word	0x00018cd0


	//   ....[137]....
        /*06d8*/ 	.word	0x00018da0


	//   ....[138]....
        /*06dc*/ 	.word	0x00018e00


	//   ....[139]....
        /*06e0*/ 	.word	0x00018ef0


	//   ....[140]....
        /*06e4*/ 	.word	0x00018f50


	//   ....[141]....
        /*06e8*/ 	.word	0x00019020


	//   ....[142]....
        /*06ec*/ 	.word	0x00019080


	//   ....[143]....
        /*06f0*/ 	.word	0x00019140


	//   ....[144]....
        /*06f4*/ 	.word	0x00019460


	//   ....[145]....
        /*06f8*/ 	.word	0x00019500


	//   ....[146]....
        /*06fc*/ 	.word	0x00019670


	//   ....[147]....
        /*0700*/ 	.word	0x000196e0


	//   ....[148]....
        /*0704*/ 	.word	0x00019750


	//   ....[149]....
        /*0708*/ 	.word	0x000197c0


	//   ....[150]....
        /*070c*/ 	.word	0x00019830


	//   ....[151]....
        /*0710*/ 	.word	0x000198b0


	//   ....[152]....
        /*0714*/ 	.word	0x00019930


	//   ....[153]....
        /*0718*/ 	.word	0x000199c0


	//   ....[154]....
        /*071c*/ 	.word	0x00019a30


	//   ....[155]....
        /*0720*/ 	.word	0x00019aa0


	//   ....[156]....
        /*0724*/ 	.word	0x00019b10


	//   ....[157]....
        /*0728*/ 	.word	0x00019b90


	//   ....[158]....
        /*072c*/ 	.word	0x00019c00


	//   ....[159]....
        /*0730*/ 	.word	0x00019c90


	//   ....[160]....
        /*0734*/ 	.word	0x00019cf0


	//   ....[161]....
        /*0738*/ 	.word	0x00019d80


	//   ....[162]....
        /*073c*/ 	.word	0x00019eb0


	//----- nvinfo : EIATTR_REG_RECONFIG
	.align		4
.L_205:
        /*0740*/ 	.byte	0x01, 0x54
	.zero		2


	//----- nvinfo : EIATTR_SYSCALL_OFFSETS
	.align		4
        /*0744*/ 	.byte	0x04, 0x46
        /*0746*/ 	.short	(.L_207 - .L_206)


	//   ....[0]....
.L_206:
        /*0748*/ 	.word	0x00001eb0


	//   ....[1]....
        /*074c*/ 	.word	0x000136f0


	//   ....[2]....
        /*0750*/ 	.word	0x00013840


	//   ....[3]....
        /*0754*/ 	.word	0x00013930


	//   ....[4]....
        /*0758*/ 	.word	0x00014130


	//----- nvinfo : EIATTR_MBARRIER_INSTR_OFFSETS
	.align		4
.L_207:
        /*075c*/ 	.byte	0x04, 0x39
        /*075e*/ 	.short	(.L_209 - .L_208)


	//   ....[0]....
.L_208:
        /*0760*/ 	.word	0x00000270
        /*0764*/ 	.word	0x000000ff
        /*0768*/ 	.word	0x00016800
        /*076c*/ 	.short	0x0100
        /*076e*/ 	.byte	0x08
	.zero		1


	//   ....[1]....
        /*0770*/ 	.word	0x00000280
        /*0774*/ 	.word	0x000000ff
        /*0778*/ 	.word	0x00016820
        /*077c*/ 	.short	0x0100
        /*077e*/ 	.byte	0x08
	.zero		1


	//   ....[2]....
        /*0780*/ 	.word	0x00000370
        /*0784*/ 	.word	0x000000ff
        /*0788*/ 	.word	0x00016830
        /*078c*/ 	.short	0x0100
        /*078e*/ 	.byte	0x08
	.zero		1


	//   ....[3]....
        /*0790*/ 	.word	0x00000380
        /*0794*/ 	.word	0x000000ff
        /*0798*/ 	.word	0x00016840
        /*079c*/ 	.short	0x0100
        /*079e*/ 	.byte	0x08
	.zero		1


	//   ....[4]....
        /*07a0*/ 	.word	0x00000390
        /*07a4*/ 	.word	0x000000ff
        /*07a8*/ 	.word	0x00016838
        /*07ac*/ 	.short	0x0100
        /*07ae*/ 	.byte	0x08
	.zero		1


	//   ....[5]....
        /*07b0*/ 	.word	0x000003a0
        /*07b4*/ 	.word	0x000000ff
        /*07b8*/ 	.word	0x00016848
        /*07bc*/ 	.short	0x0100
        /*07be*/ 	.byte	0x08
	.zero		1


	//   ....[6]....
        /*07c0*/ 	.word	0x000004d0
        /*07c4*/ 	.word	0x000000ff
        /*07c8*/ 	.word	0x00016850
        /*07cc*/ 	.short	0x0100
        /*07ce*/ 	.byte	0x08
	.zero		1


	//   ....[7]....
        /*07d0*/ 	.word	0x000004e0
        /*07d4*/ 	.word	0x000000ff
        /*07d8*/ 	.word	0x00016860
        /*07dc*/ 	.short	0x0100
        /*07de*/ 	.byte	0x08
	.zero		1


	//   ....[8]....
        /*07e0*/ 	.word	0x000004f0
        /*07e4*/ 	.word	0x000000ff
        /*07e8*/ 	.word	0x00016858
        /*07ec*/ 	.short	0x0100
        /*07ee*/ 	.byte	0x08
	.zero		1


	//   ....[9]....
        /*07f0*/ 	.word	0x00000500
        /*07f4*/ 	.word	0x000000ff
        /*07f8*/ 	.word	0x00016868
        /*07fc*/ 	.short	0x0100
        /*07fe*/ 	.byte	0x08
	.zero		1


	//   ....[10]....
        /*0800*/ 	.word	0x000005f0
        /*0804*/ 	.word	0x000000ff
        /*0808*/ 	.word	0x00016870
        /*080c*/ 	.short	0x0100
        /*080e*/ 	.byte	0x06
	.zero		1


	//   ....[11]....
        /*0810*/ 	.word	0x00000600
        /*0814*/ 	.word	0x000000ff
        /*0818*/ 	.word	0x00016880
        /*081c*/ 	.short	0x0100
        /*081e*/ 	.byte	0x06
	.zero		1


	//   ....[12]....
        /*0820*/ 	.word	0x00000610
        /*0824*/ 	.word	0x000000ff
        /*0828*/ 	.word	0x00016878
        /*082c*/ 	.short	0x0100
        /*082e*/ 	.byte	0x06
	.zero		1


	//   ....[13]....
        /*0830*/ 	.word	0x00000620
        /*0834*/ 	.word	0x000000ff
        /*0838*/ 	.word	0x00016888
        /*083c*/ 	.short	0x0100
        /*083e*/ 	.byte	0x06
	.zero		1


	//   ....[14]....
        /*0840*/ 	.word	0x00000750
        /*0844*/ 	.word	0x000000ff
        /*0848*/ 	.word	0x00016890
        /*084c*/ 	.short	0x0100
        /*084e*/ 	.byte	0x08
	.zero		1


	//   ....[15]....
        /*0850*/ 	.word	0x00000760
        /*0854*/ 	.word	0x000000ff
        /*0858*/ 	.word	0x000168a0
        /*085c*/ 	.short	0x0100
        /*085e*/ 	.byte	0x08
	.zero		1


	//   ....[16]....
        /*0860*/ 	.word	0x00000770
        /*0864*/ 	.word	0x000000ff
        /*0868*/ 	.word	0x00016898
        /*086c*/ 	.short	0x0100
        /*086e*/ 	.byte	0x08
	.zero		1


	//   ....[17]....
        /*0870*/ 	.word	0x00000780
        /*0874*/ 	.word	0x000000ff
        /*0878*/ 	.word	0x000168a8
        /*087c*/ 	.short	0x0100
        /*087e*/ 	.byte	0x08
	.zero		1


	//   ....[18]....
        /*0880*/ 	.word	0x000008b0
        /*0884*/ 	.word	0x000000ff
        /*0888*/ 	.word	0x000168b0
        /*088c*/ 	.short	0x0100
        /*088e*/ 	.byte	0x08
	.zero		1


	//   ....[19]....
        /*0890*/ 	.word	0x000008c0
        /*0894*/ 	.word	0x000000ff
        /*0898*/ 	.word	0x000168c0
        /*089c*/ 	.short	0x0100
        /*089e*/ 	.byte	0x08
	.zero		1


	//   ....[20]....
        /*08a0*/ 	.word	0x000008d0
        /*08a4*/ 	.word	0x000000ff
        /*08a8*/ 	.word	0x000168b8
        /*08ac*/ 	.short	0x0100
        /*08ae*/ 	.byte	0x08
	.zero		1


	//   ....[21]....
        /*08b0*/ 	.word	0x000008e0
        /*08b4*/ 	.word	0x000000ff
        /*08b8*/ 	.word	0x000168c8
        /*08bc*/ 	.short	0x0100
        /*08be*/ 	.byte	0x08
	.zero		1


	//   ....[22]....
        /*08c0*/ 	.word	0x00001f30
        /*08c4*/ 	.word	0x000000ff
        /*08c8*/ 	.word	0x00016800
        /*08cc*/ 	.short	0x010a
        /*08ce*/ 	.byte	0x2d
	.zero		1


	//   ....[23]....
        /*08d0*/ 	.word	0x00001fb0
        /*08d4*/ 	.word	0x0000005a
        /*08d8*/ 	.word	0x00016830
        /*08dc*/ 	.short	0x010a
        /*08de*/ 	.byte	0x3f
	.zero		1


	//   ....[24]....
        /*08e0*/ 	.word	0x00002010
        /*08e4*/ 	.word	0x0000005a
        /*08e8*/ 	.word	0x00016830
        /*08ec*/ 	.short	0x010a
        /*08ee*/ 	.byte	0x3f
	.zero		1


	//   ....[25]....
        /*08f0*/ 	.word	0x00002790
        /*08f4*/ 	.word	0x0000005a
        /*08f8*/ 	.word	0x00000000
        /*08fc*/ 	.short	0x0101
        /*08fe*/ 	.byte	0x3f
	.zero		1


	//   ....[26]....
        /*0900*/ 	.word	0x000059d0
        /*0904*/ 	.word	0x000000ff
        /*0908*/ 	.word	0x00016830
        /*090c*/ 	.short	0x010a
        /*090e*/ 	.byte	0x06
	.zero		1


	//   ....[27]....
        /*0910*/ 	.word	0x00005a10
        /*0914*/ 	.word	0x000000ff
        /*0918*/ 	.word	0x00016830
        /*091c*/ 	.short	0x010a
        /*091e*/ 	.byte	0x06
	.zero		1


	//   ....[28]....
        /*0920*/ 	.word	0x00005c10
        /*0924*/ 	.word	0x000000ff
        /*0928*/ 	.word	0x00016850
        /*092c*/ 	.short	0x010a
        /*092e*/ 	.byte	0x06
	.zero		1


	//   ....[29]....
        /*0930*/ 	.word	0x00005c50
        /*0934*/ 	.word	0x000000ff
        /*0938*/ 	.word	0x00016850
        /*093c*/ 	.short	0x010a
        /*093e*/ 	.byte	0x06
	.zero		1


	//   ....[30]....
        /*0940*/ 	.word	0x00006880
        /*0944*/ 	.word	0x00000021
        /*0948*/ 	.word	0x00000000
        /*094c*/ 	.short	0x0101
        /*094e*/ 	.byte	0x3f
	.zero		1


	//   ....[31]....
        /*0950*/ 	.word	0x00008440
        /*0954*/ 	.word	0x00000003
        /*0958*/ 	.word	0x00000000
        /*095c*/ 	.short	0x0101
        /*095e*/ 	.byte	0x3f
	.zero		1


	//   ....[32]....
        /*0960*/ 	.word	0x00009240
        /*0964*/ 	.word	0x000000ff
        /*0968*/ 	.word	0x00016830
        /*096c*/ 	.short	0x010a
        /*096e*/ 	.byte	0x06
	.zero		1


	//   ....[33]....
        /*0970*/ 	.word	0x00009280
        /*0974*/ 	.word	0x000000ff
        /*0978*/ 	.word	0x00016830
        /*097c*/ 	.short	0x010a
        /*097e*/ 	.byte	0x06
	.zero		1


	//   ....[34]....
        /*0980*/ 	.word	0x00009480
        /*0984*/ 	.word	0x000000ff
        /*0988*/ 	.word	0x00016850
        /*098c*/ 	.short	0x010a
        /*098e*/ 	.byte	0x06
	.zero		1


	//   ....[35]....
        /*0990*/ 	.word	0x000094c0
        /*0994*/ 	.word	0x000000ff
        /*0998*/ 	.word	0x00016850
        /*099c*/ 	.short	0x010a
        /*099e*/ 	.byte	0x06
	.zero		1


	//   ....[36]....
        /*09a0*/ 	.word	0x0000ab60
        /*09a4*/ 	.word	0x00000015
        /*09a8*/ 	.word	0x00000000
        /*09ac*/ 	.short	0x0101
        /*09ae*/ 	.byte	0x3f
	.zero		1


	//   ....[37]....
        /*09b0*/ 	.word	0x0000ad10
        /*09b4*/ 	.word	0x0000001f
        /*09b8*/ 	.word	0x00000000
        /*09bc*/ 	.short	0x0101
        /*09be*/ 	.byte	0x3f
	.zero		1


	//   ....[38]....
        /*09c0*/ 	.word	0x0000b770
        /*09c4*/ 	.word	0x000000ff
        /*09c8*/ 	.word	0x00016830
        /*09cc*/ 	.short	0x010a
        /*09ce*/ 	.byte	0x06
	.zero		1


	//   ....[39]....
        /*09d0*/ 	.word	0x0000b7b0
        /*09d4*/ 	.word	0x000000ff
        /*09d8*/ 	.word	0x00016830
        /*09dc*/ 	.short	0x010a
        /*09de*/ 	.byte	0x06
	.zero		1


	//   ....[40]....
        /*09e0*/ 	.word	0x0000b9b0
        /*09e4*/ 	.word	0x000000ff
        /*09e8*/ 	.word	0x00016850
        /*09ec*/ 	.short	0x010a
        /*09ee*/ 	.byte	0x06
	.zero		1


	//   ....[41]....
        /*09f0*/ 	.word	0x0000b9f0
        /*09f4*/ 	.word	0x000000ff
        /*09f8*/ 	.word	0x00016850
        /*09fc*/ 	.short	0x010a
        /*09fe*/ 	.byte	0x06
	.zero		1


	//   ....[42]....
        /*0a00*/ 	.word	0x0000c640
        /*0a04*/ 	.word	0x0000004b
        /*0a08*/ 	.word	0x00000000
        /*0a0c*/ 	.short	0x0101
        /*0a0e*/ 	.byte	0x3f
	.zero		1


	//   ....[43]....
        /*0a10*/ 	.word	0x0000e210
        /*0a14*/ 	.word	0x00000003
        /*0a18*/ 	.word	0x00000000
        /*0a1c*/ 	.short	0x0101
        /*0a1e*/ 	.byte	0x3f
	.zero		1


	//   ....[44]....
        /*0a20*/ 	.word	0x0000ec30
        /*0a24*/ 	.word	0x000000ff
        /*0a28*/ 	.word	0x00016850
        /*0a2c*/ 	.short	0x010a
        /*0a2e*/ 	.byte	0x05
	.zero		1


	//   ....[45]....
        /*0a30*/ 	.word	0x0000ec70
        /*0a34*/ 	.word	0x000000ff
        /*0a38*/ 	.word	0x00016850
        /*0a3c*/ 	.short	0x010a
        /*0a3e*/ 	.byte	0x05
	.zero		1


	//   ....[46]....
        /*0a40*/ 	.word	0x0000f1a0
        /*0a44*/ 	.word	0x00000006
        /*0a48*/ 	.word	0x00000000
        /*0a4c*/ 	.short	0x0101
        /*0a4e*/ 	.byte	0x3f
	.zero		1


	//   ....[47]....
        /*0a50*/ 	.word	0x00010170
        /*0a54*/ 	.word	0x00000000
        /*0a58*/ 	.word	0x00000000
        /*0a5c*/ 	.short	0x0101
        /*0a5e*/ 	.byte	0x3f
	.zero		1


	//   ....[48]....
        /*0a60*/ 	.word	0x00010800
        /*0a64*/ 	.word	0x00000006
        /*0a68*/ 	.word	0x00000000
        /*0a6c*/ 	.short	0x0101
        /*0a6e*/ 	.byte	0x3f
	.zero		1


	//   ....[49]....
        /*0a70*/ 	.word	0x00013ca0
        /*0a74*/ 	.word	0x00000000
        /*0a78*/ 	.word	0x00016840
        /*0a7c*/ 	.short	0x010a
        /*0a7e*/ 	.byte	0x3f
	.zero		1


	//   ....[50]....
        /*0a80*/ 	.word	0x00014c90
        /*0a84*/ 	.word	0x00000011
        /*0a88*/ 	.word	0x00016800
        /*0a8c*/ 	.short	0x0107
        /*0a8e*/ 	.byte	0x3f
	.zero		1


	//   ....[51]....
        /*0a90*/ 	.word	0x00014d80
        /*0a94*/ 	.word	0x00000011
        /*0a98*/ 	.word	0x00016800
        /*0a9c*/ 	.short	0x0101
        /*0a9e*/ 	.byte	0x3f
	.zero		1


	//   ....[52]....
        /*0aa0*/ 	.word	0x00014da0
        /*0aa4*/ 	.word	0x00000011
        /*0aa8*/ 	.word	0x00016820
        /*0aac*/ 	.short	0x010a
        /*0aae*/ 	.byte	0x3f
	.zero		1


	//   ....[53]....
        /*0ab0*/ 	.word	0x00015180
        /*0ab4*/ 	.word	0x00000002
        /*0ab8*/ 	.word	0x00016840
        /*0abc*/ 	.short	0x010a
        /*0abe*/ 	.byte	0x3f
	.zero		1


	//   ....[54]....
        /*0ac0*/ 	.word	0x00015400
        /*0ac4*/ 	.word	0x00000003
        /*0ac8*/ 	.word	0x00000060
        /*0acc*/ 	.short	0x010a
        /*0ace*/ 	.byte	0x3f
	.zero		1


	//   ....[55]....
        /*0ad0*/ 	.word	0x00015940
        /*0ad4*/ 	.word	0x00000002
        /*0ad8*/ 	.word	0x00016840
        /*0adc*/ 	.short	0x010a
        /*0ade*/ 	.byte	0x3f
	.zero		1


	//   ....[56]....
        /*0ae0*/ 	.word	0x00015bc0
        /*0ae4*/ 	.word	0x0000000a
        /*0ae8*/ 	.word	0x00000060
        /*0aec*/ 	.short	0x010a
        /*0aee*/ 	.byte	0x3f
	.zero		1


	//   ....[57]....
        /*0af0*/ 	.word	0x00016050
        /*0af4*/ 	.word	0x00000002
        /*0af8*/ 	.word	0x00016840
        /*0afc*/ 	.short	0x010a
        /*0afe*/ 	.byte	0x3f
	.zero		1


	//   ....[58]....
        /*0b00*/ 	.word	0x000162e0
        /*0b04*/ 	.word	0x00000007
        /*0b08*/ 	.word	0x00000060
        /*0b0c*/ 	.short	0x010a
        /*0b0e*/ 	.byte	0x3f
	.zero		1


	//   ....[59]....
        /*0b10*/ 	.word	0x00016720
        /*0b14*/ 	.word	0x00000003
        /*0b18*/ 	.word	0x00016860
        /*0b1c*/ 	.short	0x010a
        /*0b1e*/ 	.byte	0x3f
	.zero		1


	//   ....[60]....
        /*0b20*/ 	.word	0x00017a90
        /*0b24*/ 	.word	0x00000009
        /*0b28*/ 	.word	0x00016820
        /*0b2c*/ 	.short	0x010a
        /*0b2e*/ 	.byte	0x3f
	.zero		1


	//   ....[61]....
        /*0b30*/ 	.word	0x00017c30
        /*0b34*/ 	.word	0x00000007
        /*0b38*/ 	.word	0x00000000
        /*0b3c*/ 	.short	0x010a
        /*0b3e*/ 	.byte	0x3f
	.zero		1


	//   ....[62]....
        /*0b40*/ 	.word	0x00017ca0
        /*0b44*/ 	.word	0x00000003
        /*0b48*/ 	.word	0x00000000
        /*0b4c*/ 	.short	0x010a
        /*0b4e*/ 	.byte	0x3f
	.zero		1


	//   ....[63]....
        /*0b50*/ 	.word	0x00017d00
        /*0b54*/ 	.word	0x00000005
        /*0b58*/ 	.word	0x00000000
        /*0b5c*/ 	.short	0x010a
        /*0b5e*/ 	.byte	0x3f
	.zero		1


	//   ....[64]....
        /*0b60*/ 	.word	0x00017d30
        /*0b64*/ 	.word	0x00000003
        /*0b68*/ 	.word	0x00000000
        /*0b6c*/ 	.short	0x010a
        /*0b6e*/ 	.byte	0x3f
	.zero		1


	//   ....[65]....
        /*0b70*/ 	.word	0x00017da0
        /*0b74*/ 	.word	0x00000003
        /*0b78*/ 	.word	0x00016800
        /*0b7c*/ 	.short	0x010a
        /*0b7e*/ 	.byte	0x3f
	.zero		1


	//   ....[66]....
        /*0b80*/ 	.word	0x00017df0
        /*0b84*/ 	.word	0x0000005a
        /*0b88*/ 	.word	0x00016830
        /*0b8c*/ 	.short	0x010a
        /*0b8e*/ 	.byte	0x3f
	.zero		1


	//   ....[67]....
        /*0b90*/ 	.word	0x00017e50
        /*0b94*/ 	.word	0x00000006
        /*0b98*/ 	.word	0x00016830
        /*0b9c*/ 	.short	0x010a
        /*0b9e*/ 	.byte	0x3f
	.zero		1


	//   ....[68]....
        /*0ba0*/ 	.word	0x00017eb0
        /*0ba4*/ 	.word	0x00000006
        /*0ba8*/ 	.word	0x00016850
        /*0bac*/ 	.short	0x010a
        /*0bae*/ 	.byte	0x3f
	.zero		1


	//   ....[69]....
        /*0bb0*/ 	.word	0x00017f10
        /*0bb4*/ 	.word	0x00000007
        /*0bb8*/ 	.word	0x00016830
        /*0bbc*/ 	.short	0x010a
        /*0bbe*/ 	.byte	0x3f
	.zero		1


	//   ....[70]....
        /*0bc0*/ 	.word	0x00017f70
        /*0bc4*/ 	.word	0x00000007
        /*0bc8*/ 	.word	0x00016850
        /*0bcc*/ 	.short	0x010a
        /*0bce*/ 	.byte	0x3f
	.zero		1


	//   ....[71]....
        /*0bd0*/ 	.word	0x00017fd0
        /*0bd4*/ 	.word	0x00000007
        /*0bd8*/ 	.word	0x00016830
        /*0bdc*/ 	.short	0x010a
        /*0bde*/ 	.byte	0x3f
	.zero		1


	//   ....[72]....
        /*0be0*/ 	.word	0x00018030
        /*0be4*/ 	.word	0x00000007
        /*0be8*/ 	.word	0x00016850
        /*0bec*/ 	.short	0x010a
        /*0bee*/ 	.byte	0x3f
	.zero		1


	//   ....[73]....
        /*0bf0*/ 	.word	0x00018090
        /*0bf4*/ 	.word	0x00000005
        /*0bf8*/ 	.word	0x00016850
        /*0bfc*/ 	.short	0x010a
        /*0bfe*/ 	.byte	0x3f
	.zero		1


	//   ....[74]....
        /*0c00*/ 	.word	0x00018230
        /*0c04*/ 	.word	0x00000000
        /*0c08*/ 	.word	0x00016840
        /*0c0c*/ 	.short	0x010a
        /*0c0e*/ 	.byte	0x3f
	.zero		1


	//   ....[75]....
        /*0c10*/ 	.word	0x00019180
        /*0c14*/ 	.word	0x00000011
        /*0c18*/ 	.word	0x00016820
        /*0c1c*/ 	.short	0x010a
        /*0c1e*/ 	.byte	0x3f
	.zero		1


	//   ....[76]....
        /*0c20*/ 	.word	0x000191d0
        /*0c24*/ 	.word	0x00000002
        /*0c28*/ 	.word	0x00016840
        /*0c2c*/ 	.short	0x010a
        /*0c2e*/ 	.byte	0x3f
	.zero		1


	//   ....[77]....
        /*0c30*/ 	.word	0x00019220
        /*0c34*/ 	.word	0x00000003
        /*0c38*/ 	.word	0x00000060
        /*0c3c*/ 	.short	0x010a
        /*0c3e*/ 	.byte	0x3f
	.zero		1


	//   ....[78]....
        /*0c40*/ 	.word	0x00019270
        /*0c44*/ 	.word	0x00000002
        /*0c48*/ 	.word	0x00016840
        /*0c4c*/ 	.short	0x010a
        /*0c4e*/ 	.byte	0x3f
	.zero		1


	//   ....[79]....
        /*0c50*/ 	.word	0x000192c0
        /*0c54*/ 	.word	0x0000000a
        /*0c58*/ 	.word	0x00000060
        /*0c5c*/ 	.short	0x010a
        /*0c5e*/ 	.byte	0x3f
	.zero		1


	//   ....[80]....
        /*0c60*/ 	.word	0x00019310
        /*0c64*/ 	.word	0x00000002
        /*0c68*/ 	.word	0x00016840
        /*0c6c*/ 	.short	0x010a
        /*0c6e*/ 	.byte	0x3f
	.zero		1


	//   ....[81]....
        /*0c70*/ 	.word	0x00019360
        /*0c74*/ 	.word	0x00000007
        /*0c78*/ 	.word	0x00000060
        /*0c7c*/ 	.short	0x010a
        /*0c7e*/ 	.byte	0x3f
	.zero		1


	//   ....[82]....
        /*0c80*/ 	.word	0x000193b0
        /*0c84*/ 	.word	0x00000003
        /*0c88*/ 	.word	0x00016860
        /*0c8c*/ 	.short	0x010a
        /*0c8e*/ 	.byte	0x3f
	.zero		1


	//   ....[83]....
        /*0c90*/ 	.word	0x00019dd0
        /*0c94*/ 	.word	0x00000009
        /*0c98*/ 	.word	0x00016820
        /*0c9c*/ 	.short	0x010a
        /*0c9e*/ 	.byte	0x3f
	.zero		1


	//   ....[84]....
        /*0ca0*/ 	.word	0x00019f70
        /*0ca4*/ 	.word	0x00000007
        /*0ca8*/ 	.word	0x00000000
        /*0cac*/ 	.short	0x010a
        /*0cae*/ 	.byte	0x3f
	.zero		1


	//   ....[85]....
        /*0cb0*/ 	.word	0x00019fc0
        /*0cb4*/ 	.word	0x00000003
        /*0cb8*/ 	.word	0x00000000
        /*0cbc*/ 	.short	0x010a
        /*0cbe*/ 	.byte	0x3f
	.zero		1


	//   ....[86]....
        /*0cc0*/ 	.word	0x0001a010
        /*0cc4*/ 	.word	0x00000005
        /*0cc8*/ 	.word	0x00000000
        /*0ccc*/ 	.short	0x010a
        /*0cce*/ 	.byte	0x3f
	.zero		1


	//----- nvinfo : EIATTR_NUM_MBARRIERS
	.align		4
.L_209:
        /*0cd0*/ 	.byte	0x03, 0x38
        /*0cd2*/ 	.short	0x0016


	//----- nvinfo : EIATTR_EXIT_INSTR_OFFSETS
	.align		4
        /*0cd4*/ 	.byte	0x04, 0x1c
        /*0cd6*/ 	.short	(.L_211 - .L_210)


	//   ....[0]....
.L_210:
        /*0cd8*/ 	.word	0x00000a80


	//   ....[1]....
        /*0cdc*/ 	.word	0x000117a0


	//   ....[2]....
        /*0ce0*/ 	.word	0x00017d80


	//----- nvinfo : EIATTR_MAX_THREADS
	.align		4
.L_211:
        /*0ce4*/ 	.byte	0x04, 0x05
        /*0ce6*/ 	.short	(.L_213 - .L_212)
.L_212:
        /*0ce8*/ 	.word	0x00000200
        /*0cec*/ 	.word	0x00000001
        /*0cf0*/ 	.word	0x00000001


	//----- nvinfo : EIATTR_CRS_STACK_SIZE
	.align		4
.L_213:
        /*0cf4*/ 	.byte	0x04, 0x1e
        /*0cf6*/ 	.short	(.L_215 - .L_214)
.L_214:
        /*0cf8*/ 	.word	0x00000000


	//----- nvinfo : EIATTR_CBANK_PARAM_SIZE
	.align		4
.L_215:
        /*0cfc*/ 	.byte	0x03, 0x19
        /*0cfe*/ 	.short	0x0af0


	//----- nvinfo : EIATTR_PARAM_CBANK
	.align		4
        /*0d00*/ 	.byte	0x04, 0x0a
        /*0d02*/ 	.short	(.L_217 - .L_216)
	.align		4
.L_216:
        /*0d04*/ 	.word	index@(.nv.constant0._ZN7cutlass13device_kernelIN5flash11enable_sm90INS1_16FlashAttnFwdSm90INS1_25CollectiveMainloopFwdSm90ILi2EN4cute5tupleIJNS5_1CILi1EEES8_S8_EEENS6_IJNS7_ILi192EEENS7_ILi128EEENS7_ILi64EEEEEELi64ENS_10bfloat16_tEfNS_4arch4Sm90ELb0ELb1ELb1ELb1ELb0ELb0ELb0ELb1ELb1ELb1ELb1ELb0EEENS1_21CollectiveEpilogueFwdINS6_IJSA_SC_SB_EEES9_SE_SG_Li384ELb1ELb1ELb1ELb0EEENS1_36VarlenDynamicPersistentTileSchedulerILi192ELi128ELi384ELi128ELb1ELb1ELb1ELb1ELb0ELb1EEEEEEEEEvNT_6ParamsE)
        /*0d08*/ 	.short	0x0210
        /*0d0a*/ 	.short	0x0af0


	//----- nvinfo : EIATTR_SW_WAR
	.align		4
.L_217:
        /*0d0c*/ 	.byte	0x04, 0x36
        /*0d0e*/ 	.short	(.L_219 - .L_218)
.L_218:
        /*0d10*/ 	.word	0x00000008
.L_219:


//--------------------- .nv.info._ZN7cutlass13device_kernelIN5flash11enable_sm90INS1_16FlashAttnFwdSm90INS1_25CollectiveMainloopFwdSm90ILi2EN4cute5tupleIJNS5_1CILi1EEES8_S8_EEENS6_IJNS7_ILi192EEENS7_ILi128EEENS7_ILi64EEEEEELi64ENS_10bfloat16_tEfNS_4arch4Sm90ELb0ELb1ELb1ELb1ELb0ELb1ELb0ELb1ELb1ELb1ELb1ELb0EEENS1_21CollectiveEpilogueFwdINS6_IJSA_SC_SB_EEES9_SE_SG_Li384ELb1ELb1ELb1ELb0EEENS1_36VarlenDynamicPersistentTileSchedulerILi192ELi128ELi384ELi128ELb1ELb1ELb1ELb1ELb0ELb1EEEEEEEEEvNT_6ParamsE --------------------------
	.section	.nv.info._ZN7cutlass13device_kernelIN5flash11enable_sm90INS1_16FlashAttnFwdSm90INS1_25CollectiveMainloopFwdSm90ILi2EN4cute5tupleIJNS5_1CILi1EEES8_S8_EEENS6_IJNS7_ILi192EEENS7_ILi128EEENS7_ILi64EEEEEELi64ENS_10bfloat16_tEfNS_4arch4Sm90ELb0ELb1ELb1ELb1ELb0ELb1ELb0ELb1ELb1ELb1ELb1ELb0EEENS1_21CollectiveEpilogueFwdINS6_IJSA_SC_SB_EEES9_SE_SG_Li384ELb1ELb1ELb1ELb0EEENS1_36VarlenDynamicPersistentTileSchedulerILi192ELi128ELi384ELi128ELb1ELb1ELb1ELb1ELb0ELb1EEEEEEEEEvNT_6ParamsE,"",@"SHT_CUDA_INFO"
	.sectionflags	@""
	.align	4


	//----- nvinfo : EIATTR_CUDA_API_VERSION
	.align		4
        /*0000*/ 	.byte	0x04, 0x37
        /*0002*/ 	.short	(.L_221 - .L_220)
.L_220:
        /*0004*/ 	.word	0x00000082


	//----- nvinfo : EIATTR_KPARAM_INFO
	.align		4
.L_221:
        /*0008*/ 	.byte	0x04, 0x17
        /*000a*/ 	.short	(.L_223 - .L_222)
.L_222:
        /*000c*/ 	.word	0x00000000
        /*0010*/ 	.short	0x0000
        /*0012*/ 	.short	0x0070
        /*0014*/ 	.byte	0x00, 0xf0, 0x01, 0x2a


	//----- nvinfo : EIATTR_SPARSE_MMA_MASK
	.align		4
.L_223:
        /*0018*/ 	.byte	0x03, 0x50
        /*001a*/ 	.short	0x0000


	//----- nvinfo : EIATTR_MAXREG_COUNT
	.align		4
        /*001c*/ 	.byte	0x03, 0x1b
        /*001e*/ 	.short	0x0080


	//----- nvinfo : EIATTR_NUM_BARRIERS
	.align		4
        /*0020*/ 	.byte	0x02, 0x4c
        /*0022*/ 	.byte	0x10
	.zero		1


	//----- nvinfo : EIATTR_EXTERNS
	.align		4
        /*0024*/ 	.byte	0x04, 0x0f
        /*0026*/ 	.short	(.L_225 - .L_224)


	//   ....[0]....
	.align		4
.L_224:
        /*0028*/ 	.word	index@(__assertfail)


	//----- nvinfo : EIATTR_ANNOTATIONS
	.align		4
.L_225:
        /*002c*/ 	.byte	0x04, 0x55
        /*002e*/ 	.short	(.L_227 - .L_226)


	//   ....[0]....
.L_226:
        /* <DEDUP_REMOVED lines=84> */


	//----- nvinfo : EIATTR_MERCURY_ISA_VERSION
	.align		4
.L_227:
        /*0558*/ 	.byte	0x03, 0x5f
        /*055a*/ 	.short	0x0101


	//----- nvinfo : EIATTR_UNUSED_LOAD_BYTE_OFFSET
	.align		4
        /*055c*/ 	.byte	0x04, 0x44
        /*055e*/ 	.short	(.L_229 - .L_228)


	//   ....[0]....
.L_228:
        /*0560*/ 	.word	0x00000ae0
        /*0564*/ 	.word	0x0000fff0


	//   ....[1]....
        /*0568*/ 	.word	0x00017930
        /*056c*/ 	.word	0x0000fff0


	//----- nvinfo : EIATTR_INT_WARP_WIDE_INSTR_OFFSETS
	.align		4
.L_229:
        /*0570*/ 	.byte	0x04, 0x31
        /*0572*/ 	.short	(.L_231 - .L_230)


	//   ....[0]....
.L_230:
        /*0574*/ 	.word	0x00000180


	//   ....[1]....
        /*0578*/ 	.word	0x00000220


	//   ....[2]....
        /*057c*/ 	.word	0x00000290


	//   ....[3]....
        /*0580*/ 	.word	0x0001cf60


	//   ....[4]....
        /*0584*/ 	.word	0x0001cff0


	//   ....[5]....
        /*0588*/ 	.word	0x00020050


	//   ....[6]....
        /*058c*/ 	.word	0x000200e0


	//----- nvinfo : EIATTR_COOP_GROUP_MASK_REGIDS
	.align		4
.L_231:
        /*0590*/ 	.byte	0x04, 0x29
        /*0592*/ 	.short	(.L_233 - .L_232)


	//   ....[0]....
.L_232:
        /*0594*/ 	.word	0xffffffff


	//   ....[1]....
        /*0598*/ 	.word	0xffffffff


	//   ....[2]....
        /*059c*/ 	.word	0xffffffff


	//   ....[3]....
        /*05a0*/ 	.word	0xffffffff


	//   ....[4]....
        /*05a4*/ 	.word	0xffffffff


	//   ....[5]....
        /*05a8*/ 	.word	0xffffffff


	//   ....[6]....
        /*05ac*/ 	.word	0xffffffff


	//   ....[7]....
        /*05b0*/ 	.word	0xffffffff


	//   ....[8]....
        /*05b4*/ 	.word	0xffffffff


	//   ....[9]....
        /*05b8*/ 	.word	0xffffffff


	//   ....[10]....
        /*05bc*/ 	.word	0xffffffff


	//   ....[11]....
        /*05c0*/ 	.word	0xffffffff


	//   ....[12]....
        /*05c4*/ 	.word	0xffffffff


	//   ....[13]....
        /*05c8*/ 	.word	0xffffffff


	//   ....[14]....
        /*05cc*/ 	.word	0xffffffff


	//   ....[15]....
        /*05d0*/ 	.word	0xffffffff


	//   ....[16]....
        /*05d4*/ 	.word	0xffffffff


	//   ....[17]....
        /*05d8*/ 	.word	0xffffffff


	//   ....[18]....
        /*05dc*/ 	.word	0xffffffff


	//   ....[19]....
        /*05e0*/ 	.word	0xffffffff


	//   ....[20]....
        /*05e4*/ 	.word	0xffffffff


	//   ....[21]....
        /*05e8*/ 	.word	0xffffffff


	//   ....[22]....
        /*05ec*/ 	.word	0xffffffff


	//   ....[23]....
        /*05f0*/ 	.word	0xffffffff


	//   ....[24]....
        /*05f4*/ 	.word	0xffffffff


	//   ....[25]....
        /*05f8*/ 	.word	0xffffffff


	//   ....[26]....
        /*05fc*/ 	.word	0xffffffff


	//   ....[27]....
        /*0600*/ 	.word	0xffffffff


	//   ....[28]....
        /*0604*/ 	.word	0xffffffff


	//   ....[29]....
        /*0608*/ 	.word	0xffffffff


	//   ....[30]....
        /*060c*/ 	.word	0xffffffff


	//   ....[31]....
        /*0610*/ 	.word	0xffffffff


	//   ....[32]....
        /*0614*/ 	.word	0xffffffff


	//   ....[33]....
        /*0618*/ 	.word	0xffffffff


	//   ....[34]....
        /*061c*/ 	.word	0xffffffff


	//   ....[35]....
        /*0620*/ 	.word	0xffffffff


	//   ....[36]....
        /*0624*/ 	.word	0xffffffff


	//   ....[37]....
        /*0628*/ 	.word	0xffffffff


	//   ....[38]....
        /*062c*/ 	.word	0xffffffff


	//   ....[39]....
        /*0630*/ 	.word	0xffffffff


	//   ....[40]....
        /*0634*/ 	.word	0xffffffff


	//   ....[41]....
        /*0638*/ 	.word	0xffffffff


	//   ....[42]....
        /*063c*/ 	.word	0xffffffff


	//   ....[43]....
        /*0640*/ 	.word	0xffffffff


	//   ....[44]....
        /*0644*/ 	.word	0xffffffff


	//   ....[45]....
        /*0648*/ 	.word	0xffffffff


	//   ....[46]....
        /*064c*/ 	.word	0xffffffff


	//   ....[47]....
        /*0650*/ 	.word	0xffffffff


	//   ....[48]....
        /*0654*/ 	.word	0xffffffff


	//   ....[49]....
        /*0658*/ 	.word	0xffffffff


	//   ....[50]....
        /*065c*/ 	.word	0xffffffff


	//   ....[51]....
        /*0660*/ 	.word	0xffffffff


	//   ....[52]....
        /*0664*/ 	.word	0xffffffff


	//   ....[53]....
        /*0668*/ 	.word	0xffffffff


	//   ....[54]....
        /*066c*/ 	.word	0xffffffff


	//   ....[55]....
        /*0670*/ 	.word	0xffffffff


	//   ....[56]....
        /*0674*/ 	.word	0xffffffff


	//   ....[57]....
        /*0678*/ 	.word	0xffffffff


	//   ....[58]....
        /*067c*/ 	.word	0xffffffff


	//   ....[59]....
        /*0680*/ 	.word	0xffffffff


	//   ....[60]....
        /*0684*/ 	.word	0xffffffff


	//   ....[61]....
        /*0688*/ 	.word	0xffffffff


	//   ....[62]....
        /*068c*/ 	.word	0xffffffff


	//   ....[63]....
        /*0690*/ 	.word	0xffffffff


	//   ....[64]....
        /*0694*/ 	.word	0xffffffff


	//   ....[65]....
        /*0698*/ 	.word	0xffffffff


	//   ....[66]....
        /*069c*/ 	.word	0xffffffff


	//   ....[67]....
        /*06a0*/ 	.word	0xffffffff


	//   ....[68]....
        /*06a4*/ 	.word	0xffffffff


	//   ....[69]....
        /*06a8*/ 	.word	0xffffffff


	//   ....[70]....
        /*06ac*/ 	.word	0xffffffff


	//   ....[71]....
        /*06b0*/ 	.word	0xffffffff


	//   ....[72]....
        /*06b4*/ 	.word	0xffffffff


	//   ....[73]....
        /*06b8*/ 	.word	0xffffffff


	//   ....[74]....
        /*06bc*/ 	.word	0xffffffff


	//   ....[75]....
        /*06c0*/ 	.word	0xffffffff


	//   ....[76]....
        /*06c4*/ 	.word	0xffffffff


	//   ....[77]....
        /*06c8*/ 	.word	0xffffffff


	//   ....[78]....
        /*06cc*/ 	.word	0xffffffff


	//   ....[79]....
        /*06d0*/ 	.word	0xffffffff


	//   ....[80]....
        /*06d4*/ 	.word	0xffffffff


	//   ....[81]....
        /*06d8*/ 	.word	0xffffffff


	//   ....[82]....
        /*06dc*/ 	.word	0xffffffff


	//   ....[83]....
        /*06e0*/ 	.word	0xffffffff


	//   ....[84]....
        /*06e4*/ 	.word	0xffffffff


	//   ....[85]....
        /*06e8*/ 	.word	0xffffffff


	//   ....[86]....
        /*06ec*/ 	.word	0xffffffff


	//   ....[87]....
        /*06f0*/ 	.word	0xffffffff


	//   ....[88]....
        /*06f4*/ 	.word	0xffffffff


	//   ....[89]....
        /*06f8*/ 	.word	0xffffffff


	//   ....[90]....
        /*06fc*/ 	.word	0xffffffff


	//   ....[91]....
        /*0700*/ 	.word	0xffffffff


	//   ....[92]....
        /*0704*/ 	.word	0xffffffff


	//   ....[93]....
        /*0708*/ 	.word	0xffffffff


	//   ....[94]....
        /*070c*/ 	.word	0xffffffff


	//   ....[95]....
        /*0710*/ 	.word	0xffffffff


	//   ....[96]....
        /*0714*/ 	.word	0xffffffff


	//   ....[97]....
        /*0718*/ 	.word	0xffffffff


	//   ....[98]....
        /*071c*/ 	.word	0xffffffff


	//   ....[99]....
        /*0720*/ 	.word	0xffffffff


	//   ....[100]....
        /*0724*/ 	.word	0xffffffff


	//   ....[101]....
        /*0728*/ 	.word	0xffffffff


	//   ....[102]....
        /*072c*/ 	.word	0xffffffff


	//   ....[103]....
        /*0730*/ 	.word	0xffffffff


	//   ....[104]....
        /*0734*/ 	.word	0xffffffff


	//   ....[105]....
        /*0738*/ 	.word	0xffffffff


	//   ....[106]....
        /*073c*/ 	.word	0xffffffff


	//   ....[107]....
        /*0740*/ 	.word	0xffffffff


	//   ....[108]....
        /*0744*/ 	.word	0xffffffff


	//   ....[109]....
        /*0748*/ 	.word	0xffffffff


	//   ....[110]....
        /*074c*/ 	.word	0xffffffff


	//   ....[111]....
        /*0750*/ 	.word	0xffffffff


	//   ....[112]....
        /*0754*/ 	.word	0xffffffff


	//   ....[113]....
        /*0758*/ 	.word	0xffffffff


	//   ....[114]....
        /*075c*/ 	.word	0xffffffff


	//   ....[115]....
        /*0760*/ 	.word	0xffffffff


	//   ....[116]....
        /*0764*/ 	.word	0xffffffff


	//   ....[117]....
        /*0768*/ 	.word	0xffffffff


	//   ....[118]....
        /*076c*/ 	.word	0xffffffff


	//   ....[119]....
        /*0770*/ 	.word	0xffffffff


	//   ....[120]....
        /*0774*/ 	.word	0xffffffff


	//   ....[121]....
        /*0778*/ 	.word	0xffffffff


	//   ....[122]....
        /*077c*/ 	.word	0xffffffff


	//   ....[123]....
        /*0780*/ 	.word	0xffffffff


	//   ....[124]....
        /*0784*/ 	.word	0xffffffff


	//   ....[125]....
        /*0788*/ 	.word	0xffffffff


	//   ....[126]....
        /*078c*/ 	.word	0xffffffff


	//   ....[127]....
        /*0790*/ 	.word	0xffffffff


	//   ....[128]....
        /*0794*/ 	.word	0xffffffff


	//   ....[129]....
        /*0798*/ 	.word	0xffffffff


	//   ....[130]....
        /*079c*/ 	.word	0xffffffff


	//   ....[131]....
        /*07a0*/ 	.word	0xffffffff


	//   ....[132]....
        /*07a4*/ 	.word	0xffffffff


	//   ....[133]....
        /*07a8*/ 	.word	0xffffffff


	//   ....[134]....
        /*07ac*/ 	.word	0xffffffff


	//   ....[135]....
        /*07b0*/ 	.word	0xffffffff


	//   ....[136]....
        /*07b4*/ 	.word	0x0500000f


	//   ....[137]....
        /*07b8*/ 	.word	0x0500000f


	//   ....[138]....
        /*07bc*/ 	.word	0x0500000f


	//   ....[139]....
        /*07c0*/ 	.word	0x0500000f


	//   ....[140]....
        /*07c4*/ 	.word	0x0500000f


	//   ....[141]....
        /*07c8*/ 	.word	0x0500000f


	//   ....[142]....
        /*07cc*/ 	.word	0x0500000f


	//   ....[143]....
        /*07d0*/ 	.word	0x0500000f


	//   ....[144]....
        /*07d4*/ 	.word	0x0500000f


	//   ....[145]....
        /*07d8*/ 	.word	0x0500000f


	//   ....[146]....
        /*07dc*/ 	.word	0x0500000f


	//   ....[147]....
        /*07e0*/ 	.word	0x0500000f


	//   ....[148]....
        /*07e4*/ 	.word	0x0500000f


	//   ....[149]....
        /*07e8*/ 	.word	0x0500000f


	//   ....[150]....
        /*07ec*/ 	.word	0x0500000f


	//   ....[151]....
        /*07f0*/ 	.word	0x0500000f


	//   ....[152]....
        /*07f4*/ 	.word	0x0500000f


	//   ....[153]....
        /*07f8*/ 	.word	0x0500000f


	//   ....[154]....
        /*07fc*/ 	.word	0x0500000f


	//   ....[155]....
        /*0800*/ 	.word	0x0500000f


	//   ....[156]....
        /*0804*/ 	.word	0x0500000f


	//   ....[157]....
        /*0808*/ 	.word	0x0500000f


	//   ....[158]....
        /*080c*/ 	.word	0x0500000f


	//   ....[159]....
        /*0810*/ 	.word	0x0500000f


	//   ....[160]....
        /*0814*/ 	.word	0x0500000f


	//   ....[161]....
        /*0818*/ 	.word	0x0500000f


	//   ....[162]....
        /*081c*/ 	.word	0x0500000f


	//   ....[163]....
        /*0820*/ 	.word	0x0500000f


	//   ....[164]....
        /*0824*/ 	.word	0x0500000f


	//   ....[165]....
        /*0828*/ 	.word	0x0500000f


	//   ....[166]....
        /*082c*/ 	.word	0x0500000f


	//   ....[167]....
        /*0830*/ 	.word	0x0500000f


	//   ....[168]....
        /*0834*/ 	.word	0x0500000f


	//   ....[169]....
        /*0838*/ 	.word	0x0500000f


	//   ....[170]....
        /*083c*/ 	.word	0x0500000f


	//   ....[171]....
        /*0840*/ 	.word	0x0500000f


	//   ....[172]....
        /*0844*/ 	.word	0x0500000f


	//   ....[173]....
        /*0848*/ 	.word	0x0500000f


	//   ....[174]....
        /*084c*/ 	.word	0x0500000f


	//   ....[175]....
        /*0850*/ 	.word	0x0500000f


	//   ....[176]....
        /*0854*/ 	.word	0x0500000f


	//   ....[177]....
        /*0858*/ 	.word	0x0500000f


	//   ....[178]....
        /*085c*/ 	.word	0x0500000f


	//   ....[179]....
        /*0860*/ 	.word	0x0500000f


	//   ....[180]....
        /*0864*/ 	.word	0x0500000f


	//   ....[181]....
        /*0868*/ 	.word	0x0500000f


	//   ....[182]....
        /*086c*/ 	.word	0x0500000f


	//   ....[183]....
        /*0870*/ 	.word	0x0500000f


	//   ....[184]....
        /*0874*/ 	.word	0x0500000f


	//   ....[185]....
        /*0878*/ 	.word	0x0500000f


	//   ....[186]....
        /*087c*/ 	.word	0x0500000f


	//   ....[187]....
        /*0880*/ 	.word	0x0500000f


	//   ....[188]....
        /*0884*/ 	.word	0x0500000f


	//   ....[189]....
        /*0888*/ 	.word	0x0500000f


	//   ....[190]....
        /*088c*/ 	.word	0x0500000f


	//   ....[191]....
        /*0890*/ 	.word	0x0500000f


	//   ....[192]....
        /*0894*/ 	.word	0x0500000f


	//   ....[193]....
        /*0898*/ 	.word	0x0500000f


	//   ....[194]....
        /*089c*/ 	.word	0x0500000f


	//   ....[195]....
        /*08a0*/ 	.word	0x0500000f


	//   ....[196]....
        /*08a4*/ 	.word	0x0500000f


	//   ....[197]....
        /*08a8*/ 	.word	0x0500000f


	//   ....[198]....
        /*08ac*/ 	.word	0x0500000f


	//   ....[199]....
        /*08b0*/ 	.word	0x0500000f


	//   ....[200]....
        /*08b4*/ 	.word	0x0500000f


	//   ....[201]....
        /*08b8*/ 	.word	0x0500000f


	//   ....[202]....
        /*08bc*/ 	.word	0x0500000f


	//   ....[203]....
        /*08c0*/ 	.word	0x0500000f


	//   ....[204]....
        /*08c4*/ 	.word	0x0500000f


	//   ....[205]....
        /*08c8*/ 	.word	0x0500000f


	//   ....[206]....
        /*08cc*/ 	.word	0x0500000f


	//   ....[207]....
        /*08d0*/ 	.word	0x0500000f


	//   ....[208]....
        /*08d4*/ 	.word	0x0500000f


	//   ....[209]....
        /*08d8*/ 	.word	0x0500000f


	//   ....[210]....
        /*08dc*/ 	.word	0x0500000f


	//   ....[211]....
        /*08e0*/ 	.word	0x0500000f


	//   ....[212]....
        /*08e4*/ 	.word	0x0500000f


	//   ....[213]....
        /*08e8*/ 	.word	0x0500000f


	//   ....[214]....
        /*08ec*/ 	.word	0x0500000f


	//   ....[215]....
        /*08f0*/ 	.word	0x0500000f


	//   ....[216]....
        /*08f4*/ 	.word	0x0500000f


	//   ....[217]....
        /*08f8*/ 	.word	0x0500000f


	//----- nvinfo : EIATTR_COOP_GROUP_INSTR_OFFSETS
	.align		4
.L_233:
        /*08fc*/ 	.byte	0x04, 0x28
        /*08fe*/ 	.short	(.L_235 - .L_234)


	//   ....[0]....
.L_234:
        /*0900*/ 	.word	0x00000060


	//   ....[1]....
        /*0904*/ 	.word	0x00000190


	//   ....[2]....
        /*0908*/ 	.word	0x00000240


	//   ....[3]....
        /*090c*/ 	.word	0x00000400


	//   ....[4]....
        /*0910*/ 	.word	0x00000560


	//   ....[5]....
        /*0914*/ 	.word	0x00000680


	//   ....[6]....
        /*0918*/ 	.word	0x000007e0


	//   ....[7]....
        /*091c*/ 	.word	0x000066c0


	//   ....[8]....
        /*0920*/ 	.word	0x00006e90


	//   ....[9]....
        /*0924*/ 	.word	0x00006ea0


	//   ....[10]....
        /*0928*/ 	.word	0x00006eb0


	//   ....[11]....
        /*092c*/ 	.word	0x00006ec0


	//   ....[12]....
        /*0930*/ 	.word	0x00007200


	//   ....[13]....
        /*0934*/ 	.word	0x00007210


	//   ....[14]....
        /*0938*/ 	.word	0x00007220


	//   ....[15]....
        /*093c*/ 	.word	0x00007230


	//   ....[16]....
        /*0940*/ 	.word	0x00008640


	//   ....[17]....
        /*0944*/ 	.word	0x00008650


	//   ....[18]....
        /*0948*/ 	.word	0x00008660


	//   ....[19]....
        /*094c*/ 	.word	0x00008670


	//   ....[20]....
        /*0950*/ 	.word	0x00008770


	//   ....[21]....
        /*0954*/ 	.word	0x00008790


	//   ....[22]....
        /*0958*/ 	.word	0x00008820


	//   ....[23]....
        /*095c*/ 	.word	0x00008850


	//   ....[24]....
        /*0960*/ 	.word	0x0000a220


	//   ....[25]....
        /*0964*/ 	.word	0x0000aa20


	//   ....[26]....
        /*0968*/ 	.word	0x0000bc60


	//   ....[27]....
        /*096c*/ 	.word	0x0000bd10


	//   ....[28]....
        /*0970*/ 	.word	0x0000c670


	//   ....[29]....
        /*0974*/ 	.word	0x0000c6f0


	//   ....[30]....
        /*0978*/ 	.word	0x0000e6d0


	//   ....[31]....
        /*097c*/ 	.word	0x0000e920


	//   ....[32]....
        /*0980*/ 	.word	0x0000f320


	//   ....[33]....
        /*0984*/ 	.word	0x0000f340


	//   ....[34]....
        /*0988*/ 	.word	0x00010290


	//   ....[35]....
        /*098c*/ 	.word	0x000102b0


	//   ....[36]....
        /*0990*/ 	.word	0x000120e0


	//   ....[37]....
        /*0994*/ 	.word	0x00012140


	//   ....[38]....
        /*0998*/ 	.word	0x000127b0


	//   ....[39]....
        /*099c*/ 	.word	0x00012810


	//   ....[40]....
        /*09a0*/ 	.word	0x000149d0


	//   ....[41]....
        /*09a4*/ 	.word	0x00014be0


	//   ....[42]....
        /*09a8*/ 	.word	0x000158f0


	//   ....[43]....
        /*09ac*/ 	.word	0x00015a90


	//   ....[44]....
        /*09b0*/ 	.word	0x00015e70


	//   ....[45]....
        /*09b4*/ 	.word	0x00016010


	//   ....[46]....
        /*09b8*/ 	.word	0x00017120


	//   ....[47]....
        /*09bc*/ 	.word	0x00017450


	//   ....[48]....
        /*09c0*/ 	.word	0x00017480


	//   ....[49]....
        /*09c4*/ 	.word	0x00017550


	//   ....[50]....
        /*09c8*/ 	.word	0x00018240


	//   ....[51]....
        /*09cc*/ 	.word	0x00018260


	//   ....[52]....
        /*09d0*/ 	.word	0x00018270


	//   ....[53]....
        /*09d4*/ 	.word	0x00018280


	//   ....[54]....
        /*09d8*/ 	.word	0x000187a0


	//   ....[55]....
        /*09dc*/ 	.word	0x000187e0


	//   ....[56]....
        /*09e0*/ 	.word	0x00018810


	//   ....[57]....
        /*09e4*/ 	.word	0x00018840


	//   ....[58]....
        /*09e8*/ 	.word	0x00018860


	//   ....[59]....
        /*09ec*/ 	.word	0x00018870


	//   ....[60]....
        /*09f0*/ 	.word	0x000188b0


	//   ....[61]....
        /*09f4*/ 	.word	0x000188e0


	//   ....[62]....
        /*09f8*/ 	.word	0x00018d90


	//   ....[63]....
        /*09fc*/ 	.word	0x00018da0


	//   ....[64]....
        /*0a00*/ 	.word	0x00019020


	//   ....[65]....
        /*0a04*/ 	.word	0x00019030


	//   ....[66]....
        /*0a08*/ 	.word	0x00019ae0


	//   ....[67]....
        /*0a0c*/ 	.word	0x00019b10


	//   ....[68]....
        /*0a10*/ 	.word	0x00019b30


	//   ....[69]....
        /*0a14*/ 	.word	0x00019b60


	//   ....[70]....
        /*0a18*/ 	.word	0x00019b90


	//   ....[71]....
        /*0a1c*/ 	.word	0x00019ba0


	//   ....[72]....
        /*0a20*/ 	.word	0x00019bd0


	//   ....[73]....
        /*0a24*/ 	.word	0x00019c40


	//   ....[74]....
        /*0a28*/ 	.word	0x00019d70


	//   ....[75]....
        /*0a2c*/ 	.word	0x00019f70


	//   ....[76]....
        /*0a30*/ 	.word	0x00019fa0


	//   ....[77]....
        /*0a34*/ 	.word	0x00019fd0


	//   ....[78]....
        /*0a38*/ 	.word	0x0001a000


	//   ....[79]....
        /*0a3c*/ 	.word	0x0001a030


	//   ....[80]....
        /*0a40*/ 	.word	0x0001a060


	//   ....[81]....
        /*0a44*/ 	.word	0x0001a1f0


	//   ....[82]....
        /*0a48*/ 	.word	0x0001a220


	//   ....[83]....
        /*0a4c*/ 	.word	0x0001a250


	//   ....[84]....
        /*0a50*/ 	.word	0x0001a280


	//   ....[85]....
        /*0a54*/ 	.word	0x0001a2b0


	//   ....[86]....
        /*0a58*/ 	.word	0x0001a2e0


	//   ....[87]....
        /*0a5c*/ 	.word	0x0001a370


	//   ....[88]....
        /*0a60*/ 	.word	0x0001a3a0


	//   ....[89]....
        /*0a64*/ 	.word	0x0001a3b0


	//   ....[90]....
        /*0a68*/ 	.word	0x0001a3f0


	//   ....[91]....
        /*0a6c*/ 	.word	0x0001bb80


	//   ....[92]....
        /*0a70*/ 	.word	0x0001d4f0


	//   ....[93]....
        /*0a74*/ 	.word	0x0001e060


	//   ....[94]....
        /*0a78*/ 	.word	0x0001e080


	//   ....[95]....
        /*0a7c*/ 	.word	0x0001e0a0


	//   ....[96]....
        /*0a80*/ 	.word	0x0001e130


	//   ....[97]....
        /*0a84*/ 	.word	0x0001e140


	//   ....[98]....
        /*0a88*/ 	.word	0x0001e1b0


	//   ....[99]....
        /*0a8c*/ 	.word	0x0001e1c0


	//   ....[100]....
        /*0a90*/ 	.word	0x0001e230


	//   ....[101]....
        /*0a94*/ 	.word	0x0001e240


	//   ....[102]....
        /*0a98*/ 	.word	0x0001e2b0


	//   ....[103]....
        /*0a9c*/ 	.word	0x0001e2c0


	//   ....[104]....
        /*0aa0*/ 	.word	0x0001e330


	//   ....[105]....
        /*0aa4*/ 	.word	0x0001e340


	//   ....[106]....
        /*0aa8*/ 	.word	0x0001e3b0


	//   ....[107]....
        /*0aac*/ 	.word	0x0001e3c0


	//   ....[108]....
        /*0ab0*/ 	.word	0x0001e3d0


	//   ....[109]....
        /*0ab4*/ 	.word	0x0001e410


	//   ....[110]....
        /*0ab8*/ 	.word	0x0001e470


	//   ....[111]....
        /*0abc*/ 	.word	0x0001e540


	//   ....[112]....
        /*0ac0*/ 	.word	0x0001e550


	//   ....[113]....
        /*0ac4*/ 	.word	0x0001e5c0


	//   ....[114]....
        /*0ac8*/ 	.word	0x0001e5d0


	//   ....[115]....
        /*0acc*/ 	.word	0x0001e610


	//   ....[116]....
        /*0ad0*/ 	.word	0x0001e630


	//   ....[117]....
        /*0ad4*/ 	.word	0x000205d0


	//   ....[118]....
        /*0ad8*/ 	.word	0x00020600


	//   ....[119]....
        /*0adc*/ 	.word	0x00020660


	//   ....[120]....
        /*0ae0*/ 	.word	0x00020690


	//   ....[121]....
        /*0ae4*/ 	.word	0x000206c0


	//   ....[122]....
        /*0ae8*/ 	.word	0x000206f0


	//   ....[123]....
        /*0aec*/ 	.word	0x00020720


	//   ....[124]....
        /*0af0*/ 	.word	0x00020750


	//   ....[125]....
        /*0af4*/ 	.word	0x000208f0


	//   ....[126]....
        /*0af8*/ 	.word	0x00020920


	//   ....[127]....
        /*0afc*/ 	.word	0x00020950


	//   ....[128]....
        /*0b00*/ 	.word	0x00020980


	//   ....[129]....
        /*0b04*/ 	.word	0x000209b0


	//   ....[130]....
        /*0b08*/ 	.word	0x000209e0


	//   ....[131]....
        /*0b0c*/ 	.word	0x00020aa0


	//   ....[132]....
        /*0b10*/ 	.word	0x00020ac0


	//   ....[133]....
        /*0b14*/ 	.word	0x00020ae0


	//   ....[134]....
        /*0b18*/ 	.word	0x00020b40


	//   ....[135]....
        /*0b1c*/ 	.word	0x00021560


	//   ....[136]....
        /*0b20*/ 	.word	0x000219c0


	//   ....[137]....
        /*0b24*/ 	.word	0x00021a70


	//   ....[138]....
        /*0b28*/ 	.word	0x00021b00


	//   ....[139]....
        /*0b2c*/ 	.word	0x00021b50


	//   ....[140]....
        /*0b30*/ 	.word	0x00021ba0


	//   ....[141]....
        /*0b34*/ 	.word	0x00021c30


	//   ....[142]....
        /*0b38*/ 	.word	0x00021cc0


	//   ....[143]....
        /*0b3c*/ 	.word	0x00021d10


	//   ....[144]....
        /*0b40*/ 	.word	0x00021d60


	//   ....[145]....
        /*0b44*/ 	.word	0x00021e50


	//   ....[146]....
        /*0b48*/ 	.word	0x00021f00


	//   ....[147]....
        /*0b4c*/ 	.word	0x00021f50


	//   ....[148]....
        /*0b50*/ 	.word	0x00021fa0


	//   ....[149]....
        /*0b54*/ 	.word	0x00022130


	//   ....[150]....
        /*0b58*/ 	.word	0x00022280


	//   ....[151]....
        /*0b5c*/ 	.word	0x00022330


	//   ....[152]....
        /*0b60*/ 	.word	0x00022380


	//   ....[153]....
        /*0b64*/ 	.word	0x000226e0


	//   ....[154]....
        /*0b68*/ 	.word	0x00022740


	//   ....[155]....
        /*0b6c*/ 	.word	0x00022800


	//   ....[156]....
        /*0b70*/ 	.word	0x00022870


	//   ....[157]....
        /*0b74*/ 	.word	0x000228d0


	//   ....[158]....
        /*0b78*/ 	.word	0x00022980


	//   ....[159]....
        /*0b7c*/ 	.word	0x000229e0


	//   ....[160]....
        /*0b80*/ 	.word	0x00022a70


	//   ....[161]....
        /*0b84*/ 	.word	0x00022af0


	//   ....[162]....
        /*0b88*/ 	.word	0x00022b40


	//   ....[163]....
        /*0b8c*/ 	.word	0x00022bd0


	//   ....[164]....
        /*0b90*/ 	.word	0x00022c60


	//   ....[165]....
        /*0b94*/ 	.word	0x00022d00


	//   ....[166]....
        /*0b98*/ 	.word	0x00022da0


	//   ....[167]....
        /*0b9c*/ 	.word	0x00022e00


	//   ....[168]....
        /*0ba0*/ 	.word	0x00022e70


	//   ....[169]....
        /*0ba4*/ 	.word	0x00022ed0


	//   ....[170]....
        /*0ba8*/ 	.word	0x00022f40


	//   ....[171]....
        /*0bac*/ 	.word	0x00023000


	//   ....[172]....
        /*0bb0*/ 	.word	0x00023060


	//   ....[173]....
        /*0bb4*/ 	.word	0x00023120


	//   ....[174]....
        /*0bb8*/ 	.word	0x00023400


	//   ....[175]....
        /*0bbc*/ 	.word	0x000235e0


	//   ....[176]....
        /*0bc0*/ 	.word	0x00023630


	//   ....[177]....
        /*0bc4*/ 	.word	0x00023690


	//   ....[178]....
        /*0bc8*/ 	.word	0x00023770


	//   ....[179]....
        /*0bcc*/ 	.word	0x000237d0


	//   ....[180]....
        /*0bd0*/ 	.word	0x000238b0


	//   ....[181]....
        /*0bd4*/ 	.word	0x00023910


	//   ....[182]....
        /*0bd8*/ 	.word	0x000239f0


	//   ....[183]....
        /*0bdc*/ 	.word	0x00023a50


	//   ....[184]....
        /*0be0*/ 	.word	0x00023b30


	//   ....[185]....
        /*0be4*/ 	.word	0x00023b90


	//   ....[186]....
        /*0be8*/ 	.word	0x00023c70


	//   ....[187]....
        /*0bec*/ 	.word	0x00023cd0


	//   ....[188]....
        /*0bf0*/ 	.word	0x00023db0


	//   ....[189]....
        /*0bf4*/ 	.word	0x00023e10


	//   ....[190]....
        /*0bf8*/ 	.word	0x00023f00


	//   ....[191]....
        /*0bfc*/ 	.word	0x00023f70


	//   ....[192]....
        /*0c00*/ 	.word	0x00024050


	//   ....[193]....
        /*0c04*/ 	.word	0x000240b0


	//   ....[194]....
        /*0c08*/ 	.word	0x000241a0


	//   ....[195]....
        /*0c0c*/ 	.word	0x00024200


	//   ....[196]....
        /*0c10*/ 	.word	0x000242d0


	//   ....[197]....
        /*0c14*/ 	.word	0x00024330


	//   ....[198]....
        /*0c18*/ 	.word	0x000243f0


	//   ....[199]....
        /*0c1c*/ 	.word	0x00024710


	//   ....[200]....
        /*0c20*/ 	.word	0x000247b0


	//   ....[201]....
        /*0c24*/ 	.word	0x00024920


	//   ....[202]....
        /*0c28*/ 	.word	0x00024990


	//   ....[203]....
        /*0c2c*/ 	.word	0x00024a00


	//   ....[204]....
        /*0c30*/ 	.word	0x00024a70


	//   ....[205]....
        /*0c34*/ 	.word	0x00024ae0


	//   ....[206]....
        /*0c38*/ 	.word	0x00024b60


	//   ....[207]....
        /*0c3c*/ 	.word	0x00024be0


	//   ....[208]....
        /*0c40*/ 	.word	0x00024c70


	//   ....[209]....
        /*0c44*/ 	.word	0x00024ce0


	//   ....[210]....
        /*0c48*/ 	.word	0x00024d50


	//   ....[211]....
        /*0c4c*/ 	.word	0x00024dc0


	//   ....[212]....
        /*0c50*/ 	.word	0x00024e40


	//   ....[213]....
        /*0c54*/ 	.word	0x00024eb0


	//   ....[214]....
        /*0c58*/ 	.word	0x00024f60


	//   ....[215]....
        /*0c5c*/ 	.word	0x00024fb0


	//   ....[216]....
        /*0c60*/ 	.word	0x00025040


	//   ....[217]....
        /*0c64*/ 	.word	0x00025170


	//----- nvinfo : EIATTR_REG_RECONFIG
	.align		4
.L_235:
        /*0c68*/ 	.byte	0x01, 0x54
	.zero		2


	//----- nvinfo : EIATTR_SYSCALL_OFFSETS
	.align		4
        /*0c6c*/ 	.byte	0x04, 0x46
        /*0c6e*/ 	.short	(.L_237 - .L_236)


	//   ....[0]....
.L_236:
        /*0c70*/ 	.word	0x00001eb0


	//   ....[1]....
        /*0c74*/ 	.word	0x00002000


	//   ....[2]....
        /*0c78*/ 	.word	0x00006890


	//   ....[3]....
        /*0c7c*/ 	.word	0x00006bb0


	//   ....[4]....
        /*0c80*/ 	.word	0x0001d150


	//   ....[5]....
        /*0c84*/ 	.word	0x0001d2a0


	//   ....[6]....
        /*0c88*/ 	.word	0x0001d390


	//   ....[7]....
        /*0c8c*/ 	.word	0x0001db70


	//----- nvinfo : EIATTR_MBARRIER_INSTR_OFFSETS
	.align		4
.L_237:
        /*0c90*/ 	.byte	0x04, 0x39
        /*0c92*/ 	.short	(.L_239 - .L_238)


	//   ....[0]....
.L_238:
        /*0c94*/ 	.word	0x000002b0
        /*0c98*/ 	.word	0x000000ff
        /*0c9c*/ 	.word	0x00016800
        /*0ca0*/ 	.short	0x0100
        /*0ca2*/ 	.byte	0x08
	.zero		1


	//   ....[1]....
        /*0ca4*/ 	.word	0x000002c0
        /*0ca8*/ 	.word	0x000000ff
        /*0cac*/ 	.word	0x00016820
        /*0cb0*/ 	.short	0x0100
        /*0cb2*/ 	.byte	0x08
	.zero		1


	//   ....[2]....
        /*0cb4*/ 	.word	0x000003b0
        /*0cb8*/ 	.word	0x000000ff
        /*0cbc*/ 	.word	0x00016830
        /*0cc0*/ 	.short	0x0100
        /*0cc2*/ 	.byte	0x08
	.zero		1


	//   ....[3]....
        /*0cc4*/ 	.word	0x000003c0
        /*0cc8*/ 	.word	0x000000ff
        /*0ccc*/ 	.word	0x00016840
        /*0cd0*/ 	.short	0x0100
        /*0cd2*/ 	.byte	0x08
	.zero		1


	//   ....[4]....
        /*0cd4*/ 	.word	0x000003d0
        /*0cd8*/ 	.word	0x000000ff
        /*0cdc*/ 	.word	0x00016838
        /*0ce0*/ 	.short	0x0100
        /*0ce2*/ 	.byte	0x08
	.zero		1


	//   ....[5]....
        /*0ce4*/ 	.word	0x000003e0
        /*0ce8*/ 	.word	0x000000ff
        /*0cec*/ 	.word	0x00016848
        /*0cf0*/ 	.short	0x0100
        /*0cf2*/ 	.byte	0x08
	.zero		1


	//   ....[6]....
        /*0cf4*/ 	.word	0x00000510
        /*0cf8*/ 	.word	0x000000ff
        /*0cfc*/ 	.word	0x00016850
        /*0d00*/ 	.short	0x0100
        /*0d02*/ 	.byte	0x08
	.zero		1


	//   ....[7]....
        /*0d04*/ 	.word	0x00000520
        /*0d08*/ 	.word	0x000000ff
        /*0d0c*/ 	.word	0x00016860
        /*0d10*/ 	.short	0x0100
        /*0d12*/ 	.byte	0x08
	.zero		1


	//   ....[8]....
        /*0d14*/ 	.word	0x00000530
        /*0d18*/ 	.word	0x000000ff
        /*0d1c*/ 	.word	0x00016858
        /*0d20*/ 	.short	0x0100
        /*0d22*/ 	.byte	0x08
	.zero		1


	//   ....[9]....
        /*0d24*/ 	.word	0x00000540
        /*0d28*/ 	.word	0x000000ff
        /*0d2c*/ 	.word	0x00016868
        /*0d30*/ 	.short	0x0100
        /*0d32*/ 	.byte	0x08
	.zero		1


	//   ....[10]....
        /*0d34*/ 	.word	0x00000630
        /*0d38*/ 	.word	0x000000ff
        /*0d3c*/ 	.word	0x00016870
        /*0d40*/ 	.short	0x0100
        /*0d42*/ 	.byte	0x06
	.zero		1


	//   ....[11]....
        /*0d44*/ 	.word	0x00000640
        /*0d48*/ 	.word	0x000000ff
        /*0d4c*/ 	.word	0x00016880
        /*0d50*/ 	.short	0x0100
        /*0d52*/ 	.byte	0x06
	.zero		1


	//   ....[12]....
        /*0d54*/ 	.word	0x00000650
        /*0d58*/ 	.word	0x000000ff
        /*0d5c*/ 	.word	0x00016878
        /*0d60*/ 	.short	0x0100
        /*0d62*/ 	.byte	0x06
	.zero		1


	//   ....[13]....
        /*0d64*/ 	.word	0x00000660
        /*0d68*/ 	.word	0x000000ff
        /*0d6c*/ 	.word	0x00016888
        /*0d70*/ 	.short	0x0100
        /*0d72*/ 	.byte	0x06
	.zero		1


	//   ....[14]....
        /*0d74*/ 	.word	0x00000790
        /*0d78*/ 	.word	0x000000ff
        /*0d7c*/ 	.word	0x00016890
        /*0d80*/ 	.short	0x0100
        /*0d82*/ 	.byte	0x08
	.zero		1


	//   ....[15]....
        /*0d84*/ 	.word	0x000007a0
        /*0d88*/ 	.word	0x000000ff
        /*0d8c*/ 	.word	0x000168a0
        /*0d90*/ 	.short	0x0100
        /*0d92*/ 	.byte	0x08
	.zero		1


	//   ....[16]....
        /*0d94*/ 	.word	0x000007b0
        /*0d98*/ 	.word	0x000000ff
        /*0d9c*/ 	.word	0x00016898
        /*0da0*/ 	.short	0x0100
        /*0da2*/ 	.byte	0x08
	.zero		1


	//   ....[17]....
        /*0da4*/ 	.word	0x000007c0
        /*0da8*/ 	.word	0x000000ff
        /*0dac*/ 	.word	0x000168a8
        /*0db0*/ 	.short	0x0100
        /*0db2*/ 	.byte	0x08
	.zero		1


	//   ....[18]....
        /*0db4*/ 	.word	0x000008f0
        /*0db8*/ 	.word	0x000000ff
        /*0dbc*/ 	.word	0x000168b0
        /*0dc0*/ 	.short	0x0100
        /*0dc2*/ 	.byte	0x08
	.zero		1


	//   ....[19]....
        /*0dc4*/ 	.word	0x00000900
        /*0dc8*/ 	.word	0x000000ff
        /*0dcc*/ 	.word	0x000168c0
        /*0dd0*/ 	.short	0x0100
        /*0dd2*/ 	.byte	0x08
	.zero		1


	//   ....[20]....
        /*0dd4*/ 	.word	0x00000910
        /*0dd8*/ 	.word	0x000000ff
        /*0ddc*/ 	.word	0x000168b8
        /*0de0*/ 	.short	0x0100
        /*0de2*/ 	.byte	0x08
	.zero		1


	//   ....[21]....
        /*0de4*/ 	.word	0x00000920
        /*0de8*/ 	.word	0x000000ff
        /*0dec*/ 	.word	0x000168c8
        /*0df0*/ 	.short	0x0100
        /*0df2*/ 	.byte	0x08
	.zero		1


	//   ....[22]....
        /*0df4*/ 	.word	0x000031d0
        /*0df8*/ 	.word	0x0000004e
        /*0dfc*/ 	.word	0x00016890
        /*0e00*/ 	.short	0x010a
        /*0e02*/ 	.byte	0x3f
	.zero		1


	//   ....[23]....
        /*0e04*/ 	.word	0x00004580
        /*0e08*/ 	.word	0x0000004e
        /*0e0c*/ 	.word	0x00016890
        /*0e10*/ 	.short	0x010a
        /*0e12*/ 	.byte	0x3f
	.zero		1


	//   ....[24]....
        /*0e14*/ 	.word	0x00005750
        /*0e18*/ 	.word	0x0000004e
        /*0e1c*/ 	.word	0x00016890
        /*0e20*/ 	.short	0x010a
        /*0e22*/ 	.byte	0x3f
	.zero		1


	//   ....[25]....
        /*0e24*/ 	.word	0x00005960
        /*0e28*/ 	.word	0x0000000c
        /*0e2c*/ 	.word	0x00000000
        /*0e30*/ 	.short	0x0101
        /*0e32*/ 	.byte	0x3f
	.zero		1


	//   ....[26]....
        /*0e34*/ 	.word	0x000059a0
        /*0e38*/ 	.word	0x0000004e
        /*0e3c*/ 	.word	0x000168b0
        /*0e40*/ 	.short	0x010a
        /*0e42*/ 	.byte	0x3f
	.zero		1


	//   ....[27]....
        /*0e44*/ 	.word	0x00005d80
        /*0e48*/ 	.word	0x0000004e
        /*0e4c*/ 	.word	0x00000000
        /*0e50*/ 	.short	0x0101
        /*0e52*/ 	.byte	0x3f
	.zero		1


	//   ....[28]....
        /*0e54*/ 	.word	0x00006930
        /*0e58*/ 	.word	0x00000002
        /*0e5c*/ 	.word	0x00016800
        /*0e60*/ 	.short	0x010a
        /*0e62*/ 	.byte	0x3f
	.zero		1


	//   ....[29]....
        /*0e64*/ 	.word	0x00006980
        /*0e68*/ 	.word	0x00000002
        /*0e6c*/ 	.word	0x00016800
        /*0e70*/ 	.short	0x010a
        /*0e72*/ 	.byte	0x3f
	.zero		1


	//   ....[30]....
        /*0e74*/ 	.word	0x000074a0
        /*0e78*/ 	.word	0x00000002
        /*0e7c*/ 	.word	0x00016800
        /*0e80*/ 	.short	0x010a
        /*0e82*/ 	.byte	0x3f
	.zero		1


	//   ....[31]....
        /*0e84*/ 	.word	0x00008ae0
        /*0e88*/ 	.word	0x00000002
        /*0e8c*/ 	.word	0x00016800
        /*0e90*/ 	.short	0x010a
        /*0e92*/ 	.byte	0x3f
	.zero		1


	//   ....[32]....
        /*0e94*/ 	.word	0x00009b20
        /*0e98*/ 	.word	0x00000000
        /*0e9c*/ 	.word	0x00016830
        /*0ea0*/ 	.short	0x010a
        /*0ea2*/ 	.byte	0x3f
	.zero		1


	//   ....[33]....
        /*0ea4*/ 	.word	0x00009b90
        /*0ea8*/ 	.word	0x00000000
        /*0eac*/ 	.word	0x00016830
        /*0eb0*/ 	.short	0x010a
        /*0eb2*/ 	.byte	0x3f
	.zero		1


	//   ....[34]....
        /*0eb4*/ 	.word	0x0000a420
        /*0eb8*/ 	.word	0x00000004
        /*0ebc*/ 	.word	0x00000000
        /*0ec0*/ 	.short	0x0101
        /*0ec2*/ 	.byte	0x3f
	.zero		1


	//   ....[35]....
        /*0ec4*/ 	.word	0x0000d660
        /*0ec8*/ 	.word	0x00000009
        /*0ecc*/ 	.word	0x00016830
        /*0ed0*/ 	.short	0x010a
        /*0ed2*/ 	.byte	0x3f
	.zero		1


	//   ....[36]....
        /*0ed4*/ 	.word	0x0000d6b0
        /*0ed8*/ 	.word	0x00000009
        /*0edc*/ 	.word	0x00016830
        /*0ee0*/ 	.short	0x010a
        /*0ee2*/ 	.byte	0x3f
	.zero		1


	//   ....[37]....
        /*0ee4*/ 	.word	0x0000d9d0
        /*0ee8*/ 	.word	0x00000009
        /*0eec*/ 	.word	0x00016850
        /*0ef0*/ 	.short	0x010a
        /*0ef2*/ 	.byte	0x3f
	.zero		1


	//   ....[38]....
        /*0ef4*/ 	.word	0x0000da10
        /*0ef8*/ 	.word	0x00000009
        /*0efc*/ 	.word	0x00016850
        /*0f00*/ 	.short	0x010a
        /*0f02*/ 	.byte	0x3f
	.zero		1


	//   ....[39]....
        /*0f04*/ 	.word	0x0000e790
        /*0f08*/ 	.word	0x0000000d
        /*0f0c*/ 	.word	0x00000000
        /*0f10*/ 	.short	0x0101
        /*0f12*/ 	.byte	0x3f
	.zero		1


	//   ....[40]....
        /*0f14*/ 	.word	0x0000f110
        /*0f18*/ 	.word	0x0000000c
        /*0f1c*/ 	.word	0x00000000
        /*0f20*/ 	.short	0x0101
        /*0f22*/ 	.byte	0x3f
	.zero		1


	//   ....[41]....
        /*0f24*/ 	.word	0x000110f0
        /*0f28*/ 	.word	0x00000005
        /*0f2c*/ 	.word	0x00016830
        /*0f30*/ 	.short	0x010a
        /*0f32*/ 	.byte	0x3f
	.zero		1


	//   ....[42]....
        /*0f34*/ 	.word	0x00011140
        /*0f38*/ 	.word	0x00000005
        /*0f3c*/ 	.word	0x00016830
        /*0f40*/ 	.short	0x010a
        /*0f42*/ 	.byte	0x3f
	.zero		1


	//   ....[43]....
        /*0f44*/ 	.word	0x00011460
        /*0f48*/ 	.word	0x00000008
        /*0f4c*/ 	.word	0x00016850
        /*0f50*/ 	.short	0x010a
        /*0f52*/ 	.byte	0x3f
	.zero		1


	//   ....[44]....
        /*0f54*/ 	.word	0x000114a0
        /*0f58*/ 	.word	0x00000008
        /*0f5c*/ 	.word	0x00016850
        /*0f60*/ 	.short	0x010a
        /*0f62*/ 	.byte	0x3f
	.zero		1


	//   ....[45]....
        /*0f64*/ 	.word	0x00012d40
        /*0f68*/ 	.word	0x00000019
        /*0f6c*/ 	.word	0x00000000
        /*0f70*/ 	.short	0x0101
        /*0f72*/ 	.byte	0x3f
	.zero		1


	//   ....[46]....
        /*0f74*/ 	.word	0x00012d70
        /*0f78*/ 	.word	0x00000014
        /*0f7c*/ 	.word	0x00000000
        /*0f80*/ 	.short	0x0101
        /*0f82*/ 	.byte	0x3f
	.zero		1


	//   ....[47]....
        /*0f84*/ 	.word	0x00013920
        /*0f88*/ 	.word	0x00000005
        /*0f8c*/ 	.word	0x00016830
        /*0f90*/ 	.short	0x010a
        /*0f92*/ 	.byte	0x3f
	.zero		1


	//   ....[48]....
        /*0f94*/ 	.word	0x00013970
        /*0f98*/ 	.word	0x00000005
        /*0f9c*/ 	.word	0x00016830
        /*0fa0*/ 	.short	0x010a
        /*0fa2*/ 	.byte	0x3f
	.zero		1


	//   ....[49]....
        /*0fa4*/ 	.word	0x00013c90
        /*0fa8*/ 	.word	0x00000008
        /*0fac*/ 	.word	0x00016850
        /*0fb0*/ 	.short	0x010a
        /*0fb2*/ 	.byte	0x3f
	.zero		1


	//   ....[50]....
        /*0fb4*/ 	.word	0x00013cd0
        /*0fb8*/ 	.word	0x00000008
        /*0fbc*/ 	.word	0x00016850
        /*0fc0*/ 	.short	0x010a
        /*0fc2*/ 	.byte	0x3f
	.zero		1


	//   ....[51]....
        /*0fc4*/ 	.word	0x00014a10
        /*0fc8*/ 	.word	0x00000050
        /*0fcc*/ 	.word	0x00000000
        /*0fd0*/ 	.short	0x0101
        /*0fd2*/ 	.byte	0x3f
	.zero		1


	//   ....[52]....
        /*0fd4*/ 	.word	0x00015430
        /*0fd8*/ 	.word	0x0000000c
        /*0fdc*/ 	.word	0x00000000
        /*0fe0*/ 	.short	0x0101
        /*0fe2*/ 	.byte	0x3f
	.zero		1


	//   ....[53]....
        /*0fe4*/ 	.word	0x00017010
        /*0fe8*/ 	.word	0x0000000b
        /*0fec*/ 	.word	0x00016850
        /*0ff0*/ 	.short	0x010a
        /*0ff2*/ 	.byte	0x3f
	.zero		1


	//   ....[54]....
        /*0ff4*/ 	.word	0x00017080
        /*0ff8*/ 	.word	0x0000000b
        /*0ffc*/ 	.word	0x00016850
        /*1000*/ 	.short	0x010a
        /*1002*/ 	.byte	0x3f
	.zero		1


	//   ....[55]....
        /*1004*/ 	.word	0x00017660
        /*1008*/ 	.word	0x00000009
        /*100c*/ 	.word	0x00000000
        /*1010*/ 	.short	0x0101
        /*1012*/ 	.byte	0x3f
	.zero		1


	//   ....[56]....
        /*1014*/ 	.word	0x000186b0
        /*1018*/ 	.word	0x00000000
        /*101c*/ 	.word	0x00000000
        /*1020*/ 	.short	0x0101
        /*1022*/ 	.byte	0x3f
	.zero		1


	//   ....[57]....
        /*1024*/ 	.word	0x00018cd0
        /*1028*/ 	.word	0x00000008
        /*102c*/ 	.word	0x00000000
        /*1030*/ 	.short	0x0101
        /*1032*/ 	.byte	0x3f
	.zero		1


	//   ....[58]....
        /*1034*/ 	.word	0x0001bc60
        /*1038*/ 	.word	0x00000011
        /*103c*/ 	.word	0x00016820
        /*1040*/ 	.short	0x010a
        /*1042*/ 	.byte	0x3f
	.zero		1


	//   ....[59]....
        /*1044*/ 	.word	0x0001bd20
        /*1048*/ 	.word	0x00000005
        /*104c*/ 	.word	0x000168a0
        /*1050*/ 	.short	0x010a
        /*1052*/ 	.byte	0x3f
	.zero		1


	//   ....[60]....
        /*1054*/ 	.word	0x0001bf60
        /*1058*/ 	.word	0x00000005
        /*105c*/ 	.word	0x000168c0
        /*1060*/ 	.short	0x010a
        /*1062*/ 	.byte	0x3f
	.zero		1


	//   ....[61]....
        /*1064*/ 	.word	0x0001c2f0
        /*1068*/ 	.word	0x00000005
        /*106c*/ 	.word	0x000168a0
        /*1070*/ 	.short	0x010a
        /*1072*/ 	.byte	0x3f
	.zero		1


	//   ....[62]....
        /*1074*/ 	.word	0x0001c510
        /*1078*/ 	.word	0x00000005
        /*107c*/ 	.word	0x000168c0
        /*1080*/ 	.short	0x010a
        /*1082*/ 	.byte	0x3f
	.zero		1


	//   ....[63]....
        /*1084*/ 	.word	0x0001d700
        /*1088*/ 	.word	0x00000000
        /*108c*/ 	.word	0x00016840
        /*1090*/ 	.short	0x010a
        /*1092*/ 	.byte	0x3f
	.zero		1


	//   ....[64]....
        /*1094*/ 	.word	0x0001e6e0
        /*1098*/ 	.word	0x00000011
        /*109c*/ 	.word	0x00016800
        /*10a0*/ 	.short	0x0107
        /*10a2*/ 	.byte	0x3f
	.zero		1


	//   ....[65]....
        /*10a4*/ 	.word	0x0001e7d0
        /*10a8*/ 	.word	0x00000011
        /*10ac*/ 	.word	0x00016800
        /*10b0*/ 	.short	0x0101
        /*10b2*/ 	.byte	0x3f
	.zero		1


	//   ....[66]....
        /*10b4*/ 	.word	0x0001e7f0
        /*10b8*/ 	.word	0x00000011
        /*10bc*/ 	.word	0x00016820
        /*10c0*/ 	.short	0x010a
        /*10c2*/ 	.byte	0x3f
	.zero		1


	//   ....[67]....
        /*10c4*/ 	.word	0x0001ebe0
        /*10c8*/ 	.word	0x00000002
        /*10cc*/ 	.word	0x00016840
        /*10d0*/ 	.short	0x010a
        /*10d2*/ 	.byte	0x3f
	.zero		1


	//   ....[68]....
        /*10d4*/ 	.word	0x0001ee60
        /*10d8*/ 	.word	0x00000003
        /*10dc*/ 	.word	0x00000060
        /*10e0*/ 	.short	0x010a
        /*10e2*/ 	.byte	0x3f
	.zero		1


	//   ....[69]....
        /*10e4*/ 	.word	0x0001f3a0
        /*10e8*/ 	.word	0x00000002
        /*10ec*/ 	.word	0x00016840
        /*10f0*/ 	.short	0x010a
        /*10f2*/ 	.byte	0x3f
	.zero		1


	//   ....[70]....
        /*10f4*/ 	.word	0x0001f620
        /*10f8*/ 	.word	0x0000000a
        /*10fc*/ 	.word	0x00000060
        /*1100*/ 	.short	0x010a
        /*1102*/ 	.byte	0x3f
	.zero		1


	//   ....[71]....
        /*1104*/ 	.word	0x0001fab0
        /*1108*/ 	.word	0x00000002
        /*110c*/ 	.word	0x00016840
        /*1110*/ 	.short	0x010a
        /*1112*/ 	.byte	0x3f
	.zero		1


	//   ....[72]....
        /*1114*/ 	.word	0x0001fd40
        /*1118*/ 	.word	0x00000003
        /*111c*/ 	.word	0x00000060
        /*1120*/ 	.short	0x010a
        /*1122*/ 	.byte	0x3f
	.zero		1


	//   ....[73]....
        /*1124*/ 	.word	0x00020180
        /*1128*/ 	.word	0x00000003
        /*112c*/ 	.word	0x00016860
        /*1130*/ 	.short	0x010a
        /*1132*/ 	.byte	0x3f
	.zero		1


	//   ....[74]....
        /*1134*/ 	.word	0x000214e0
        /*1138*/ 	.word	0x00000009
        /*113c*/ 	.word	0x00016820
        /*1140*/ 	.short	0x010a
        /*1142*/ 	.byte	0x3f
	.zero		1


	//   ....[75]....
        /*1144*/ 	.word	0x00021670
        /*1148*/ 	.word	0x00000007
        /*114c*/ 	.word	0x00000000
        /*1150*/ 	.short	0x010a
        /*1152*/ 	.byte	0x3f
	.zero		1


	//   ....[76]....
        /*1154*/ 	.word	0x000216e0
        /*1158*/ 	.word	0x00000003
        /*115c*/ 	.word	0x00000000
        /*1160*/ 	.short	0x010a
        /*1162*/ 	.byte	0x3f
	.zero		1


	//   ....[77]....
        /*1164*/ 	.word	0x00021740
        /*1168*/ 	.word	0x00000005
        /*116c*/ 	.word	0x00000000
        /*1170*/ 	.short	0x010a
        /*1172*/ 	.byte	0x3f
	.zero		1


	//   ....[78]....
        /*1174*/ 	.word	0x00021770
        /*1178*/ 	.word	0x00000003
        /*117c*/ 	.word	0x00000000
        /*1180*/ 	.short	0x010a
        /*1182*/ 	.byte	0x3f
	.zero		1


	//   ....[79]....
        /*1184*/ 	.word	0x000217d0
        /*1188*/ 	.word	0x0000004e
        /*118c*/ 	.word	0x00016890
        /*1190*/ 	.short	0x010a
        /*1192*/ 	.byte	0x3f
	.zero		1


	//   ....[80]....
        /*1194*/ 	.word	0x00021820
        /*1198*/ 	.word	0x0000004e
        /*119c*/ 	.word	0x00016890
        /*11a0*/ 	.short	0x010a
        /*11a2*/ 	.byte	0x3f
	.zero		1


	//   ....[81]....
        /*11a4*/ 	.word	0x00021870
        /*11a8*/ 	.word	0x0000004e
        /*11ac*/ 	.word	0x00016890
        /*11b0*/ 	.short	0x010a
        /*11b2*/ 	.byte	0x3f
	.zero		1


	//   ....[82]....
        /*11b4*/ 	.word	0x000218c0
        /*11b8*/ 	.word	0x0000004e
        /*11bc*/ 	.word	0x000168b0
        /*11c0*/ 	.short	0x010a
        /*11c2*/ 	.byte	0x3f
	.zero		1


	//   ....[83]....
        /*11c4*/ 	.word	0x00021d90
        /*11c8*/ 	.word	0x00000002
        /*11cc*/ 	.word	0x00016800
        /*11d0*/ 	.short	0x010a
        /*11d2*/ 	.byte	0x3f
	.zero		1


	//   ....[84]....
        /*11d4*/ 	.word	0x000223b0
        /*11d8*/ 	.word	0x00000002
        /*11dc*/ 	.word	0x00016800
        /*11e0*/ 	.short	0x010a
        /*11e2*/ 	.byte	0x3f
	.zero		1


	//   ....[85]....
        /*11e4*/ 	.word	0x00022400
        /*11e8*/ 	.word	0x00000000
        /*11ec*/ 	.word	0x00016830
        /*11f0*/ 	.short	0x010a
        /*11f2*/ 	.byte	0x3f
	.zero		1


	//   ....[86]....
        /*11f4*/ 	.word	0x00022450
        /*11f8*/ 	.word	0x00000009
        /*11fc*/ 	.word	0x00016830
        /*1200*/ 	.short	0x010a
        /*1202*/ 	.byte	0x3f
	.zero		1


	//   ....[87]....
        /*1204*/ 	.word	0x000224a0
        /*1208*/ 	.word	0x00000009
        /*120c*/ 	.word	0x00016850
        /*1210*/ 	.short	0x010a
        /*1212*/ 	.byte	0x3f
	.zero		1


	//   ....[88]....
        /*1214*/ 	.word	0x000224f0
        /*1218*/ 	.word	0x00000005
        /*121c*/ 	.word	0x00016830
        /*1220*/ 	.short	0x010a
        /*1222*/ 	.byte	0x3f
	.zero		1


	//   ....[89]....
        /*1224*/ 	.word	0x00022540
        /*1228*/ 	.word	0x00000008
        /*122c*/ 	.word	0x00016850
        /*1230*/ 	.short	0x010a
        /*1232*/ 	.byte	0x3f
	.zero		1


	//   ....[90]....
        /*1234*/ 	.word	0x00022590
        /*1238*/ 	.word	0x00000005
        /*123c*/ 	.word	0x00016830
        /*1240*/ 	.short	0x010a
        /*1242*/ 	.byte	0x3f
	.zero		1


	//   ....[91]....
        /*1244*/ 	.word	0x000225e0
        /*1248*/ 	.word	0x00000008
        /*124c*/ 	.word	0x00016850
        /*1250*/ 	.short	0x010a
        /*1252*/ 	.byte	0x3f
	.zero		1


	//   ....[92]....
        /*1254*/ 	.word	0x00022630
        /*1258*/ 	.word	0x0000000b
        /*125c*/ 	.word	0x00016850
        /*1260*/ 	.short	0x010a
        /*1262*/ 	.byte	0x3f
	.zero		1


	//   ....[93]....
        /*1264*/ 	.word	0x000231e0
        /*1268*/ 	.word	0x00000011
        /*126c*/ 	.word	0x00016820
        /*1270*/ 	.short	0x010a
        /*1272*/ 	.byte	0x3f
	.zero		1


	//   ....[94]....
        /*1274*/ 	.word	0x00023230
        /*1278*/ 	.word	0x00000005
        /*127c*/ 	.word	0x000168a0
        /*1280*/ 	.short	0x010a
        /*1282*/ 	.byte	0x3f
	.zero		1


	//   ....[95]....
        /*1284*/ 	.word	0x00023280
        /*1288*/ 	.word	0x00000005
        /*128c*/ 	.word	0x000168c0
        /*1290*/ 	.short	0x010a
        /*1292*/ 	.byte	0x3f
	.zero		1


	//   ....[96]....
        /*1294*/ 	.word	0x000232d0
        /*1298*/ 	.word	0x00000005
        /*129c*/ 	.word	0x000168a0
        /*12a0*/ 	.short	0x010a
        /*12a2*/ 	.byte	0x3f
	.zero		1


	//   ....[97]....
        /*12a4*/ 	.word	0x00023320
        /*12a8*/ 	.word	0x00000005
        /*12ac*/ 	.word	0x000168c0
        /*12b0*/ 	.short	0x010a
        /*12b2*/ 	.byte	0x3f
	.zero		1


	//   ....[98]....
        /*12b4*/ 	.word	0x000234c0
        /*12b8*/ 	.word	0x00000000
        /*12bc*/ 	.word	0x00016840
        /*12c0*/ 	.short	0x010a
        /*12c2*/ 	.byte	0x3f
	.zero		1


	//   ....[99]....
        /*12c4*/ 	.word	0x00024430
        /*12c8*/ 	.word	0x00000011
        /*12cc*/ 	.word	0x00016820
        /*12d0*/ 	.short	0x010a
        /*12d2*/ 	.byte	0x3f
	.zero		1


	//   ....[100]....
        /*12d4*/ 	.word	0x00024480
        /*12d8*/ 	.word	0x00000002
        /*12dc*/ 	.word	0x00016840
        /*12e0*/ 	.short	0x010a
        /*12e2*/ 	.byte	0x3f
	.zero		1


	//   ....[101]....
        /*12e4*/ 	.word	0x000244d0
        /*12e8*/ 	.word	0x00000003
        /*12ec*/ 	.word	0x00000060
        /*12f0*/ 	.short	0x010a
        /*12f2*/ 	.byte	0x3f
	.zero		1


	//   ....[102]....
        /*12f4*/ 	.word	0x00024520
        /*12f8*/ 	.word	0x00000002
        /*12fc*/ 	.word	0x00016840
        /*1300*/ 	.short	0x010a
        /*1302*/ 	.byte	0x3f
	.zero		1


	//   ....[103]....
        /*1304*/ 	.word	0x00024570
        /*1308*/ 	.word	0x0000000a
        /*130c*/ 	.word	0x00000060
        /*1310*/ 	.short	0x010a
        /*1312*/ 	.byte	0x3f
	.zero		1


	//   ....[104]....
        /*1314*/ 	.word	0x000245c0
        /*1318*/ 	.word	0x00000002
        /*131c*/ 	.word	0x00016840
        /*1320*/ 	.short	0x010a
        /*1322*/ 	.byte	0x3f
	.zero		1


	//   ....[105]....
        /*1324*/ 	.word	0x00024610
        /*1328*/ 	.word	0x00000003
        /*132c*/ 	.word	0x00000060
        /*1330*/ 	.short	0x010a
        /*1332*/ 	.byte	0x3f
	.zero		1


	//   ....[106]....
        /*1334*/ 	.word	0x00024660
        /*1338*/ 	.word	0x00000003
        /*133c*/ 	.word	0x00016860
        /*1340*/ 	.short	0x010a
        /*1342*/ 	.byte	0x3f
	.zero		1


	//   ....[107]....
        /*1344*/ 	.word	0x00025090
        /*1348*/ 	.word	0x00000009
        /*134c*/ 	.word	0x00016820
        /*1350*/ 	.short	0x010a
        /*1352*/ 	.byte	0x3f
	.zero		1


	//   ....[108]....
        /*1354*/ 	.word	0x00025230
        /*1358*/ 	.word	0x00000007
        /*135c*/ 	.word	0x00000000
        /*1360*/ 	.short	0x010a
        /*1362*/ 	.byte	0x3f
	.zero		1


	//   ....[109]....
        /*1364*/ 	.word	0x00025280
        /*1368*/ 	.word	0x00000003
        /*136c*/ 	.word	0x00000000
        /*1370*/ 	.short	0x010a
        /*1372*/ 	.byte	0x3f
	.zero		1


	//   ....[110]....
        /*1374*/ 	.word	0x000252d0
        /*1378*/ 	.word	0x00000005
        /*137c*/ 	.word	0x00000000
        /*1380*/ 	.short	0x010a
        /*1382*/ 	.byte	0x3f
	.zero		1


	//----- nvinfo : EIATTR_NUM_MBARRIERS
	.align		4
.L_239:
        /*1384*/ 	.byte	0x03, 0x38
        /*1386*/ 	.short	0x0016


	//----- nvinfo : EIATTR_EXIT_INSTR_OFFSETS
	.align		4
        /*1388*/ 	.byte	0x04, 0x1c
        /*138a*/ 	.short	(.L_241 - .L_240)


	//   ....[0]....
.L_240:
        /*138c*/ 	.word	0x000217c0


	//----- nvinfo : EIATTR_MAX_THREADS
	.align		4
.L_241:
        /*1390*/ 	.byte	0x04, 0x05
        /*1392*/ 	.short	(.L_243 - .L_242)
.L_242:
        /*1394*/ 	.word	0x00000200
        /*1398*/ 	.word	0x00000001
        /*139c*/ 	.word	0x00000001


	//----- nvinfo : EIATTR_CRS_STACK_SIZE
	.align		4
.L_243:
        /*13a0*/ 	.byte	0x04, 0x1e
        /*13a2*/ 	.short	(.L_245 - .L_244)
.L_244:
        /*13a4*/ 	.word	0x00000000


	//----- nvinfo : EIATTR_CBANK_PARAM_SIZE
	.align		4
.L_245:
        /*13a8*/ 	.byte	0x03, 0x19
        /*13aa*/ 	.short	0x0af0


	//----- nvinfo : EIATTR_PARAM_CBANK
	.align		4
        /*13ac*/ 	.byte	0x04, 0x0a
        /*13ae*/ 	.short	(.L_247 - .L_246)
	.align		4
.L_246:
        /*13b0*/ 	.word	index@(.nv.constant0._ZN7cutlass13device_kernelIN5flash11enable_sm90INS1_16FlashAttnFwdSm90INS1_25CollectiveMainloopFwdSm90ILi2EN4cute5tupleIJNS5_1CILi1EEES8_S8_EEENS6_IJNS7_ILi192EEENS7_ILi128EEENS7_ILi64EEEEEELi64ENS_10bfloat16_tEfNS_4arch4Sm90ELb0ELb1ELb1ELb1ELb0ELb1ELb0ELb1ELb1ELb1ELb1ELb0EEENS1_21CollectiveEpilogueFwdINS6_IJSA_SC_SB_EEES9_SE_SG_Li384ELb1ELb1ELb1ELb0EEENS1_36VarlenDynamicPersistentTileSchedulerILi192ELi128ELi384ELi128ELb1ELb1ELb1ELb1ELb0ELb1EEEEEEEEEvNT_6ParamsE)
        /*13b4*/ 	.short	0x0210
        /*13b6*/ 	.short	0x0af0


	//----- nvinfo : EIATTR_SW_WAR
	.align		4
.L_247:
        /*13b8*/ 	.byte	0x04, 0x36
        /*13ba*/ 	.short	(.L_249 - .L_248)
.L_248:
        /*13bc*/ 	.word	0x00000008
.L_249:


//--------------------- .nv.info._ZN7cutlass13device_kernelIN5flash11enable_sm90INS1_16FlashAttnFwdSm90INS1_25CollectiveMainloopFwdSm90ILi2EN4cute5tupleIJNS5_1CILi1EEES8_S8_EEENS6_IJNS7_ILi192EEENS7_ILi128EEENS7_ILi64EEEEEELi64ENS_10bfloat16_tEfNS_4arch4Sm90ELb1ELb0ELb1ELb0ELb0ELb0ELb0ELb1ELb1ELb1ELb1ELb0EEENS1_21CollectiveEpilogueFwdINS6_IJSA_SC_SB_EEES9_SE_SG_Li384ELb0ELb1ELb1ELb0EEENS1_19SingleTileSchedulerILb0ELb1ELb1ELi192EEEEEEEEEvNT_6ParamsE --------------------------
	.section	.nv.info._ZN7cutlass13device_kernelIN5flash11enable_sm90INS1_16FlashAttnFwdSm90INS1_25CollectiveMainloopFwdSm90ILi2EN4cute5tupleIJNS5_1CILi1EEES8_S8_EEENS6_IJNS7_ILi192EEENS7_ILi128EEENS7_ILi64EEEEEELi64ENS_10bfloat16_tEfNS_4arch4Sm90ELb1ELb0ELb1ELb0ELb0ELb0ELb0ELb1ELb1ELb1ELb1ELb0EEENS1_21CollectiveEpilogueFwdINS6_IJSA_SC_SB_EEES9_SE_SG_Li384ELb0ELb1ELb1ELb0EEENS1_19SingleTileSchedulerILb0ELb1ELb1ELi192EEEEEEEEEvNT_6ParamsE,"",@"SHT_CUDA_INFO"
	.sectionflags	@""
	.align	4


	//----- nvinfo : EIATTR_CUDA_API_VERSION
	.align		4
        /*0000*/ 	.byte	0x04, 0x37
        /*0002*/ 	.short	(.L_251 - .L_250)
.L_250:
        /*0004*/ 	.word	0x00000082


	//----- nvinfo : EIATTR_KPARAM_INFO
	.align		4
.L_251:
        /*0008*/ 	.byte	0x04, 0x17
        /*000a*/ 	.short	(.L_253 - .L_252)
.L_252:
        /*000c*/ 	.word	0x00000000
        /*0010*/ 	.short	0x0000
        /*0012*/ 	.short	0x0070
        /*0014*/ 	.byte	0x00, 0xf0, 0x01, 0x28


	//----- nvinfo : EIATTR_SPARSE_MMA_MASK
	.align		4
.L_253:
        /*0018*/ 	.byte	0x03, 0x50
        /*001a*/ 	.short	0x0000


	//----- nvinfo : EIATTR_MAXREG_COUNT
	.align		4
        /*001c*/ 	.byte	0x03, 0x1b
        /*001e*/ 	.short	0x0080


	//----- nvinfo : EIATTR_NUM_BARRIERS
	.align		4
        /*0020*/ 	.byte	0x02, 0x4c
        /*0022*/ 	.byte	0x10
	.zero		1


	//----- nvinfo : EIATTR_EXTERNS
	.align		4
        /*0024*/ 	.byte	0x04, 0x0f
        /*0026*/ 	.short	(.L_255 - .L_254)


	//   ....[0]....
	.align		4
.L_254:
        /*0028*/ 	.word	index@(__assertfail)


	//----- nvinfo : EIATTR_MERCURY_ISA_VERSION
	.align		4
.L_255:
        /*002c*/ 	.byte	0x03, 0x5f
        /*002e*/ 	.short	0x0101


	//----- nvinfo : EIATTR_INT_WARP_WIDE_INSTR_OFFSETS
	.align		4
        /*0030*/ 	.byte	0x04, 0x31
        /*0032*/ 	.short	(.L_257 - .L_256)


	//   ....[0]....
.L_256:
        /*0034*/ 	.word	0x00000120


	//   ....[1]....
        /*0038*/ 	.word	0x00000160


	//   ....[2]....
        /*003c*/ 	.word	0x000001d0


	//----- nvinfo : EIATTR_COOP_GROUP_MASK_REGIDS
	.align		4
.L_257:
        /*0040*/ 	.byte	0x04, 0x29
        /*0042*/ 	.short	(.L_259 - .L_258)


	//   ....[0]....
.L_258:
        /*0044*/ 	.word	0xffffffff


	//   ....[1]....
        /*0048*/ 	.word	0xffffffff


	//   ....[2]....
        /*004c*/ 	.word	0xffffffff


	//   ....[3]....
        /*0050*/ 	.word	0xffffffff


	//   ....[4]....
        /*0054*/ 	.word	0xffffffff


	//   ....[5]....
        /*0058*/ 	.word	0xffffffff


	//   ....[6]....
        /*005c*/ 	.word	0xffffffff


	//   ....[7]....
        /*0060*/ 	.word	0xffffffff


	//   ....[8]....
        /*0064*/ 	.word	0xffffffff


	//   ....[9]....
        /*0068*/ 	.word	0xffffffff


	//   ....[10]....
        /*006c*/ 	.word	0xffffffff


	//   ....[11]....
        /*0070*/ 	.word	0xffffffff


	//   ....[12]....
        /*0074*/ 	.word	0xffffffff


	//   ....[13]....
        /*0078*/ 	.word	0xffffffff


	//   ....[14]....
        /*007c*/ 	.word	0xffffffff


	//   ....[15]....
        /*0080*/ 	.word	0xffffffff


	//   ....[16]....
        /*0084*/ 	.word	0xffffffff


	//   ....[17]....
        /*0088*/ 	.word	0xffffffff


	//   ....[18]....
        /*008c*/ 	.word	0xffffffff


	//   ....[19]....
        /*0090*/ 	.word	0xffffffff


	//   ....[20]....
        /*0094*/ 	.word	0xffffffff


	//   ....[21]....
        /*0098*/ 	.word	0xffffffff


	//   ....[22]....
        /*009c*/ 	.word	0xffffffff


	//   ....[23]....
        /*00a0*/ 	.word	0xffffffff


	//   ....[24]....
        /*00a4*/ 	.word	0xffffffff


	//   ....[25]....
        /*00a8*/ 	.word	0xffffffff


	//   ....[26]....
        /*00ac*/ 	.word	0xffffffff


	//   ....[27]....
        /*00b0*/ 	.word	0xffffffff


	//   ....[28]....
        /*00b4*/ 	.word	0xffffffff


	//   ....[29]....
        /*00b8*/ 	.word	0xffffffff


	//   ....[30]....
        /*00bc*/ 	.word	0xffffffff


	//   ....[31]....
        /*00c0*/ 	.word	0xffffffff


	//   ....[32]....
        /*00c4*/ 	.word	0xffffffff


	//   ....[33]....
        /*00c8*/ 	.word	0xffffffff


	//   ....[34]....
        /*00cc*/ 	.word	0xffffffff


	//   ....[35]....
        /*00d0*/ 	.word	0xffffffff


	//   ....[36]....
        /*00d4*/ 	.word	0xffffffff


	//   ....[37]....
        /*00d8*/ 	.word	0xffffffff


	//   ....[38]....
        /*00dc*/ 	.word	0xffffffff


	//   ....[39]....
        /*00e0*/ 	.word	0xffffffff


	//   ....[40]....
        /*00e4*/ 	.word	0xffffffff


	//   ....[41]....
        /*00e8*/ 	.word	0xffffffff


	//   ....[42]....
        /*00ec*/ 	.word	0xffffffff


	//   ....[43]....
        /*00f0*/ 	.word	0xffffffff


	//   ....[44]....
        /*00f4*/ 	.word	0xffffffff


	//   ....[45]....
        /*00f8*/ 	.word	0xffffffff


	//   ....[46]....
        /*00fc*/ 	.word	0xffffffff


	//   ....[47]....
        /*0100*/ 	.word	0xffffffff


	//   ....[48]....
        /*0104*/ 	.word	0xffffffff


	//   ....[49]....
        /*0108*/ 	.word	0xffffffff


	//   ....[50]....
        /*010c*/ 	.word	0xffffffff


	//   ....[51]....
        /*0110*/ 	.word	0xffffffff


	//   ....[52]....
        /*0114*/ 	.word	0xffffffff


	//   ....[53]....
        /*0118*/ 	.word	0xffffffff


	//   ....[54]....
        /*011c*/ 	.word	0xffffffff


	//   ....[55]....
        /*0120*/ 	.word	0xffffffff


	//   ....[56]....
        /*0124*/ 	.word	0xffffffff


	//   ....[57]....
        /*0128*/ 	.word	0xffffffff


	//   ....[58]....
        /*012c*/ 	.word	0xffffffff


	//   ....[59]....
        /*0130*/ 	.word	0xffffffff


	//   ....[60]....
        /*0134*/ 	.word	0xffffffff


	//   ....[61]....
        /*0138*/ 	.word	0xffffffff


	//   ....[62]....
        /*013c*/ 	.word	0xffffffff


	//   ....[63]....
        /*0140*/ 	.word	0x0500000f


	//   ....[64]....
        /*0144*/ 	.word	0x0500000f


	//   ....[65]....
        /*0148*/ 	.word	0x0500000f


	//   ....[66]....
        /*014c*/ 	.word	0x0500000f


	//   ....[67]....
        /*0150*/ 	.word	0x0500000f


	//   ....[68]....
        /*0154*/ 	.word	0x0500000f


	//   ....[69]....
        /*0158*/ 	.word	0x0500000f


	//   ....[70]....
        /*015c*/ 	.word	0x0500000f


	//   ....[71]....
        /*0160*/ 	.word	0x0500000f


	//   ....[72]....
        /*0164*/ 	.word	0x0500000f


	//   ....[73]....
        /*0168*/ 	.word	0x0500000f


	//   ....[74]....
        /*016c*/ 	.word	0x0500000f


	//   ....[75]....
        /*0170*/ 	.word	0x0500000f


	//   ....[76]....
        /*0174*/ 	.word	0x0500000f


	//   ....[77]....
        /*0178*/ 	.word	0x0500000f


	//   ....[78]....
        /*017c*/ 	.word	0x0500000f


	//   ....[79]....
        /*0180*/ 	.word	0x0500000f


	//   ....[80]....
        /*0184*/ 	.word	0x0500000f


	//   ....[81]....
        /*0188*/ 	.word	0x0500000f


	//   ....[82]....
        /*018c*/ 	.word	0x0500000f


	//   ....[83]....
        /*0190*/ 	.word	0x0500000f


	//   ....[84]....
        /*0194*/ 	.word	0x0500000f


	//   ....[85]....
        /*0198*/ 	.word	0x0500000f


	//   ....[86]....
        /*019c*/ 	.word	0x0500000f


	//   ....[87]....
        /*01a0*/ 	.word	0x0500000f


	//   ....[88]....
        /*01a4*/ 	.word	0x0500000f


	//----- nvinfo : EIATTR_COOP_GROUP_INSTR_OFFSETS
	.align		4
.L_259:
        /*01a8*/ 	.byte	0x04, 0x28
        /*01aa*/ 	.short	(.L_261 - .L_260)


	//   ....[0]....
.L_260:
        /*01ac*/ 	.word	0x00000060


	//   ....[1]....
        /*01b0*/ 	.word	0x00000130


	//   ....[2]....
        /*01b4*/ 	.word	0x00000180


	//   ....[3]....
        /*01b8*/ 	.word	0x000003b0


	//   ....[4]....
        /*01bc*/ 	.word	0x00000510


	//   ....[5]....
        /*01c0*/ 	.word	0x00000630


	//   ....[6]....
        /*01c4*/ 	.word	0x00000790


	//   ....[7]....
        /*01c8*/ 	.word	0x00001140


	//   ....[8]....
        /*01cc*/ 	.word	0x00001850


	//   ....[9]....
        /*01d0*/ 	.word	0x00001890


	//   ....[10]....
        /*01d4*/ 	.word	0x00002630


	//   ....[11]....
        /*01d8*/ 	.word	0x000026a0


	//   ....[12]....
        /*01dc*/ 	.word	0x00003130


	//   ....[13]....
        /*01e0*/ 	.word	0x000031d0


	//   ....[14]....
        /*01e4*/ 	.word	0x00004740


	//   ....[15]....
        /*01e8*/ 	.word	0x00004790


	//   ....[16]....
        /*01ec*/ 	.word	0x000052a0


	//   ....[17]....
        /*01f0*/ 	.word	0x00005310


	//   ....[18]....
        /*01f4*/ 	.word	0x00005da0


	//   ....[19]....
        /*01f8*/ 	.word	0x00005e40


	//   ....[20]....
        /*01fc*/ 	.word	0x00007b00


	//   ....[21]....
        /*0200*/ 	.word	0x00007b60


	//   ....[22]....
        /*0204*/ 	.word	0x00008250


	//   ....[23]....
        /*0208*/ 	.word	0x000082f0


	//   ....[24]....
        /*020c*/ 	.word	0x000092f0


	//   ....[25]....
        /*0210*/ 	.word	0x00009320


	//   ....[26]....
        /*0214*/ 	.word	0x00009410


	//   ....[27]....
        /*0218*/ 	.word	0x00009420


	//   ....[28]....
        /*021c*/ 	.word	0x0000a1b0


	//   ....[29]....
        /*0220*/ 	.word	0x0000a1f0


	//   ....[30]....
        /*0224*/ 	.word	0x0000a230


	//   ....[31]....
        /*0228*/ 	.word	0x0000a250


	//   ....[32]....
        /*022c*/ 	.word	0x0000a270


	//   ....[33]....
        /*0230*/ 	.word	0x0000a280


	//   ....[34]....
        /*0234*/ 	.word	0x0000a5c0


	//   ....[35]....
        /*0238*/ 	.word	0x0000a5d0


	//   ....[36]....
        /*023c*/ 	.word	0x0000acf0


	//   ....[37]....
        /*0240*/ 	.word	0x0000b820


	//   ....[38]....
        /*0244*/ 	.word	0x0000c180


	//   ....[39]....
        /*0248*/ 	.word	0x0000c1b0


	//   ....[40]....
        /*024c*/ 	.word	0x0000c1e0


	//   ....[41]....
        /*0250*/ 	.word	0x0000c200


	//   ....[42]....
        /*0254*/ 	.word	0x0000c210


	//   ....[43]....
        /*0258*/ 	.word	0x0000c260


	//   ....[44]....
        /*025c*/ 	.word	0x0000c2e0


	//   ....[45]....
        /*0260*/ 	.word	0x0000c300


	//   ....[46]....
        /*0264*/ 	.word	0x0000c330


	//   ....[47]....
        /*0268*/ 	.word	0x0000c370


	//   ....[48]....
        /*026c*/ 	.word	0x0000c3e0


	//   ....[49]....
        /*0270*/ 	.word	0x0000c400


	//   ....[50]....
        /*0274*/ 	.word	0x0000c430


	//   ....[51]....
        /*0278*/ 	.word	0x0000c4b0


	//   ....[52]....
        /*027c*/ 	.word	0x0000c4d0


	//   ....[53]....
        /*0280*/ 	.word	0x0000c510


	//   ....[54]....
        /*0284*/ 	.word	0x0000c530


	//   ....[55]....
        /*0288*/ 	.word	0x0000c550


	//   ....[56]....
        /*028c*/ 	.word	0x0000c580


	//   ....[57]....
        /*0290*/ 	.word	0x0000c5f0


	//   ....[58]....
        /*0294*/ 	.word	0x0000c670


	//   ....[59]....
        /*0298*/ 	.word	0x0000c680


	//   ....[60]....
        /*029c*/ 	.word	0x0000c6b0


	//   ....[61]....
        /*02a0*/ 	.word	0x0000c6e0


	//   ....[62]....
        /*02a4*/ 	.word	0x0000dfa0


	//   ....[63]....
        /*02a8*/ 	.word	0x0000e500


	//   ....[64]....
        /*02ac*/ 	.word	0x0000e680


	//   ....[65]....
        /*02b0*/ 	.word	0x0000e6d0


	//   ....[66]....
        /*02b4*/ 	.word	0x0000e790


	//   ....[67]....
        /*02b8*/ 	.word	0x0000e860


	//   ....[68]....
        /*02bc*/ 	.word	0x0000e8c0


	//   ....[69]....
        /*02c0*/ 	.word	0x0000e960


	//   ....[70]....
        /*02c4*/ 	.word	0x0000e9c0


	//   ....[71]....
        /*02c8*/ 	.word	0x0000eac0


	//   ....[72]....
        /*02cc*/ 	.word	0x0000eb30


	//   ....[73]....
        /*02d0*/ 	.word	0x0000ebd0


	//   ....[74]....
        /*02d4*/ 	.word	0x0000ec30


	//   ....[75]....
        /*02d8*/ 	.word	0x0000ed10


	//   ....[76]....
        /*02dc*/ 	.word	0x0000eda0


	//   ....[77]....
        /*02e0*/ 	.word	0x0000ee50


	//   ....[78]....
        /*02e4*/ 	.word	0x0000eeb0


	//   ....[79]....
        /*02e8*/ 	.word	0x0000ef60


	//   ....[80]....
        /*02ec*/ 	.word	0x0000eff0


	//   ....[81]....
        /*02f0*/ 	.word	0x0000f0c0


	//   ....[82]....
        /*02f4*/ 	.word	0x0000f120


	//   ....[83]....
        /*02f8*/ 	.word	0x0000f200


	//   ....[84]....
        /*02fc*/ 	.word	0x0000f260


	//   ....[85]....
        /*0300*/ 	.word	0x0000f320


	//   ....[86]....
        /*0304*/ 	.word	0x0000f380


	//   ....[87]....
        /*0308*/ 	.word	0x0000f440


	//   ....[88]....
        /*030c*/ 	.word	0x0000f810


	//----- nvinfo : EIATTR_REG_RECONFIG
	.align		4
.L_261:
        /*0310*/ 	.byte	0x01, 0x54
	.zero		2


	//----- nvinfo : EIATTR_SYSCALL_OFFSETS
	.align		4
        /*0314*/ 	.byte	0x04, 0x46
        /*0316*/ 	.short	(.L_263 - .L_262)


	//   ....[0]....
.L_262:
        /*0318*/ 	.word	0x00001300


	//   ....[1]....
        /*031c*/ 	.word	0x0000b4e0


	//   ....[2]....
        /*0320*/ 	.word	0x0000b620


	//   ....[3]....
        /*0324*/ 	.word	0x0000b710


	//   ....[4]....
        /*0328*/ 	.word	0x0000bd60


	//----- nvinfo : EIATTR_MBARRIER_INSTR_OFFSETS
	.align		4
.L_263:
        /*032c*/ 	.byte	0x04, 0x39
        /*032e*/ 	.short	(.L_265 - .L_264)


	//   ....[0]....
.L_264:
        /*0330*/ 	.word	0x00000260
        /*0334*/ 	.word	0x000000ff
        /*0338*/ 	.word	0x00016800
        /*033c*/ 	.short	0x0100
        /*033e*/ 	.byte	0x08
	.zero		1


	//   ....[1]....
        /*0340*/ 	.word	0x00000270
        /*0344*/ 	.word	0x000000ff
        /*0348*/ 	.word	0x00016820
        /*034c*/ 	.short	0x0100
        /*034e*/ 	.byte	0x08
	.zero		1


	//   ....[2]....
        /*0350*/ 	.word	0x00000360
        /*0354*/ 	.word	0x000000ff
        /*0358*/ 	.word	0x00016830
        /*035c*/ 	.short	0x0100
        /*035e*/ 	.byte	0x08
	.zero		1


	//   ....[3]....
        /*0360*/ 	.word	0x00000370
        /*0364*/ 	.word	0x000000ff
        /*0368*/ 	.word	0x00016840
        /*036c*/ 	.short	0x0100
        /*036e*/ 	.byte	0x08
	.zero		1


	//   ....[4]....
        /*0370*/ 	.word	0x00000380
        /*0374*/ 	.word	0x000000ff
        /*0378*/ 	.word	0x00016838
        /*037c*/ 	.short	0x0100
        /*037e*/ 	.byte	0x08
	.zero		1


	//   ....[5]....
        /*0380*/ 	.word	0x00000390
        /*0384*/ 	.word	0x000000ff
        /*0388*/ 	.word	0x00016848
        /*038c*/ 	.short	0x0100
        /*038e*/ 	.byte	0x08
	.zero		1


	//   ....[6]....
        /*0390*/ 	.word	0x000004c0
        /*0394*/ 	.word	0x000000ff
        /*0398*/ 	.word	0x00016850
        /*039c*/ 	.short	0x0100
        /*039e*/ 	.byte	0x08
	.zero		1


	//   ....[7]....
        /*03a0*/ 	.word	0x000004d0
        /*03a4*/ 	.word	0x000000ff
        /*03a8*/ 	.word	0x00016860
        /*03ac*/ 	.short	0x0100
        /*03ae*/ 	.byte	0x08
	.zero		1


	//   ....[8]....
        /*03b0*/ 	.word	0x000004e0
        /*03b4*/ 	.word	0x000000ff
        /*03b8*/ 	.word	0x00016858
        /*03bc*/ 	.short	0x0100
        /*03be*/ 	.byte	0x08
	.zero		1


	//   ....[9]....
        /*03c0*/ 	.word	0x000004f0
        /*03c4*/ 	.word	0x000000ff
        /*03c8*/ 	.word	0x00016868
        /*03cc*/ 	.short	0x0100
        /*03ce*/ 	.byte	0x08
	.zero		1


	//   ....[10]....
        /*03d0*/ 	.word	0x000005e0
        /*03d4*/ 	.word	0x000000ff
        /*03d8*/ 	.word	0x00016870
        /*03dc*/ 	.short	0x0100
        /*03de*/ 	.byte	0x06
	.zero		1


	//   ....[11]....
        /*03e0*/ 	.word	0x000005f0
        /*03e4*/ 	.word	0x000000ff
        /*03e8*/ 	.word	0x00016880
        /*03ec*/ 	.short	0x0100
        /*03ee*/ 	.byte	0x06
	.zero		1


	//   ....[12]....
        /*03f0*/ 	.word	0x00000600
        /*03f4*/ 	.word	0x000000ff
        /*03f8*/ 	.word	0x00016878
        /*03fc*/ 	.short	0x0100
        /*03fe*/ 	.byte	0x06
	.zero		1


	//   ....[13]....
        /*0400*/ 	.word	0x00000610
        /*0404*/ 	.word	0x000000ff
        /*0408*/ 	.word	0x00016888
        /*040c*/ 	.short	0x0100
        /*040e*/ 	.byte	0x06
	.zero		1


	//   ....[14]....
        /*0410*/ 	.word	0x00000740
        /*0414*/ 	.word	0x000000ff
        /*0418*/ 	.word	0x00016890
        /*041c*/ 	.short	0x0100
        /*041e*/ 	.byte	0x08
	.zero		1


	//   ....[15]....
        /*0420*/ 	.word	0x00000750
        /*0424*/ 	.word	0x000000ff
        /*0428*/ 	.word	0x000168a0
        /*042c*/ 	.short	0x0100
        /*042e*/ 	.byte	0x08
	.zero		1


	//   ....[16]....
        /*0430*/ 	.word	0x00000760
        /*0434*/ 	.word	0x000000ff
        /*0438*/ 	.word	0x00016898
        /*043c*/ 	.short	0x0100
        /*043e*/ 	.byte	0x08
	.zero		1


	//   ....[17]....
        /*0440*/ 	.word	0x00000770
        /*0444*/ 	.word	0x000000ff
        /*0448*/ 	.word	0x000168a8
        /*044c*/ 	.short	0x0100
        /*044e*/ 	.byte	0x08
	.zero		1


	//   ....[18]....
        /*0450*/ 	.word	0x000008a0
        /*0454*/ 	.word	0x000000ff
        /*0458*/ 	.word	0x000168b0
        /*045c*/ 	.short	0x0100
        /*045e*/ 	.byte	0x08
	.zero		1


	//   ....[19]....
        /*0460*/ 	.word	0x000008b0
        /*0464*/ 	.word	0x000000ff
        /*0468*/ 	.word	0x000168c0
        /*046c*/ 	.short	0x0100
        /*046e*/ 	.byte	0x08
	.zero		1


	//   ....[20]....
        /*0470*/ 	.word	0x000008c0
        /*0474*/ 	.word	0x000000ff
        /*0478*/ 	.word	0x000168b8
        /*047c*/ 	.short	0x0100
        /*047e*/ 	.byte	0x08
	.zero		1


	//   ....[21]....
        /*0480*/ 	.word	0x000008d0
        /*0484*/ 	.word	0x000000ff
        /*0488*/ 	.word	0x000168c8
        /*048c*/ 	.short	0x0100
        /*048e*/ 	.byte	0x08
	.zero		1


	//   ....[22]....
        /*0490*/ 	.word	0x00001320
        /*0494*/ 	.word	0x000000ff
        /*0498*/ 	.word	0x00016800
        /*049c*/ 	.short	0x010a
        /*049e*/ 	.byte	0x27
	.zero		1


	//   ....[23]....
        /*04a0*/ 	.word	0x00001390
        /*04a4*/ 	.word	0x000000ff
        /*04a8*/ 	.word	0x00016830
        /*04ac*/ 	.short	0x010a
        /*04ae*/ 	.byte	0x27
	.zero		1


	//   ....[24]....
        /*04b0*/ 	.word	0x00001400
        /*04b4*/ 	.word	0x000000ff
        /*04b8*/ 	.word	0x00016830
        /*04bc*/ 	.short	0x010a
        /*04be*/ 	.byte	0x27
	.zero		1


	//   ....[25]....
        /*04c0*/ 	.word	0x000036b0
        /*04c4*/ 	.word	0x0000001d
        /*04c8*/ 	.word	0x00000000
        /*04cc*/ 	.short	0x0101
        /*04ce*/ 	.byte	0x3f
	.zero		1


	//   ....[26]....
        /*04d0*/ 	.word	0x00003fe0
        /*04d4*/ 	.word	0x000000ff
        /*04d8*/ 	.word	0x00016830
        /*04dc*/ 	.short	0x010a
        /*04de*/ 	.byte	0x0a
	.zero		1


	//   ....[27]....
        /*04e0*/ 	.word	0x00004020
        /*04e4*/ 	.word	0x000000ff
        /*04e8*/ 	.word	0x00016830
        /*04ec*/ 	.short	0x010a
        /*04ee*/ 	.byte	0x0a
	.zero		1


	//   ....[28]....
        /*04f0*/ 	.word	0x00004220
        /*04f4*/ 	.word	0x000000ff
        /*04f8*/ 	.word	0x00016850
        /*04fc*/ 	.short	0x010a
        /*04fe*/ 	.byte	0x0a
	.zero		1


	//   ....[29]....
        /*0500*/ 	.word	0x00004260
        /*0504*/ 	.word	0x000000ff
        /*0508*/ 	.word	0x00016850
        /*050c*/ 	.short	0x010a
        /*050e*/ 	.byte	0x0a
	.zero		1


	//   ....[30]....
        /*0510*/ 	.word	0x00006100
        /*0514*/ 	.word	0x0000002b
        /*0518*/ 	.word	0x00000000
        /*051c*/ 	.short	0x0101
        /*051e*/ 	.byte	0x3f
	.zero		1


	//   ....[31]....
        /*0520*/ 	.word	0x00006230
        /*0524*/ 	.word	0x0000002d
        /*0528*/ 	.word	0x00000000
        /*052c*/ 	.short	0x0101
        /*052e*/ 	.byte	0x3f
	.zero		1


	//   ....[32]....
        /*0530*/ 	.word	0x00006e80
        /*0534*/ 	.word	0x000000ff
        /*0538*/ 	.word	0x00016830
        /*053c*/ 	.short	0x010a
        /*053e*/ 	.byte	0x0a
	.zero		1


	//   ....[33]....
        /*0540*/ 	.word	0x00006ec0
        /*0544*/ 	.word	0x000000ff
        /*0548*/ 	.word	0x00016830
        /*054c*/ 	.short	0x010a
        /*054e*/ 	.byte	0x0a
	.zero		1


	//   ....[34]....
        /*0550*/ 	.word	0x000070b0
        /*0554*/ 	.word	0x000000ff
        /*0558*/ 	.word	0x00016850
        /*055c*/ 	.short	0x010a
        /*055e*/ 	.byte	0x0a
	.zero		1


	//   ....[35]....
        /*0560*/ 	.word	0x000070f0
        /*0564*/ 	.word	0x000000ff
        /*0568*/ 	.word	0x00016850
        /*056c*/ 	.short	0x010a
        /*056e*/ 	.byte	0x0a
	.zero		1


	//   ....[36]....
        /*0570*/ 	.word	0x00008710
        /*0574*/ 	.word	0x00000019
        /*0578*/ 	.word	0x00000000
        /*057c*/ 	.short	0x0101
        /*057e*/ 	.byte	0x3f
	.zero		1


	//   ....[37]....
        /*0580*/ 	.word	0x000088e0
        /*0584*/ 	.word	0x0000001d
        /*0588*/ 	.word	0x00000000
        /*058c*/ 	.short	0x0101
        /*058e*/ 	.byte	0x3f
	.zero		1


	//   ....[38]....
        /*0590*/ 	.word	0x00009260
        /*0594*/ 	.word	0x000000ff
        /*0598*/ 	.word	0x00016850
        /*059c*/ 	.short	0x010a
        /*059e*/ 	.byte	0x07
	.zero		1


	//   ....[39]....
        /*05a0*/ 	.word	0x000092a0
        /*05a4*/ 	.word	0x000000ff
        /*05a8*/ 	.word	0x00016850
        /*05ac*/ 	.short	0x010a
        /*05ae*/ 	.byte	0x07
	.zero		1


	//   ....[40]....
        /*05b0*/ 	.word	0x000097b0
        /*05b4*/ 	.word	0x00000009
        /*05b8*/ 	.word	0x00000000
        /*05bc*/ 	.short	0x0101
        /*05be*/ 	.byte	0x3f
	.zero		1


	//   ....[41]....
        /*05c0*/ 	.word	0x0000a260
        /*05c4*/ 	.word	0x000000ff
        /*05c8*/ 	.word	0x00000000
        /*05cc*/ 	.short	0x0101
        /*05ce*/ 	.byte	0x04
	.zero		1


	//   ....[42]....
        /*05d0*/ 	.word	0x0000ba10
        /*05d4*/ 	.word	0x000000ff
        /*05d8*/ 	.word	0x00016840
        /*05dc*/ 	.short	0x010a
        /*05de*/ 	.byte	0x26
	.zero		1


	//   ....[43]....
        /*05e0*/ 	.word	0x0000c800
        /*05e4*/ 	.word	0x000000ff
        /*05e8*/ 	.word	0x00016800
        /*05ec*/ 	.short	0x0107
        /*05ee*/ 	.byte	0x26
	.zero		1


	//   ....[44]....
        /*05f0*/ 	.word	0x0000c840
        /*05f4*/ 	.word	0x000000ff
        /*05f8*/ 	.word	0x00016800
        /*05fc*/ 	.short	0x0101
        /*05fe*/ 	.byte	0x26
	.zero		1


	//   ....[45]....
        /*0600*/ 	.word	0x0000c870
        /*0604*/ 	.word	0x000000ff
        /*0608*/ 	.word	0x00016820
        /*060c*/ 	.short	0x010a
        /*060e*/ 	.byte	0x26
	.zero		1


	//   ....[46]....
        /*0610*/ 	.word	0x0000cc00
        /*0614*/ 	.word	0x000000ff
        /*0618*/ 	.word	0x00016848
        /*061c*/ 	.short	0x010a
        /*061e*/ 	.byte	0x26
	.zero		1


	//   ....[47]....
        /*0620*/ 	.word	0x0000cdf0
        /*0624*/ 	.word	0x000000ff
        /*0628*/ 	.word	0x00016860
        /*062c*/ 	.short	0x010a
        /*062e*/ 	.byte	0x26
	.zero		1


	//   ....[48]....
        /*0630*/ 	.word	0x0000d1d0
        /*0634*/ 	.word	0x000000ff
        /*0638*/ 	.word	0x00016840
        /*063c*/ 	.short	0x010a
        /*063e*/ 	.byte	0x26
	.zero		1


	//   ....[49]....
        /*0640*/ 	.word	0x0000d3f0
        /*0644*/ 	.word	0x000000ff
        /*0648*/ 	.word	0x00016868
        /*064c*/ 	.short	0x010a
        /*064e*/ 	.byte	0x26
	.zero		1


	//   ....[50]....
        /*0650*/ 	.word	0x0000d810
        /*0654*/ 	.word	0x000000ff
        /*0658*/ 	.word	0x00016848
        /*065c*/ 	.short	0x010a
        /*065e*/ 	.byte	0x26
	.zero		1


	//   ....[51]....
        /*0660*/ 	.word	0x0000da10
        /*0664*/ 	.word	0x000000ff
        /*0668*/ 	.word	0x00016860
        /*066c*/ 	.short	0x010a
        /*066e*/ 	.byte	0x26
	.zero		1


	//   ....[52]....
        /*0670*/ 	.word	0x0000dcb0
        /*0674*/ 	.word	0x00000004
        /*0678*/ 	.word	0x00016860
        /*067c*/ 	.short	0x010a
        /*067e*/ 	.byte	0x3f
	.zero		1


	//   ....[53]....
        /*0680*/ 	.word	0x0000df60
        /*0684*/ 	.word	0x00000007
        /*0688*/ 	.word	0x00016820
        /*068c*/ 	.short	0x010a
        /*068e*/ 	.byte	0x3f
	.zero		1


	//   ....[54]....
        /*0690*/ 	.word	0x0000e0b0
        /*0694*/ 	.word	0x00000006
        /*0698*/ 	.word	0x00000000
        /*069c*/ 	.short	0x010a
        /*069e*/ 	.byte	0x3f
	.zero		1


	//   ....[55]....
        /*06a0*/ 	.word	0x0000e120
        /*06a4*/ 	.word	0x00000003
        /*06a8*/ 	.word	0x00000000
        /*06ac*/ 	.short	0x010a
        /*06ae*/ 	.byte	0x3f
	.zero		1


	//   ....[56]....
        /*06b0*/ 	.word	0x0000e180
        /*06b4*/ 	.word	0x00000000
        /*06b8*/ 	.word	0x00000000
        /*06bc*/ 	.short	0x010a
        /*06be*/ 	.byte	0x3f
	.zero		1


	//   ....[57]....
        /*06c0*/ 	.word	0x0000e1b0
        /*06c4*/ 	.word	0x00000003
        /*06c8*/ 	.word	0x00000000
        /*06cc*/ 	.short	0x010a
        /*06ce*/ 	.byte	0x3f
	.zero		1


	//   ....[58]....
        /*06d0*/ 	.word	0x0000e220
        /*06d4*/ 	.word	0x00000003
        /*06d8*/ 	.word	0x00016800
        /*06dc*/ 	.short	0x010a
        /*06de*/ 	.byte	0x3f
	.zero		1


	//   ....[59]....
        /*06e0*/ 	.word	0x0000e280
        /*06e4*/ 	.word	0x00000003
        /*06e8*/ 	.word	0x00016830
        /*06ec*/ 	.short	0x010a
        /*06ee*/ 	.byte	0x3f
	.zero		1


	//   ....[60]....
        /*06f0*/ 	.word	0x0000e2e0
        /*06f4*/ 	.word	0x0000000b
        /*06f8*/ 	.word	0x00016830
        /*06fc*/ 	.short	0x010a
        /*06fe*/ 	.byte	0x3f
	.zero		1


	//   ....[61]....
        /*0700*/ 	.word	0x0000e340
        /*0704*/ 	.word	0x0000000b
        /*0708*/ 	.word	0x00016850
        /*070c*/ 	.short	0x010a
        /*070e*/ 	.byte	0x3f
	.zero		1


	//   ....[62]....
        /*0710*/ 	.word	0x0000e3a0
        /*0714*/ 	.word	0x0000000a
        /*0718*/ 	.word	0x00016830
        /*071c*/ 	.short	0x010a
        /*071e*/ 	.byte	0x3f
	.zero		1


	//   ....[63]....
        /*0720*/ 	.word	0x0000e400
        /*0724*/ 	.word	0x0000000a
        /*0728*/ 	.word	0x00016850
        /*072c*/ 	.short	0x010a
        /*072e*/ 	.byte	0x3f
	.zero		1


	//   ....[64]....
        /*0730*/ 	.word	0x0000e460
        /*0734*/ 	.word	0x00000005
        /*0738*/ 	.word	0x00016850
        /*073c*/ 	.short	0x010a
        /*073e*/ 	.byte	0x3f
	.zero		1


	//   ....[65]....
        /*0740*/ 	.word	0x0000e5c0
        /*0744*/ 	.word	0x00000003
        /*0748*/ 	.word	0x00016840
        /*074c*/ 	.short	0x010a
        /*074e*/ 	.byte	0x3f
	.zero		1


	//   ....[66]....
        /*0750*/ 	.word	0x0000f480
        /*0754*/ 	.word	0x00000005
        /*0758*/ 	.word	0x00016820
        /*075c*/ 	.short	0x010a
        /*075e*/ 	.byte	0x3f
	.zero		1


	//   ....[67]....
        /*0760*/ 	.word	0x0000f4e0
        /*0764*/ 	.word	0x00000005
        /*0768*/ 	.word	0x00016848
        /*076c*/ 	.short	0x010a
        /*076e*/ 	.byte	0x3f
	.zero		1


	//   ....[68]....
        /*0770*/ 	.word	0x0000f540
        /*0774*/ 	.word	0x00000005
        /*0778*/ 	.word	0x00016860
        /*077c*/ 	.short	0x010a
        /*077e*/ 	.byte	0x3f
	.zero		1


	//   ....[69]....
        /*0780*/ 	.word	0x0000f5a0
        /*0784*/ 	.word	0x00000005
        /*0788*/ 	.word	0x00016840
        /*078c*/ 	.short	0x010a
        /*078e*/ 	.byte	0x3f
	.zero		1


	//   ....[70]....
        /*0790*/ 	.word	0x0000f600
        /*0794*/ 	.word	0x00000005
        /*0798*/ 	.word	0x00016868
        /*079c*/ 	.short	0x010a
        /*079e*/ 	.byte	0x3f
	.zero		1


	//   ....[71]....
        /*07a0*/ 	.word	0x0000f660
        /*07a4*/ 	.word	0x00000004
        /*07a8*/ 	.word	0x00016848
        /*07ac*/ 	.short	0x010a
        /*07ae*/ 	.byte	0x3f
	.zero		1


	//   ....[72]....
        /*07b0*/ 	.word	0x0000f6c0
        /*07b4*/ 	.word	0x00000004
        /*07b8*/ 	.word	0x00016860
        /*07bc*/ 	.short	0x010a
        /*07be*/ 	.byte	0x3f
	.zero		1


	//   ....[73]....
        /*07c0*/ 	.word	0x0000f710
        /*07c4*/ 	.word	0x00000004
        /*07c8*/ 	.word	0x00016860
        /*07cc*/ 	.short	0x010a
        /*07ce*/ 	.byte	0x3f
	.zero		1


	//   ....[74]....
        /*07d0*/ 	.word	0x0000f760
        /*07d4*/ 	.word	0x00000007
        /*07d8*/ 	.word	0x00016820
        /*07dc*/ 	.short	0x010a
        /*07de*/ 	.byte	0x3f
	.zero		1


	//   ....[75]....
        /*07e0*/ 	.word	0x0000f8d0
        /*07e4*/ 	.word	0x00000006
        /*07e8*/ 	.word	0x00000000
        /*07ec*/ 	.short	0x010a
        /*07ee*/ 	.byte	0x3f
	.zero		1


	//   ....[76]....
        /*07f0*/ 	.word	0x0000f920
        /*07f4*/ 	.word	0x00000003
        /*07f8*/ 	.word	0x00000000
        /*07fc*/ 	.short	0x010a
        /*07fe*/ 	.byte	0x3f
	.zero		1


	//   ....[77]....
        /*0800*/ 	.word	0x0000f970
        /*0804*/ 	.word	0x00000000
        /*0808*/ 	.word	0x00000000
        /*080c*/ 	.short	0x010a
        /*080e*/ 	.byte	0x3f
	.zero		1


	//----- nvinfo : EIATTR_NUM_MBARRIERS
	.align		4
.L_265:
        /*0810*/ 	.byte	0x03, 0x38
        /*0812*/ 	.short	0x0016


	//----- nvinfo : EIATTR_EXIT_INSTR_OFFSETS
	.align		4
        /*0814*/ 	.byte	0x04, 0x1c
        /*0816*/ 	.short	(.L_267 - .L_266)


	//   ....[0]....
.L_266:
        /*0818*/ 	.word	0x0000e200


	//----- nvinfo : EIATTR_MAX_THREADS
	.align		4
.L_267:
        /*081c*/ 	.byte	0x04, 0x05
        /*081e*/ 	.short	(.L_269 - .L_268)
.L_268:
        /*0820*/ 	.word	0x00000200
        /*0824*/ 	.word	0x00000001
        /*0828*/ 	.word	0x00000001


	//----- nvinfo : EIATTR_CRS_STACK_SIZE
	.align		4
.L_269:
        /*082c*/ 	.byte	0x04, 0x1e
        /*082e*/ 	.short	(.L_271 - .L_270)
.L_270:
        /*0830*/ 	.word	0x00000000


	//----- nvinfo : EIATTR_CBANK_PARAM_SIZE
	.align		4
.L_271:
        /*0834*/ 	.byte	0x03, 0x19
        /*0836*/ 	.short	0x0a70


	//----- nvinfo : EIATTR_PARAM_CBANK
	.align		4
        /*0838*/ 	.byte	0x04, 0x0a
        /*083a*/ 	.short	(.L_273 - .L_272)
	.align		4
.L_272:
        /*083c*/ 	.word	index@(.nv.constant0._ZN7cutlass13device_kernelIN5flash11enable_sm90INS1_16FlashAttnFwdSm90INS1_25CollectiveMainloopFwdSm90ILi2EN4cute5tupleIJNS5_1CILi1EEES8_S8_EEENS6_IJNS7_ILi192EEENS7_ILi128EEENS7_ILi64EEEEEELi64ENS_10bfloat16_tEfNS_4arch4Sm90ELb1ELb0ELb1ELb0ELb0ELb0ELb0ELb1ELb1ELb1ELb1ELb0EEENS1_21CollectiveEpilogueFwdINS6_IJSA_SC_SB_EEES9_SE_SG_Li384ELb0ELb1ELb1ELb0EEENS1_19SingleTileSchedulerILb0ELb1ELb1ELi192EEEEEEEEEvNT_6ParamsE)
        /*0840*/ 	.short	0x0210
        /*0842*/ 	.short	0x0a70


	//----- nvinfo : EIATTR_SW_WAR
	.align		4
.L_273:
        /*0844*/ 	.byte	0x04, 0x36
        /*0846*/ 	.short	(.L_275 - .L_274)
.L_274:
        /*0848*/ 	.word	0x00000008
.L_275:


//--------------------- .nv.info._ZN7cutlass13device_kernelIN5flash11enable_sm90INS1_16FlashAttnFwdSm90INS1_25CollectiveMainloopFwdSm90ILi2EN4cute5tupleIJNS5_1CILi1EEES8_S8_EEENS6_IJNS7_ILi192EEENS7_ILi128EEENS7_ILi64EEEEEELi64ENS_10bfloat16_tEfNS_4arch4Sm90ELb1ELb0ELb1ELb1ELb0ELb0ELb0ELb1ELb1ELb1ELb1ELb0EEENS1_21CollectiveEpilogueFwdINS6_IJSA_SC_SB_EEES9_SE_SG_Li384ELb1ELb1ELb1ELb0EEENS1_36VarlenDynamicPersistentTileSchedulerILi192ELi128ELi384ELi128ELb1ELb1ELb1ELb1ELb1ELb1EEEEEEEEEvNT_6ParamsE --------------------------
	.section	.nv.info._ZN7cutlass13device_kernelIN5flash11enable_sm90INS1_16FlashAttnFwdSm90INS1_25CollectiveMainloopFwdSm90ILi2EN4cute5tupleIJNS5_1CILi1EEES8_S8_EEENS6_IJNS7_ILi192EEENS7_ILi128EEENS7_ILi64EEEEEELi64ENS_10bfloat16_tEfNS_4arch4Sm90ELb1ELb0ELb1ELb1ELb0ELb0ELb0ELb1ELb1ELb1ELb1ELb0EEENS1_21CollectiveEpilogueFwdINS6_IJSA_SC_SB_EEES9_SE_SG_Li384ELb1ELb1ELb1ELb0EEENS1_36VarlenDynamicPersistentTileSchedulerILi192ELi128ELi384ELi128ELb1ELb1ELb1ELb1ELb1ELb1EEEEEEEEEvNT_6ParamsE,"",@"SHT_CUDA_INFO"
	.sectionflags	@""
	.align	4


	//----- nvinfo : EIATTR_CUDA_API_VERSION
	.align		4
        /*0000*/ 	.byte	0x04, 0x37
        /*0002*/ 	.short	(.L_277 - .L_276)
.L_276:
        /*0004*/ 	.word	0x00000082


	//----- nvinfo : EIATTR_KPARAM_INFO
	.align		4
.L_277:
        /*0008*/ 	.byte	0x04, 0x17
        /*000a*/ 	.short	(.L_279 - .L_278)
.L_278:
        /*000c*/ 	.word	0x00000000
        /*0010*/ 	.short	0x0000
        /*0012*/ 	.short	0x0070
        /*0014*/ 	.byte	0x00, 0xf0, 0x01, 0x2a


	//----- nvinfo : EIATTR_SPARSE_MMA_MASK
	.align		4
.L_279:
        /*0018*/ 	.byte	0x03, 0x50
        /*001a*/ 	.short	0x0000


	//----- nvinfo : EIATTR_MAXREG_COUNT
	.align		4
        /*001c*/ 	.byte	0x03, 0x1b
        /*001e*/ 	.short	0x0080


	//----- nvinfo : EIATTR_NUM_BARRIERS
	.align		4
        /*0020*/ 	.byte	0x02, 0x4c
        /*0022*/ 	.byte	0x10
	.zero		1


	//----- nvinfo : EIATTR_EXTERNS
	.align		4
        /*0024*/ 	.byte	0x04, 0x0f
        /*0026*/ 	.short	(.L_281 - .L_280)


	//   ....[0]....
	.align		4
.L_280:
        /*0028*/ 	.word	index@(__assertfail)


	//----- nvinfo : EIATTR_ANNOTATIONS
	.align		4
.L_281:
        /*002c*/ 	.byte	0x04, 0x55
        /*002e*/ 	.short	(.L_283 - .L_282)


	//   ....[0]....
.L_282:
        /* <DEDUP_REMOVED lines=33> */


	//----- nvinfo : EIATTR_MERCURY_ISA_VERSION
	.align		4
.L_283:
        /*0230*/ 	.byte	0x03, 0x5f
        /*0232*/ 	.short	0x0101


	//----- nvinfo : EIATTR_UNUSED_LOAD_BYTE_OFFSET
	.align		4
        /*0234*/ 	.byte	0x04, 0x44
        /*0236*/ 	.short	(.L_285 - .L_284)


	//   ....[0]....
.L_284:
        /*0238*/ 	.word	0x00000a30
        /*023c*/ 	.word	0x0000fff0


	//   ....[1]....
        /*0240*/ 	.word	0x00009e90
        /*0244*/ 	.word	0x0000fff0


	//----- nvinfo : EIATTR_INT_WARP_WIDE_INSTR_OFFSETS
	.align		4
.L_285:
        /*0248*/ 	.byte	0x04, 0x31
        /*024a*/ 	.short	(.L_287 - .L_286)


	//   ....[0]....
.L_286:
        /*024c*/ 	.word	0x00000120


	//   ....[1]....
        /*0250*/ 	.word	0x000001c0


	//   ....[2]....
        /*0254*/ 	.word	0x00000230


	//   ....[3]....
        /*0258*/ 	.word	0x0000db80


	//   ....[4]....
        /*025c*/ 	.word	0x0000dc10


	//   ....[5]....
        /*0260*/ 	.word	0x00010c90


	//   ....[6]....
        /*0264*/ 	.word	0x00010d20


	//----- nvinfo : EIATTR_COOP_GROUP_MASK_REGIDS
	.align		4
.L_287:
        /*0268*/ 	.byte	0x04, 0x29
        /*026a*/ 	.short	(.L_289 - .L_288)


	//   ....[0]....
.L_288:
        /*026c*/ 	.word	0xffffffff


	//   ....[1]....
        /*0270*/ 	.word	0xffffffff


	//   ....[2]....
        /*0274*/ 	.word	0xffffffff


	//   ....[3]....
        /*0278*/ 	.word	0xffffffff


	//   ....[4]....
        /*027c*/ 	.word	0xffffffff


	//   ....[5]....
        /*0280*/ 	.word	0xffffffff


	//   ....[6]....
        /*0284*/ 	.word	0xffffffff


	//   ....[7]....
        /*0288*/ 	.word	0xffffffff


	//   ....[8]....
        /*028c*/ 	.word	0xffffffff


	//   ....[9]....
        /*0290*/ 	.word	0xffffffff


	//   ....[10]....
        /*0294*/ 	.word	0xffffffff


	//   ....[11]....
        /*0298*/ 	.word	0xffffffff


	//   ....[12]....
        /*029c*/ 	.word	0xffffffff


	//   ....[13]....
        /*02a0*/ 	.word	0xffffffff


	//   ....[14]....
        /*02a4*/ 	.word	0xffffffff


	//   ....[15]....
        /*02a8*/ 	.word	0xffffffff


	//   ....[16]....
        /*02ac*/ 	.word	0xffffffff


	//   ....[17]....
        /*02b0*/ 	.word	0xffffffff


	//   ....[18]....
        /*02b4*/ 	.word	0xffffffff


	//   ....[19]....
        /*02b8*/ 	.word	0xffffffff


	//   ....[20]....
        /*02bc*/ 	.word	0xffffffff


	//   ....[21]....
        /*02c0*/ 	.word	0xffffffff


	//   ....[22]....
        /*02c4*/ 	.word	0xffffffff


	//   ....[23]....
        /*02c8*/ 	.word	0xffffffff


	//   ....[24]....
        /*02cc*/ 	.word	0xffffffff


	//   ....[25]....
        /*02d0*/ 	.word	0xffffffff


	//   ....[26]....
        /*02d4*/ 	.word	0xffffffff


	//   ....[27]....
        /*02d8*/ 	.word	0xffffffff


	//   ....[28]....
        /*02dc*/ 	.word	0xffffffff


	//   ....[29]....
        /*02e0*/ 	.word	0xffffffff


	//   ....[30]....
        /*02e4*/ 	.word	0xffffffff


	//   ....[31]....
        /*02e8*/ 	.word	0xffffffff


	//   ....[32]....
        /*02ec*/ 	.word	0xffffffff


	//   ....[33]....
        /*02f0*/ 	.word	0xffffffff


	//   ....[34]....
        /*02f4*/ 	.word	0xffffffff


	//   ....[35]....
        /*02f8*/ 	.word	0xffffffff


	//   ....[36]....
        /*02fc*/ 	.word	0xffffffff


	//   ....[37]....
        /*0300*/ 	.word	0xffffffff


	//   ....[38]....
        /*0304*/ 	.word	0xffffffff


	//   ....[39]....
        /*0308*/ 	.word	0xffffffff


	//   ....[40]....
        /*030c*/ 	.word	0xffffffff


	//   ....[41]....
        /*0310*/ 	.word	0xffffffff


	//   ....[42]....
        /*0314*/ 	.word	0xffffffff


	//   ....[43]....
        /*0318*/ 	.word	0xffffffff


	//   ....[44]....
        /*031c*/ 	.word	0xffffffff


	//   ....[45]....
        /*0320*/ 	.word	0xffffffff


	//   ....[46]....
        /*0324*/ 	.word	0xffffffff


	//   ....[47]....
        /*0328*/ 	.word	0xffffffff


	//   ....[48]....
        /*032c*/ 	.word	0xffffffff


	//   ....[49]....
        /*0330*/ 	.word	0xffffffff


	//   ....[50]....
        /*0334*/ 	.word	0xffffffff


	//   ....[51]....
        /*0338*/ 	.word	0xffffffff


	//   ....[52]....
        /*033c*/ 	.word	0xffffffff


	//   ....[53]....
        /*0340*/ 	.word	0xffffffff


	//   ....[54]....
        /*0344*/ 	.word	0xffffffff


	//   ....[55]....
        /*0348*/ 	.word	0xffffffff


	//   ....[56]....
        /*034c*/ 	.word	0xffffffff


	//   ....[57]....
        /*0350*/ 	.word	0xffffffff


	//   ....[58]....
        /*0354*/ 	.word	0xffffffff


	//   ....[59]....
        /*0358*/ 	.word	0xffffffff


	//   ....[60]....
        /*035c*/ 	.word	0xffffffff


	//   ....[61]....
        /*0360*/ 	.word	0xffffffff


	//   ....[62]....
        /*0364*/ 	.word	0xffffffff


	//   ....[63]....
        /*0368*/ 	.word	0xffffffff


	//   ....[64]....
        /*036c*/ 	.word	0xffffffff


	//   ....[65]....
        /*0370*/ 	.word	0xffffffff


	//   ....[66]....
        /*0374*/ 	.word	0xffffffff


	//   ....[67]....
        /*0378*/ 	.word	0xffffffff


	//   ....[68]....
        /*037c*/ 	.word	0xffffffff


	//   ....[69]....
        /*0380*/ 	.word	0xffffffff


	//   ....[70]....
        /*0384*/ 	.word	0xffffffff


	//   ....[71]....
        /*0388*/ 	.word	0xffffffff


	//   ....[72]....
        /*038c*/ 	.word	0xffffffff


	//   ....[73]....
        /*0390*/ 	.word	0xffffffff


	//   ....[74]....
        /*0394*/ 	.word	0xffffffff


	//   ....[75]....
        /*0398*/ 	.word	0xffffffff


	//   ....[76]....
        /*039c*/ 	.word	0xffffffff


	//   ....[77]....
        /*03a0*/ 	.word	0xffffffff


	//   ....[78]....
        /*03a4*/ 	.word	0xffffffff


	//   ....[79]....
        /*03a8*/ 	.word	0xffffffff


	//   ....[80]....
        /*03ac*/ 	.word	0xffffffff


	//   ....[81]....
        /*03b0*/ 	.word	0xffffffff


	//   ....[82]....
        /*03b4*/ 	.word	0xffffffff


	//   ....[83]....
        /*03b8*/ 	.word	0xffffffff


	//   ....[84]....
        /*03bc*/ 	.word	0xffffffff


	//   ....[85]....
        /*03c0*/ 	.word	0xffffffff


	//   ....[86]....
        /*03c4*/ 	.word	0xffffffff


	//   ....[87]....
        /*03c8*/ 	.word	0xffffffff


	//   ....[88]....
        /*03cc*/ 	.word	0xffffffff


	//   ....[89]....
        /*03d0*/ 	.word	0xffffffff


	//   ....[90]....
        /*03d4*/ 	.word	0xffffffff


	//   ....[91]....
        /*03d8*/ 	.word	0xffffffff


	//   ....[92]....
        /*03dc*/ 	.word	0xffffffff


	//   ....[93]....
        /*03e0*/ 	.word	0xffffffff


	//   ....[94]....
        /*03e4*/ 	.word	0xffffffff


	//   ....[95]....
        /*03e8*/ 	.word	0xffffffff


	//   ....[96]....
        /*03ec*/ 	.word	0xffffffff


	//   ....[97]....
        /*03f0*/ 	.word	0xffffffff


	//   ....[98]....
        /*03f4*/ 	.word	0xffffffff


	//   ....[99]....
        /*03f8*/ 	.word	0xffffffff


	//   ....[100]....
        /*03fc*/ 	.word	0xffffffff


	//   ....[101]....
        /*0400*/ 	.word	0xffffffff


	//   ....[102]....
        /*0404*/ 	.word	0xffffffff


	//   ....[103]....
        /*0408*/ 	.word	0xffffffff


	//   ....[104]....
        /*040c*/ 	.word	0xffffffff


	//   ....[105]....
        /*0410*/ 	.word	0xffffffff


	//   ....[106]....
        /*0414*/ 	.word	0xffffffff


	//   ....[107]....
        /*0418*/ 	.word	0xffffffff


	//   ....[108]....
        /*041c*/ 	.word	0xffffffff


	//   ....[109]....
        /*0420*/ 	.word	0xffffffff


	//   ....[110]....
        /*0424*/ 	.word	0xffffffff


	//   ....[111]....
        /*0428*/ 	.word	0xffffffff


	//   ....[112]....
        /*042c*/ 	.word	0xffffffff


	//   ....[113]....
        /*0430*/ 	.word	0x0500000f


	//   ....[114]....
        /*0434*/ 	.word	0x0500000f


	//   ....[115]....
        /*0438*/ 	.word	0x0500000f


	//   ....[116]....
        /*043c*/ 	.word	0x0500000f


	//   ....[117]....
        /*0440*/ 	.word	0x0500000f


	//   ....[118]....
        /*0444*/ 	.word	0x0500000f


	//   ....[119]....
        /*0448*/ 	.word	0x0500000f


	//   ....[120]....
        /*044c*/ 	.word	0x0500000f


	//   ....[121]....
        /*0450*/ 	.word	0x0500000f


	//   ....[122]....
        /*0454*/ 	.word	0x0500000f


	//   ....[123]....
        /*0458*/ 	.word	0x0500000f


	//   ....[124]....
        /*045c*/ 	.word	0x0500000f


	//   ....[125]....
        /*0460*/ 	.word	0x0500000f


	//   ....[126]....
        /*0464*/ 	.word	0x0500000f


	//   ....[127]....
        /*0468*/ 	.word	0x0500000f


	//   ....[128]....
        /*046c*/ 	.word	0x0500000f


	//   ....[129]....
        /*0470*/ 	.word	0x0500000f


	//   ....[130]....
        /*0474*/ 	.word	0x0500000f


	//   ....[131]....
        /*0478*/ 	.word	0x0500000f


	//   ....[132]....
        /*047c*/ 	.word	0x0500000f


	//   ....[133]....
        /*0480*/ 	.word	0x0500000f


	//   ....[134]....
        /*0484*/ 	.word	0x0500000f


	//   ....[135]....
        /*0488*/ 	.word	0x0500000f


	//   ....[136]....
        /*048c*/ 	.word	0x0500000f


	//   ....[137]....
        /*0490*/ 	.word	0x0500000f


	//   ....[138]....
        /*0494*/ 	.word	0x0500000f


	//   ....[139]....
        /*0498*/ 	.word	0x0500000f


	//   ....[140]....
        /*049c*/ 	.word	0x0500000f


	//   ....[141]....
        /*04a0*/ 	.word	0x0500000f


	//   ....[142]....
        /*04a4*/ 	.word	0x0500000f


	//   ....[143]....
        /*04a8*/ 	.word	0x0500000f


	//   ....[144]....
        /*04ac*/ 	.word	0x0500000f


	//   ....[145]....
        /*04b0*/ 	.word	0x0500000f


	//   ....[146]....
        /*04b4*/ 	.word	0x0500000f


	//   ....[147]....
        /*04b8*/ 	.word	0x0500000f


	//   ....[148]....
        /*04bc*/ 	.word	0x0500000f


	//   ....[149]....
        /*04c0*/ 	.word	0x0500000f


	//   ....[150]....
        /*04c4*/ 	.word	0x0500000f


	//   ....[151]....
        /*04c8*/ 	.word	0x0500000f


	//   ....[152]....
        /*04cc*/ 	.word	0x0500000f


	//   ....[153]....
        /*04d0*/ 	.word	0x0500000f


	//   ....[154]....
        /*04d4*/ 	.word	0x0500000f


	//   ....[155]....
        /*04d8*/ 	.word	0x0500000f


	//   ....[156]....
        /*04dc*/ 	.word	0x0500000f


	//----- nvinfo : EIATTR_COOP_GROUP_INSTR_OFFSETS
	.align		4
.L_289:
        /*04e0*/ 	.byte	0x04, 0x28
        /*04e2*/ 	.short	(.L_291 - .L_290)


	//   ....[0]....
.L_290:
        /*04e4*/ 	.word	0x00000060


	//   ....[1]....
        /*04e8*/ 	.word	0x00000130


	//   ....[2]....
        /*04ec*/ 	.word	0x000001e0


	//   ....[3]....
        /*04f0*/ 	.word	0x000003a0


	//   ....[4]....
        /*04f4*/ 	.word	0x00000500


	//   ....[5]....
        /*04f8*/ 	.word	0x00000620


	//   ....[6]....
        /*04fc*/ 	.word	0x00000780


	//   ....[7]....
        /*0500*/ 	.word	0x00001800


	//   ....[8]....
        /*0504*/ 	.word	0x00002040


	//   ....[9]....
        /*0508*/ 	.word	0x00002170


	//   ....[10]....
        /*050c*/ 	.word	0x00002ac0


	//   ....[11]....
        /*0510*/ 	.word	0x00002b50


	//   ....[12]....
        /*0514*/ 	.word	0x00003520


	//   ....[13]....
        /*0518*/ 	.word	0x00003580


	//   ....[14]....
        /*051c*/ 	.word	0x000049a0


	//   ....[15]....
        /*0520*/ 	.word	0x00005470


	//   ....[16]....
        /*0524*/ 	.word	0x00005610


	//   ....[17]....
        /*0528*/ 	.word	0x000056e0


	//   ....[18]....
        /*052c*/ 	.word	0x00006120


	//   ....[19]....
        /*0530*/ 	.word	0x000061b0


	//   ....[20]....
        /*0534*/ 	.word	0x00007f20


	//   ....[21]....
        /*0538*/ 	.word	0x00007f80


	//   ....[22]....
        /*053c*/ 	.word	0x00008680


	//   ....[23]....
        /*0540*/ 	.word	0x000086f0


	//   ....[24]....
        /*0544*/ 	.word	0x00009780


	//   ....[25]....
        /*0548*/ 	.word	0x000097b0


	//   ....[26]....
        /*054c*/ 	.word	0x00009890


	//   ....[27]....
        /*0550*/ 	.word	0x000098b0


	//   ....[28]....
        /*0554*/ 	.word	0x0000a6a0


	//   ....[29]....
        /*0558*/ 	.word	0x0000a6b0


	//   ....[30]....
        /*055c*/ 	.word	0x0000a6c0


	//   ....[31]....
        /*0560*/ 	.word	0x0000a700


	//   ....[32]....
        /*0564*/ 	.word	0x0000ac90


	//   ....[33]....
        /*0568*/ 	.word	0x0000acd0


	//   ....[34]....
        /*056c*/ 	.word	0x0000ad00


	//   ....[35]....
        /*0570*/ 	.word	0x0000ad30


	//   ....[36]....
        /*0574*/ 	.word	0x0000ad60


	//   ....[37]....
        /*0578*/ 	.word	0x0000ad90


	//   ....[38]....
        /*057c*/ 	.word	0x0000adb0


	//   ....[39]....
        /*0580*/ 	.word	0x0000add0


	//   ....[40]....
        /*0584*/ 	.word	0x0000b1c0


	//   ....[41]....
        /*0588*/ 	.word	0x0000b200


	//   ....[42]....
        /*058c*/ 	.word	0x0000b500


	//   ....[43]....
        /*0590*/ 	.word	0x0000b510


	//   ....[44]....
        /*0594*/ 	.word	0x0000bf60


	//   ....[45]....
        /*0598*/ 	.word	0x0000bfa0


	//   ....[46]....
        /*059c*/ 	.word	0x0000bfd0


	//   ....[47]....
        /*05a0*/ 	.word	0x0000c000


	//   ....[48]....
        /*05a4*/ 	.word	0x0000c020


	//   ....[49]....
        /*05a8*/ 	.word	0x0000c030


	//   ....[50]....
        /*05ac*/ 	.word	0x0000c040


	//   ....[51]....
        /*05b0*/ 	.word	0x0000c060


	//   ....[52]....
        /*05b4*/ 	.word	0x0000c1b0


	//   ....[53]....
        /*05b8*/ 	.word	0x0000c3c0


	//   ....[54]....
        /*05bc*/ 	.word	0x0000c3f0


	//   ....[55]....
        /*05c0*/ 	.word	0x0000c420


	//   ....[56]....
        /*05c4*/ 	.word	0x0000c450


	//   ....[57]....
        /*05c8*/ 	.word	0x0000c480


	//   ....[58]....
        /*05cc*/ 	.word	0x0000c4b0


	//   ....[59]....
        /*05d0*/ 	.word	0x0000c640


	//   ....[60]....
        /*05d4*/ 	.word	0x0000c670


	//   ....[61]....
        /*05d8*/ 	.word	0x0000c6a0


	//   ....[62]....
        /*05dc*/ 	.word	0x0000c6d0


	//   ....[63]....
        /*05e0*/ 	.word	0x0000c700


	//   ....[64]....
        /*05e4*/ 	.word	0x0000c730


	//   ....[65]....
        /*05e8*/ 	.word	0x0000c7c0


	//   ....[66]....
        /*05ec*/ 	.word	0x0000c7f0


	//   ....[67]....
        /*05f0*/ 	.word	0x0000c800


	//   ....[68]....
        /*05f4*/ 	.word	0x0000c840


	//   ....[69]....
        /*05f8*/ 	.word	0x0000e100


	//   ....[70]....
        /*05fc*/ 	.word	0x0000ec50


	//   ....[71]....
        /*0600*/ 	.word	0x0000ec60


	//   ....[72]....
        /*0604*/ 	.word	0x0000ec80


	//   ....[73]....
        /*0608*/ 	.word	0x0000ed10


	//   ....[74]....
        /*060c*/ 	.word	0x0000ed30


	//   ....[75]....
        /*0610*/ 	.word	0x0000edb0


	//   ....[76]....
        /*0614*/ 	.word	0x0000edd0


	//   ....[77]....
        /*0618*/ 	.word	0x0000ee50


	//   ....[78]....
        /*061c*/ 	.word	0x0000ee70


	//   ....[79]....
        /*0620*/ 	.word	0x0000eef0


	//   ....[80]....
        /*0624*/ 	.word	0x0000ef10


	//   ....[81]....
        /*0628*/ 	.word	0x0000ef90


	//   ....[82]....
        /*062c*/ 	.word	0x0000efb0


	//   ....[83]....
        /*0630*/ 	.word	0x0000f030


	//   ....[84]....
        /*0634*/ 	.word	0x0000f050


	//   ....[85]....
        /*0638*/ 	.word	0x0000f060


	//   ....[86]....
        /*063c*/ 	.word	0x0000f0d0


	//   ....[87]....
        /*0640*/ 	.word	0x0000f120


	//   ....[88]....
        /*0644*/ 	.word	0x0000f1d0


	//   ....[89]....
        /*0648*/ 	.word	0x0000f1e0


	//   ....[90]....
        /*064c*/ 	.word	0x0000f250


	//   ....[91]....
        /*0650*/ 	.word	0x0000f260


	//   ....[92]....
        /*0654*/ 	.word	0x0000f2a0


	//   ....[93]....
        /*0658*/ 	.word	0x0000f2c0


	//   ....[94]....
        /*065c*/ 	.word	0x00011230


	//   ....[95]....
        /*0660*/ 	.word	0x00011260


	//   ....[96]....
        /*0664*/ 	.word	0x000112c0


	//   ....[97]....
        /*0668*/ 	.word	0x000112f0


	//   ....[98]....
        /*066c*/ 	.word	0x00011320


	//   ....[99]....
        /*0670*/ 	.word	0x00011350


	//   ....[100]....
        /*0674*/ 	.word	0x00011380


	//   ....[101]....
        /*0678*/ 	.word	0x000113b0


	//   ....[102]....
        /*067c*/ 	.word	0x00011550


	//   ....[103]....
        /*0680*/ 	.word	0x00011580


	//   ....[104]....
        /*0684*/ 	.word	0x000115b0


	//   ....[105]....
        /*0688*/ 	.word	0x000115e0


	//   ....[106]....
        /*068c*/ 	.word	0x00011610


	//   ....[107]....
        /*0690*/ 	.word	0x00011640


	//   ....[108]....
        /*0694*/ 	.word	0x00011700


	//   ....[109]....
        /*0698*/ 	.word	0x00011720


	//   ....[110]....
        /*069c*/ 	.word	0x00011740


	//   ....[111]....
        /*06a0*/ 	.word	0x000117a0


	//   ....[112]....
        /*06a4*/ 	.word	0x000121c0


	//   ....[113]....
        /*06a8*/ 	.word	0x00012760


	//   ....[114]....
        /*06ac*/ 	.word	0x00012910


	//   ....[115]....
        /*06b0*/ 	.word	0x00012960


	//   ....[116]....
        /*06b4*/ 	.word	0x000129c0


	//   ....[117]....
        /*06b8*/ 	.word	0x00012ab0


	//   ....[118]....
        /*06bc*/ 	.word	0x00012b10


	//   ....[119]....
        /*06c0*/ 	.word	0x00012c10


	//   ....[120]....
        /*06c4*/ 	.word	0x00012c70


	//   ....[121]....
        /*06c8*/ 	.word	0x00012d70


	//   ....[122]....
        /*06cc*/ 	.word	0x00012dd0


	//   ....[123]....
        /*06d0*/ 	.word	0x00012ed0


	//   ....[124]....
        /*06d4*/ 	.word	0x00012f30


	//   ....[125]....
        /*06d8*/ 	.word	0x00013030


	//   ....[126]....
        /*06dc*/ 	.word	0x00013090


	//   ....[127]....
        /*06e0*/ 	.word	0x00013190


	//   ....[128]....
        /*06e4*/ 	.word	0x000131f0


	//   ....[129]....
        /*06e8*/ 	.word	0x000132a0


	//   ....[130]....
        /*06ec*/ 	.word	0x00013370


	//   ....[131]....
        /*06f0*/ 	.word	0x00013440


	//   ....[132]....
        /*06f4*/ 	.word	0x000134a0


	//   ....[133]....
        /*06f8*/ 	.word	0x00013580


	//   ....[134]....
        /*06fc*/ 	.word	0x000135e0


	//   ....[135]....
        /*0700*/ 	.word	0x000136b0


	//   ....[136]....
        /*0704*/ 	.word	0x00013710


	//   ....[137]....
        /*0708*/ 	.word	0x000137d0


	//   ....[138]....
        /*070c*/ 	.word	0x00013af0


	//   ....[139]....
        /*0710*/ 	.word	0x00013b90


	//   ....[140]....
        /*0714*/ 	.word	0x00013d00


	//   ....[141]....
        /*0718*/ 	.word	0x00013d70


	//   ....[142]....
        /*071c*/ 	.word	0x00013de0


	//   ....[143]....
        /*0720*/ 	.word	0x00013e50


	//   ....[144]....
        /*0724*/ 	.word	0x00013ec0


	//   ....[145]....
        /*0728*/ 	.word	0x00013f40


	//   ....[146]....
        /*072c*/ 	.word	0x00013fc0


	//   ....[147]....
        /*0730*/ 	.word	0x00014050


	//   ....[148]....
        /*0734*/ 	.word	0x000140c0


	//   ....[149]....
        /*0738*/ 	.word	0x00014130


	//   ....[150]....
        /*073c*/ 	.word	0x000141a0


	//   ....[151]....
        /*0740*/ 	.word	0x00014220


	//   ....[152]....
        /*0744*/ 	.word	0x00014290


	//   ....[153]....
        /*0748*/ 	.word	0x00014320


	//   ....[154]....
        /*074c*/ 	.word	0x00014380


	//   ....[155]....
        /*0750*/ 	.word	0x00014410


	//   ....[156]....
        /*0754*/ 	.word	0x00014540


	//----- nvinfo : EIATTR_REG_RECONFIG
	.align		4
.L_291:
        /*0758*/ 	.byte	0x01, 0x54
	.zero		2


	//----- nvinfo : EIATTR_SYSCALL_OFFSETS
	.align		4
        /*075c*/ 	.byte	0x04, 0x46
        /*075e*/ 	.short	(.L_293 - .L_292)


	//   ....[0]....
.L_292:
        /*0760*/ 	.word	0x000019b0


	//   ....[1]....
        /*0764*/ 	.word	0x0000dd70


	//   ....[2]....
        /*0768*/ 	.word	0x0000dec0


	//   ....[3]....
        /*076c*/ 	.word	0x0000dfb0


	//   ....[4]....
        /*0770*/ 	.word	0x0000e780


	//----- nvinfo : EIATTR_MBARRIER_INSTR_OFFSETS
	.align		4
.L_293:
        /*0774*/ 	.byte	0x04, 0x39
        /*0776*/ 	.short	(.L_295 - .L_294)


	//   ....[0]....
.L_294:
        /*0778*/ 	.word	0x00000250
        /*077c*/ 	.word	0x000000ff
        /*0780*/ 	.word	0x00016800
        /*0784*/ 	.short	0x0100
        /*0786*/ 	.byte	0x08
	.zero		1


	//   ....[1]....
        /*0788*/ 	.word	0x00000260
        /*078c*/ 	.word	0x000000ff
        /*0790*/ 	.word	0x00016820
        /*0794*/ 	.short	0x0100
        /*0796*/ 	.byte	0x08
	.zero		1


	//   ....[2]....
        /*0798*/ 	.word	0x00000350
        /*079c*/ 	.word	0x000000ff
        /*07a0*/ 	.word	0x00016830
        /*07a4*/ 	.short	0x0100
        /*07a6*/ 	.byte	0x08
	.zero		1


	//   ....[3]....
        /*07a8*/ 	.word	0x00000360
        /*07ac*/ 	.word	0x000000ff
        /*07b0*/ 	.word	0x00016840
        /*07b4*/ 	.short	0x0100
        /*07b6*/ 	.byte	0x08
	.zero		1


	//   ....[4]....
        /*07b8*/ 	.word	0x00000370
        /*07bc*/ 	.word	0x000000ff
        /*07c0*/ 	.word	0x00016838
        /*07c4*/ 	.short	0x0100
        /*07c6*/ 	.byte	0x08
	.zero		1


	//   ....[5]....
        /*07c8*/ 	.word	0x00000380
        /*07cc*/ 	.word	0x000000ff
        /*07d0*/ 	.word	0x00016848
        /*07d4*/ 	.short	0x0100
        /*07d6*/ 	.byte	0x08
	.zero		1


	//   ....[6]....
        /*07d8*/ 	.word	0x000004b0
        /*07dc*/ 	.word	0x000000ff
        /*07e0*/ 	.word	0x00016850
        /*07e4*/ 	.short	0x0100
        /*07e6*/ 	.byte	0x08
	.zero		1


	//   ....[7]....
        /*07e8*/ 	.word	0x000004c0
        /*07ec*/ 	.word	0x000000ff
        /*07f0*/ 	.word	0x00016860
        /*07f4*/ 	.short	0x0100
        /*07f6*/ 	.byte	0x08
	.zero		1


	//   ....[8]....
        /*07f8*/ 	.word	0x000004d0
        /*07fc*/ 	.word	0x000000ff
        /*0800*/ 	.word	0x00016858
        /*0804*/ 	.short	0x0100
        /*0806*/ 	.byte	0x08
	.zero		1


	//   ....[9]....
        /*0808*/ 	.word	0x000004e0
        /*080c*/ 	.word	0x000000ff
        /*0810*/ 	.word	0x00016868
        /*0814*/ 	.short	0x0100
        /*0816*/ 	.byte	0x08
	.zero		1


	//   ....[10]....
        /*0818*/ 	.word	0x000005d0
        /*081c*/ 	.word	0x000000ff
        /*0820*/ 	.word	0x00016870
        /*0824*/ 	.short	0x0100
        /*0826*/ 	.byte	0x06
	.zero		1


	//   ....[11]....
        /*0828*/ 	.word	0x000005e0
        /*082c*/ 	.word	0x000000ff
        /*0830*/ 	.word	0x00016880
        /*0834*/ 	.short	0x0100
        /*0836*/ 	.byte	0x06
	.zero		1


	//   ....[12]....
        /*0838*/ 	.word	0x000005f0
        /*083c*/ 	.word	0x000000ff
        /*0840*/ 	.word	0x00016878
        /*0844*/ 	.short	0x0100
        /*0846*/ 	.byte	0x06
	.zero		1


	//   ....[13]....
        /*0848*/ 	.word	0x00000600
        /*084c*/ 	.word	0x000000ff
        /*0850*/ 	.word	0x00016888
        /*0854*/ 	.short	0x0100
        /*0856*/ 	.byte	0x06
	.zero		1


	//   ....[14]....
        /*0858*/ 	.word	0x00000730
        /*085c*/ 	.word	0x000000ff
        /*0860*/ 	.word	0x00016890
        /*0864*/ 	.short	0x0100
        /*0866*/ 	.byte	0x08
	.zero		1


	//   ....[15]....
        /*0868*/ 	.word	0x00000740
        /*086c*/ 	.word	0x000000ff
        /*0870*/ 	.word	0x000168a0
        /*0874*/ 	.short	0x0100
        /*0876*/ 	.byte	0x08
	.zero		1


	//   ....[16]....
        /*0878*/ 	.word	0x00000750
        /*087c*/ 	.word	0x000000ff
        /*0880*/ 	.word	0x00016898
        /*0884*/ 	.short	0x0100
        /*0886*/ 	.byte	0x08
	.zero		1


	//   ....[17]....
        /*0888*/ 	.word	0x00000760
        /*088c*/ 	.word	0x000000ff
        /*0890*/ 	.word	0x000168a8
        /*0894*/ 	.short	0x0100
        /*0896*/ 	.byte	0x08
	.zero		1


	//   ....[18]....
        /*0898*/ 	.word	0x00000890
        /*089c*/ 	.word	0x000000ff
        /*08a0*/ 	.word	0x000168b0
        /*08a4*/ 	.short	0x0100
        /*08a6*/ 	.byte	0x08
	.zero		1


	//   ....[19]....
        /*08a8*/ 	.word	0x000008a0
        /*08ac*/ 	.word	0x000000ff
        /*08b0*/ 	.word	0x000168c0
        /*08b4*/ 	.short	0x0100
        /*08b6*/ 	.byte	0x08
	.zero		1


	//   ....[20]....
        /*08b8*/ 	.word	0x000008b0
        /*08bc*/ 	.word	0x000000ff
        /*08c0*/ 	.word	0x000168b8
        /*08c4*/ 	.short	0x0100
        /*08c6*/ 	.byte	0x08
	.zero		1


	//   ....[21]....
        /*08c8*/ 	.word	0x000008c0
        /*08cc*/ 	.word	0x000000ff
        /*08d0*/ 	.word	0x000168c8
        /*08d4*/ 	.short	0x0100
        /*08d6*/ 	.byte	0x08
	.zero		1


	//   ....[22]....
        /*08d8*/ 	.word	0x00001a20
        /*08dc*/ 	.word	0x000000ff
        /*08e0*/ 	.word	0x00016800
        /*08e4*/ 	.short	0x010a
        /*08e6*/ 	.byte	0x26
	.zero		1


	//   ....[23]....
        /*08e8*/ 	.word	0x00001aa0
        /*08ec*/ 	.word	0x00000000
        /*08f0*/ 	.word	0x00016830
        /*08f4*/ 	.short	0x010a
        /*08f6*/ 	.byte	0x3f
	.zero		1


	//   ....[24]....
        /*08f8*/ 	.word	0x00001b00
        /*08fc*/ 	.word	0x00000000
        /*0900*/ 	.word	0x00016830
        /*0904*/ 	.short	0x010a
        /*0906*/ 	.byte	0x3f
	.zero		1


	//   ....[25]....
        /*0908*/ 	.word	0x00002490
        /*090c*/ 	.word	0x00000000
        /*0910*/ 	.word	0x00000000
        /*0914*/ 	.short	0x0101
        /*0916*/ 	.byte	0x3f
	.zero		1


	//   ....[26]....
        /*0918*/ 	.word	0x00004420
        /*091c*/ 	.word	0x000000ff
        /*0920*/ 	.word	0x00016830
        /*0924*/ 	.short	0x010a
        /*0926*/ 	.byte	0x0a
	.zero		1


	//   ....[27]....
        /*0928*/ 	.word	0x00004460
        /*092c*/ 	.word	0x000000ff
        /*0930*/ 	.word	0x00016830
        /*0934*/ 	.short	0x010a
        /*0936*/ 	.byte	0x0a
	.zero		1


	//   ....[28]....
        /*0938*/ 	.word	0x00004680
        /*093c*/ 	.word	0x000000ff
        /*0940*/ 	.word	0x00016850
        /*0944*/ 	.short	0x010a
        /*0946*/ 	.byte	0x0a
	.zero		1


	//   ....[29]....
        /*0948*/ 	.word	0x000046c0
        /*094c*/ 	.word	0x000000ff
        /*0950*/ 	.word	0x00016850
        /*0954*/ 	.short	0x010a
        /*0956*/ 	.byte	0x0a
	.zero		1


	//   ....[30]....
        /*0958*/ 	.word	0x000065e0
        /*095c*/ 	.word	0x0000002f
        /*0960*/ 	.word	0x00000000
        /*0964*/ 	.short	0x0101
        /*0966*/ 	.byte	0x3f
	.zero		1


	//   ....[31]....
        /*0968*/ 	.word	0x00006780
        /*096c*/ 	.word	0x00000002
        /*0970*/ 	.word	0x00000000
        /*0974*/ 	.short	0x0101
        /*0976*/ 	.byte	0x3f
	.zero		1


	//   ....[32]....
        /*0978*/ 	.word	0x00007280
        /*097c*/ 	.word	0x000000ff
        /*0980*/ 	.word	0x00016830
        /*0984*/ 	.short	0x010a
        /*0986*/ 	.byte	0x0a
	.zero		1


	//   ....[33]....
        /*0988*/ 	.word	0x000072c0
        /*098c*/ 	.word	0x000000ff
        /*0990*/ 	.word	0x00016830
        /*0994*/ 	.short	0x010a
        /*0996*/ 	.byte	0x0a
	.zero		1


	//   ....[34]....
        /*0998*/ 	.word	0x000074e0
        /*099c*/ 	.word	0x000000ff
        /*09a0*/ 	.word	0x00016850
        /*09a4*/ 	.short	0x010a
        /*09a6*/ 	.byte	0x0a
	.zero		1


	//   ....[35]....
        /*09a8*/ 	.word	0x00007520
        /*09ac*/ 	.word	0x000000ff
        /*09b0*/ 	.word	0x00016850
        /*09b4*/ 	.short	0x010a
        /*09b6*/ 	.byte	0x0a
	.zero		1


	//   ....[36]....
        /*09b8*/ 	.word	0x00008b00
        /*09bc*/ 	.word	0x0000001d
        /*09c0*/ 	.word	0x00000000
        /*09c4*/ 	.short	0x0101
        /*09c6*/ 	.byte	0x3f
	.zero		1


	//   ....[37]....
        /*09c8*/ 	.word	0x00008c60
        /*09cc*/ 	.word	0x00000021
        /*09d0*/ 	.word	0x00000000
        /*09d4*/ 	.short	0x0101
        /*09d6*/ 	.byte	0x3f
	.zero		1


	//   ....[38]....
        /*09d8*/ 	.word	0x000096d0
        /*09dc*/ 	.word	0x000000ff
        /*09e0*/ 	.word	0x00016850
        /*09e4*/ 	.short	0x010a
        /*09e6*/ 	.byte	0x05
	.zero		1


	//   ....[39]....
        /*09e8*/ 	.word	0x00009710
        /*09ec*/ 	.word	0x000000ff
        /*09f0*/ 	.word	0x00016850
        /*09f4*/ 	.short	0x010a
        /*09f6*/ 	.byte	0x05
	.zero		1


	//   ....[40]....
        /*09f8*/ 	.word	0x00009c30
        /*09fc*/ 	.word	0x00000008
        /*0a00*/ 	.word	0x00000000
        /*0a04*/ 	.short	0x0101
        /*0a06*/ 	.byte	0x3f
	.zero		1


	//   ....[41]....
        /*0a08*/ 	.word	0x0000ad70
        /*0a0c*/ 	.word	0x00000011
        /*0a10*/ 	.word	0x00000000
        /*0a14*/ 	.short	0x0101
        /*0a16*/ 	.byte	0x3f
	.zero		1


	//   ....[42]....
        /*0a18*/ 	.word	0x0000afe0
        /*0a1c*/ 	.word	0x00000011
        /*0a20*/ 	.word	0x00000000
        /*0a24*/ 	.short	0x0101
        /*0a26*/ 	.byte	0x3f
	.zero		1


	//   ....[43]....
        /*0a28*/ 	.word	0x0000e300
        /*0a2c*/ 	.word	0x00000000
        /*0a30*/ 	.word	0x00016840
        /*0a34*/ 	.short	0x010a
        /*0a36*/ 	.byte	0x3f
	.zero		1


	//   ....[44]....
        /*0a38*/ 	.word	0x0000f370
        /*0a3c*/ 	.word	0x00000011
        /*0a40*/ 	.word	0x00016800
        /*0a44*/ 	.short	0x0107
        /*0a46*/ 	.byte	0x3f
	.zero		1


	//   ....[45]....
        /*0a48*/ 	.word	0x0000f460
        /*0a4c*/ 	.word	0x00000011
        /*0a50*/ 	.word	0x00016800
        /*0a54*/ 	.short	0x0101
        /*0a56*/ 	.byte	0x3f
	.zero		1


	//   ....[46]....
        /*0a58*/ 	.word	0x0000f480
        /*0a5c*/ 	.word	0x00000011
        /*0a60*/ 	.word	0x00016820
        /*0a64*/ 	.short	0x010a
        /*0a66*/ 	.byte	0x3f
	.zero		1


	//   ....[47]....
        /*0a68*/ 	.word	0x0000f810
        /*0a6c*/ 	.word	0x00000004
        /*0a70*/ 	.word	0x00016840
        /*0a74*/ 	.short	0x010a
        /*0a76*/ 	.byte	0x3f
	.zero		1


	//   ....[48]....
        /*0a78*/ 	.word	0x0000fa90
        /*0a7c*/ 	.word	0x00000003
        /*0a80*/ 	.word	0x00000060
        /*0a84*/ 	.short	0x010a
        /*0a86*/ 	.byte	0x3f
	.zero		1


	//   ....[49]....
        /*0a88*/ 	.word	0x0000ffe0
        /*0a8c*/ 	.word	0x00000002
        /*0a90*/ 	.word	0x00016840
        /*0a94*/ 	.short	0x010a
        /*0a96*/ 	.byte	0x3f
	.zero		1


	//   ....[50]....
        /*0a98*/ 	.word	0x00010260
        /*0a9c*/ 	.word	0x0000000a
        /*0aa0*/ 	.word	0x00000060
        /*0aa4*/ 	.short	0x010a
        /*0aa6*/ 	.byte	0x3f
	.zero		1


	//   ....[51]....
        /*0aa8*/ 	.word	0x000106f0
        /*0aac*/ 	.word	0x00000002
        /*0ab0*/ 	.word	0x00016840
        /*0ab4*/ 	.short	0x010a
        /*0ab6*/ 	.byte	0x3f
	.zero		1


	//   ....[52]....
        /*0ab8*/ 	.word	0x00010980
        /*0abc*/ 	.word	0x00000007
        /*0ac0*/ 	.word	0x00000060
        /*0ac4*/ 	.short	0x010a
        /*0ac6*/ 	.byte	0x3f
	.zero		1


	//   ....[53]....
        /*0ac8*/ 	.word	0x00010dd0
        /*0acc*/ 	.word	0x00000003
        /*0ad0*/ 	.word	0x00016860
        /*0ad4*/ 	.short	0x010a
        /*0ad6*/ 	.byte	0x3f
	.zero		1


	//   ....[54]....
        /*0ad8*/ 	.word	0x00012140
        /*0adc*/ 	.word	0x00000009
        /*0ae0*/ 	.word	0x00016820
        /*0ae4*/ 	.short	0x010a
        /*0ae6*/ 	.byte	0x3f
	.zero		1


	//   ....[55]....
        /*0ae8*/ 	.word	0x000122e0
        /*0aec*/ 	.word	0x00000007
        /*0af0*/ 	.word	0x00000000
        /*0af4*/ 	.short	0x010a
        /*0af6*/ 	.byte	0x3f
	.zero		1


	//   ....[56]....
        /*0af8*/ 	.word	0x00012350
        /*0afc*/ 	.word	0x00000003
        /*0b00*/ 	.word	0x00000000
        /*0b04*/ 	.short	0x010a
        /*0b06*/ 	.byte	0x3f
	.zero		1


	//   ....[57]....
        /*0b08*/ 	.word	0x000123b0
        /*0b0c*/ 	.word	0x00000005
        /*0b10*/ 	.word	0x00000000
        /*0b14*/ 	.short	0x010a
        /*0b16*/ 	.byte	0x3f
	.zero		1


	//   ....[58]....
        /*0b18*/ 	.word	0x000123e0
        /*0b1c*/ 	.word	0x00000003
        /*0b20*/ 	.word	0x00000000
        /*0b24*/ 	.short	0x010a
        /*0b26*/ 	.byte	0x3f
	.zero		1


	//   ....[59]....
        /*0b28*/ 	.word	0x00012450
        /*0b2c*/ 	.word	0x00000003
        /*0b30*/ 	.word	0x00016800
        /*0b34*/ 	.short	0x010a
        /*0b36*/ 	.byte	0x3f
	.zero		1


	//   ....[60]....
        /*0b38*/ 	.word	0x000124a0
        /*0b3c*/ 	.word	0x00000000
        /*0b40*/ 	.word	0x00016830
        /*0b44*/ 	.short	0x010a
        /*0b46*/ 	.byte	0x3f
	.zero		1


	//   ....[61]....
        /*0b48*/ 	.word	0x00012500
        /*0b4c*/ 	.word	0x00000008
        /*0b50*/ 	.word	0x00016830
        /*0b54*/ 	.short	0x010a
        /*0b56*/ 	.byte	0x3f
	.zero		1


	//   ....[62]....
        /*0b58*/ 	.word	0x00012560
        /*0b5c*/ 	.word	0x00000008
        /*0b60*/ 	.word	0x00016850
        /*0b64*/ 	.short	0x010a
        /*0b66*/ 	.byte	0x3f
	.zero		1


	//   ....[63]....
        /*0b68*/ 	.word	0x000125c0
        /*0b6c*/ 	.word	0x00000007
        /*0b70*/ 	.word	0x00016830
        /*0b74*/ 	.short	0x010a
        /*0b76*/ 	.byte	0x3f
	.zero		1


	//   ....[64]....
        /*0b78*/ 	.word	0x00012620
        /*0b7c*/ 	.word	0x00000007
        /*0b80*/ 	.word	0x00016850
        /*0b84*/ 	.short	0x010a
        /*0b86*/ 	.byte	0x3f
	.zero		1


	//   ....[65]....
        /*0b88*/ 	.word	0x00012680
        /*0b8c*/ 	.word	0x00000004
        /*0b90*/ 	.word	0x00016850
        /*0b94*/ 	.short	0x010a
        /*0b96*/ 	.byte	0x3f
	.zero		1


	//   ....[66]....
        /*0b98*/ 	.word	0x00012820
        /*0b9c*/ 	.word	0x00000000
        /*0ba0*/ 	.word	0x00016840
        /*0ba4*/ 	.short	0x010a
        /*0ba6*/ 	.byte	0x3f
	.zero		1


	//   ....[67]....
        /*0ba8*/ 	.word	0x00013810
        /*0bac*/ 	.word	0x00000011
        /*0bb0*/ 	.word	0x00016820
        /*0bb4*/ 	.short	0x010a
        /*0bb6*/ 	.byte	0x3f
	.zero		1


	//   ....[68]....
        /*0bb8*/ 	.word	0x00013860
        /*0bbc*/ 	.word	0x00000004
        /*0bc0*/ 	.word	0x00016840
        /*0bc4*/ 	.short	0x010a
        /*0bc6*/ 	.byte	0x3f
	.zero		1


	//   ....[69]....
        /*0bc8*/ 	.word	0x000138b0
        /*0bcc*/ 	.word	0x00000003
        /*0bd0*/ 	.word	0x00000060
        /*0bd4*/ 	.short	0x010a
        /*0bd6*/ 	.byte	0x3f
	.zero		1


	//   ....[70]....
        /*0bd8*/ 	.word	0x00013900
        /*0bdc*/ 	.word	0x00000002
        /*0be0*/ 	.word	0x00016840
        /*0be4*/ 	.short	0x010a
        /*0be6*/ 	.byte	0x3f
	.zero		1


	//   ....[71]....
        /*0be8*/ 	.word	0x00013950
        /*0bec*/ 	.word	0x0000000a
        /*0bf0*/ 	.word	0x00000060
        /*0bf4*/ 	.short	0x010a
        /*0bf6*/ 	.byte	0x3f
	.zero		1


	//   ....[72]....
        /*0bf8*/ 	.word	0x000139a0
        /*0bfc*/ 	.word	0x00000002
        /*0c00*/ 	.word	0x00016840
        /*0c04*/ 	.short	0x010a
        /*0c06*/ 	.byte	0x3f
	.zero		1


	//   ....[73]....
        /*0c08*/ 	.word	0x000139f0
        /*0c0c*/ 	.word	0x00000007
        /*0c10*/ 	.word	0x00000060
        /*0c14*/ 	.short	0x010a
        /*0c16*/ 	.byte	0x3f
	.zero		1


	//   ....[74]....
        /*0c18*/ 	.word	0x00013a40
        /*0c1c*/ 	.word	0x00000003
        /*0c20*/ 	.word	0x00016860
        /*0c24*/ 	.short	0x010a
        /*0c26*/ 	.byte	0x3f
	.zero		1


	//   ....[75]....
        /*0c28*/ 	.word	0x00014460
        /*0c2c*/ 	.word	0x00000009
        /*0c30*/ 	.word	0x00016820
        /*0c34*/ 	.short	0x010a
        /*0c36*/ 	.byte	0x3f
	.zero		1


	//   ....[76]....
        /*0c38*/ 	.word	0x00014600
        /*0c3c*/ 	.word	0x00000007
        /*0c40*/ 	.word	0x00000000
        /*0c44*/ 	.short	0x010a
        /*0c46*/ 	.byte	0x3f
	.zero		1


	//   ....[77]....
        /*0c48*/ 	.word	0x00014650
        /*0c4c*/ 	.word	0x00000003
        /*0c50*/ 	.word	0x00000000
        /*0c54*/ 	.short	0x010a
        /*0c56*/ 	.byte	0x3f
	.zero		1


	//   ....[78]....
        /*0c58*/ 	.word	0x000146a0
        /*0c5c*/ 	.word	0x00000005
        /*0c60*/ 	.word	0x00000000
        /*0c64*/ 	.short	0x010a
        /*0c66*/ 	.byte	0x3f
	.zero		1


	//----- nvinfo : EIATTR_NUM_MBARRIERS
	.align		4
.L_295:
        /*0c68*/ 	.byte	0x03, 0x38
        /*0c6a*/ 	.short	0x0016


	//----- nvinfo : EIATTR_EXIT_INSTR_OFFSETS
	.align		4
        /*0c6c*/ 	.byte	0x04, 0x1c
        /*0c6e*/ 	.short	(.L_297 - .L_296)


	//   ....[0]....
.L_296:
        /*0c70*/ 	.word	0x00000a70


	//   ....[1]....
        /*0c74*/ 	.word	0x0000c160


	//   ....[2]....
        /*0c78*/ 	.word	0x00012430


	//----- nvinfo : EIATTR_MAX_THREADS
	.align		4
.L_297:
        /*0c7c*/ 	.byte	0x04, 0x05
        /*0c7e*/ 	.short	(.L_299 - .L_298)
.L_298:
        /*0c80*/ 	.word	0x00000200
        /*0c84*/ 	.word	0x00000001
        /*0c88*/ 	.word	0x00000001


	//----- nvinfo : EIATTR_CRS_STACK_SIZE
	.align		4
.L_299:
        /*0c8c*/ 	.byte	0x04, 0x1e
        /*0c8e*/ 	.short	(.L_301 - .L_300)
.L_300:
        /*0c90*/ 	.word	0x00000000


	//----- nvinfo : EIATTR_CBANK_PARAM_SIZE
	.align		4
.L_301:
        /*0c94*/ 	.byte	0x03, 0x19
        /*0c96*/ 	.short	0x0af0


	//----- nvinfo : EIATTR_PARAM_CBANK
	.align		4
        /*0c98*/ 	.byte	0x04, 0x0a
        /*0c9a*/ 	.short	(.L_303 - .L_302)
	.align		4
.L_302:
        /*0c9c*/ 	.word	index@(.nv.constant0._ZN7cutlass13device_kernelIN5flash11enable_sm90INS1_16FlashAttnFwdSm90INS1_25CollectiveMainloopFwdSm90ILi2EN4cute5tupleIJNS5_1CILi1EEES8_S8_EEENS6_IJNS7_ILi192EEENS7_ILi128EEENS7_ILi64EEEEEELi64ENS_10bfloat16_tEfNS_4arch4Sm90ELb1ELb0ELb1ELb1ELb0ELb0ELb0ELb1ELb1ELb1ELb1ELb0EEENS1_21CollectiveEpilogueFwdINS6_IJSA_SC_SB_EEES9_SE_SG_Li384ELb1ELb1ELb1ELb0EEENS1_36VarlenDynamicPersistentTileSchedulerILi192ELi128ELi384ELi128ELb1ELb1ELb1ELb1ELb1ELb1EEEEEEEEEvNT_6ParamsE)
        /*0ca0*/ 	.short	0x0210
        /*0ca2*/ 	.short	0x0af0


	//----- nvinfo : EIATTR_SW_WAR
	.align		4
.L_303:
        /*0ca4*/ 	.byte	0x04, 0x36
        /*0ca6*/ 	.short	(.L_305 - .L_304)
.L_304:
        /*0ca8*/ 	.word	0x00000008
.L_305:


//--------------------- .nv.info._ZN7cutlass13device_kernelIN5flash11enable_sm90INS1_16FlashAttnFwdSm90INS1_25CollectiveMainloopFwdSm90ILi2EN4cute5tupleIJNS5_1CILi1EEES8_S8_EEENS6_IJNS7_ILi192EEENS7_ILi128EEENS7_ILi64EEEEEELi64ENS_10bfloat16_tEfNS_4arch4Sm90ELb1ELb0ELb1ELb1ELb0ELb1ELb0ELb1ELb1ELb1ELb1ELb0EEENS1_21CollectiveEpilogueFwdINS6_IJSA_SC_SB_EEES9_SE_SG_Li384ELb1ELb1ELb1ELb0EEENS1_36VarlenDynamicPersistentTileSchedulerILi192ELi128ELi384ELi128ELb1ELb1ELb1ELb1ELb1ELb1EEEEEEEEEvNT_6ParamsE --------------------------
	.section	.nv.info._ZN7cutlass13device_kernelIN5flash11enable_sm90INS1_16FlashAttnFwdSm90INS1_25CollectiveMainloopFwdSm90ILi2EN4cute5tupleIJNS5_1CILi1EEES8_S8_EEENS6_IJNS7_ILi192EEENS7_ILi128EEENS7_ILi64EEEEEELi64ENS_10bfloat16_tEfNS_4arch4Sm90ELb1ELb0ELb1ELb1ELb0ELb1ELb0ELb1ELb1ELb1ELb1ELb0EEENS1_21CollectiveEpilogueFwdINS6_IJSA_SC_SB_EEES9_SE_SG_Li384ELb1ELb1ELb1ELb0EEENS1_36VarlenDynamicPersistentTileSchedulerILi192ELi128ELi384ELi128ELb1ELb1ELb1ELb1ELb1ELb1EEEEEEEEEvNT_6ParamsE,"",@"SHT_CUDA_INFO"
	.sectionflags	@""
	.align	4


	//----- nvinfo : EIATTR_CUDA_API_VERSION
	.align		4
        /*0000*/ 	.byte	0x04, 0x37
        /*0002*/ 	.short	(.L_307 - .L_306)
.L_306:
        /*0004*/ 	.word	0x00000082


	//----- nvinfo : EIATTR_KPARAM_INFO
	.align		4
.L_307:
        /*0008*/ 	.byte	0x04, 0x17
        /*000a*/ 	.short	(.L_309 - .L_308)
.L_308:
        /*000c*/ 	.word	0x00000000
        /*0010*/ 	.short	0x0000
        /*0012*/ 	.short	0x0070
        /*0014*/ 	.byte	0x00, 0xf0, 0x01, 0x2a


	//----- nvinfo : EIATTR_SPARSE_MMA_MASK
	.align		4
.L_309:
        /*0018*/ 	.byte	0x03, 0x50
        /*001a*/ 	.short	0x0000


	//----- nvinfo : EIATTR_MAXREG_COUNT
	.align		4
        /*001c*/ 	.byte	0x03, 0x1b
        /*001e*/ 	.short	0x0080


	//----- nvinfo : EIATTR_NUM_BARRIERS
	.align		4
        /*0020*/ 	.byte	0x02, 0x4c
        /*0022*/ 	.byte	0x10
	.zero		1


	//----- nvinfo : EIATTR_EXTERNS
	.align		4
        /*0024*/ 	.byte	0x04, 0x0f
        /*0026*/ 	.short	(.L_311 - .L_310)


	//   ....[0]....
	.align		4
.L_310:
        /*0028*/ 	.word	index@(__assertfail)


	//----- nvinfo : EIATTR_ANNOTATIONS
	.align		4
.L_311:
        /*002c*/ 	.byte	0x04, 0x55
        /*002e*/ 	.short	(.L_313 - .L_312)


	//   ....[0]....
.L_312:
        /* <DEDUP_REMOVED lines=79> */


	//----- nvinfo : EIATTR_MERCURY_ISA_VERSION
	.align		4
.L_313:
        /*0508*/ 	.byte	0x03, 0x5f
        /*050a*/ 	.short	0x0101


	//----- nvinfo : EIATTR_UNUSED_LOAD_BYTE_OFFSET
	.align		4
        /*050c*/ 	.byte	0x04, 0x44
        /*050e*/ 	.short	(.L_315 - .L_314)


	//   ....[0]....
.L_314:
        /*0510*/ 	.word	0x00000ad0
        /*0514*/ 	.word	0x0000fff0


	//   ....[1]....
        /*0518*/ 	.word	0x000121c0
        /*051c*/ 	.word	0x0000fff0


	//----- nvinfo : EIATTR_INT_WARP_WIDE_INSTR_OFFSETS
	.align		4
.L_315:
        /*0520*/ 	.byte	0x04, 0x31
        /*0522*/ 	.short	(.L_317 - .L_316)


	//   ....[0]....
.L_316:
        /*0524*/ 	.word	0x00000180


	//   ....[1]....
        /*0528*/ 	.word	0x00000220


	//   ....[2]....
        /*052c*/ 	.word	0x00000290


	//   ....[3]....
        /*0530*/ 	.word	0x00017140


	//   ....[4]....
        /*0534*/ 	.word	0x000171d0


	//   ....[5]....
        /*0538*/ 	.word	0x0001a2d0


	//   ....[6]....
        /*053c*/ 	.word	0x0001a360


	//----- nvinfo : EIATTR_COOP_GROUP_MASK_REGIDS
	.align		4
.L_317:
        /*0540*/ 	.byte	0x04, 0x29
        /*0542*/ 	.short	(.L_319 - .L_318)


	//   ....[0]....
.L_318:
        /*0544*/ 	.word	0xffffffff


	//   ....[1]....
        /*0548*/ 	.word	0xffffffff


	//   ....[2]....
        /*054c*/ 	.word	0xffffffff


	//   ....[3]....
        /*0550*/ 	.word	0xffffffff


	//   ....[4]....
        /*0554*/ 	.word	0xffffffff


	//   ....[5]....
        /*0558*/ 	.word	0xffffffff


	//   ....[6]....
        /*055c*/ 	.word	0xffffffff


	//   ....[7]....
        /*0560*/ 	.word	0xffffffff


	//   ....[8]....
        /*0564*/ 	.word	0xffffffff


	//   ....[9]....
        /*0568*/ 	.word	0xffffffff


	//   ....[10]....
        /*056c*/ 	.word	0xffffffff


	//   ....[11]....
        /*0570*/ 	.word	0xffffffff


	//   ....[12]....
        /*0574*/ 	.word	0xffffffff


	//   ....[13]....
        /*0578*/ 	.word	0xffffffff


	//   ....[14]....
        /*057c*/ 	.word	0xffffffff


	//   ....[15]....
        /*0580*/ 	.word	0xffffffff


	//   ....[16]....
        /*0584*/ 	.word	0xffffffff


	//   ....[17]....
        /*0588*/ 	.word	0xffffffff


	//   ....[18]....
        /*058c*/ 	.word	0xffffffff


	//   ....[19]....
        /*0590*/ 	.word	0xffffffff


	//   ....[20]....
        /*0594*/ 	.word	0xffffffff


	//   ....[21]....
        /*0598*/ 	.word	0xffffffff


	//   ....[22]....
        /*059c*/ 	.word	0xffffffff


	//   ....[23]....
        /*05a0*/ 	.word	0xffffffff


	//   ....[24]....
        /*05a4*/ 	.word	0xffffffff


	//   ....[25]....
        /*05a8*/ 	.word	0xffffffff


	//   ....[26]....
        /*05ac*/ 	.word	0xffffffff


	//   ....[27]....
        /*05b0*/ 	.word	0xffffffff


	//   ....[28]....
        /*05b4*/ 	.word	0xffffffff


	//   ....[29]....
        /*05b8*/ 	.word	0xffffffff


	//   ....[30]....
        /*05bc*/ 	.word	0xffffffff


	//   ....[31]....
        /*05c0*/ 	.word	0xffffffff


	//   ....[32]....
        /*05c4*/ 	.word	0xffffffff


	//   ....[33]....
        /*05c8*/ 	.word	0xffffffff


	//   ....[34]....
        /*05cc*/ 	.word	0xffffffff


	//   ....[35]....
        /*05d0*/ 	.word	0xffffffff


	//   ....[36]....
        /*05d4*/ 	.word	0xffffffff


	//   ....[37]....
        /*05d8*/ 	.word	0xffffffff


	//   ....[38]....
        /*05dc*/ 	.word	0xffffffff


	//   ....[39]....
        /*05e0*/ 	.word	0xffffffff


	//   ....[40]....
        /*05e4*/ 	.word	0xffffffff


	//   ....[41]....
        /*05e8*/ 	.word	0xffffffff


	//   ....[42]....
        /*05ec*/ 	.word	0xffffffff


	//   ....[43]....
        /*05f0*/ 	.word	0xffffffff


	//   ....[44]....
        /*05f4*/ 	.word	0xffffffff


	//   ....[45]....
        /*05f8*/ 	.word	0xffffffff


	//   ....[46]....
        /*05fc*/ 	.word	0xffffffff


	//   ....[47]....
        /*0600*/ 	.word	0xffffffff


	//   ....[48]....
        /*0604*/ 	.word	0xffffffff


	//   ....[49]....
        /*0608*/ 	.word	0xffffffff


	//   ....[50]....
        /*060c*/ 	.word	0xffffffff


	//   ....[51]....
        /*0610*/ 	.word	0xffffffff


	//   ....[52]....
        /*0614*/ 	.word	0xffffffff


	//   ....[53]....
        /*0618*/ 	.word	0xffffffff


	//   ....[54]....
        /*061c*/ 	.word	0xffffffff


	//   ....[55]....
        /*0620*/ 	.word	0xffffffff


	//   ....[56]....
        /*0624*/ 	.word	0xffffffff


	//   ....[57]....
        /*0628*/ 	.word	0xffffffff


	//   ....[58]....
        /*062c*/ 	.word	0xffffffff


	//   ....[59]....
        /*0630*/ 	.word	0xffffffff


	//   ....[60]....
        /*0634*/ 	.word	0xffffffff


	//   ....[61]....
        /*0638*/ 	.word	0xffffffff


	//   ....[62]....
        /*063c*/ 	.word	0xffffffff


	//   ....[63]....
        /*0640*/ 	.word	0xffffffff


	//   ....[64]....
        /*0644*/ 	.word	0xffffffff


	//   ....[65]....
        /*0648*/ 	.word	0xffffffff


	//   ....[66]....
        /*064c*/ 	.word	0xffffffff


	//   ....[67]....
        /*0650*/ 	.word	0xffffffff


	//   ....[68]....
        /*0654*/ 	.word	0xffffffff


	//   ....[69]....
        /*0658*/ 	.word	0xffffffff


	//   ....[70]....
        /*065c*/ 	.word	0xffffffff


	//   ....[71]....
        /*0660*/ 	.word	0xffffffff


	//   ....[72]....
        /*0664*/ 	.word	0xffffffff


	//   ....[73]....
        /*0668*/ 	.word	0xffffffff


	//   ....[74]....
        /*066c*/ 	.word	0xffffffff


	//   ....[75]....
        /*0670*/ 	.word	0xffffffff


	//   ....[76]....
        /*0674*/ 	.word	0xffffffff


	//   ....[77]....
        /*0678*/ 	.word	0xffffffff


	//   ....[78]....
        /*067c*/ 	.word	0xffffffff


	//   ....[79]....
        /*0680*/ 	.word	0xffffffff


	//   ....[80]....
        /*0684*/ 	.word	0xffffffff


	//   ....[81]....
        /*0688*/ 	.word	0xffffffff


	//   ....[82]....
        /*068c*/ 	.word	0xffffffff


	//   ....[83]....
        /*0690*/ 	.word	0xffffffff


	//   ....[84]....
        /*0694*/ 	.word	0xffffffff


	//   ....[85]....
        /*0698*/ 	.word	0xffffffff


	//   ....[86]....
        /*069c*/ 	.word	0xffffffff


	//   ....[87]....
        /*06a0*/ 	.word	0xffffffff


	//   ....[88]....
        /*06a4*/ 	.word	0xffffffff


	//   ....[89]....
        /*06a8*/ 	.word	0xffffffff


	//   ....[90]....
        /*06ac*/ 	.word	0xffffffff


	//   ....[91]....
        /*06b0*/ 	.word	0xffffffff


	//   ....[92]....
        /*06b4*/ 	.word	0xffffffff


	//   ....[93]....
        /*06b8*/ 	.word	0xffffffff


	//   ....[94]....
        /*06bc*/ 	.word	0xffffffff


	//   ....[95]....
        /*06c0*/ 	.word	0xffffffff


	//   ....[96]....
        /*06c4*/ 	.word	0xffffffff


	//   ....[97]....
        /*06c8*/ 	.word	0xffffffff


	//   ....[98]....
        /*06cc*/ 	.word	0xffffffff


	//   ....[99]....
        /*06d0*/ 	.word	0xffffffff


	//   ....[100]....
        /*06d4*/ 	.word	0xffffffff


	//   ....[101]....
        /*06d8*/ 	.word	0xffffffff


	//   ....[102]....
        /*06dc*/ 	.word	0xffffffff


	//   ....[103]....
        /*06e0*/ 	.word	0xffffffff


	//   ....[104]....
        /*06e4*/ 	.word	0xffffffff


	//   ....[105]....
        /*06e8*/ 	.word	0xffffffff


	//   ....[106]....
        /*06ec*/ 	.word	0xffffffff


	//   ....[107]....
        /*06f0*/ 	.word	0xffffffff


	//   ....[108]....
        /*06f4*/ 	.word	0xffffffff


	//   ....[109]....
        /*06f8*/ 	.word	0xffffffff


	//   ....[110]....
        /*06fc*/ 	.word	0xffffffff


	//   ....[111]....
        /*0700*/ 	.word	0xffffffff


	//   ....[112]....
        /*0704*/ 	.word	0xffffffff


	//   ....[113]....
        /*0708*/ 	.word	0xffffffff


	//   ....[114]....
        /*070c*/ 	.word	0xffffffff


	//   ....[115]....
        /*0710*/ 	.word	0xffffffff


	//   ....[116]....
        /*0714*/ 	.word	0xffffffff


	//   ....[117]....
        /*0718*/ 	.word	0xffffffff


	//   ....[118]....
        /*071c*/ 	.word	0xffffffff


	//   ....[119]....
        /*0720*/ 	.word	0xffffffff


	//   ....[120]....
        /*0724*/ 	.word	0xffffffff


	//   ....[121]....
        /*0728*/ 	.word	0xffffffff


	//   ....[122]....
        /*072c*/ 	.word	0xffffffff


	//   ....[123]....
        /*0730*/ 	.word	0xffffffff


	//   ....[124]....
        /*0734*/ 	.word	0xffffffff


	//   ....[125]....
        /*0738*/ 	.word	0xffffffff


	//   ....[126]....
        /*073c*/ 	.word	0xffffffff


	//   ....[127]....
        /*0740*/ 	.word	0xffffffff


	//   ....[128]....
        /*0744*/ 	.word	0xffffffff


	//   ....[129]....
        /*0748*/ 	.word	0xffffffff


	//   ....[130]....
        /*074c*/ 	.word	0x0500000f


	//   ....[131]....
        /*0750*/ 	.word	0x0500000f


	//   ....[132]....
        /*0754*/ 	.word	0x0500000f


	//   ....[133]....
        /*0758*/ 	.word	0x0500000f


	//   ....[134]....
        /*075c*/ 	.word	0x0500000f


	//   ....[135]....
        /*0760*/ 	.word	0x0500000f


	//   ....[136]....
        /*0764*/ 	.word	0x0500000f


	//   ....[137]....
        /*0768*/ 	.word	0x0500000f


	//   ....[138]....
        /*076c*/ 	.word	0x0500000f


	//   ....[139]....
        /*0770*/ 	.word	0x0500000f


	//   ....[140]....
        /*0774*/ 	.word	0x0500000f


	//   ....[141]....
        /*0778*/ 	.word	0x0500000f


	//   ....[142]....
        /*077c*/ 	.word	0x0500000f


	//   ....[143]....
        /*0780*/ 	.word	0x0500000f


	//   ....[144]....
        /*0784*/ 	.word	0x0500000f


	//   ....[145]....
        /*0788*/ 	.word	0x0500000f


	//   ....[146]....
        /*078c*/ 	.word	0x0500000f


	//   ....[147]....
        /*0790*/ 	.word	0x0500000f


	//   ....[148]....
        /*0794*/ 	.word	0x0500000f


	//   ....[149]....
        /*0798*/ 	.word	0x0500000f


	//   ....[150]....
        /*079c*/ 	.word	0x0500000f


	//   ....[151]....
        /*07a0*/ 	.word	0x0500000f


	//   ....[152]....
        /*07a4*/ 	.word	0x0500000f


	//   ....[153]....
        /*07a8*/ 	.word	0x0500000f


	//   ....[154]....
        /*07ac*/ 	.word	0x0500000f


	//   ....[155]....
        /*07b0*/ 	.word	0x0500000f


	//   ....[156]....
        /*07b4*/ 	.word	0x0500000f


	//   ....[157]....
        /*07b8*/ 	.word	0x0500000f


	//   ....[158]....
        /*07bc*/ 	.word	0x0500000f


	//   ....[159]....
        /*07c0*/ 	.word	0x0500000f


	//   ....[160]....
        /*07c4*/ 	.word	0x0500000f


	//   ....[161]....
        /*07c8*/ 	.word	0x0500000f


	//   ....[162]....
        /*07cc*/ 	.word	0x0500000f


	//   ....[163]....
        /*07d0*/ 	.word	0x0500000f


	//   ....[164]....
        /*07d4*/ 	.word	0x0500000f


	//   ....[165]....
        /*07d8*/ 	.word	0x0500000f


	//   ....[166]....
        /*07dc*/ 	.word	0x0500000f


	//   ....[167]....
        /*07e0*/ 	.word	0x0500000f


	//   ....[168]....
        /*07e4*/ 	.word	0x0500000f


	//   ....[169]....
        /*07e8*/ 	.word	0x0500000f


	//   ....[170]....
        /*07ec*/ 	.word	0x0500000f


	//   ....[171]....
        /*07f0*/ 	.word	0x0500000f


	//   ....[172]....
        /*07f4*/ 	.word	0x0500000f


	//   ....[173]....
        /*07f8*/ 	.word	0x0500000f


	//   ....[174]....
        /*07fc*/ 	.word	0x0500000f


	//   ....[175]....
        /*0800*/ 	.word	0x0500000f


	//   ....[176]....
        /*0804*/ 	.word	0x0500000f


	//   ....[177]....
        /*0808*/ 	.word	0x0500000f


	//   ....[178]....
        /*080c*/ 	.word	0x0500000f


	//   ....[179]....
        /*0810*/ 	.word	0x0500000f


	//   ....[180]....
        /*0814*/ 	.word	0x0500000f


	//   ....[181]....
        /*0818*/ 	.word	0x0500000f


	//   ....[182]....
        /*081c*/ 	.word	0x0500000f


	//   ....[183]....
        /*0820*/ 	.word	0x0500000f


	//   ....[184]....
        /*0824*/ 	.word	0x0500000f


	//   ....[185]....
        /*0828*/ 	.word	0x0500000f


	//   ....[186]....
        /*082c*/ 	.word	0x0500000f


	//   ....[187]....
        /*0830*/ 	.word	0x0500000f


	//   ....[188]....
        /*0834*/ 	.word	0x0500000f


	//   ....[189]....
        /*0838*/ 	.word	0x0500000f


	//   ....[190]....
        /*083c*/ 	.word	0x0500000f


	//   ....[191]....
        /*0840*/ 	.word	0x0500000f


	//   ....[192]....
        /*0844*/ 	.word	0x0500000f


	//   ....[193]....
        /*0848*/ 	.word	0x0500000f


	//   ....[194]....
        /*084c*/ 	.word	0x0500000f


	//   ....[195]....
        /*0850*/ 	.word	0x0500000f


	//   ....[196]....
        /*0854*/ 	.word	0x0500000f


	//   ....[197]....
        /*0858*/ 	.word	0x0500000f


	//   ....[198]....
        /*085c*/ 	.word	0x0500000f


	//   ....[199]....
        /*0860*/ 	.word	0x0500000f


	//   ....[200]....
        /*0864*/ 	.word	0x0500000f


	//   ....[201]....
        /*0868*/ 	.word	0x0500000f


	//   ....[202]....
        /*086c*/ 	.word	0x0500000f


	//   ....[203]....
        /*0870*/ 	.word	0x0500000f


	//   ....[204]....
        /*0874*/ 	.word	0x0500000f


	//   ....[205]....
        /*0878*/ 	.word	0x0500000f


	//   ....[206]....
        /*087c*/ 	.word	0x0500000f


	//   ....[207]....
        /*0880*/ 	.word	0x0500000f


	//   ....[208]....
        /*0884*/ 	.word	0x0500000f


	//   ....[209]....
        /*0888*/ 	.word	0x0500000f


	//   ....[210]....
        /*088c*/ 	.word	0x0500000f


	//   ....[211]....
        /*0890*/ 	.word	0x0500000f


	//----- nvinfo : EIATTR_COOP_GROUP_INSTR_OFFSETS
	.align		4
.L_319:
        /*0894*/ 	.byte	0x04, 0x28
        /*0896*/ 	.short	(.L_321 - .L_320)


	//   ....[0]....
.L_320:
        /*0898*/ 	.word	0x00000060


	//   ....[1]....
        /*089c*/ 	.word	0x00000190


	//   ....[2]....
        /*08a0*/ 	.word	0x00000240


	//   ....[3]....
        /*08a4*/ 	.word	0x00000400


	//   ....[4]....
        /*08a8*/ 	.word	0x00000560


	//   ....[5]....
        /*08ac*/ 	.word	0x00000680


	//   ....[6]....
        /*08b0*/ 	.word	0x000007e0


	//   ....[7]....
        /*08b4*/ 	.word	0x00006060


	//   ....[8]....
        /*08b8*/ 	.word	0x00006820


	//   ....[9]....
        /*08bc*/ 	.word	0x00006830


	//   ....[10]....
        /*08c0*/ 	.word	0x00006840


	//   ....[11]....
        /*08c4*/ 	.word	0x00006850


	//   ....[12]....
        /*08c8*/ 	.word	0x00006b90


	//   ....[13]....
        /*08cc*/ 	.word	0x00006ba0


	//   ....[14]....
        /*08d0*/ 	.word	0x00006bb0


	//   ....[15]....
        /*08d4*/ 	.word	0x00006bc0


	//   ....[16]....
        /*08d8*/ 	.word	0x00007fb0


	//   ....[17]....
        /*08dc*/ 	.word	0x00007fc0


	//   ....[18]....
        /*08e0*/ 	.word	0x00007fd0


	//   ....[19]....
        /*08e4*/ 	.word	0x00007fe0


	//   ....[20]....
        /*08e8*/ 	.word	0x000080e0


	//   ....[21]....
        /*08ec*/ 	.word	0x00008100


	//   ....[22]....
        /*08f0*/ 	.word	0x000081a0


	//   ....[23]....
        /*08f4*/ 	.word	0x000081d0


	//   ....[24]....
        /*08f8*/ 	.word	0x000099f0


	//   ....[25]....
        /*08fc*/ 	.word	0x0000a470


	//   ....[26]....
        /*0900*/ 	.word	0x0000a490


	//   ....[27]....
        /*0904*/ 	.word	0x0000a4c0


	//   ....[28]....
        /*0908*/ 	.word	0x0000b090


	//   ....[29]....
        /*090c*/ 	.word	0x0000b0b0


	//   ....[30]....
        /*0910*/ 	.word	0x0000cad0


	//   ....[31]....
        /*0914*/ 	.word	0x0000d360


	//   ....[32]....
        /*0918*/ 	.word	0x0000d380


	//   ....[33]....
        /*091c*/ 	.word	0x0000d3a0


	//   ....[34]....
        /*0920*/ 	.word	0x0000dd70


	//   ....[35]....
        /*0924*/ 	.word	0x0000ddb0


	//   ....[36]....
        /*0928*/ 	.word	0x000100a0


	//   ....[37]....
        /*092c*/ 	.word	0x00010100


	//   ....[38]....
        /*0930*/ 	.word	0x00010770


	//   ....[39]....
        /*0934*/ 	.word	0x000107e0


	//   ....[40]....
        /*0938*/ 	.word	0x00011950


	//   ....[41]....
        /*093c*/ 	.word	0x00011c70


	//   ....[42]....
        /*0940*/ 	.word	0x00011d10


	//   ....[43]....
        /*0944*/ 	.word	0x00011d20


	//   ....[44]....
        /*0948*/ 	.word	0x00012a90


	//   ....[45]....
        /*094c*/ 	.word	0x00012ab0


	//   ....[46]....
        /*0950*/ 	.word	0x00012ac0


	//   ....[47]....
        /*0954*/ 	.word	0x00012ad0


	//   ....[48]....
        /*0958*/ 	.word	0x00012ff0


	//   ....[49]....
        /*095c*/ 	.word	0x00013030


	//   ....[50]....
        /*0960*/ 	.word	0x00013060


	//   ....[51]....
        /*0964*/ 	.word	0x00013090


	//   ....[52]....
        /*0968*/ 	.word	0x000130b0


	//   ....[53]....
        /*096c*/ 	.word	0x000130c0


	//   ....[54]....
        /*0970*/ 	.word	0x00013100


	//   ....[55]....
        /*0974*/ 	.word	0x00013130


	//   ....[56]....
        /*0978*/ 	.word	0x000135e0


	//   ....[57]....
        /*097c*/ 	.word	0x000135f0


	//   ....[58]....
        /*0980*/ 	.word	0x00013870


	//   ....[59]....
        /*0984*/ 	.word	0x00013880


	//   ....[60]....
        /*0988*/ 	.word	0x00014310


	//   ....[61]....
        /*098c*/ 	.word	0x00014340


	//   ....[62]....
        /*0990*/ 	.word	0x00014370


	//   ....[63]....
        /*0994*/ 	.word	0x00014390


	//   ....[64]....
        /*0998*/ 	.word	0x000143c0


	//   ....[65]....
        /*099c*/ 	.word	0x000143d0


	//   ....[66]....
        /*09a0*/ 	.word	0x00014400


	//   ....[67]....
        /*09a4*/ 	.word	0x00014470


	//   ....[68]....
        /*09a8*/ 	.word	0x000145a0


	//   ....[69]....
        /*09ac*/ 	.word	0x000147c0


	//   ....[70]....
        /*09b0*/ 	.word	0x000147f0


	//   ....[71]....
        /*09b4*/ 	.word	0x00014820


	//   ....[72]....
        /*09b8*/ 	.word	0x00014850


	//   ....[73]....
        /*09bc*/ 	.word	0x00014880


	//   ....[74]....
        /*09c0*/ 	.word	0x000148b0


	//   ....[75]....
        /*09c4*/ 	.word	0x00014a40


	//   ....[76]....
        /*09c8*/ 	.word	0x00014a70


	//   ....[77]....
        /*09cc*/ 	.word	0x00014aa0


	//   ....[78]....
        /*09d0*/ 	.word	0x00014ad0


	//   ....[79]....
        /*09d4*/ 	.word	0x00014b00


	//   ....[80]....
        /*09d8*/ 	.word	0x00014b30


	//   ....[81]....
        /*09dc*/ 	.word	0x00014bc0


	//   ....[82]....
        /*09e0*/ 	.word	0x00014bf0


	//   ....[83]....
        /*09e4*/ 	.word	0x00014c00


	//   ....[84]....
        /*09e8*/ 	.word	0x00014c40


	//   ....[85]....
        /*09ec*/ 	.word	0x000160e0


	//   ....[86]....
        /*09f0*/ 	.word	0x000176e0


	//   ....[87]....
        /*09f4*/ 	.word	0x00018280


	//   ....[88]....
        /*09f8*/ 	.word	0x00018290


	//   ....[89]....
        /*09fc*/ 	.word	0x000182b0


	//   ....[90]....
        /*0a00*/ 	.word	0x00018310


	//   ....[91]....
        /*0a04*/ 	.word	0x00018330


	//   ....[92]....
        /*0a08*/ 	.word	0x000183b0


	//   ....[93]....
        /*0a0c*/ 	.word	0x000183d0


	//   ....[94]....
        /*0a10*/ 	.word	0x00018450


	//   ....[95]....
        /*0a14*/ 	.word	0x00018470


	//   ....[96]....
        /*0a18*/ 	.word	0x000184f0


	//   ....[97]....
        /*0a1c*/ 	.word	0x00018510


	//   ....[98]....
        /*0a20*/ 	.word	0x00018590


	//   ....[99]....
        /*0a24*/ 	.word	0x000185b0


	//   ....[100]....
        /*0a28*/ 	.word	0x00018630


	//   ....[101]....
        /*0a2c*/ 	.word	0x00018650


	//   ....[102]....
        /*0a30*/ 	.word	0x00018660


	//   ....[103]....
        /*0a34*/ 	.word	0x000186d0


	//   ....[104]....
        /*0a38*/ 	.word	0x00018720


	//   ....[105]....
        /*0a3c*/ 	.word	0x000187e0


	//   ....[106]....
        /*0a40*/ 	.word	0x000187f0


	//   ....[107]....
        /*0a44*/ 	.word	0x00018860


	//   ....[108]....
        /*0a48*/ 	.word	0x00018870


	//   ....[109]....
        /*0a4c*/ 	.word	0x000188b0


	//   ....[110]....
        /*0a50*/ 	.word	0x000188d0


	//   ....[111]....
        /*0a54*/ 	.word	0x0001a860


	//   ....[112]....
        /*0a58*/ 	.word	0x0001a890


	//   ....[113]....
        /*0a5c*/ 	.word	0x0001a900


	//   ....[114]....
        /*0a60*/ 	.word	0x0001a930


	//   ....[115]....
        /*0a64*/ 	.word	0x0001a960


	//   ....[116]....
        /*0a68*/ 	.word	0x0001a990


	//   ....[117]....
        /*0a6c*/ 	.word	0x0001a9c0


	//   ....[118]....
        /*0a70*/ 	.word	0x0001a9f0


	//   ....[119]....
        /*0a74*/ 	.word	0x0001ab90


	//   ....[120]....
        /*0a78*/ 	.word	0x0001abc0


	//   ....[121]....
        /*0a7c*/ 	.word	0x0001abf0


	//   ....[122]....
        /*0a80*/ 	.word	0x0001ac20


	//   ....[123]....
        /*0a84*/ 	.word	0x0001ac50


	//   ....[124]....
        /*0a88*/ 	.word	0x0001ac80


	//   ....[125]....
        /*0a8c*/ 	.word	0x0001ad40


	//   ....[126]....
        /*0a90*/ 	.word	0x0001ad60


	//   ....[127]....
        /*0a94*/ 	.word	0x0001ad80


	//   ....[128]....
        /*0a98*/ 	.word	0x0001ade0


	//   ....[129]....
        /*0a9c*/ 	.word	0x0001b800


	//   ....[130]....
        /*0aa0*/ 	.word	0x0001bc60


	//   ....[131]....
        /*0aa4*/ 	.word	0x0001bd10


	//   ....[132]....
        /*0aa8*/ 	.word	0x0001bda0


	//   ....[133]....
        /*0aac*/ 	.word	0x0001bdf0


	//   ....[134]....
        /*0ab0*/ 	.word	0x0001be40


	//   ....[135]....
        /*0ab4*/ 	.word	0x0001bed0


	//   ....[136]....
        /*0ab8*/ 	.word	0x0001bf60


	//   ....[137]....
        /*0abc*/ 	.word	0x0001bfb0


	//   ....[138]....
        /*0ac0*/ 	.word	0x0001c000


	//   ....[139]....
        /*0ac4*/ 	.word	0x0001c0f0


	//   ....[140]....
        /*0ac8*/ 	.word	0x0001c1a0


	//   ....[141]....
        /*0acc*/ 	.word	0x0001c1f0


	//   ....[142]....
        /*0ad0*/ 	.word	0x0001c240


	//   ....[143]....
        /*0ad4*/ 	.word	0x0001c3d0


	//   ....[144]....
        /*0ad8*/ 	.word	0x0001c530


	//   ....[145]....
        /*0adc*/ 	.word	0x0001c5d0


	//   ....[146]....
        /*0ae0*/ 	.word	0x0001c620


	//   ....[147]....
        /*0ae4*/ 	.word	0x0001c8e0


	//   ....[148]....
        /*0ae8*/ 	.word	0x0001c940


	//   ....[149]....
        /*0aec*/ 	.word	0x0001ca00


	//   ....[150]....
        /*0af0*/ 	.word	0x0001ca70


	//   ....[151]....
        /*0af4*/ 	.word	0x0001cad0


	//   ....[152]....
        /*0af8*/ 	.word	0x0001cb80


	//   ....[153]....
        /*0afc*/ 	.word	0x0001cbe0


	//   ....[154]....
        /*0b00*/ 	.word	0x0001cc70


	//   ....[155]....
        /*0b04*/ 	.word	0x0001ccf0


	//   ....[156]....
        /*0b08*/ 	.word	0x0001cd40


	//   ....[157]....
        /*0b0c*/ 	.word	0x0001cdd0


	//   ....[158]....
        /*0b10*/ 	.word	0x0001ce60


	//   ....[159]....
        /*0b14*/ 	.word	0x0001cf00


	//   ....[160]....
        /*0b18*/ 	.word	0x0001cfa0


	//   ....[161]....
        /*0b1c*/ 	.word	0x0001d000


	//   ....[162]....
        /*0b20*/ 	.word	0x0001d070


	//   ....[163]....
        /*0b24*/ 	.word	0x0001d0d0


	//   ....[164]....
        /*0b28*/ 	.word	0x0001d140


	//   ....[165]....
        /*0b2c*/ 	.word	0x0001d200


	//   ....[166]....
        /*0b30*/ 	.word	0x0001d260


	//   ....[167]....
        /*0b34*/ 	.word	0x0001d320


	//   ....[168]....
        /*0b38*/ 	.word	0x0001d600


	//   ....[169]....
        /*0b3c*/ 	.word	0x0001d7b0


	//   ....[170]....
        /*0b40*/ 	.word	0x0001d800


	//   ....[171]....
        /*0b44*/ 	.word	0x0001d860


	//   ....[172]....
        /*0b48*/ 	.word	0x0001d920


	//   ....[173]....
        /*0b4c*/ 	.word	0x0001d980


	//   ....[174]....
        /*0b50*/ 	.word	0x0001da80


	//   ....[175]....
        /*0b54*/ 	.word	0x0001dae0


	//   ....[176]....
        /*0b58*/ 	.word	0x0001dbe0


	//   ....[177]....
        /*0b5c*/ 	.word	0x0001dc40


	//   ....[178]....
        /*0b60*/ 	.word	0x0001dd40


	//   ....[179]....
        /*0b64*/ 	.word	0x0001dda0


	//   ....[180]....
        /*0b68*/ 	.word	0x0001dea0


	//   ....[181]....
        /*0b6c*/ 	.word	0x0001df00


	//   ....[182]....
        /*0b70*/ 	.word	0x0001e000


	//   ....[183]....
        /*0b74*/ 	.word	0x0001e060


	//   ....[184]....
        /*0b78*/ 	.word	0x0001e110


	//   ....[185]....
        /*0b7c*/ 	.word	0x0001e1e0


	//   ....[186]....
        /*0b80*/ 	.word	0x0001e2b0


	//   ....[187]....
        /*0b84*/ 	.word	0x0001e310


	//   ....[188]....
        /*0b88*/ 	.word	0x0001e400


	//   ....[189]....
        /*0b8c*/ 	.word	0x0001e460


	//   ....[190]....
        /*0b90*/ 	.word	0x0001e530


	//   ....[191]....
        /*0b94*/ 	.word	0x0001e590


	//   ....[192]....
        /*0b98*/ 	.word	0x0001e650


	//   ....[193]....
        /*0b9c*/ 	.word	0x0001e970


	//   ....[194]....
        /*0ba0*/ 	.word	0x0001ea10


	//   ....[195]....
        /*0ba4*/ 	.word	0x0001eb80


	//   ....[196]....
        /*0ba8*/ 	.word	0x0001ebf0


	//   ....[197]....
        /*0bac*/ 	.word	0x0001ec60


	//   ....[198]....
        /*0bb0*/ 	.word	0x0001ecd0


	//   ....[199]....
        /*0bb4*/ 	.word	0x0001ed40


	//   ....[200]....
        /*0bb8*/ 	.word	0x0001edc0


	//   ....[201]....
        /*0bbc*/ 	.word	0x0001ee40


	//   ....[202]....
        /*0bc0*/ 	.word	0x0001eed0


	//   ....[203]....
        /*0bc4*/ 	.word	0x0001ef40


	//   ....[204]....
        /*0bc8*/ 	.word	0x0001efb0


	//   ....[205]....
        /*0bcc*/ 	.word	0x0001f020


	//   ....[206]....
        /*0bd0*/ 	.word	0x0001f0a0


	//   ....[207]....
        /*0bd4*/ 	.word	0x0001f110


	//   ....[208]....
        /*0bd8*/ 	.word	0x0001f1c0


	//   ....[209]....
        /*0bdc*/ 	.word	0x0001f210


	//   ....[210]....
        /*0be0*/ 	.word	0x0001f2a0


	//   ....[211]....
        /*0be4*/ 	.word	0x0001f3d0


	//----- nvinfo : EIATTR_REG_RECONFIG
	.align		4
.L_321:
        /*0be8*/ 	.byte	0x01, 0x54
	.zero		2


	//----- nvinfo : EIATTR_SYSCALL_OFFSETS
	.align		4
        /*0bec*/ 	.byte	0x04, 0x46
        /*0bee*/ 	.short	(.L_323 - .L_322)


	//   ....[0]....
.L_322:
        /*0bf0*/ 	.word	0x00001b90


	//   ....[1]....
        /*0bf4*/ 	.word	0x00001ce0


	//   ....[2]....
        /*0bf8*/ 	.word	0x00006230


	//   ....[3]....
        /*0bfc*/ 	.word	0x00006550


	//   ....[4]....
        /*0c00*/ 	.word	0x00017330


	//   ....[5]....
        /*0c04*/ 	.word	0x00017480


	//   ....[6]....
        /*0c08*/ 	.word	0x00017580


	//   ....[7]....
        /*0c0c*/ 	.word	0x00017db0


	//----- nvinfo : EIATTR_MBARRIER_INSTR_OFFSETS
	.align		4
.L_323:
        /*0c10*/ 	.byte	0x04, 0x39
        /*0c12*/ 	.short	(.L_325 - .L_324)


	//   ....[0]....
.L_324:
        /*0c14*/ 	.word	0x000002b0
        /*0c18*/ 	.word	0x000000ff
        /*0c1c*/ 	.word	0x00016800
        /*0c20*/ 	.short	0x0100
        /*0c22*/ 	.byte	0x08
	.zero		1


	//   ....[1]....
        /*0c24*/ 	.word	0x000002c0
        /*0c28*/ 	.word	0x000000ff
        /*0c2c*/ 	.word	0x00016820
        /*0c30*/ 	.short	0x0100
        /*0c32*/ 	.byte	0x08
	.zero		1


	//   ....[2]....
        /*0c34*/ 	.word	0x000003b0
        /*0c38*/ 	.word	0x000000ff
        /*0c3c*/ 	.word	0x00016830
        /*0c40*/ 	.short	0x0100
        /*0c42*/ 	.byte	0x08
	.zero		1


	//   ....[3]....
        /*0c44*/ 	.word	0x000003c0
        /*0c48*/ 	.word	0x000000ff
        /*0c4c*/ 	.word	0x00016840
        /*0c50*/ 	.short	0x0100
        /*0c52*/ 	.byte	0x08
	.zero		1


	//   ....[4]....
        /*0c54*/ 	.word	0x000003d0
        /*0c58*/ 	.word	0x000000ff
        /*0c5c*/ 	.word	0x00016838
        /*0c60*/ 	.short	0x0100
        /*0c62*/ 	.byte	0x08
	.zero		1


	//   ....[5]....
        /*0c64*/ 	.word	0x000003e0
        /*0c68*/ 	.word	0x000000ff
        /*0c6c*/ 	.word	0x00016848
        /*0c70*/ 	.short	0x0100
        /*0c72*/ 	.byte	0x08
	.zero		1


	//   ....[6]....
        /*0c74*/ 	.word	0x00000510
        /*0c78*/ 	.word	0x000000ff
        /*0c7c*/ 	.word	0x00016850
        /*0c80*/ 	.short	0x0100
        /*0c82*/ 	.byte	0x08
	.zero		1


	//   ....[7]....
        /*0c84*/ 	.word	0x00000520
        /*0c88*/ 	.word	0x000000ff
        /*0c8c*/ 	.word	0x00016860
        /*0c90*/ 	.short	0x0100
        /*0c92*/ 	.byte	0x08
	.zero		1


	//   ....[8]....
        /*0c94*/ 	.word	0x00000530
        /*0c98*/ 	.word	0x000000ff
        /*0c9c*/ 	.word	0x00016858
        /*0ca0*/ 	.short	0x0100
        /*0ca2*/ 	.byte	0x08
	.zero		1


	//   ....[9]....
        /*0ca4*/ 	.word	0x00000540
        /*0ca8*/ 	.word	0x000000ff
        /*0cac*/ 	.word	0x00016868
        /*0cb0*/ 	.short	0x0100
        /*0cb2*/ 	.byte	0x08
	.zero		1


	//   ....[10]....
        /*0cb4*/ 	.word	0x00000630
        /*0cb8*/ 	.word	0x000000ff
        /*0cbc*/ 	.word	0x00016870
        /*0cc0*/ 	.short	0x0100
        /*0cc2*/ 	.byte	0x06
	.zero		1


	//   ....[11]....
        /*0cc4*/ 	.word	0x00000640
        /*0cc8*/ 	.word	0x000000ff
        /*0ccc*/ 	.word	0x00016880
        /*0cd0*/ 	.short	0x0100
        /*0cd2*/ 	.byte	0x06
	.zero		1


	//   ....[12]....
        /*0cd4*/ 	.word	0x00000650
        /*0cd8*/ 	.word	0x000000ff
        /*0cdc*/ 	.word	0x00016878
        /*0ce0*/ 	.short	0x0100
        /*0ce2*/ 	.byte	0x06
	.zero		1


	//   ....[13]....
        /*0ce4*/ 	.word	0x00000660
        /*0ce8*/ 	.word	0x000000ff
        /*0cec*/ 	.word	0x00016888
        /*0cf0*/ 	.short	0x0100
        /*0cf2*/ 	.byte	0x06
	.zero		1


	//   ....[14]....
        /*0cf4*/ 	.word	0x00000790
        /*0cf8*/ 	.word	0x000000ff
        /*0cfc*/ 	.word	0x00016890
        /*0d00*/ 	.short	0x0100
        /*0d02*/ 	.byte	0x08
	.zero		1


	//   ....[15]....
        /*0d04*/ 	.word	0x000007a0
        /*0d08*/ 	.word	0x000000ff
        /*0d0c*/ 	.word	0x000168a0
        /*0d10*/ 	.short	0x0100
        /*0d12*/ 	.byte	0x08
	.zero		1


	//   ....[16]....
        /*0d14*/ 	.word	0x000007b0
        /*0d18*/ 	.word	0x000000ff
        /*0d1c*/ 	.word	0x00016898
        /*0d20*/ 	.short	0x0100
        /*0d22*/ 	.byte	0x08
	.zero		1


	//   ....[17]....
        /*0d24*/ 	.word	0x000007c0
        /*0d28*/ 	.word	0x000000ff
        /*0d2c*/ 	.word	0x000168a8
        /*0d30*/ 	.short	0x0100
        /*0d32*/ 	.byte	0x08
	.zero		1


	//   ....[18]....
        /*0d34*/ 	.word	0x000008f0
        /*0d38*/ 	.word	0x000000ff
        /*0d3c*/ 	.word	0x000168b0
        /*0d40*/ 	.short	0x0100
        /*0d42*/ 	.byte	0x08
	.zero		1


	//   ....[19]....
        /*0d44*/ 	.word	0x00000900
        /*0d48*/ 	.word	0x000000ff
        /*0d4c*/ 	.word	0x000168c0
        /*0d50*/ 	.short	0x0100
        /*0d52*/ 	.byte	0x08
	.zero		1


	//   ....[20]....
        /*0d54*/ 	.word	0x00000910
        /*0d58*/ 	.word	0x000000ff
        /*0d5c*/ 	.word	0x000168b8
        /*0d60*/ 	.short	0x0100
        /*0d62*/ 	.byte	0x08
	.zero		1


	//   ....[21]....
        /*0d64*/ 	.word	0x00000920
        /*0d68*/ 	.word	0x000000ff
        /*0d6c*/ 	.word	0x000168c8
        /*0d70*/ 	.short	0x0100
        /*0d72*/ 	.byte	0x08
	.zero		1


	//   ....[22]....
        /*0d74*/ 	.word	0x00002ef0
        /*0d78*/ 	.word	0x0000004e
        /*0d7c*/ 	.word	0x00016890
        /*0d80*/ 	.short	0x010a
        /*0d82*/ 	.byte	0x3f
	.zero		1


	//   ....[23]....
        /*0d84*/ 	.word	0x00004260
        /*0d88*/ 	.word	0x0000004e
        /*0d8c*/ 	.word	0x00016890
        /*0d90*/ 	.short	0x010a
        /*0d92*/ 	.byte	0x3f
	.zero		1


	//   ....[24]....
        /*0d94*/ 	.word	0x00005460
        /*0d98*/ 	.word	0x0000004e
        /*0d9c*/ 	.word	0x00016890
        /*0da0*/ 	.short	0x010a
        /*0da2*/ 	.byte	0x3f
	.zero		1


	//   ....[25]....
        /*0da4*/ 	.word	0x00005680
        /*0da8*/ 	.word	0x0000000c
        /*0dac*/ 	.word	0x00000000
        /*0db0*/ 	.short	0x0101
        /*0db2*/ 	.byte	0x3f
	.zero		1


	//   ....[26]....
        /*0db4*/ 	.word	0x000056c0
        /*0db8*/ 	.word	0x0000004e
        /*0dbc*/ 	.word	0x000168b0
        /*0dc0*/ 	.short	0x010a
        /*0dc2*/ 	.byte	0x3f
	.zero		1


	//   ....[27]....
        /*0dc4*/ 	.word	0x00005aa0
        /*0dc8*/ 	.word	0x0000004e
        /*0dcc*/ 	.word	0x00000000
        /*0dd0*/ 	.short	0x0101
        /*0dd2*/ 	.byte	0x3f
	.zero		1


	//   ....[28]....
        /*0dd4*/ 	.word	0x000062d0
        /*0dd8*/ 	.word	0x00000002
        /*0ddc*/ 	.word	0x00016800
        /*0de0*/ 	.short	0x010a
        /*0de2*/ 	.byte	0x3f
	.zero		1


	//   ....[29]....
        /*0de4*/ 	.word	0x00006320
        /*0de8*/ 	.word	0x00000002
        /*0dec*/ 	.word	0x00016800
        /*0df0*/ 	.short	0x010a
        /*0df2*/ 	.byte	0x3f
	.zero		1


	//   ....[30]....
        /*0df4*/ 	.word	0x00006e30
        /*0df8*/ 	.word	0x00000002
        /*0dfc*/ 	.word	0x00016800
        /*0e00*/ 	.short	0x010a
        /*0e02*/ 	.byte	0x3f
	.zero		1


	//   ....[31]....
        /*0e04*/ 	.word	0x00008450
        /*0e08*/ 	.word	0x00000002
        /*0e0c*/ 	.word	0x00016800
        /*0e10*/ 	.short	0x010a
        /*0e12*/ 	.byte	0x3f
	.zero		1


	//   ....[32]....
        /*0e14*/ 	.word	0x00009490
        /*0e18*/ 	.word	0x00000000
        /*0e1c*/ 	.word	0x00016830
        /*0e20*/ 	.short	0x010a
        /*0e22*/ 	.byte	0x3f
	.zero		1


	//   ....[33]....
        /*0e24*/ 	.word	0x00009500
        /*0e28*/ 	.word	0x00000000
        /*0e2c*/ 	.word	0x00016830
        /*0e30*/ 	.short	0x010a
        /*0e32*/ 	.byte	0x3f
	.zero		1


	//   ....[34]....
        /*0e34*/ 	.word	0x0000aa70
        /*0e38*/ 	.word	0x00000000
        /*0e3c*/ 	.word	0x00000000
        /*0e40*/ 	.short	0x0101
        /*0e42*/ 	.byte	0x3f
	.zero		1


	//   ....[35]....
        /*0e44*/ 	.word	0x0000bfe0
        /*0e48*/ 	.word	0x00000009
        /*0e4c*/ 	.word	0x00016830
        /*0e50*/ 	.short	0x010a
        /*0e52*/ 	.byte	0x3f
	.zero		1


	//   ....[36]....
        /*0e54*/ 	.word	0x0000c030
        /*0e58*/ 	.word	0x00000009
        /*0e5c*/ 	.word	0x00016830
        /*0e60*/ 	.short	0x010a
        /*0e62*/ 	.byte	0x3f
	.zero		1


	//   ....[37]....
        /*0e64*/ 	.word	0x0000c340
        /*0e68*/ 	.word	0x00000009
        /*0e6c*/ 	.word	0x00016850
        /*0e70*/ 	.short	0x010a
        /*0e72*/ 	.byte	0x3f
	.zero		1


	//   ....[38]....
        /*0e74*/ 	.word	0x0000c380
        /*0e78*/ 	.word	0x00000009
        /*0e7c*/ 	.word	0x00016850
        /*0e80*/ 	.short	0x010a
        /*0e82*/ 	.byte	0x3f
	.zero		1


	//   ....[39]....
        /*0e84*/ 	.word	0x0000e380
        /*0e88*/ 	.word	0x0000002e
        /*0e8c*/ 	.word	0x00000000
        /*0e90*/ 	.short	0x0101
        /*0e92*/ 	.byte	0x3f
	.zero		1


	//   ....[40]....
        /*0e94*/ 	.word	0x0000e410
        /*0e98*/ 	.word	0x0000000e
        /*0e9c*/ 	.word	0x00000000
        /*0ea0*/ 	.short	0x0101
        /*0ea2*/ 	.byte	0x3f
	.zero		1


	//   ....[41]....
        /*0ea4*/ 	.word	0x0000f1b0
        /*0ea8*/ 	.word	0x00000009
        /*0eac*/ 	.word	0x00016830
        /*0eb0*/ 	.short	0x010a
        /*0eb2*/ 	.byte	0x3f
	.zero		1


	//   ....[42]....
        /*0eb4*/ 	.word	0x0000f200
        /*0eb8*/ 	.word	0x00000009
        /*0ebc*/ 	.word	0x00016830
        /*0ec0*/ 	.short	0x010a
        /*0ec2*/ 	.byte	0x3f
	.zero		1


	//   ....[43]....
        /*0ec4*/ 	.word	0x0000f510
        /*0ec8*/ 	.word	0x00000009
        /*0ecc*/ 	.word	0x00016850
        /*0ed0*/ 	.short	0x010a
        /*0ed2*/ 	.byte	0x3f
	.zero		1


	//   ....[44]....
        /*0ed4*/ 	.word	0x0000f550
        /*0ed8*/ 	.word	0x00000009
        /*0edc*/ 	.word	0x00016850
        /*0ee0*/ 	.short	0x010a
        /*0ee2*/ 	.byte	0x3f
	.zero		1


	//   ....[45]....
        /*0ee4*/ 	.word	0x00010ce0
        /*0ee8*/ 	.word	0x00000019
        /*0eec*/ 	.word	0x00000000
        /*0ef0*/ 	.short	0x0101
        /*0ef2*/ 	.byte	0x3f
	.zero		1


	//   ....[46]....
        /*0ef4*/ 	.word	0x00010d10
        /*0ef8*/ 	.word	0x0000000e
        /*0efc*/ 	.word	0x00000000
        /*0f00*/ 	.short	0x0101
        /*0f02*/ 	.byte	0x3f
	.zero		1


	//   ....[47]....
        /*0f04*/ 	.word	0x00011840
        /*0f08*/ 	.word	0x0000000d
        /*0f0c*/ 	.word	0x00016850
        /*0f10*/ 	.short	0x010a
        /*0f12*/ 	.byte	0x3f
	.zero		1


	//   ....[48]....
        /*0f14*/ 	.word	0x000118b0
        /*0f18*/ 	.word	0x0000000d
        /*0f1c*/ 	.word	0x00016850
        /*0f20*/ 	.short	0x010a
        /*0f22*/ 	.byte	0x3f
	.zero		1


	//   ....[49]....
        /*0f24*/ 	.word	0x00011e90
        /*0f28*/ 	.word	0x00000007
        /*0f2c*/ 	.word	0x00000000
        /*0f30*/ 	.short	0x0101
        /*0f32*/ 	.byte	0x3f
	.zero		1


	//   ....[50]....
        /*0f34*/ 	.word	0x00012f00
        /*0f38*/ 	.word	0x00000000
        /*0f3c*/ 	.word	0x00000000
        /*0f40*/ 	.short	0x0101
        /*0f42*/ 	.byte	0x3f
	.zero		1


	//   ....[51]....
        /*0f44*/ 	.word	0x000134a0
        /*0f48*/ 	.word	0x00000008
        /*0f4c*/ 	.word	0x00000000
        /*0f50*/ 	.short	0x0101
        /*0f52*/ 	.byte	0x3f
	.zero		1


	//   ....[52]....
        /*0f54*/ 	.word	0x000161c0
        /*0f58*/ 	.word	0x00000010
        /*0f5c*/ 	.word	0x00016820
        /*0f60*/ 	.short	0x010a
        /*0f62*/ 	.byte	0x3f
	.zero		1


	//   ....[53]....
        /*0f64*/ 	.word	0x00016280
        /*0f68*/ 	.word	0x00000006
        /*0f6c*/ 	.word	0x000168a0
        /*0f70*/ 	.short	0x010a
        /*0f72*/ 	.byte	0x3f
	.zero		1


	//   ....[54]....
        /*0f74*/ 	.word	0x000164c0
        /*0f78*/ 	.word	0x00000006
        /*0f7c*/ 	.word	0x000168c0
        /*0f80*/ 	.short	0x010a
        /*0f82*/ 	.byte	0x3f
	.zero		1


	//   ....[55]....
        /*0f84*/ 	.word	0x00016850
        /*0f88*/ 	.word	0x00000006
        /*0f8c*/ 	.word	0x000168a0
        /*0f90*/ 	.short	0x010a
        /*0f92*/ 	.byte	0x3f
	.zero		1


	//   ....[56]....
        /*0f94*/ 	.word	0x00016a70
        /*0f98*/ 	.word	0x00000006
        /*0f9c*/ 	.word	0x000168c0
        /*0fa0*/ 	.short	0x010a
        /*0fa2*/ 	.byte	0x3f
	.zero		1


	//   ....[57]....
        /*0fa4*/ 	.word	0x00017910
        /*0fa8*/ 	.word	0x00000000
        /*0fac*/ 	.word	0x00016840
        /*0fb0*/ 	.short	0x010a
        /*0fb2*/ 	.byte	0x3f
	.zero		1


	//   ....[58]....
        /*0fb4*/ 	.word	0x00018980
        /*0fb8*/ 	.word	0x00000010
        /*0fbc*/ 	.word	0x00016800
        /*0fc0*/ 	.short	0x0107
        /*0fc2*/ 	.byte	0x3f
	.zero		1


	//   ....[59]....
        /*0fc4*/ 	.word	0x00018a70
        /*0fc8*/ 	.word	0x00000010
        /*0fcc*/ 	.word	0x00016800
        /*0fd0*/ 	.short	0x0101
        /*0fd2*/ 	.byte	0x3f
	.zero		1


	//   ....[60]....
        /*0fd4*/ 	.word	0x00018a90
        /*0fd8*/ 	.word	0x00000010
        /*0fdc*/ 	.word	0x00016820
        /*0fe0*/ 	.short	0x010a
        /*0fe2*/ 	.byte	0x3f
	.zero		1


	//   ....[61]....
        /*0fe4*/ 	.word	0x00018e30
        /*0fe8*/ 	.word	0x00000002
        /*0fec*/ 	.word	0x00016840
        /*0ff0*/ 	.short	0x010a
        /*0ff2*/ 	.byte	0x3f
	.zero		1


	//   ....[62]....
        /*0ff4*/ 	.word	0x000190b0
        /*0ff8*/ 	.word	0x00000003
        /*0ffc*/ 	.word	0x00000060
        /*1000*/ 	.short	0x010a
        /*1002*/ 	.byte	0x3f
	.zero		1


	//   ....[63]....
        /*1004*/ 	.word	0x00019610
        /*1008*/ 	.word	0x00000002
        /*100c*/ 	.word	0x00016840
        /*1010*/ 	.short	0x010a
        /*1012*/ 	.byte	0x3f
	.zero		1


	//   ....[64]....
        /*1014*/ 	.word	0x00019890
        /*1018*/ 	.word	0x0000000a
        /*101c*/ 	.word	0x00000060
        /*1020*/ 	.short	0x010a
        /*1022*/ 	.byte	0x3f
	.zero		1


	//   ....[65]....
        /*1024*/ 	.word	0x00019d30
        /*1028*/ 	.word	0x00000002
        /*102c*/ 	.word	0x00016840
        /*1030*/ 	.short	0x010a
        /*1032*/ 	.byte	0x3f
	.zero		1


	//   ....[66]....
        /*1034*/ 	.word	0x00019fc0
        /*1038*/ 	.word	0x00000003
        /*103c*/ 	.word	0x00000060
        /*1040*/ 	.short	0x010a
        /*1042*/ 	.byte	0x3f
	.zero		1


	//   ....[67]....
        /*1044*/ 	.word	0x0001a410
        /*1048*/ 	.word	0x00000003
        /*104c*/ 	.word	0x00016860
        /*1050*/ 	.short	0x010a
        /*1052*/ 	.byte	0x3f
	.zero		1


	//   ....[68]....
        /*1054*/ 	.word	0x0001b780
        /*1058*/ 	.word	0x00000009
        /*105c*/ 	.word	0x00016820
        /*1060*/ 	.short	0x010a
        /*1062*/ 	.byte	0x3f
	.zero		1


	//   ....[69]....
        /*1064*/ 	.word	0x0001b910
        /*1068*/ 	.word	0x00000007
        /*106c*/ 	.word	0x00000000
        /*1070*/ 	.short	0x010a
        /*1072*/ 	.byte	0x3f
	.zero		1


	//   ....[70]....
        /*1074*/ 	.word	0x0001b980
        /*1078*/ 	.word	0x00000003
        /*107c*/ 	.word	0x00000000
        /*1080*/ 	.short	0x010a
        /*1082*/ 	.byte	0x3f
	.zero		1


	//   ....[71]....
        /*1084*/ 	.word	0x0001b9e0
        /*1088*/ 	.word	0x00000005
        /*108c*/ 	.word	0x00000000
        /*1090*/ 	.short	0x010a
        /*1092*/ 	.byte	0x3f
	.zero		1


	//   ....[72]....
        /*1094*/ 	.word	0x0001ba10
        /*1098*/ 	.word	0x00000003
        /*109c*/ 	.word	0x00000000
        /*10a0*/ 	.short	0x010a
        /*10a2*/ 	.byte	0x3f
	.zero		1


	//   ....[73]....
        /*10a4*/ 	.word	0x0001ba70
        /*10a8*/ 	.word	0x0000004e
        /*10ac*/ 	.word	0x00016890
        /*10b0*/ 	.short	0x010a
        /*10b2*/ 	.byte	0x3f
	.zero		1


	//   ....[74]....
        /*10b4*/ 	.word	0x0001bac0
        /*10b8*/ 	.word	0x0000004e
        /*10bc*/ 	.word	0x00016890
        /*10c0*/ 	.short	0x010a
        /*10c2*/ 	.byte	0x3f
	.zero		1


	//   ....[75]....
        /*10c4*/ 	.word	0x0001bb10
        /*10c8*/ 	.word	0x0000004e
        /*10cc*/ 	.word	0x00016890
        /*10d0*/ 	.short	0x010a
        /*10d2*/ 	.byte	0x3f
	.zero		1


	//   ....[76]....
        /*10d4*/ 	.word	0x0001bb60
        /*10d8*/ 	.word	0x0000004e
        /*10dc*/ 	.word	0x000168b0
        /*10e0*/ 	.short	0x010a
        /*10e2*/ 	.byte	0x3f
	.zero		1


	//   ....[77]....
        /*10e4*/ 	.word	0x0001c030
        /*10e8*/ 	.word	0x00000002
        /*10ec*/ 	.word	0x00016800
        /*10f0*/ 	.short	0x010a
        /*10f2*/ 	.byte	0x3f
	.zero		1


	//   ....[78]....
        /*10f4*/ 	.word	0x0001c650
        /*10f8*/ 	.word	0x00000002
        /*10fc*/ 	.word	0x00016800
        /*1100*/ 	.short	0x010a
        /*1102*/ 	.byte	0x3f
	.zero		1


	//   ....[79]....
        /*1104*/ 	.word	0x0001c6a0
        /*1108*/ 	.word	0x00000000
        /*110c*/ 	.word	0x00016830
        /*1110*/ 	.short	0x010a
        /*1112*/ 	.byte	0x3f
	.zero		1


	//   ....[80]....
        /*1114*/ 	.word	0x0001c6f0
        /*1118*/ 	.word	0x00000009
        /*111c*/ 	.word	0x00016830
        /*1120*/ 	.short	0x010a
        /*1122*/ 	.byte	0x3f
	.zero		1


	//   ....[81]....
        /*1124*/ 	.word	0x0001c740
        /*1128*/ 	.word	0x00000009
        /*112c*/ 	.word	0x00016850
        /*1130*/ 	.short	0x010a
        /*1132*/ 	.byte	0x3f
	.zero		1


	//   ....[82]....
        /*1134*/ 	.word	0x0001c790
        /*1138*/ 	.word	0x00000009
        /*113c*/ 	.word	0x00016830
        /*1140*/ 	.short	0x010a
        /*1142*/ 	.byte	0x3f
	.zero		1


	//   ....[83]....
        /*1144*/ 	.word	0x0001c7e0
        /*1148*/ 	.word	0x00000009
        /*114c*/ 	.word	0x00016850
        /*1150*/ 	.short	0x010a
        /*1152*/ 	.byte	0x3f
	.zero		1


	//   ....[84]....
        /*1154*/ 	.word	0x0001c830
        /*1158*/ 	.word	0x0000000d
        /*115c*/ 	.word	0x00016850
        /*1160*/ 	.short	0x010a
        /*1162*/ 	.byte	0x3f
	.zero		1


	//   ....[85]....
        /*1164*/ 	.word	0x0001d3e0
        /*1168*/ 	.word	0x00000010
        /*116c*/ 	.word	0x00016820
        /*1170*/ 	.short	0x010a
        /*1172*/ 	.byte	0x3f
	.zero		1


	//   ....[86]....
        /*1174*/ 	.word	0x0001d430
        /*1178*/ 	.word	0x00000006
        /*117c*/ 	.word	0x000168a0
        /*1180*/ 	.short	0x010a
        /*1182*/ 	.byte	0x3f
	.zero		1


	//   ....[87]....
        /*1184*/ 	.word	0x0001d480
        /*1188*/ 	.word	0x00000006
        /*118c*/ 	.word	0x000168c0
        /*1190*/ 	.short	0x010a
        /*1192*/ 	.byte	0x3f
	.zero		1


	//   ....[88]....
        /*1194*/ 	.word	0x0001d4d0
        /*1198*/ 	.word	0x00000006
        /*119c*/ 	.word	0x000168a0
        /*11a0*/ 	.short	0x010a
        /*11a2*/ 	.byte	0x3f
	.zero		1


	//   ....[89]....
        /*11a4*/ 	.word	0x0001d520
        /*11a8*/ 	.word	0x00000006
        /*11ac*/ 	.word	0x000168c0
        /*11b0*/ 	.short	0x010a
        /*11b2*/ 	.byte	0x3f
	.zero		1


	//   ....[90]....
        /*11b4*/ 	.word	0x0001d6c0
        /*11b8*/ 	.word	0x00000000
        /*11bc*/ 	.word	0x00016840
        /*11c0*/ 	.short	0x010a
        /*11c2*/ 	.byte	0x3f
	.zero		1


	//   ....[91]....
        /*11c4*/ 	.word	0x0001e690
        /*11c8*/ 	.word	0x00000010
        /*11cc*/ 	.word	0x00016820
        /*11d0*/ 	.short	0x010a
        /*11d2*/ 	.byte	0x3f
	.zero		1


	//   ....[92]....
        /*11d4*/ 	.word	0x0001e6e0
        /*11d8*/ 	.word	0x00000002
        /*11dc*/ 	.word	0x00016840
        /*11e0*/ 	.short	0x010a
        /*11e2*/ 	.byte	0x3f
	.zero		1


	//   ....[93]....
        /*11e4*/ 	.word	0x0001e730
        /*11e8*/ 	.word	0x00000003
        /*11ec*/ 	.word	0x00000060
        /*11f0*/ 	.short	0x010a
        /*11f2*/ 	.byte	0x3f
	.zero		1


	//   ....[94]....
        /*11f4*/ 	.word	0x0001e780
        /*11f8*/ 	.word	0x00000002
        /*11fc*/ 	.word	0x00016840
        /*1200*/ 	.short	0x010a
        /*1202*/ 	.byte	0x3f
	.zero		1


	//   ....[95]....
        /*1204*/ 	.word	0x0001e7d0
        /*1208*/ 	.word	0x0000000a
        /*120c*/ 	.word	0x00000060
        /*1210*/ 	.short	0x010a
        /*1212*/ 	.byte	0x3f
	.zero		1


	//   ....[96]....
        /*1214*/ 	.word	0x0001e820
        /*1218*/ 	.word	0x00000002
        /*121c*/ 	.word	0x00016840
        /*1220*/ 	.short	0x010a
        /*1222*/ 	.byte	0x3f
	.zero		1


	//   ....[97]....
        /*1224*/ 	.word	0x0001e870
        /*1228*/ 	.word	0x00000003
        /*122c*/ 	.word	0x00000060
        /*1230*/ 	.short	0x010a
        /*1232*/ 	.byte	0x3f
	.zero		1


	//   ....[98]....
        /*1234*/ 	.word	0x0001e8c0
        /*1238*/ 	.word	0x00000003
        /*123c*/ 	.word	0x00016860
        /*1240*/ 	.short	0x010a
        /*1242*/ 	.byte	0x3f
	.zero		1


	//   ....[99]....
        /*1244*/ 	.word	0x0001f2f0
        /*1248*/ 	.word	0x00000009
        /*124c*/ 	.word	0x00016820
        /*1250*/ 	.short	0x010a
        /*1252*/ 	.byte	0x3f
	.zero		1


	//   ....[100]....
        /*1254*/ 	.word	0x0001f490
        /*1258*/ 	.word	0x00000007
        /*125c*/ 	.word	0x00000000
        /*1260*/ 	.short	0x010a
        /*1262*/ 	.byte	0x3f
	.zero		1


	//   ....[101]....
        /*1264*/ 	.word	0x0001f4e0
        /*1268*/ 	.word	0x00000003
        /*126c*/ 	.word	0x00000000
        /*1270*/ 	.short	0x010a
        /*1272*/ 	.byte	0x3f
	.zero		1


	//   ....[102]....
        /*1274*/ 	.word	0x0001f530
        /*1278*/ 	.word	0x00000005
        /*127c*/ 	.word	0x00000000
        /*1280*/ 	.short	0x010a
        /*1282*/ 	.byte	0x3f
	.zero		1


	//----- nvinfo : EIATTR_NUM_MBARRIERS
	.align		4
.L_325:
        /*1284*/ 	.byte	0x03, 0x38
        /*1286*/ 	.short	0x0016


	//----- nvinfo : EIATTR_EXIT_INSTR_OFFSETS
	.align		4
        /*1288*/ 	.byte	0x04, 0x1c
        /*128a*/ 	.short	(.L_327 - .L_326)


	//   ....[0]....
.L_326:
        /*128c*/ 	.word	0x0001ba60


	//----- nvinfo : EIATTR_MAX_THREADS
	.align		4
.L_327:
        /*1290*/ 	.byte	0x04, 0x05
        /*1292*/ 	.short	(.L_329 - .L_328)
.L_328:
        /*1294*/ 	.word	0x00000200
        /*1298*/ 	.word	0x00000001
        /*129c*/ 	.word	0x00000001


	//----- nvinfo : EIATTR_CRS_STACK_SIZE
	.align		4
.L_329:
        /*12a0*/ 	.byte	0x04, 0x1e
        /*12a2*/ 	.short	(.L_331 - .L_330)
.L_330:
        /*12a4*/ 	.word	0x00000000


	//----- nvinfo : EIATTR_CBANK_PARAM_SIZE
	.align		4
.L_331:
        /*12a8*/ 	.byte	0x03, 0x19
        /*12aa*/ 	.short	0x0af0


	//----- nvinfo : EIATTR_PARAM_CBANK
	.align		4
        /*12ac*/ 	.byte	0x04, 0x0a
        /*12ae*/ 	.short	(.L_333 - .L_332)
	.align		4
.L_332:
        /*12b0*/ 	.word	index@(.nv.constant0._ZN7cutlass13device_kernelIN5flash11enable_sm90INS1_16FlashAttnFwdSm90INS1_25CollectiveMainloopFwdSm90ILi2EN4cute5tupleIJNS5_1CILi1EEES8_S8_EEENS6_IJNS7_ILi192EEENS7_ILi128EEENS7_ILi64EEEEEELi64ENS_10bfloat16_tEfNS_4arch4Sm90ELb1ELb0ELb1ELb1ELb0ELb1ELb0ELb1ELb1ELb1ELb1ELb0EEENS1_21CollectiveEpilogueFwdINS6_IJSA_SC_SB_EEES9_SE_SG_Li384ELb1ELb1ELb1ELb0EEENS1_36VarlenDynamicPersistentTileSchedulerILi192ELi128ELi384ELi128ELb1ELb1ELb1ELb1ELb1ELb1EEEEEEEEEvNT_6ParamsE)
        /*12b4*/ 	.short	0x0210
        /*12b6*/ 	.short	0x0af0


	//----- nvinfo : EIATTR_SW_WAR
	.align		4
.L_333:
        /*12b8*/ 	.byte	0x04, 0x36
        /*12ba*/ 	.short	(.L_335 - .L_334)
.L_334:
        /*12bc*/ 	.word	0x00000008
.L_335:


//--------------------- .nv.callgraph             --------------------------
	.section	.nv.callgraph,"",@"SHT_CUDA_CALLGRAPH"
	.align	4
	.sectionentsize	8
	.align		4
        /*0000*/ 	.word	0x00000000
	.align		4
        /*0004*/ 	.word	0xffffffff
	.align		4
        /*0008*/ 	.word	index@(_ZN7cutlass13device_kernelIN5flash11enable_sm90INS1_16FlashAttnFwdSm90INS1_25CollectiveMainloopFwdSm90ILi2EN4cute5tupleIJNS5_1CILi1EEES8_S8_EEENS6_IJNS7_ILi192EEESA_NS7_ILi64EEEEEELi64ENS_10bfloat16_tEfNS_4arch4Sm90ELb0ELb0ELb1ELb0ELb0ELb0ELb0ELb0ELb1ELb1ELb1ELb0EEENS1_21CollectiveEpilogueFwdINS6_IJSA_SB_SA_EEES9_SD_SF_Li384ELb0ELb1ELb1ELb0EEENS1_19SingleTileSchedulerILb0ELb1ELb1ELi192EEEEEEEEEvNT_6ParamsE)
	.align		4
        /*000c*/ 	.word	index@(__assertfail)
	.align		4
        /*0010*/ 	.word	index@(_ZN7cutlass13device_kernelIN5flash11enable_sm90INS1_16FlashAttnFwdSm90INS1_25CollectiveMainloopFwdSm90ILi2EN4cute5tupleIJNS5_1CILi1EEES8_S8_EEENS6_IJNS7_ILi192EEESA_NS7_ILi64EEEEEELi64ENS_10bfloat16_tEfNS_4arch4Sm90ELb0ELb0ELb1ELb1ELb0ELb0ELb0ELb0ELb1ELb1ELb1ELb0EEENS1_21CollectiveEpilogueFwdINS6_IJSA_SB_SA_EEES9_SD_SF_Li384ELb1ELb1ELb1ELb0EEENS1_36VarlenDynamicPersistentTileSchedulerILi192ELi192ELi384ELi128ELb1ELb1ELb1ELb0ELb1ELb1EEEEEEEEEvNT_6ParamsE)
	.align		4
        /*0014*/ 	.word	index@(__assertfail)
	.align		4
        /*0018*/ 	.word	index@(_ZN7cutlass13device_kernelIN5flash11enable_sm90INS1_16FlashAttnFwdSm90INS1_25CollectiveMainloopFwdSm90ILi2EN4cute5tupleIJNS5_1CILi1EEES8_S8_EEENS6_IJNS7_ILi192EEESA_NS7_ILi64EEEEEELi64ENS_10bfloat16_tEfNS_4arch4Sm90ELb0ELb0ELb1ELb1ELb0ELb1ELb0ELb0ELb1ELb1ELb1ELb0EEENS1_21CollectiveEpilogueFwdINS6_IJSA_SB_SA_EEES9_SD_SF_Li384ELb1ELb1ELb1ELb0EEENS1_36VarlenDynamicPersistentTileSchedulerILi192ELi192ELi384ELi128ELb1ELb1ELb1ELb0ELb1ELb1EEEEEEEEEvNT_6ParamsE)
	.align		4
        /*001c*/ 	.word	index@(__assertfail)
	.align		4
        /*0020*/ 	.word	index@(_ZN7cutlass13device_kernelIN5flash11enable_sm90INS1_16FlashAttnFwdSm90INS1_25CollectiveMainloopFwdSm90ILi2EN4cute5tupleIJNS5_1CILi1EEES8_S8_EEENS6_IJNS7_ILi192EEENS7_ILi128EEENS7_ILi64EEEEEELi64ENS_10bfloat16_tEfNS_4arch4Sm90ELb0ELb1ELb1ELb0ELb0ELb0ELb0ELb1ELb1ELb1ELb1ELb0EEENS1_21CollectiveEpilogueFwdINS6_IJSA_SC_SB_EEES9_SE_SG_Li384ELb0ELb1ELb1ELb0EEENS1_19SingleTileSchedulerILb0ELb1ELb1ELi192EEEEEEEEEvNT_6ParamsE)
	.align		4
        /*0024*/ 	.word	index@(__assertfail)
	.align		4
        /*0028*/ 	.word	index@(_ZN7cutlass13device_kernelIN5flash11enable_sm90INS1_16FlashAttnFwdSm90INS1_25CollectiveMainloopFwdSm90ILi2EN4cute5tupleIJNS5_1CILi1EEES8_S8_EEENS6_IJNS7_ILi192EEENS7_ILi128EEENS7_ILi64EEEEEELi64ENS_10bfloat16_tEfNS_4arch4Sm90ELb0ELb1ELb1ELb1ELb0ELb0ELb0ELb1ELb1ELb1ELb1ELb0EEENS1_21CollectiveEpilogueFwdINS6_IJSA_SC_SB_EEES9_SE_SG_Li384ELb1ELb1ELb1ELb0EEENS1_36VarlenDynamicPersistentTileSchedulerILi192ELi128ELi384ELi128ELb1ELb1ELb1ELb1ELb0ELb1EEEEEEEEEvNT_6ParamsE)
	.align		4
        /*002c*/ 	.word	index@(__assertfail)
	.align		4
        /*0030*/ 	.word	index@(_ZN7cutlass13device_kernelIN5flash11enable_sm90INS1_16FlashAttnFwdSm90INS1_25CollectiveMainloopFwdSm90ILi2EN4cute5tupleIJNS5_1CILi1EEES8_S8_EEENS6_IJNS7_ILi192EEENS7_ILi128EEENS7_ILi64EEEEEELi64ENS_10bfloat16_tEfNS_4arch4Sm90ELb0ELb1ELb1ELb1ELb0ELb1ELb0ELb1ELb1ELb1ELb1ELb0EEENS1_21CollectiveEpilogueFwdINS6_IJSA_SC_SB_EEES9_SE_SG_Li384ELb1ELb1ELb1ELb0EEENS1_36VarlenDynamicPersistentTileSchedulerILi192ELi128ELi384ELi128ELb1ELb1ELb1ELb1ELb0ELb1EEEEEEEEEvNT_6ParamsE)
	.align		4
        /*0034*/ 	.word	index@(__assertfail)
	.align		4
        /*0038*/ 	.word	index@(_ZN7cutlass13device_kernelIN5flash11enable_sm90INS1_16FlashAttnFwdSm90INS1_25CollectiveMainloopFwdSm90ILi2EN4cute5tupleIJNS5_1CILi1EEES8_S8_EEENS6_IJNS7_ILi192EEENS7_ILi128EEENS7_ILi64EEEEEELi64ENS_10bfloat16_tEfNS_4arch4Sm90ELb1ELb0ELb1ELb0ELb0ELb0ELb0ELb1ELb1ELb1ELb1ELb0EEENS1_21CollectiveEpilogueFwdINS6_IJSA_SC_SB_EEES9_SE_SG_Li384ELb0ELb1ELb1ELb0EEENS1_19SingleTileSchedulerILb0ELb1ELb1ELi192EEEEEEEEEvNT_6ParamsE)
	.align		4
        /*003c*/ 	.word	index@(__assertfail)
	.align		4
        /*0040*/ 	.word	index@(_ZN7cutlass13device_kernelIN5flash11enable_sm90INS1_16FlashAttnFwdSm90INS1_25CollectiveMainloopFwdSm90ILi2EN4cute5tupleIJNS5_1CILi1EEES8_S8_EEENS6_IJNS7_ILi192EEENS7_ILi128EEENS7_ILi64EEEEEELi64ENS_10bfloat16_tEfNS_4arch4Sm90ELb1ELb0ELb1ELb1ELb0ELb0ELb0ELb1ELb1ELb1ELb1ELb0EEENS1_21CollectiveEpilogueFwdINS6_IJSA_SC_SB_EEES9_SE_SG_Li384ELb1ELb1ELb1ELb0EEENS1_36VarlenDynamicPersistentTileSchedulerILi192ELi128ELi384ELi128ELb1ELb1ELb1ELb1ELb1ELb1EEEEEEEEEvNT_6ParamsE)
	.align		4
        /*0044*/ 	.word	index@(__assertfail)
	.align		4
        /*0048*/ 	.word	index@(_ZN7cutlass13device_kernelIN5flash11enable_sm90INS1_16FlashAttnFwdSm90INS1_25CollectiveMainloopFwdSm90ILi2EN4cute5tupleIJNS5_1CILi1EEES8_S8_EEENS6_IJNS7_ILi192EEENS7_ILi128EEENS7_ILi64EEEEEELi64ENS_10bfloat16_tEfNS_4arch4Sm90ELb1ELb0ELb1ELb1ELb0ELb1ELb0ELb1ELb1ELb1ELb1ELb0EEENS1_21CollectiveEpilogueFwdINS6_IJSA_SC_SB_EEES9_SE_SG_Li384ELb1ELb1ELb1ELb0EEENS1_36VarlenDynamicPersistentTileSchedulerILi192ELi128ELi384ELi128ELb1ELb1ELb1ELb1ELb1ELb1EEEEEEEEEvNT_6ParamsE)
	.align		4
        /*004c*/ 	.word	index@(__assertfail)
	.align		4
        /*0050*/ 	.word	0x00000000
	.align		4
        /*0054*/ 	.word	0xfffffffe
	.align		4
        /*0058*/ 	.word	0x00000000
	.align		4
        /*005c*/ 	.word	0xfffffffd
	.align		4
        /*0060*/ 	.word	0x00000000
	.align		4
        /*0064*/ 	.word	0xfffffffc


//--------------------- .nv.constant4             --------------------------
	.section	.nv.constant4,"a",@progbits
	.align	8
	.align		8
.nv.constant4:
        /*0000*/ 	.dword	__assertfail
	.align		8
        /*0008*/ 	.dword	__unnamed_1
	.align		8
        /*0010*/ 	.dword	__unnamed_2
	.align		8
        /*0018*/ 	.dword	__unnamed_3
	.align		8
        /*0020*/ 	.dword	__unnamed_4
	.align		8
        /*0028*/ 	.dword	__unnamed_5
	.align		8
        /*0030*/ 	.dword	__unnamed_6
	.align		8
        /*0038*/ 	.dword	__unnamed_7
	.align		8
        /*0040*/ 	.dword	__unnamed_8
	.align		8
        /*0048*/ 	.dword	__unnamed_9
	.align		8
        /*0050*/ 	.dword	_ZN79_INTERNAL_8c5eea16_43_flash_fwd_hdim64_bf16_split_softcap_sm90_cu_59c7631c_34294cuda3std3__45__cpo5beginE
	.align		8
        /*0058*/ 	.dword	_ZN79_INTERNAL_8c5eea16_43_flash_fwd_hdim64_bf16_split_softcap_sm90_cu_59c7631c_34294cuda3std3__45__cpo3endE
	.align		8
        /*0060*/ 	.dword	_ZN79_INTERNAL_8c5eea16_43_flash_fwd_hdim64_bf16_split_softcap_sm90_cu_59c7631c_34294cuda3std3__45__cpo6cbeginE
	.align		8
        /*0068*/ 	.dword	_ZN79_INTERNAL_8c5eea16_43_flash_fwd_hdim64_bf16_split_softcap_sm90_cu_59c7631c_34294cuda3std3__45__cpo4cendE
	.align		8
        /*0070*/ 	.dword	_ZN79_INTERNAL_8c5eea16_43_flash_fwd_hdim64_bf16_split_softcap_sm90_cu_59c7631c_34294cuda3std3__481_GLOBAL__N__8c5eea16_43_flash_fwd_hdim64_bf16_split_softcap_sm90_cu_59c7631c_34296ignoreE
	.align		8
        /*0078*/ 	.dword	_ZN79_INTERNAL_8c5eea16_43_flash_fwd_hdim64_bf16_split_softcap_sm90_cu_59c7631c_34294cuda3std3__419piecewise_constructE
	.align		8
        /*0080*/ 	.dword	_ZN79_INTERNAL_8c5eea16_43_flash_fwd_hdim64_bf16_split_softcap_sm90_cu_59c7631c_34294cuda3std3__48in_placeE
	.align		8
        /*0088*/ 	.dword	_ZN79_INTERNAL_8c5eea16_43_flash_fwd_hdim64_bf16_split_softcap_sm90_cu_59c7631c_34294cuda3std6ranges3__45__cpo4swapE
	.align		8
        /*0090*/ 	.dword	_ZN79_INTERNAL_8c5eea16_43_flash_fwd_hdim64_bf16_split_softcap_sm90_cu_59c7631c_34294cuda3std6ranges3__45__cpo9iter_moveE
	.align		8
        /*0098*/ 	.dword	_ZN79_INTERNAL_8c5eea16_43_flash_fwd_hdim64_bf16_split_softcap_sm90_cu_59c7631c_34294cute7productE
	.align		8
        /*00a0*/ 	.dword	_ZN79_INTERNAL_8c5eea16_43_flash_fwd_hdim64_bf16_split_softcap_sm90_cu_59c7631c_34294cute1_E
	.align		8
        /*00a8*/ 	.dword	$str$20
	.align		8
        /*00b0*/ 	.dword	$str$21


//--------------------- .text._ZN7cutlass13device_kernelIN5flash11enable_sm90INS1_16FlashAttnFwdSm90INS1_25CollectiveMainloopFwdSm90ILi2EN4cute5tupleIJNS5_1CILi1EEES8_S8_EEENS6_IJNS7_ILi192EEESA_NS7_ILi64EEEEEELi64ENS_10bfloat16_tEfNS_4arch4Sm90ELb0ELb0ELb1ELb0ELb0ELb0ELb0ELb0ELb1ELb1ELb1ELb0EEENS1_21CollectiveEpilogueFwdINS6_IJSA_SB_SA_EEES9_SD_SF_Li384ELb0ELb1ELb1ELb0EEENS1_19SingleTileSchedulerILb0ELb1ELb1ELi192EEEEEEEEEvNT_6ParamsE --------------------------
	.section	.text._ZN7cutlass13device_kernelIN5flash11enable_sm90INS1_16FlashAttnFwdSm90INS1_25CollectiveMainloopFwdSm90ILi2EN4cute5tupleIJNS5_1CILi1EEES8_S8_EEENS6_IJNS7_ILi192EEESA_NS7_ILi64EEEEEELi64ENS_10bfloat16_tEfNS_4arch4Sm90ELb0ELb0ELb1ELb0ELb0ELb0ELb0ELb0ELb1ELb1ELb1ELb0EEENS1_21CollectiveEpilogueFwdINS6_IJSA_SB_SA_EEES9_SD_SF_Li384ELb0ELb1ELb1ELb0EEENS1_19SingleTileSchedulerILb0ELb1ELb1ELi192EEEEEEEEEvNT_6ParamsE,"ax",@progbits
	.align	128
.text._ZN7cutlass13device_kernelIN5flash11enable_sm90INS1_16FlashAttnFwdSm90INS1_25CollectiveMainloopFwdSm90ILi2EN4cute5tupleIJNS5_1CILi1EEES8_S8_EEENS6_IJNS7_ILi192EEESA_NS7_ILi64EEEEEELi64ENS_10bfloat16_tEfNS_4arch4Sm90ELb0ELb0ELb1ELb0ELb0ELb0ELb0ELb0ELb1ELb1ELb1ELb0EEENS1_21CollectiveEpilogueFwdINS6_IJSA_SB_SA_EEES9_SD_SF_Li384ELb0ELb1ELb1ELb0EEENS1_19SingleTileSchedulerILb0ELb1ELb1ELi192EEEEEEEEEvNT_6ParamsE:
        .type           _ZN7cutlass13device_kernelIN5flash11enable_sm90INS1_16FlashAttnFwdSm90INS1_25CollectiveMainloopFwdSm90ILi2EN4cute5tupleIJNS5_1CILi1EEES8_S8_EEENS6_IJNS7_ILi192EEESA_NS7_ILi64EEEEEELi64ENS_10bfloat16_tEfNS_4arch4Sm90ELb0ELb0ELb1ELb0ELb0ELb0ELb0ELb0ELb1ELb1ELb1ELb0EEENS1_21CollectiveEpilogueFwdINS6_IJSA_SB_SA_EEES9_SD_SF_Li384ELb0ELb1ELb1ELb0EEENS1_19SingleTileSchedulerILb0ELb1ELb1ELi192EEEEEEEEEvNT_6ParamsE,@function
        .size           _ZN7cutlass13device_kernelIN5flash11enable_sm90INS1_16FlashAttnFwdSm90INS1_25CollectiveMainloopFwdSm90ILi2EN4cute5tupleIJNS5_1CILi1EEES8_S8_EEENS6_IJNS7_ILi192EEESA_NS7_ILi64EEEEEELi64ENS_10bfloat16_tEfNS_4arch4Sm90ELb0ELb0ELb1ELb0ELb0ELb0ELb0ELb0ELb1ELb1ELb1ELb0EEENS1_21CollectiveEpilogueFwdINS6_IJSA_SB_SA_EEES9_SD_SF_Li384ELb0ELb1ELb1ELb0EEENS1_19SingleTileSchedulerILb0ELb1ELb1ELi192EEEEEEEEEvNT_6ParamsE,(.L_x_2701 - _ZN7cutlass13device_kernelIN5flash11enable_sm90INS1_16FlashAttnFwdSm90INS1_25CollectiveMainloopFwdSm90ILi2EN4cute5tupleIJNS5_1CILi1EEES8_S8_EEENS6_IJNS7_ILi192EEESA_NS7_ILi64EEEEEELi64ENS_10bfloat16_tEfNS_4arch4Sm90ELb0ELb0ELb1ELb0ELb0ELb0ELb0ELb0ELb1ELb1ELb1ELb0EEENS1_21CollectiveEpilogueFwdINS6_IJSA_SB_SA_EEES9_SD_SF_Li384ELb0ELb1ELb1ELb0EEENS1_19SingleTileSchedulerILb0ELb1ELb1ELi192EEEEEEEEEvNT_6ParamsE)
        .other          _ZN7cutlass13device_kernelIN5flash11enable_sm90INS1_16FlashAttnFwdSm90INS1_25CollectiveMainloopFwdSm90ILi2EN4cute5tupleIJNS5_1CILi1EEES8_S8_EEENS6_IJNS7_ILi192EEESA_NS7_ILi64EEEEEELi64ENS_10bfloat16_tEfNS_4arch4Sm90ELb0ELb0ELb1ELb0ELb0ELb0ELb0ELb0ELb1ELb1ELb1ELb0EEENS1_21CollectiveEpilogueFwdINS6_IJSA_SB_SA_EEES9_SD_SF_Li384ELb0ELb1ELb1ELb0EEENS1_19SingleTileSchedulerILb0ELb1ELb1ELi192EEEEEEEEEvNT_6ParamsE,@"STO_CUDA_ENTRY STV_DEFAULT"
_ZN7cutlass13device_kernelIN5flash11enable_sm90INS1_16FlashAttnFwdSm90INS1_25CollectiveMainloopFwdSm90ILi2EN4cute5tupleIJNS5_1CILi1EEES8_S8_EEENS6_IJNS7_ILi192EEESA_NS7_ILi64EEEEEELi64ENS_10bfloat16_tEfNS_4arch4Sm90ELb0ELb0ELb1ELb0ELb0ELb0ELb0ELb0ELb1ELb1ELb1ELb0EEENS1_21CollectiveEpilogueFwdINS6_IJSA_SB_SA_EEES9_SD_SF_Li384ELb0ELb1ELb1ELb0EEENS1_19SingleTileSchedulerILb0ELb1ELb1ELi192EEEEEEEEEvNT_6ParamsE:
[----:B------:R-:W0:Y:S02]  /*0000*/  LDC R1, c[0x0][0x28] ;  /* 0x00000a00ff017b82 */ /* 0x000e240000000800 */
[----:B0-----:R-:W-:Y:S01]  /*0010*/  VIADD R1, R1, 0xffffffe8 ;  /* 0xffffffe801017836 */ /* 0x001fe20000000000 */
[----:B------:R-:W0:Y:S01]  /*0020*/  S2R R4, SR_TID.X ;  /* 0x0000000000047919 */ /* 0x000e220000002100 */
[----:B------:R-:W-:Y:S01]  /*0030*/  ELECT P0, URZ, PT ;  /* 0x00000000003f782f */ /* 0x000fe20003800000 */
[----:B------:R-:W-:Y:S01]  /*0040*/  BSSY B0, `(.L_x_0) ;  /* 0x000000d000007945 */ /* 0x000fe20003800000 */
[----:B0-----:R-:W-:-:S05]  /*0050*/  SHF.R.U32.HI R0, RZ, 0x5, R4 ;  /* 0x00000005ff007819 */ /* 0x001fca0000011604 */
[----:B------:R-:W0:Y:S02]  /*0060*/  SHFL.IDX PT, R2, R0, RZ, 0x1f ;  /* 0x00001fff00027589 */ /* 0x000e2400000e0000 */
[----:B0-----:R-:W-:-:S13]  /*0070*/  ISETP.EQ.AND P0, PT, R2, RZ, P0 ;  /* 0x000000ff0200720c */ /* 0x001fda0000702270 */
[----:B------:R-:W-:Y:S05]  /*0080*/  @!P0 BRA `(.L_x_1) ;  /* 0x0000000000208947 */ /* 0x000fea0003800000 */
[----:B------:R-:W-:Y:S02]  /*0090*/  ULDC.64 UR4, c[0x0][0x198] ;  /* 0x0000660000047ab9 */ /* 0x000fe40000000a00 */
[----:B------:R-:W-:Y:S02]  /*00a0*/  UIADD3 UR6, UP0, UR4, 0x370, URZ ;  /* 0x0000037004067890 */ /* 0x000fe4000ff1e03f */
[----:B------:R-:W-:Y:S02]  /*00b0*/  UIADD3 UR4, UP1, UR4, 0x470, URZ ;  /* 0x0000047004047890 */ /* 0x000fe4000ff3e03f */
[----:B------:R-:W-:Y:S02]  /*00c0*/  UIADD3.X UR7, URZ, UR5, URZ, UP0, !UPT ;  /* 0x000000053f077290 */ /* 0x000fe400087fe43f */
[----:B------:R-:W-:-:S07]  /*00d0*/  UIADD3.X UR5, URZ, UR5, URZ, UP1, !UPT ;  /* 0x000000053f057290 */ /* 0x000fce0008ffe43f */
[----:B------:R0:W-:Y:S02]  /*00e0*/  UTMACCTL.PF [UR6] ;  /* 0x00000000060079b9 */ /* 0x0001e40008040000 */
[----:B------:R0:W-:Y:S02]  /*00f0*/  UTMACCTL.PF [UR4] ;  /* 0x00000000040079b9 */ /* 0x0001e40008040000 */
[----:B0-----:R-:W-:Y:S01]  /*0100*/  NOP ;  /* 0x0000000000007918 */ /* 0x001fe20000000000 */
.L_x_1:
[----:B------:R-:W-:Y:S05]  /*0110*/  BSYNC B0 ;  /* 0x0000000000007941 */ /* 0x000fea0003800000 */
.L_x_0:
[----:B------:R-:W-:Y:S01]  /*0120*/  VOTEU.ANY UP0, P0 ;  /* 0x00000000003f7886 */ /* 0x000fe20000000100 */
[----:B------:R-:W0:Y:S01]  /*0130*/  SHFL.IDX PT, R2, R0, RZ, 0x1f ;  /* 0x00001fff00027589 */ /* 0x000e2200000e0000 */
[----:B------:R-:W-:Y:S01]  /*0140*/  UMOV UR4, 0x80 ;  /* 0x0000008000047882 */ /* 0x000fe20000000000 */
[----:B------:R-:W-:Y:S01]  /*0150*/  UMOV UR7, 0x180 ;  /* 0x0000018000077882 */ /* 0x000fe20000000000 */
[----:B------:R-:W-:Y:S01]  /*0160*/  SHF.R.U32.HI R3, RZ, 0x7, R4 ;  /* 0x00000007ff037819 */ /* 0x000fe20000011604 */
[----:B------:R-:W1:Y:S01]  /*0170*/  @UP0 S2UR UR8, SR_CgaCtaId ;  /* 0x00000000000809c3 */ /* 0x000e620000008800 */
[----:B------:R-:W-:Y:S01]  /*0180*/  @UP0 UMOV UR6, 0x400 ;  /* 0x0000040000060882 */ /* 0x000fe20000000000 */
[----:B------:R-:W-:-:S04]  /*0190*/  @UP0 UIADD3 UR4, -UR4, 0x100000, URZ ;  /* 0x0010000004040890 */ /* 0x000fc8000fffe13f */
[----:B------:R-:W-:Y:S02]  /*01a0*/  @UP0 USHF.L.U32 UR5, UR4, 0xb, URZ ;  /* 0x0000000b04050899 */ /* 0x000fe4000800063f */
[----:B------:R-:W-:Y:S01]  /*01b0*/  @UP0 USHF.L.U32 UR4, UR4, 0x1, URZ ;  /* 0x0000000104040899 */ /* 0x000fe2000800063f */
[----:B------:R-:W-:Y:S01]  /*01c0*/  VOTEU.ANY UP1, P0 ;  /* 0x00000000003f7886 */ /* 0x000fe20000020100 */
[----:B0-----:R-:W-:Y:S02]  /*01d0*/  ISETP.NE.AND P1, PT, R2, RZ, PT ;  /* 0x000000ff0200720c */ /* 0x001fe40003f25270 */
[----:B------:R0:W2:Y:S01]  /*01e0*/  SHFL.IDX PT, R2, R3, RZ, 0x1f ;  /* 0x00001fff03027589 */ /* 0x0000a200000e0000 */
[----:B-1----:R-:W-:Y:S02]  /*01f0*/  @UP0 ULEA UR8, UR8, UR6, 0x18 ;  /* 0x0000000608080291 */ /* 0x002fe4000f8ec03f */
[----:B------:R-:W-:-:S04]  /*0200*/  @UP0 UIADD3 UR6, -UR7, 0x100000, URZ ;  /* 0x0010000007060890 */ /* 0x000fc8000fffe13f */
[----:B------:R-:W-:Y:S02]  /*0210*/  @UP0 USHF.L.U32 UR7, UR6, 0xb, URZ ;  /* 0x0000000b06070899 */ /* 0x000fe4000800063f */
[----:B------:R-:W-:Y:S01]  /*0220*/  @UP0 USHF.L.U32 UR6, UR6, 0x1, URZ ;  /* 0x0000000106060899 */ /* 0x000fe2000800063f */
[----:B------:R-:W-:Y:S01]  /*0230*/  VOTEU.ANY UP0, P0 ;  /* 0x00000000003f7886 */ /* 0x000fe20000000100 */
[----:B------:R-:W1:Y:S04]  /*0240*/  FENCE.VIEW.ASYNC.S ;  /* 0x00000000000073c6 */ /* 0x000e680000000000 */
[----:B-1----:R0:W1:Y:S06]  /*0250*/  @UP0 SYNCS.EXCH.64 URZ, [UR8+0x30800], UR4 ;  /* 0x03080004083f05b2 */ /* 0x00206c0008000100 */
[----:B------:R0:W3:Y:S02]  /*0260*/  @UP1 SYNCS.EXCH.64 URZ, [UR8+0x30820], UR6 ;  /* 0x03082006083f15b2 */ /* 0x0000e40008000100 */
[----:B0-----:R-:W-:Y:S05]  /*0270*/  @P1 BRA `(.L_x_2) ;  /* 0x0000000000481947 */ /* 0x001fea0003800000 */
[----:B------:R-:W0:Y:S01]  /*0280*/  S2UR UR5, SR_CgaCtaId ;  /* 0x00000000000579c3 */ /* 0x000e220000008800 */
[----:B------:R-:W-:Y:S01]  /*0290*/  UMOV UR4, 0x400 ;  /* 0x0000040000047882 */ /* 0x000fe20000000000 */
[----:B------:R-:W-:Y:S01]  /*02a0*/  UMOV UR6, 0x1 ;  /* 0x0000000100067882 */ /* 0x000fe20000000000 */
[----:B------:R-:W-:Y:S01]  /*02b0*/  UMOV UR7, 0x3 ;  /* 0x0000000300077882 */ /* 0x000fe20000000000 */
[----:B------:R-:W-:Y:S01]  /*02c0*/  ELECT P0, URZ, PT ;  /* 0x00000000003f782f */ /* 0x000fe20003800000 */
[----:B0-----:R-:W-:Y:S02]  /*02d0*/  ULEA UR8, UR5, UR4, 0x18 ;  /* 0x0000000405087291 */ /* 0x001fe4000f8ec03f */
[----:B------:R-:W-:-:S04]  /*02e0*/  UIADD3 UR4, -UR6, 0x100000, URZ ;  /* 0x0010000006047890 */ /* 0x000fc8000fffe13f */
[----:B------:R-:W-:Y:S02]  /*02f0*/  USHF.L.U32 UR5, UR4, 0xb, URZ ;  /* 0x0000000b04057899 */ /* 0x000fe4000800063f */
[----:B------:R-:W-:Y:S02]  /*0300*/  USHF.L.U32 UR4, UR4, 0x1, URZ ;  /* 0x0000000104047899 */ /* 0x000fe4000800063f */
[----:B------:R-:W-:-:S04]  /*0310*/  UIADD3 UR6, -UR7, 0x100000, URZ ;  /* 0x0010000007067890 */ /* 0x000fc8000fffe13f */
[----:B------:R-:W-:Y:S02]  /*0320*/  USHF.L.U32 UR7, UR6, 0xb, URZ ;  /* 0x0000000b06077899 */ /* 0x000fe4000800063f */
[----:B------:R-:W-:Y:S01]  /*0330*/  USHF.L.U32 UR6, UR6, 0x1, URZ ;  /* 0x0000000106067899 */ /* 0x000fe2000800063f */
[----:B------:R-:W0:Y:S03]  /*0340*/  FENCE.VIEW.ASYNC.S ;  /* 0x00000000000073c6 */ /* 0x000e260000000000 */
[----:B0-----:R0:W4:Y:S08]  /*0350*/  SYNCS.EXCH.64 URZ, [UR8+0x30830], UR4 ;  /* 0x03083004083f75b2 */ /* 0x0011300008000100 */
[----:B------:R0:W0:Y:S01]  /*0360*/  SYNCS.EXCH.64 URZ, [UR8+0x30840], UR6 ;  /* 0x03084006083f75b2 */ /* 0x0000220008000100 */
[----:B------:R0:W0:Y:S01]  /*0370*/  SYNCS.EXCH.64 URZ, [UR8+0x30838], UR4 ;  /* 0x03083804083f75b2 */ /* 0x0000220008000100 */
[----:B------:R0:W0:Y:S01]  /*0380*/  SYNCS.EXCH.64 URZ, [UR8+0x30848], UR6 ;  /* 0x03084806083f75b2 */ /* 0x0000220008000100 */
[----:B------:R-:W-:Y:S01]  /*0390*/  NOP ;  /* 0x0000000000007918 */ /* 0x000fe20000000000 */
.L_x_2:
[----:B------:R-:W5:Y:S01]  /*03a0*/  SHFL.IDX PT, R3, R0, RZ, 0x1f ;  /* 0x00001fff00037589 */ /* 0x000f6200000e0000 */
[----:B------:R-:W-:Y:S01]  /*03b0*/  NOP ;  /* 0x0000000000007918 */ /* 0x000fe20000000000 */
[----:B-----5:R-:W-:-:S13]  /*03c0*/  ISETP.NE.AND P0, PT, R3, RZ, PT ;  /* 0x000000ff0300720c */ /* 0x020fda0003f05270 */
[----:B------:R-:W-:Y:S05]  /*03d0*/  @P0 BRA `(.L_x_3) ;  /* 0x0000000000480947 */ /* 0x000fea0003800000 */
[----:B0-----:R-:W0:Y:S01]  /*03e0*/  S2UR UR5, SR_CgaCtaId ;  /* 0x00000000000579c3 */ /* 0x001e220000008800 */
        /* <DEDUP_REMOVED lines=12> */
[----:B0-----:R0:W0:Y:S08]  /*04b0*/  SYNCS.EXCH.64 URZ, [UR8+0x30850], UR4 ;  /* 0x03085004083f75b2 */ /* 0x0010300008000100 */
[----:B------:R0:W0:Y:S01]  /*04c0*/  SYNCS.EXCH.64 URZ, [UR8+0x30860], UR6 ;  /* 0x03086006083f75b2 */ /* 0x0000220008000100 */
[----:B------:R0:W0:Y:S01]  /*04d0*/  SYNCS.EXCH.64 URZ, [UR8+0x30858], UR4 ;  /* 0x03085804083f75b2 */ /* 0x0000220008000100 */
[----:B------:R0:W0:Y:S01]  /*04e0*/  SYNCS.EXCH.64 URZ, [UR8+0x30868], UR6 ;  /* 0x03086806083f75b2 */ /* 0x0000220008000100 */
[----:B------:R-:W-:Y:S01]  /*04f0*/  NOP ;  /* 0x0000000000007918 */ /* 0x000fe20000000000 */
.L_x_3:
[----:B------:R-:W5:Y:S01]  /*0500*/  SHFL.IDX PT, R3, R0, RZ, 0x1f ;  /* 0x00001fff00037589 */ /* 0x000f6200000e0000 */
[----:B------:R-:W-:Y:S01]  /*0510*/  NOP ;  /* 0x0000000000007918 */ /* 0x000fe20000000000 */
[----:B-----5:R-:W-:-:S13]  /*0520*/  ISETP.NE.AND P0, PT, R3, RZ, PT ;  /* 0x000000ff0300720c */ /* 0x020fda0003f05270 */
[----:B------:R-:W-:Y:S05]  /*0530*/  @P0 BRA `(.L_x_4) ;  /* 0x0000000000380947 */ /* 0x000fea0003800000 */
[----:B0-----:R-:W0:Y:S01]  /*0540*/  S2UR UR5, SR_CgaCtaId ;  /* 0x00000000000579c3 */ /* 0x001e220000008800 */
[----:B------:R-:W-:Y:S01]  /*0550*/  UMOV UR4, 0x400 ;  /* 0x0000040000047882 */ /* 0x000fe20000000000 */
[----:B------:R-:W-:Y:S01]  /*0560*/  UMOV UR7, 0x1 ;  /* 0x0000000100077882 */ /* 0x000fe20000000000 */
[----:B------:R-:W-:Y:S01]  /*0570*/  ELECT P0, URZ, PT ;  /* 0x00000000003f782f */ /* 0x000fe20003800000 */
[----:B0-----:R-:W-:Y:S02]  /*0580*/  ULEA UR6, UR5, UR4, 0x18 ;  /* 0x0000000405067291 */ /* 0x001fe4000f8ec03f */
[----:B------:R-:W-:-:S04]  /*0590*/  UIADD3 UR4, -UR7, 0x100000, URZ ;  /* 0x0010000007047890 */ /* 0x000fc8000fffe13f */
[----:B------:R-:W-:Y:S02]  /*05a0*/  USHF.L.U32 UR5, UR4, 0xb, URZ ;  /* 0x0000000b04057899 */ /* 0x000fe4000800063f */
[----:B------:R-:W-:Y:S01]  /*05b0*/  USHF.L.U32 UR4, UR4, 0x1, URZ ;  /* 0x0000000104047899 */ /* 0x000fe2000800063f */
[----:B------:R-:W0:Y:S11]  /*05c0*/  FENCE.VIEW.ASYNC.S ;  /* 0x00000000000073c6 */ /* 0x000e360000000000 */
[----:B0-----:R0:W0:Y:S01]  /*05d0*/  SYNCS.EXCH.64 URZ, [UR6+0x30870], UR4 ;  /* 0x03087004063f75b2 */ /* 0x0010220008000100 */
[----:B------:R0:W0:Y:S01]  /*05e0*/  SYNCS.EXCH.64 URZ, [UR6+0x30880], UR4 ;  /* 0x03088004063f75b2 */ /* 0x0000220008000100 */
[----:B------:R0:W0:Y:S01]  /*05f0*/  SYNCS.EXCH.64 URZ, [UR6+0x30878], UR4 ;  /* 0x03087804063f75b2 */ /* 0x0000220008000100 */
[----:B------:R0:W0:Y:S01]  /*0600*/  SYNCS.EXCH.64 URZ, [UR6+0x30888], UR4 ;  /* 0x03088804063f75b2 */ /* 0x0000220008000100 */
[----:B------:R-:W-:Y:S01]  /*0610*/  NOP ;  /* 0x0000000000007918 */ /* 0x000fe20000000000 */
.L_x_4:
        /* <DEDUP_REMOVED lines=22> */
.L_x_5:
        /* <DEDUP_REMOVED lines=22> */
.L_x_6:
[----:B--2---:R-:W-:Y:S01]  /*08e0*/  ISETP.NE.AND P0, PT, R2, RZ, PT ;  /* 0x000000ff0200720c */ /* 0x004fe20003f05270 */
[----:B------:R-:W-:Y:S01]  /*08f0*/  IMAD.MOV.U32 R27, RZ, RZ, 0x1 ;  /* 0x00000001ff1b7424 */ /* 0x000fe200078e00ff */
[----:B------:R-:W-:Y:S01]  /*0900*/  NOP ;  /* 0x0000000000007918 */ /* 0x000fe20000000000 */
[----:B------:R-:W-:Y:S01]  /*0910*/  ULDC.64 UR42, c[0x0][0x208] ;  /* 0x00008200002a7ab9 */ /* 0x000fe20000000a00 */
[----:B------:R-:W-:Y:S01]  /*0920*/  BSSY B6, `(.L_x_7) ;  /* 0x0000cd2000067945 */ /* 0x000fe20003800000 */
[----:B------:R-:W-:Y:S02]  /*0930*/  LOP3.LUT R28, R4, 0x7f, RZ, 0xc0, !PT ;  /* 0x0000007f041c7812 */ /* 0x000fe400078ec0ff */
[----:B------:R-:W-:Y:S01]  /*0940*/  SEL R27, R27, 0x2, !P0 ;  /* 0x000000021b1b7807 */ /* 0x000fe20004000000 */
[----:B01-34-:R-:W-:Y:S06]  /*0950*/  BAR.SYNC.DEFER_BLOCKING 0x0 ;  /* 0x0000000000007b1d */ /* 0x01bfec0000010000 */
[----:B------:R-:W-:Y:S05]  /*0960*/  @!P0 BRA `(.L_x_8) ;  /* 0x00000098002c8947 */ /* 0x000fea0003800000 */
.L_x_9:
[----:B------:R-:W-:-:S08]  /*0970*/  NOP ;  /* 0x0000000000007918 */ /* 0x000fd00000000000 */
[----:B------:R-:W0:Y:S02]  /*0980*/  USETMAXREG.TRY_ALLOC.CTAPOOL UP0, 0xa0 ;  /* 0x000000a0000079c8 */ /* 0x000e240008000600 */
[----:B0-----:R-:W-:-:S13]  /*0990*/  PLOP3.LUT P0, PT, PT, PT, UP0, 0x80, 0x0 ;  /* 0x000000000000781c */ /* 0x001fda0003f0f008 */
[----:B------:R-:W-:Y:S05]  /*09a0*/  @!P0 BRA `(.L_x_9) ;  /* 0xfffffffc00f08947 */ /* 0x000fea000383ffff */
[----:B------:R-:W0:Y:S01]  /*09b0*/  LDC R2, c[0x0][0xc50] ;  /* 0x00031400ff027b82 */ /* 0x000e220000000800 */
[----:B------:R-:W1:Y:S07]  /*09c0*/  S2R R12, SR_TID.X ;  /* 0x00000000000c7919 */ /* 0x000e6e0000002100 */
[----:B------:R-:W2:Y:S08]  /*09d0*/  S2UR UR4, SR_CTAID.Y ;  /* 0x00000000000479c3 */ /* 0x000eb00000002600 */
[----:B------:R-:W3:Y:S08]  /*09e0*/  S2UR UR5, SR_CTAID.Z ;  /* 0x00000000000579c3 */ /* 0x000ef00000002700 */
[----:B------:R-:W-:Y:S06]  /*09f0*/  BAR.ARV 0x8, 0x200 ;  /* 0x0208000000007b1d */ /* 0x000fec0000002000 */
[----:B0-----:R-:W-:Y:S01]  /*0a00*/  ISETP.NE.AND P1, PT, R2, 0x1, PT ;  /* 0x000000010200780c */ /* 0x001fe20003f25270 */
[----:B--2---:R-:W-:Y:S01]  /*0a10*/  IMAD.U32 R5, RZ, RZ, UR4 ;  /* 0x00000004ff057e24 */ /* 0x004fe2000f8e00ff */
[----:B-1----:R-:W-:-:S11]  /*0a20*/  LOP3.LUT R4, R12, 0xffffff80, RZ, 0xc0, !PT ;  /* 0xffffff800c047812 */ /* 0x002fd600078ec0ff */
[----:B------:R-:W0:Y:S01]  /*0a30*/  @P1 LDC R0, c[0x0][0xc54] ;  /* 0x00031500ff001b82 */ /* 0x000e220000000800 */
[----:B------:R-:W-:-:S07]  /*0a40*/  ISETP.NE.AND P0, PT, R4, 0x80, PT ;  /* 0x000000800400780c */ /* 0x000fce0003f05270 */
[----:B------:R-:W1:Y:S08]  /*0a50*/  @P1 LDC R3, c[0x0][0xc58] ;  /* 0x00031600ff031b82 */ /* 0x000e700000000800 */
[----:B------:R-:W-:Y:S06]  /*0a60*/  @!P0 BAR.ARV 0x9, 0x100 ;  /* 0x0244000000008b1d */ /* 0x000fec0000002000 */
[----:B---3--:R-:W-:Y:S01]  /*0a70*/  ISETP.LE.AND P0, PT, RZ, UR5, PT ;  /* 0x00000005ff007c0c */ /* 0x008fe2000bf03270 */
[----:B0-----:R-:W-:-:S05]  /*0a80*/  @P1 IMAD.HI.U32 R0, R0, UR4, RZ ;  /* 0x0000000400001c27 */ /* 0x001fca000f8e00ff */
[----:B-1----:R-:W-:-:S04]  /*0a90*/  @P1 SHF.R.U32.HI R5, RZ, R3, R0 ;  /* 0x00000003ff051219 */ /* 0x002fc80000011600 */
[----:B------:R-:W-:Y:S01]  /*0aa0*/  IADD3 R3, -R5, RZ, RZ ;  /* 0x000000ff05037210 */ /* 0x000fe20007ffe1ff */
[----:B------:R2:W-:Y:S04]  /*0ab0*/  STL [R1+0x14], R5 ;  /* 0x0000140501007387 */ /* 0x0005e80000100800 */
[----:B------:R-:W-:Y:S01]  /*0ac0*/  IMAD R2, R2, R3, UR4 ;  /* 0x0000000402027e24 */ /* 0x000fe2000f8e0203 */
[----:B------:R-:W-:Y:S06]  /*0ad0*/  @!P0 BRA `(.L_x_10) ;  /* 0x000000c800d88947 */ /* 0x000fec0003800000 */
[----:B--2---:R-:W0:Y:S01]  /*0ae0*/  LDC.64 R4, c[0x0][0x418] ;  /* 0x00010600ff047b82 */ /* 0x004e220000000a00 */
[----:B------:R-:W-:-:S07]  /*0af0*/  LOP3.LUT R8, R2, 0xffff, RZ, 0xc0, !PT ;  /* 0x0000ffff02087812 */ /* 0x000fce00078ec0ff */
[----:B------:R-:W1:Y:S08]  /*0b00*/  LDC R22, c[0x0][0x424] ;  /* 0x00010900ff167b82 */ /* 0x000e700000000800 */
[----:B------:R-:W2:Y:S01]  /*0b10*/  LDC R3, c[0x0][0x2f0] ;  /* 0x0000bc00ff037b82 */ /* 0x000ea20000000800 */
[----:B0-----:R-:W-:-:S04]  /*0b20*/  ISETP.NE.U32.AND P0, PT, R4, RZ, PT ;  /* 0x000000ff0400720c */ /* 0x001fc80003f05070 */
[----:B------:R-:W-:-:S04]  /*0b30*/  ISETP.NE.AND.EX P0, PT, R5, RZ, PT, P0 ;  /* 0x000000ff0500720c */ /* 0x000fc80003f05300 */
[----:B-1----:R-:W-:-:S05]  /*0b40*/  SEL R22, R22, 0x1, P0 ;  /* 0x0000000116167807 */ /* 0x002fca0000000000 */
[----:B--2---:R-:W-:-:S04]  /*0b50*/  IMAD R22, R22, R3, RZ ;  /* 0x0000000316167224 */ /* 0x004fc800078e02ff */
[C---:B------:R-:W-:Y:S01]  /*0b60*/  VIADD R0, R22.reuse, 0xbf ;  /* 0x000000bf16007836 */ /* 0x040fe20000000000 */
[----:B------:R-:W-:-:S03]  /*0b70*/  ISETP.GE.AND P0, PT, R22, 0x1, PT ;  /* 0x000000011600780c */ /* 0x000fc60003f06270 */
[----:B------:R-:W-:-:S05]  /*0b80*/  IMAD.HI R0, R0, 0x2aaaaaab, RZ ;  /* 0x2aaaaaab00007827 */ /* 0x000fca00078e02ff */
[----:B------:R-:W-:-:S04]  /*0b90*/  SHF.R.U32.HI R3, RZ, 0x1f, R0 ;  /* 0x0000001fff037819 */ /* 0x000fc80000011600 */
[----:B------:R-:W-:Y:S01]  /*0ba0*/  LEA.HI.SX32 R0, R0, R3, 0x1b ;  /* 0x0000000300007211 */ /* 0x000fe200078fdaff */
[----:B------:R-:W-:Y:S01]  /*0bb0*/  IMAD.MOV.U32 R3, RZ, RZ, RZ ;  /* 0x000000ffff037224 */ /* 0x000fe200078e00ff */
[----:B------:R-:W-:Y:S06]  /*0bc0*/  @!P0 BRA `(.L_x_11) ;  /* 0x0000000000748947 */ /* 0x000fec0003800000 */
[----:B------:R-:W-:-:S04]  /*0bd0*/  SHF.R.U32.HI R5, RZ, 0x10, R2 ;  /* 0x00000010ff057819 */ /* 0x000fc80000011602 */
[----:B------:R-:W-:-:S13]  /*0be0*/  ISETP.NE.AND P0, PT, R5, RZ, PT ;  /* 0x000000ff0500720c */ /* 0x000fda0003f05270 */
[----:B------:R-:W0:Y:S02]  /*0bf0*/  @!P0 LDC R5, c[0x0][0x9f0] ;  /* 0x00027c00ff058b82 */ /* 0x000e240000000800 */
[-C--:B0-----:R-:W-:Y:S02]  /*0c00*/  IABS R7, R5.reuse ;  /* 0x0000000500077213 */ /* 0x081fe40000000000 */
[----:B------:R-:W-:Y:S02]  /*0c10*/  IADD3 R4, R0, -0x1, R5 ;  /* 0xffffffff00047810 */ /* 0x000fe40007ffe005 */
[----:B------:R-:W0:Y:S01]  /*0c20*/  I2F.RP R6, R7 ;  /* 0x0000000700067306 */ /* 0x000e220000209400 */
[----:B------:R-:W-:-:S05]  /*0c30*/  IABS R11, R5 ;  /* 0x00000005000b7213 */ /* 0x000fca0000000000 */
[----:B------:R-:W-:Y:S02]  /*0c40*/  IMAD.MOV R11, RZ, RZ, -R11 ;  /* 0x000000ffff0b7224 */ /* 0x000fe400078e0a0b */
[----:B0-----:R-:W0:Y:S02]  /*0c50*/  MUFU.RCP R6, R6 ;  /* 0x0000000600067308 */ /* 0x001e240000001000 */
[----:B0-----:R-:W-:Y:S01]  /*0c60*/  VIADD R2, R6, 0xffffffe ;  /* 0x0ffffffe06027836 */ /* 0x001fe20000000000 */
[----:B------:R-:W-:Y:S02]  /*0c70*/  IABS R6, R4 ;  /* 0x0000000400067213 */ /* 0x000fe40000000000 */
[----:B------:R-:W-:-:S03]  /*0c80*/  LOP3.LUT R4, R4, R5, RZ, 0x3c, !PT ;  /* 0x0000000504047212 */ /* 0x000fc600078e3cff */
[----:B------:R0:W1:Y:S01]  /*0c90*/  F2I.FTZ.U32.TRUNC.NTZ R3, R2 ;  /* 0x0000000200037305 */ /* 0x000062000021f000 */
[----:B------:R-:W-:Y:S01]  /*0ca0*/  ISETP.GE.AND P2, PT, R4, RZ, PT ;  /* 0x000000ff0400720c */ /* 0x000fe20003f46270 */
[----:B0-----:R-:W-:Y:S01]  /*0cb0*/  IMAD.MOV.U32 R2, RZ, RZ, RZ ;  /* 0x000000ffff027224 */ /* 0x001fe200078e00ff */
[----:B-1----:R-:W-:-:S05]  /*0cc0*/  IADD3 R10, RZ, -R3, RZ ;  /* 0x80000003ff0a7210 */ /* 0x002fca0007ffe0ff */
[----:B------:R-:W-:-:S04]  /*0cd0*/  IMAD R9, R10, R7, RZ ;  /* 0x000000070a097224 */ /* 0x000fc800078e02ff */
[----:B------:R-:W-:-:S04]  /*0ce0*/  IMAD.HI.U32 R3, R3, R9, R2 ;  /* 0x0000000903037227 */ /* 0x000fc800078e0002 */
[----:B------:R-:W-:Y:S02]  /*0cf0*/  IMAD.MOV.U32 R2, RZ, RZ, R11 ;  /* 0x000000ffff027224 */ /* 0x000fe400078e000b */
[----:B------:R-:W-:-:S04]  /*0d00*/  IMAD.HI.U32 R3, R3, R6, RZ ;  /* 0x0000000603037227 */ /* 0x000fc800078e00ff */
[----:B------:R-:W-:-:S05]  /*0d10*/  IMAD R2, R3, R2, R6 ;  /* 0x0000000203027224 */ /* 0x000fca00078e0206 */
[----:B------:R-:W-:-:S13]  /*0d20*/  ISETP.GT.U32.AND P1, PT, R7, R2, PT ;  /* 0x000000020700720c */ /* 0x000fda0003f24070 */
[-C--:B------:R-:W-:Y:S01]  /*0d30*/  @!P1 IADD3 R2, R2, -R7.reuse, RZ ;  /* 0x8000000702029210 */ /* 0x080fe20007ffe0ff */
[----:B------:R-:W-:Y:S01]  /*0d40*/  @!P1 VIADD R3, R3, 0x1 ;  /* 0x0000000103039836 */ /* 0x000fe20000000000 */
[----:B------:R-:W-:Y:S02]  /*0d50*/  ISETP.NE.AND P1, PT, R5, RZ, PT ;  /* 0x000000ff0500720c */ /* 0x000fe40003f25270 */
[----:B------:R-:W-:-:S13]  /*0d60*/  ISETP.GE.U32.AND P0, PT, R2, R7, PT ;  /* 0x000000070200720c */ /* 0x000fda0003f06070 */
[----:B------:R-:W-:-:S04]  /*0d70*/  @P0 VIADD R3, R3, 0x1 ;  /* 0x0000000103030836 */ /* 0x000fc80000000000 */
[----:B------:R-:W-:Y:S01]  /*0d80*/  @!P2 IMAD.MOV R3, RZ, RZ, -R3 ;  /* 0x000000ffff03a224 */ /* 0x000fe200078e0a03 */
[----:B------:R-:W-:-:S07]  /*0d90*/  @!P1 LOP3.LUT R3, RZ, R5, RZ, 0x33, !PT ;  /* 0x00000005ff039212 */ /* 0x000fce00078e33ff */
.L_x_11:
[-C--:B------:R-:W-:Y:S01]  /*0da0*/  IMAD R2, R8, R3.reuse, RZ ;  /* 0x0000000308027224 */ /* 0x080fe200078e02ff */
[----:B------:R-:W-:Y:S01]  /*0db0*/  IADD3 R17, R12, -0x80, RZ ;  /* 0xffffff800c117810 */ /* 0x000fe20007ffe0ff */
[----:B------:R-:W-:Y:S01]  /*0dc0*/  IMAD.MOV.U32 R23, RZ, RZ, RZ ;  /* 0x000000ffff177224 */ /* 0x000fe200078e00ff */
[----:B------:R-:W-:Y:S02]  /*0dd0*/  PLOP3.LUT P0, PT, PT, PT, PT, 0x80, 0x0 ;  /* 0x000000000000781c */ /* 0x000fe40003f0f070 */
[----:B------:R-:W-:Y:S02]  /*0de0*/  CS2R R150, SRZ ;  /* 0x0000000000967805 */ /* 0x000fe4000001ff00 */
[----:B------:R-:W-:Y:S01]  /*0df0*/  VIADDMNMX R16, R2, R3, R0, PT ;  /* 0x0000000302107246 */ /* 0x000fe20003800100 */
[----:B------:R0:W-:Y:S01]  /*0e00*/  STL [R1+0x10], R2 ;  /* 0x0000100201007387 */ /* 0x0001e20000100800 */
[----:B------:R-:W-:Y:S01]  /*0e10*/  IMAD.MOV.U32 R0, RZ, RZ, RZ ;  /* 0x000000ffff007224 */ /* 0x000fe200078e00ff */
[----:B------:R-:W-:-:S02]  /*0e20*/  CS2R R32, SRZ ;  /* 0x0000000000207805 */ /* 0x000fc4000001ff00 */
[----:B------:R-:W-:Y:S02]  /*0e30*/  ISETP.GT.AND P1, PT, R16, R2, PT ;  /* 0x000000021000720c */ /* 0x000fe40003f24270 */
[----:B------:R-:W-:Y:S02]  /*0e40*/  CS2R R34, SRZ ;  /* 0x0000000000227805 */ /* 0x000fe4000001ff00 */
[----:B------:R-:W-:Y:S02]  /*0e50*/  CS2R R20, SRZ ;  /* 0x0000000000147805 */ /* 0x000fe4000001ff00 */
[----:B------:R-:W-:Y:S02]  /*0e60*/  CS2R R24, SRZ ;  /* 0x0000000000187805 */ /* 0x000fe4000001ff00 */
[----:B------:R-:W-:Y:S02]  /*0e70*/  CS2R R14, SRZ ;  /* 0x00000000000e7805 */ /* 0x000fe4000001ff00 */
[----:B------:R-:W-:-:S02]  /*0e80*/  CS2R R18, SRZ ;  /* 0x0000000000127805 */ /* 0x000fc4000001ff00 */
[----:B------:R-:W-:Y:S02]  /*0e90*/  CS2R R10, SRZ ;  /* 0x00000000000a7805 */ /* 0x000fe4000001ff00 */
[----:B------:R-:W-:Y:S02]  /*0ea0*/  CS2R R12, SRZ ;  /* 0x00000000000c7805 */ /* 0x000fe4000001ff00 */
[----:B------:R-:W-:Y:S02]  /*0eb0*/  CS2R R6, SRZ ;  /* 0x0000000000067805 */ /* 0x000fe4000001ff00 */
[----:B------:R-:W-:Y:S02]  /*0ec0*/  CS2R R8, SRZ ;  /* 0x0000000000087805 */ /* 0x000fe4000001ff00 */
[----:B------:R-:W-:Y:S02]  /*0ed0*/  CS2R R4, SRZ ;  /* 0x0000000000047805 */ /* 0x000fe4000001ff00 */
[----:B------:R-:W-:-:S02]  /*0ee0*/  CS2R R36, SRZ ;  /* 0x0000000000247805 */ /* 0x000fc4000001ff00 */
[----:B0-----:R-:W-:Y:S02]  /*0ef0*/  CS2R R2, SRZ ;  /* 0x0000000000027805 */ /* 0x001fe4000001ff00 */
[----:B------:R-:W-:Y:S02]  /*0f00*/  CS2R R30, SRZ ;  /* 0x00000000001e7805 */ /* 0x000fe4000001ff00 */
[----:B------:R-:W-:Y:S01]  /*0f10*/  CS2R R38, SRZ ;  /* 0x0000000000267805 */ /* 0x000fe2000001ff00 */
[----:B------:R-:W-:Y:S06]  /*0f20*/  @!P1 BRA `(.L_x_12) ;  /* 0x0000008000189947 */ /* 0x000fec0003800000 */
[----:B------:R-:W-:Y:S01]  /*0f30*/  SHF.R.S32.HI R18, RZ, 0x1f, R17 ;  /* 0x0000001fff127819 */ /* 0x000fe20000011411 */
[----:B------:R-:W0:Y:S01]  /*0f40*/  S2UR UR4, SR_CgaCtaId ;  /* 0x00000000000479c3 */ /* 0x000e220000008800 */
[----:B------:R-:W-:Y:S02]  /*0f50*/  UMOV UR36, 0x400 ;  /* 0x0000040000247882 */ /* 0x000fe40000000000 */
[----:B------:R-:W-:-:S04]  /*0f60*/  LEA.HI R19, R18, R17, RZ, 0x7 ;  /* 0x0000001112137211 */ /* 0x000fc800078f38ff */
[----:B------:R-:W-:-:S06]  /*0f70*/  SHF.R.S32.HI R0, RZ, 0x7, R19 ;  /* 0x00000007ff007819 */ /* 0x000fcc0000011413 */
[----:B------:R-:W1:Y:S01]  /*0f80*/  SHFL.IDX PT, R0, R0, RZ, 0x1f ;  /* 0x00001fff00007589 */ /* 0x000e6200000e0000 */
[----:B0-----:R-:W-:-:S04]  /*0f90*/  ULEA UR36, UR4, UR36, 0x18 ;  /* 0x0000002404247291 */ /* 0x001fc8000f8ec03f */
[----:B------:R-:W-:-:S04]  /*0fa0*/  UIADD3 UR4, UR36, 0x1e800, URZ ;  /* 0x0001e80024047890 */ /* 0x000fc8000fffe03f */
[----:B------:R-:W-:Y:S01]  /*0fb0*/  ULOP3.LUT UP0, URZ, UR4, 0x3ff, URZ, 0xc0, !UPT ;  /* 0x000003ff043f7892 */ /* 0x000fe2000f80c03f */
[----:B-1----:R0:W-:Y:S05]  /*0fc0*/  STL [R1+0xc], R0 ;  /* 0x00000c0001007387 */ /* 0x0021ea0000100800 */
[----:B------:R-:W-:-:S13]  /*0fd0*/  PLOP3.LUT P0, PT, PT, PT, UP0, 0x80, 0x0 ;  /* 0x000000000000781c */ /* 0x000fda0003f0f008 */
[----:B0-----:R-:W-:Y:S05]  /*0fe0*/  @!P0 BRA `(.L_x_13) ;  /* 0x0000000000408947 */ /* 0x001fea0003800000 */
[----:B------:R-:W-:Y:S01]  /*0ff0*/  MOV R0, 0x0 ;  /* 0x0000000000007802 */ /* 0x000fe20000000f00 */
[----:B------:R-:W-:Y:S01]  /*1000*/  ULDC.64 UR4, c[0x4][0xa8] ;  /* 0x01002a0000047ab9 */ /* 0x000fe20000000a00 */
[----:B------:R-:W-:Y:S01]  /*1010*/  ULDC.64 UR6, c[0x4][0x48] ;  /* 0x0100120000067ab9 */ /* 0x000fe20000000a00 */
[----:B------:R-:W-:Y:S01]  /*1020*/  IMAD.U32 R4, RZ, RZ, UR4 ;  /* 0x00000004ff047e24 */ /* 0x000fe2000f8e00ff */
[----:B------:R0:W1:Y:S01]  /*1030*/  LDC.64 R2, c[0x4][R0] ;  /* 0x0100000000027b82 */ /* 0x0000620000000a00 */
[----:B------:R-:W-:Y:S01]  /*1040*/  MOV R5, UR5 ;  /* 0x0000000500057c02 */ /* 0x000fe20008000f00 */
[----:B------:R-:W-:Y:S01]  /*1050*/  ULDC.64 UR4, c[0x4][0xb0] ;  /* 0x01002c0000047ab9 */ /* 0x000fe20000000a00 */
[----:B------:R-:W-:Y:S01]  /*1060*/  IMAD.U32 R10, RZ, RZ, UR6 ;  /* 0x00000006ff0a7e24 */ /* 0x000fe2000f8e00ff */
[----:B------:R-:W-:Y:S01]  /*1070*/  MOV R11, UR7 ;  /* 0x00000007000b7c02 */ /* 0x000fe20008000f00 */
[----:B------:R-:W-:Y:S01]  /*1080*/  IMAD.U32 R6, RZ, RZ, UR4 ;  /* 0x00000004ff067e24 */ /* 0x000fe2000f8e00ff */
[----:B------:R-:W-:Y:S01]  /*1090*/  MOV R13, RZ ;  /* 0x000000ff000d7202 */ /* 0x000fe20000000f00 */
[----:B------:R-:W-:-:S02]  /*10a0*/  IMAD.U32 R7, RZ, RZ, UR5 ;  /* 0x00000005ff077e24 */ /* 0x000fc4000f8e00ff */
[----:B------:R-:W-:Y:S02]  /*10b0*/  IMAD.MOV.U32 R8, RZ, RZ, 0x70 ;  /* 0x00000070ff087424 */ /* 0x000fe400078e00ff */
[----:B0-----:R-:W-:-:S07]  /*10c0*/  IMAD.MOV.U32 R12, RZ, RZ, 0x1 ;  /* 0x00000001ff0c7424 */ /* 0x001fce00078e00ff */
[----:B------:R-:W-:-:S07]  /*10d0*/  LEPC R20, `(.L_x_13) ;  /* 0x000000001014794e */ /* 0x000fce0000000000 */
[----:B-1----:R-:W-:Y:S05]  /*10e0*/  CALL.ABS.NOINC R2 ;  /* 0x0000000002007343 */ /* 0x002fea0003c00000 */
.L_x_13:
[----:B------:R-:W-:Y:S02]  /*10f0*/  SHF.L.U32 R8, RZ, 0x1f, RZ ;  /* 0x0000001fff087819 */ /* 0x000fe400000006ff */
[----:B------:R-:W-:Y:S02]  /*1100*/  LEA.HI R3, R18, R17, RZ, 0x4 ;  /* 0x0000001112037211 */ /* 0x000fe400078f20ff */
[----:B------:R-:W0:Y:S01]  /*1110*/  SYNCS.PHASECHK.TRANS64.TRYWAIT P1, [UR36+0x30800], R8 ;  /* 0x03080008ff0075a7 */ /* 0x000e220008020164 */
[----:B------:R-:W-:Y:S02]  /*1120*/  LOP3.LUT R27, R27, 0x1, RZ, 0xfc, !PT ;  /* 0x000000011b1b7812 */ /* 0x000fe400078efcff */
[----:B------:R-:W-:Y:S02]  /*1130*/  LOP3.LUT R0, R3, 0xfffffff0, RZ, 0xc0, !PT ;  /* 0xfffffff003007812 */ /* 0x000fe400078ec0ff */
[----:B------:R-:W-:Y:S02]  /*1140*/  ISETP.NE.AND P0, PT, R27, 0x3, PT ;  /* 0x000000031b00780c */ /* 0x000fe40003f05270 */
[----:B------:R-:W-:Y:S01]  /*1150*/  MOV R2, 0x20 ;  /* 0x0000002000027802 */ /* 0x000fe20000000f00 */
[----:B------:R-:W-:-:S05]  /*1160*/  IMAD.IADD R0, R17, 0x1, -R0 ;  /* 0x0000000111007824 */ /* 0x000fca00078e0a00 */
[----:B------:R-:W-:-:S04]  /*1170*/  SHF.R.S32.HI R5, RZ, 0x1f, R0 ;  /* 0x0000001fff057819 */ /* 0x000fc80000011400 */
[----:B------:R-:W-:-:S04]  /*1180*/  LEA.HI R4, R5, R0, RZ, 0x3 ;  /* 0x0000000005047211 */ /* 0x000fc800078f18ff */
[----:B------:R-:W-:-:S05]  /*1190*/  LOP3.LUT R5, R4, 0xfffffff8, RZ, 0xc0, !PT ;  /* 0xfffffff804057812 */ /* 0x000fca00078ec0ff */
[----:B------:R-:W-:-:S05]  /*11a0*/  IMAD.IADD R5, R0, 0x1, -R5 ;  /* 0x0000000100057824 */ /* 0x000fca00078e0a05 */
[----:B------:R-:W-:Y:S01]  /*11b0*/  LOP3.LUT P2, RZ, R5, 0x4, RZ, 0xc0, !PT ;  /* 0x0000000405ff7812 */ /* 0x000fe2000784c0ff */
[----:B0-----:R-:W-:-:S12]  /*11c0*/  @!P1 BRA `(.L_x_14) ;  /* 0x000000c400249947 */ /* 0x001fd80003800000 */
.L_x_109:
[----:B------:R-:W-:Y:S01]  /*11d0*/  SEL R6, R2, 0xffffffe0, !P2 ;  /* 0xffffffe002067807 */ /* 0x000fe20005000000 */
[----:B------:R-:W-:Y:S06]  /*11e0*/  @!P0 BRA `(.L_x_15) ;  /* 0x0000000000048947 */ /* 0x000fec0003800000 */
[----:B------:R-:W-:Y:S01]  /*11f0*/  BPT.TRAP 0x1 ;  /* 0x000000040000795c */ /* 0x000fe20000300000 */
.L_x_15:
[----:B------:R1:W2:Y:S01]  /*1200*/  SYNCS.PHASECHK.TRANS64.TRYWAIT P2, [UR36+0x30830], R8 ;  /* 0x03083008ff0075a7 */ /* 0x0002a20008040164 */
[----:B------:R-:W-:Y:S05]  /*1210*/  @!P0 BRA `(.L_x_16) ;  /* 0x0000000000048947 */ /* 0x000fea0003800000 */
[----:B------:R-:W-:Y:S01]  /*1220*/  BPT.TRAP 0x1 ;  /* 0x000000040000795c */ /* 0x000fe20000300000 */
.L_x_16:
[----:B0-----:R-:W3:Y:S01]  /*1230*/  LDL R7, [R1+0xc] ;  /* 0x00000c0001077983 */ /* 0x001ee20000100800 */
[----:B------:R-:W-:Y:S01]  /*1240*/  ISETP.NE.AND P1, PT, R28, RZ, PT ;  /* 0x000000ff1c00720c */ /* 0x000fe20003f25270 */
[----:B---3--:R-:W-:-:S05]  /*1250*/  IMAD.HI R0, R7, 0x55555556, RZ ;  /* 0x5555555607007827 */ /* 0x008fca00078e02ff */
[----:B------:R-:W-:-:S05]  /*1260*/  LEA.HI R0, R0, R0, RZ, 0x1 ;  /* 0x0000000000007211 */ /* 0x000fca00078f08ff */
[----:B------:R-:W-:-:S05]  /*1270*/  IMAD R0, R0, -0x3, R7 ;  /* 0xfffffffd00007824 */ /* 0x000fca00078e0207 */
[----:B------:R-:W-:-:S05]  /*1280*/  LEA R7, R0, UR36, 0xd ;  /* 0x0000002400077c11 */ /* 0x000fca000f8e68ff */
[----:B------:R-:W-:Y:S01]  /*1290*/  VIADD R0, R7, 0xc400 ;  /* 0x0000c40007007836 */ /* 0x000fe20000000000 */
[----:B------:R0:W-:Y:S04]  /*12a0*/  STL [R1+0x8], R7 ;  /* 0x0000080701007387 */ /* 0x0001e80000100800 */
[----:B------:R-:W-:-:S04]  /*12b0*/  SHF.R.U32.HI R0, RZ, 0x4, R0 ;  /* 0x00000004ff007819 */ /* 0x000fc80000011600 */
[----:B0-----:R-:W-:Y:S01]  /*12c0*/  LOP3.LUT R7, R0, 0x3fff, RZ, 0xc0, !PT ;  /* 0x00003fff00077812 */ /* 0x001fe200078ec0ff */
[----:B--2---:R-:W-:Y:S06]  /*12d0*/  @P2 BRA `(.L_x_17) ;  /* 0x0000000000082947 */ /* 0x004fec0003800000 */
[----:B------:R-:W0:Y:S02]  /*12e0*/  SYNCS.PHASECHK.TRANS64.TRYWAIT P2, [UR36+0x30830], R8 ;  /* 0x03083008ff0075a7 */ /* 0x000e240008040164 */
[----:B0-----:R-:W-:Y:S05]  /*12f0*/  @!P2 BRA `(.L_x_18) ;  /* 0x000000c000f0a947 */ /* 0x001fea0003800000 */
.L_x_17:
[----:B01----:R-:W-:Y:S01]  /*1300*/  LOP3.LUT R8, R7, 0x10000, RZ, 0xfc, !PT ;  /* 0x0001000007087812 */ /* 0x003fe200078efcff */
[----:B------:R-:W-:Y:S01]  /*1310*/  IMAD.MOV.U32 R9, RZ, RZ, 0x40000040 ;  /* 0x40000040ff097424 */ /* 0x000fe200078e00ff */
[----:B------:R-:W-:Y:S05]  /*1320*/  WARPSYNC.ALL ;  /* 0x0000000000007948 */ /* 0x000fea0003800000 */
[----:B------:R0:W-:Y:S01]  /*1330*/  STL.64 [R1], R8 ;  /* 0x0000000801007387 */ /* 0x0001e20000100a00 */
[----:B------:R-:W-:Y:S01]  /*1340*/  IMAD.MOV.U32 R0, RZ, RZ, RZ ;  /* 0x000000ffff007224 */ /* 0x000fe200078e00ff */
[----:B------:R-:W-:Y:S01]  /*1350*/  MOV R151, RZ ;  /* 0x000000ff00977202 */ /* 0x000fe20000000f00 */
[----:B------:R-:W-:Y:S01]  /*1360*/  UIADD3 UR4, UR36, 0x12400, URZ ;  /* 0x0001240024047890 */ /* 0x000fe2000fffe03f */
[C---:B------:R-:W-:Y:S01]  /*1370*/  R2UR UR8, R8.reuse ;  /* 0x00000000080872ca */ /* 0x040fe200000e0000 */
[----:B------:R-:W-:Y:S01]  /*1380*/  WARPGROUP.ARRIVE ;  /* 0x00000000000079c5 */ /* 0x000fe20000000000 */
[----:B------:R-:W-:Y:S01]  /*1390*/  R2UR UR9, R9 ;  /* 0x00000000090972ca */ /* 0x000fe200000e0000 */
[----:B------:R-:W-:Y:S01]  /*13a0*/  USHF.R.U32.HI UR4, URZ, 0x4, UR4 ;  /* 0x000000043f047899 */ /* 0x000fe20008011604 */
[----:B------:R-:W-:Y:S01]  /*13b0*/  R2UR UR16, R8 ;  /* 0x00000000081072ca */ /* 0x000fe200000e0000 */
[----:B------:R-:W-:Y:S01]  /*13c0*/  UMOV UR11, 0x40000040 ;  /* 0x40000040000b7882 */ /* 0x000fe20000000000 */
[----:B------:R-:W-:Y:S01]  /*13d0*/  UMOV UR13, 0x40000040 ;  /* 0x40000040000d7882 */ /* 0x000fe20000000000 */
[----:B------:R-:W-:Y:S01]  /*13e0*/  ULOP3.LUT UR4, UR4, 0x3fff, URZ, 0xc0, !UPT ;  /* 0x00003fff04047892 */ /* 0x000fe2000f8ec03f */
[----:B------:R-:W-:Y:S01]  /*13f0*/  P2R R120, PR, RZ, 0x1 ;  /* 0x00000001ff787803 */ /* 0x000fe20000000000 */
[----:B------:R-:W-:Y:S01]  /*1400*/  UMOV UR15, 0x40000040 ;  /* 0x40000040000f7882 */ /* 0x000fe20000000000 */
[----:B------:R-:W-:Y:S01]  /*1410*/  UMOV UR17, 0x40000040 ;  /* 0x4000004000117882 */ /* 0x000fe20000000000 */
[----:B------:R-:W-:Y:S01]  /*1420*/  ULOP3.LUT UR6, UR4, 0x10000, URZ, 0xfc, !UPT ;  /* 0x0001000004067892 */ /* 0x000fe2000f8efc3f */
[----:B------:R-:W2:Y:S01]  /*1430*/  LDL R121, [R1+0x10] ;  /* 0x0000100001797983 */ /* 0x000ea20000100800 */
[----:B------:R-:W-:Y:S01]  /*1440*/  UMOV UR19, 0x40000040 ;  /* 0x4000004000137882 */ /* 0x000fe20000000000 */
[----:B------:R-:W-:Y:S01]  /*1450*/  ULDC UR4, c[0x0][0x9d8] ;  /* 0x0002760000047ab9 */ /* 0x000fe20000000800 */
[----:B------:R-:W-:-:S03]  /*1460*/  ULDC UR5, c[0x0][0x988] ;  /* 0x0002620000057ab9 */ /* 0x000fc60000000800 */
[----:B------:R-:W-:Y:S02]  /*1470*/  UMOV UR10, UR6 ;  /* 0x00000006000a7c82 */ /* 0x000fe40008000000 */
[----:B------:R-:W-:Y:S01]  /*1480*/  HGMMA.64x192x16.F32.BF16 R24, gdesc[UR8], RZ, !UPT, gsb0 ;  /* 0x02e00000081879f0 */ /* 0x000fe2000c0018ff */
[----:B------:R-:W-:Y:S02]  /*1490*/  UIADD3 UR8, UR16, 0x2, URZ ;  /* 0x0000000210087890 */ /* 0x000fe4000fffe03f */
[----:B------:R-:W-:Y:S01]  /*14a0*/  UIADD3 UR10, UR6, 0x2, URZ ;  /* 0x00000002060a7890 */ /* 0x000fe2000fffe03f */
[----:B------:R-:W-:Y:S01]  /*14b0*/  UMOV UR9, 0x40000040 ;  /* 0x4000004000097882 */ /* 0x000fe20000000000 */
[----:B------:R-:W-:Y:S01]  /*14c0*/  UMOV UR11, 0x40000040 ;  /* 0x40000040000b7882 */ /* 0x000fe20000000000 */
[----:B------:R-:W-:Y:S02]  /*14d0*/  UIADD3 UR12, UR16, 0x4, URZ ;  /* 0x00000004100c7890 */ /* 0x000fe4000fffe03f */
[----:B------:R-:W-:Y:S01]  /*14e0*/  UIADD3 UR14, UR6, 0x4, URZ ;  /* 0x00000004060e7890 */ /* 0x000fe2000fffe03f */
[----:B------:R-:W-:-:S02]  /*14f0*/  WARPGROUP.DEPBAR.LE gsb0, 0x0 ;  /* 0x00008000000079c5 */ /* 0x000fc40000010000 */
[----:B------:R-:W-:-:S09]  /*1500*/  WARPGROUP.ARRIVE ;  /* 0x00000000000079c5 */ /* 0x000fd20000000000 */
[----:B------:R-:W-:Y:S01]  /*1510*/  HGMMA.64x192x16.F32.BF16 R24, gdesc[UR8], R24, gsb0 ;  /* 0x02e00000081879f0 */ /* 0x000fe20008001818 */
[----:B------:R-:W-:Y:S02]  /*1520*/  UIADD3 UR16, UR16, 0x6, URZ ;  /* 0x0000000610107890 */ /* 0x000fe4000fffe03f */
[----:B------:R-:W-:Y:S01]  /*1530*/  UIADD3 UR18, UR6, 0x6, URZ ;  /* 0x0000000606127890 */ /* 0x000fe2000fffe03f */
[----:B------:R-:W-:Y:S02]  /*1540*/  WARPGROUP.DEPBAR.LE gsb0, 0x0 ;  /* 0x00008000000079c5 */ /* 0x000fe40000010000 */
[----:B------:R-:W-:-:S14]  /*1550*/  WARPGROUP.ARRIVE ;  /* 0x00000000000079c5 */ /* 0x000fdc0000000000 */
[----:B------:R-:W-:Y:S03]  /*1560*/  HGMMA.64x192x16.F32.BF16 R24, gdesc[UR12], R24, gsb0 ;  /* 0x02e000000c1879f0 */ /* 0x000fe60008001818 */
[----:B------:R-:W-:Y:S02]  /*1570*/  WARPGROUP.DEPBAR.LE gsb0, 0x0 ;  /* 0x00008000000079c5 */ /* 0x000fe40000010000 */
[----:B------:R-:W-:-:S15]  /*1580*/  WARPGROUP.ARRIVE ;  /* 0x00000000000079c5 */ /* 0x000fde0000000000 */
[----:B------:R-:W-:Y:S03]  /*1590*/  HGMMA.64x192x16.F32.BF16 R24, gdesc[UR16], R24, gsb0 ;  /* 0x02e00000101879f0 */ /* 0x000fe60008001818 */
[----:B------:R-:W-:Y:S02]  /*15a0*/  WARPGROUP.DEPBAR.LE gsb0, 0x0 ;  /* 0x00008000000079c5 */ /* 0x000fe40000010000 */
[----:B0-----:R-:W-:Y:S01]  /*15b0*/  FMUL.FTZ R8, R26, UR4 ;  /* 0x000000041a087c20 */ /* 0x001fe20008410000 */
[----:B------:R-:W-:Y:S01]  /*15c0*/  FMUL.FTZ R26, R37, UR4 ;  /* 0x00000004251a7c20 */ /* 0x000fe20008410000 */
[----:B------:R-:W-:Y:S01]  /*15d0*/  FMUL.FTZ R37, R50, UR4 ;  /* 0x0000000432257c20 */ /* 0x000fe20008410000 */
[----:B------:R-:W-:Y:S01]  /*15e0*/  FMUL.FTZ R50, R61, UR4 ;  /* 0x000000043d327c20 */ /* 0x000fe20008410000 */
[----:B------:R-:W-:Y:S01]  /*15f0*/  FMUL.FTZ R61, R74, UR4 ;  /* 0x000000044a3d7c20 */ /* 0x000fe20008410000 */
[----:B------:R-:W-:Y:S01]  /*1600*/  FMUL.FTZ R11, R28, UR4 ;  /* 0x000000041c0b7c20 */ /* 0x000fe20008410000 */
[----:B------:R-:W-:Y:S01]  /*1610*/  LOP3.LUT R74, R19, 0xffffff80, RZ, 0xc0, !PT ;  /* 0xffffff80134a7812 */ /* 0x000fe200078ec0ff */
[----:B------:R-:W-:Y:S01]  /*1620*/  FMUL.FTZ R28, R40, UR4 ;  /* 0x00000004281c7c20 */ /* 0x000fe20008410000 */
[----:B------:R-:W-:Y:S01]  /*1630*/  FMUL.FTZ R40, R52, UR4 ;  /* 0x0000000434287c20 */ /* 0x000fe20008410000 */
[----:B------:R-:W-:Y:S01]  /*1640*/  FMUL.FTZ R52, R64, UR4 ;  /* 0x0000000440347c20 */ /* 0x000fe20008410000 */
[----:B------:R-:W-:Y:S01]  /*1650*/  FMUL.FTZ R64, R76, UR4 ;  /* 0x000000044c407c20 */ /* 0x000fe20008410000 */
[----:B------:R-:W-:Y:S01]  /*1660*/  FMUL.FTZ R10, R27, UR4 ;  /* 0x000000041b0a7c20 */ /* 0x000fe20008410000 */
[----:B------:R-:W-:-:S02]  /*1670*/  IMAD.IADD R76, R17, 0x1, -R74 ;  /* 0x00000001114c7824 */ /* 0x000fc400078e0a4a */
[----:B------:R-:W-:Y:S01]  /*1680*/  FMUL.FTZ R27, R39, UR4 ;  /* 0x00000004271b7c20 */ /* 0x000fe20008410000 */
[----:B------:R-:W-:Y:S01]  /*1690*/  FMUL.FTZ R39, R51, UR4 ;  /* 0x0000000433277c20 */ /* 0x000fe20008410000 */
[----:B------:R-:W-:Y:S01]  /*16a0*/  FMUL.FTZ R51, R63, UR4 ;  /* 0x000000043f337c20 */ /* 0x000fe20008410000 */
[----:B------:R-:W-:Y:S01]  /*16b0*/  FMUL.FTZ R13, R29, UR4 ;  /* 0x000000041d0d7c20 */ /* 0x000fe20008410000 */
[----:B------:R-:W-:Y:S01]  /*16c0*/  FMUL.FTZ R63, R75, UR4 ;  /* 0x000000044b3f7c20 */ /* 0x000fe20008410000 */
[----:B------:R-:W-:Y:S01]  /*16d0*/  FMUL.FTZ R29, R42, UR4 ;  /* 0x000000042a1d7c20 */ /* 0x000fe20008410000 */
[----:B------:R-:W-:Y:S01]  /*16e0*/  SHF.R.S32.HI R75, RZ, 0x1f, R76 ;  /* 0x0000001fff4b7819 */ /* 0x000fe2000001144c */
[----:B------:R-:W-:Y:S01]  /*16f0*/  FMUL.FTZ R42, R53, UR4 ;  /* 0x00000004352a7c20 */ /* 0x000fe20008410000 */
[----:B------:R-:W-:Y:S01]  /*1700*/  FMUL.FTZ R53, R66, UR4 ;  /* 0x0000000442357c20 */ /* 0x000fe20008410000 */
[----:B------:R-:W-:Y:S01]  /*1710*/  FMUL.FTZ R66, R77, UR4 ;  /* 0x000000044d427c20 */ /* 0x000fe20008410000 */
[----:B------:R-:W-:Y:S01]  /*1720*/  LEA.HI R77, R75, R76, RZ, 0x2 ;  /* 0x0000004c4b4d7211 */ /* 0x000fe200078f10ff */
[----:B------:R-:W-:Y:S01]  /*1730*/  FMUL.FTZ R12, R30, UR4 ;  /* 0x000000041e0c7c20 */ /* 0x000fe20008410000 */
[----:B------:R-:W-:-:S02]  /*1740*/  FMUL.FTZ R30, R41, UR4 ;  /* 0x00000004291e7c20 */ /* 0x000fc40008410000 */
[----:B------:R-:W-:Y:S01]  /*1750*/  LOP3.LUT R77, R77, 0x7ffffffc, RZ, 0xc0, !PT ;  /* 0x7ffffffc4d4d7812 */ /* 0x000fe200078ec0ff */
[----:B------:R-:W-:Y:S01]  /*1760*/  FMUL.FTZ R41, R54, UR4 ;  /* 0x0000000436297c20 */ /* 0x000fe20008410000 */
[----:B------:R-:W-:Y:S01]  /*1770*/  FMUL.FTZ R7, R24, UR4 ;  /* 0x0000000418077c20 */ /* 0x000fe20008410000 */
[----:B------:R-:W-:Y:S01]  /*1780*/  FMUL.FTZ R9, R25, UR4 ;  /* 0x0000000419097c20 */ /* 0x000fe20008410000 */
[----:B------:R-:W-:Y:S01]  /*1790*/  FMUL.FTZ R54, R65, UR4 ;  /* 0x0000000441367c20 */ /* 0x000fe20008410000 */
[----:B------:R-:W-:Y:S01]  /*17a0*/  FMUL.FTZ R14, R31, UR4 ;  /* 0x000000041f0e7c20 */ /* 0x000fe20008410000 */
[----:B------:R-:W-:Y:S01]  /*17b0*/  FMUL.FTZ R65, R78, UR4 ;  /* 0x000000044e417c20 */ /* 0x000fe20008410000 */
[----:B------:R-:W-:Y:S01]  /*17c0*/  IADD3 R77, R76, -R77, RZ ;  /* 0x8000004d4c4d7210 */ /* 0x000fe20007ffe0ff */
[----:B------:R-:W-:Y:S01]  /*17d0*/  FMUL.FTZ R31, R43, UR4 ;  /* 0x000000042b1f7c20 */ /* 0x000fe20008410000 */
[----:B------:R-:W-:Y:S02]  /*17e0*/  IMAD.MOV.U32 R78, RZ, RZ, -0x2 ;  /* 0xfffffffeff4e7424 */ /* 0x000fe400078e00ff */
[----:B------:R-:W-:Y:S01]  /*17f0*/  FMUL.FTZ R43, R55, UR4 ;  /* 0x00000004372b7c20 */ /* 0x000fe20008410000 */
[----:B------:R-:W-:Y:S01]  /*1800*/  FMUL.FTZ R55, R67, UR4 ;  /* 0x0000000443377c20 */ /* 0x000fe20008410000 */
[----:B------:R-:W-:Y:S01]  /*1810*/  FMUL.FTZ R67, R79, UR4 ;  /* 0x000000044f437c20 */ /* 0x000fe20008410000 */
[----:B------:R-:W0:Y:S01]  /*1820*/  MUFU.TANH R7, R7 ;  /* 0x0000000700077308 */ /* 0x000e220000002400 */
[----:B------:R-:W-:-:S02]  /*1830*/  IMAD R79, R77, R78, 0xc0 ;  /* 0x000000c04d4f7424 */ /* 0x000fc400078e024e */
[----:B------:R-:W-:-:S05]  /*1840*/  FMUL.FTZ R15, R32, UR4 ;  /* 0x00000004200f7c20 */ /* 0x000fca0008410000 */
[----:B------:R-:W1:Y:S01]  /*1850*/  MUFU.TANH R9, R9 ;  /* 0x0000000900097308 */ /* 0x000e620000002400 */
[----:B------:R-:W-:-:S07]  /*1860*/  IMAD.IADD R79, R22, 0x1, R79 ;  /* 0x00000001164f7824 */ /* 0x000fce00078e024f */
[----:B------:R-:W3:Y:S01]  /*1870*/  MUFU.TANH R13, R13 ;  /* 0x0000000d000d7308 */ /* 0x000ee20000002400 */
[----:B------:R-:W-:Y:S02]  /*1880*/  IMAD R22, R16, -0xc0, R79 ;  /* 0xffffff4010167824 */ /* 0x000fe400078e024f */
[----:B------:R-:W-:-:S05]  /*1890*/  FMUL.FTZ R21, R33, UR4 ;  /* 0x0000000421157c20 */ /* 0x000fca0008410000 */
[----:B------:R-:W4:Y:S01]  /*18a0*/  MUFU.TANH R11, R11 ;  /* 0x0000000b000b7308 */ /* 0x000f220000002400 */
[----:B------:R-:W-:Y:S01]  /*18b0*/  FMUL.FTZ R20, R34, UR4 ;  /* 0x0000000422147c20 */ /* 0x000fe20008410000 */
[----:B------:R-:W-:Y:S01]  /*18c0*/  FMUL.FTZ R34, R45, UR4 ;  /* 0x000000042d227c20 */ /* 0x000fe20008410000 */
[----:B------:R-:W-:Y:S01]  /*18d0*/  ISETP.GT.AND P4, PT, R22, RZ, PT ;  /* 0x000000ff1600720c */ /* 0x000fe20003f84270 */
[----:B------:R-:W-:Y:S01]  /*18e0*/  FMUL.FTZ R24, R36, UR4 ;  /* 0x0000000424187c20 */ /* 0x000fe20008410000 */
[----:B------:R-:W-:-:S03]  /*18f0*/  ISETP.GT.AND P3, PT, R22, 0x1, PT ;  /* 0x000000011600780c */ /* 0x000fc60003f64270 */
[----:B------:R-:W5:Y:S01]  /*1900*/  MUFU.TANH R8, R8 ;  /* 0x0000000800087308 */ /* 0x000f620000002400 */
[----:B------:R-:W-:Y:S01]  /*1910*/  FMUL.FTZ R45, R58, UR4 ;  /* 0x000000043a2d7c20 */ /* 0x000fe20008410000 */
[----:B------:R-:W-:Y:S01]  /*1920*/  FMUL.FTZ R58, R69, UR4 ;  /* 0x00000004453a7c20 */ /* 0x000fe20008410000 */
[----:B------:R-:W-:-:S05]  /*1930*/  FMUL.FTZ R69, R82, UR4 ;  /* 0x0000000452457c20 */ /* 0x000fca0008410000 */
[----:B------:R-:W5:Y:S01]  /*1940*/  MUFU.TANH R15, R15 ;  /* 0x0000000f000f7308 */ /* 0x000f620000002400 */
[----:B------:R-:W-:Y:S01]  /*1950*/  ISETP.GT.AND P6, PT, R22, 0x9, PT ;  /* 0x000000091600780c */ /* 0x000fe20003fc4270 */
[----:B------:R-:W-:Y:S01]  /*1960*/  FMUL.FTZ R36, R48, UR4 ;  /* 0x0000000430247c20 */ /* 0x000fe20008410000 */
[----:B------:R-:W-:Y:S01]  /*1970*/  ISETP.GT.AND P2, PT, R22, 0x8, PT ;  /* 0x000000081600780c */ /* 0x000fe20003f44270 */
[----:B------:R-:W-:Y:S01]  /*1980*/  FMUL.FTZ R48, R60, UR4 ;  /* 0x000000043c307c20 */ /* 0x000fe20008410000 */
[----:B0-----:R-:W-:-:S03]  /*1990*/  FSEL R82, R7, -INF , P4 ;  /* 0xff80000007527808 */ /* 0x001fc60002000000 */
[----:B------:R-:W0:Y:S01]  /*19a0*/  MUFU.TANH R10, R10 ;  /* 0x0000000a000a7308 */ /* 0x000e220000002400 */
[----:B-1----:R-:W-:Y:S01]  /*19b0*/  FSEL R9, R9, -INF , P3 ;  /* 0xff80000009097808 */ /* 0x002fe20001800000 */
[----:B------:R-:W-:Y:S01]  /*19c0*/  FMUL.FTZ R60, R72, UR4 ;  /* 0x00000004483c7c20 */ /* 0x000fe20008410000 */
[----:B------:R-:W-:Y:S01]  /*19d0*/  FMUL.FTZ R75, R88, UR4 ;  /* 0x00000004584b7c20 */ /* 0x000fe20008410000 */
[----:B------:R-:W-:-:S04]  /*19e0*/  FMUL.FTZ R72, R84, UR4 ;  /* 0x0000000454487c20 */ /* 0x000fc80008410000 */
[----:B------:R-:W1:Y:S01]  /*19f0*/  MUFU.TANH R21, R21 ;  /* 0x0000001500157308 */ /* 0x000e620000002400 */
[----:B---3--:R-:W-:Y:S01]  /*1a00*/  FSEL R88, R13, -INF , P6 ;  /* 0xff8000000d587808 */ /* 0x008fe20003000000 */
[----:B------:R-:W-:Y:S01]  /*1a10*/  FMUL.FTZ R23, R35, UR4 ;  /* 0x0000000423177c20 */ /* 0x000fe20008410000 */
[----:B----4-:R-:W-:Y:S02]  /*1a20*/  FSEL R84, R11, -INF , P2 ;  /* 0xff8000000b547808 */ /* 0x010fe40001000000 */
[----:B------:R-:W-:-:S03]  /*1a30*/  FMNMX.FTZ R13, R82, R9, !PT ;  /* 0x00000009520d7209 */ /* 0x000fc60007810000 */
[----:B------:R-:W3:Y:S01]  /*1a40*/  MUFU.TANH R12, R12 ;  /* 0x0000000c000c7308 */ /* 0x000ee20000002400 */
[----:B------:R-:W-:Y:S02]  /*1a50*/  ISETP.GT.AND P5, PT, R22, 0x10, PT ;  /* 0x000000101600780c */ /* 0x000fe40003fa4270 */
[----:B------:R-:W-:-:S05]  /*1a60*/  FMNMX.FTZ R13, R84, R13, !PT ;  /* 0x0000000d540d7209 */ /* 0x000fca0007810000 */
[----:B------:R-:W4:Y:S01]  /*1a70*/  MUFU.TANH R24, R24 ;  /* 0x0000001800187308 */ /* 0x000f220000002400 */
[----:B------:R-:W-:Y:S01]  /*1a80*/  FMUL.FTZ R76, R90, UR4 ;  /* 0x000000045a4c7c20 */ /* 0x000fe20008410000 */
[----:B-----5:R-:W-:-:S06]  /*1a90*/  FSEL R8, R8, -INF , P4 ;  /* 0xff80000008087808 */ /* 0x020fcc0002000000 */
[----:B------:R-:W5:Y:S01]  /*1aa0*/  MUFU.TANH R14, R14 ;  /* 0x0000000e000e7308 */ /* 0x000f620000002400 */
[----:B------:R-:W-:Y:S01]  /*1ab0*/  FSEL R90, R15, -INF , P5 ;  /* 0xff8000000f5a7808 */ /* 0x000fe20002800000 */
[----:B------:R-:W-:Y:S01]  /*1ac0*/  FMUL.FTZ R25, R38, UR4 ;  /* 0x0000000426197c20 */ /* 0x000fe20008410000 */
[----:B------:R-:W-:-:S05]  /*1ad0*/  ISETP.GT.AND P4, PT, R22, 0x11, PT ;  /* 0x000000111600780c */ /* 0x000fca0003f84270 */
[----:B------:R-:W5:Y:S01]  /*1ae0*/  MUFU.TANH R26, R26 ;  /* 0x0000001a001a7308 */ /* 0x000f620000002400 */
[----:B------:R-:W-:Y:S01]  /*1af0*/  FMNMX.FTZ R15, R88, R13, !PT ;  /* 0x0000000d580f7209 */ /* 0x000fe20007810000 */
[----:B------:R-:W-:Y:S01]  /*1b00*/  FMUL.FTZ R32, R44, UR4 ;  /* 0x000000042c207c20 */ /* 0x000fe20008410000 */
[----:B------:R-:W-:-:S05]  /*1b10*/  FMUL.FTZ R74, R87, UR4 ;  /* 0x00000004574a7c20 */ /* 0x000fca0008410000 */
[----:B------:R-:W5:Y:S01]  /*1b20*/  MUFU.TANH R20, R20 ;  /* 0x0000001400147308 */ /* 0x000f620000002400 */
[----:B------:R-:W-:Y:S01]  /*1b30*/  FMUL.FTZ R87, R96, UR4 ;  /* 0x0000000460577c20 */ /* 0x000fe20008410000 */
[----:B0-----:R-:W-:-:S06]  /*1b40*/  FSEL R10, R10, -INF , P3 ;  /* 0xff8000000a0a7808 */ /* 0x001fcc0001800000 */
[----:B------:R-:W0:Y:S01]  /*1b50*/  MUFU.TANH R23, R23 ;  /* 0x0000001700177308 */ /* 0x000e220000002400 */
[----:B------:R-:W-:Y:S02]  /*1b60*/  ISETP.GT.AND P3, PT, R22, 0x18, PT ;  /* 0x000000181600780c */ /* 0x000fe40003f64270 */
[----:B-1----:R-:W-:-:S05]  /*1b70*/  FSEL R96, R21, -INF , P4 ;  /* 0xff80000015607808 */ /* 0x002fca0002000000 */
[----:B------:R-:W1:Y:S01]  /*1b80*/  MUFU.TANH R28, R28 ;  /* 0x0000001c001c7308 */ /* 0x000e620000002400 */
[----:B------:R-:W-:Y:S01]  /*1b90*/  FMNMX.FTZ R15, R90, R15, !PT ;  /* 0x0000000f5a0f7209 */ /* 0x000fe20007810000 */
[----:B------:R-:W-:Y:S01]  /*1ba0*/  FMUL.FTZ R38, R49, UR4 ;  /* 0x0000000431267c20 */ /* 0x000fe20008410000 */
[----:B---3--:R-:W-:-:S05]  /*1bb0*/  FSEL R12, R12, -INF , P2 ;  /* 0xff8000000c0c7808 */ /* 0x008fca0001000000 */
[----:B------:R-:W3:Y:S01]  /*1bc0*/  MUFU.TANH R30, R30 ;  /* 0x0000001e001e7308 */ /* 0x000ee20000002400 */
[----:B------:R-:W-:Y:S01]  /*1bd0*/  FMUL.FTZ R49, R62, UR4 ;  /* 0x000000043e317c20 */ /* 0x000fe20008410000 */
[----:B------:R-:W-:Y:S01]  /*1be0*/  ISETP.GT.AND P2, PT, R22, 0x19, PT ;  /* 0x000000191600780c */ /* 0x000fe20003f44270 */
[----:B------:R-:W-:Y:S01]  /*1bf0*/  FMUL.FTZ R62, R73, UR4 ;  /* 0x00000004493e7c20 */ /* 0x000fe20008410000 */
[----:B----4-:R-:W-:Y:S02]  /*1c00*/  FSEL R24, R24, -INF , P3 ;  /* 0xff80000018187808 */ /* 0x010fe40001800000 */
[----:B------:R-:W-:Y:S02]  /*1c10*/  FMNMX.FTZ R21, R96, R15, !PT ;  /* 0x0000000f60157209 */ /* 0x000fe40007810000 */
[----:B------:R-:W4:Y:S01]  /*1c20*/  MUFU.TANH R25, R25 ;  /* 0x0000001900197308 */ /* 0x000f220000002400 */
[----:B------:R-:W-:Y:S01]  /*1c30*/  FMUL.FTZ R73, R86, UR4 ;  /* 0x0000000456497c20 */ /* 0x000fe20008410000 */
[----:B------:R-:W-:Y:S01]  /*1c40*/  FMUL.FTZ R86, R100, UR4 ;  /* 0x0000000464567c20 */ /* 0x000fe20008410000 */
[----:B-----5:R-:W-:-:S05]  /*1c50*/  FSEL R14, R14, -INF , P6 ;  /* 0xff8000000e0e7808 */ /* 0x020fca0003000000 */
[----:B------:R-:W5:Y:S01]  /*1c60*/  MUFU.TANH R32, R32 ;  /* 0x0000002000207308 */ /* 0x000f620000002400 */
[----:B------:R-:W-:Y:S02]  /*1c70*/  ISETP.GT.AND P6, PT, R22, 0x20, PT ;  /* 0x000000201600780c */ /* 0x000fe40003fc4270 */
[----:B------:R-:W-:Y:S02]  /*1c80*/  FSEL R100, R26, -INF , P2 ;  /* 0xff8000001a647808 */ /* 0x000fe40001000000 */
[----:B------:R-:W-:-:S03]  /*1c90*/  FMNMX.FTZ R21, R24, R21, !PT ;  /* 0x0000001518157209 */ /* 0x000fc60007810000 */
[----:B------:R-:W5:Y:S01]  /*1ca0*/  MUFU.TANH R27, R27 ;  /* 0x0000001b001b7308 */ /* 0x000f620000002400 */
[----:B------:R-:W-:Y:S01]  /*1cb0*/  FMUL.FTZ R79, R92, UR4 ;  /* 0x000000045c4f7c20 */ /* 0x000fe20008410000 */
[----:B------:R-:W-:Y:S01]  /*1cc0*/  FSEL R20, R20, -INF , P5 ;  /* 0xff80000014147808 */ /* 0x000fe20002800000 */
[----:B------:R-:W-:Y:S01]  /*1cd0*/  FMUL.FTZ R33, R46, UR4 ;  /* 0x000000042e217c20 */ /* 0x000fe20008410000 */
[----:B0-----:R-:W-:-:S04]  /*1ce0*/  FSEL R92, R23, -INF , P4 ;  /* 0xff800000175c7808 */ /* 0x001fc80002000000 */
[----:B------:R-:W0:Y:S01]  /*1cf0*/  MUFU.TANH R34, R34 ;  /* 0x0000002200227308 */ /* 0x000e220000002400 */
[----:B------:R-:W-:Y:S02]  /*1d00*/  ISETP.GT.AND P5, PT, R22, 0x21, PT ;  /* 0x000000211600780c */ /* 0x000fe40003fa4270 */
[----:B-1----:R-:W-:Y:S02]  /*1d10*/  FSEL R28, R28, -INF , P6 ;  /* 0xff8000001c1c7808 */ /* 0x002fe40003000000 */
[----:B------:R-:W-:-:S03]  /*1d20*/  FMNMX.FTZ R23, R100, R21, !PT ;  /* 0x0000001564177209 */ /* 0x000fc60007810000 */
[----:B------:R-:W1:Y:S01]  /*1d30*/  MUFU.TANH R29, R29 ;  /* 0x0000001d001d7308 */ /* 0x000e620000002400 */
[----:B------:R-:W-:Y:S01]  /*1d40*/  FMUL.FTZ R44, R56, UR4 ;  /* 0x00000004382c7c20 */ /* 0x000fe20008410000 */
[----:B------:R-:W-:Y:S01]  /*1d50*/  FMUL.FTZ R35, R47, UR4 ;  /* 0x000000042f237c20 */ /* 0x000fe20008410000 */
[----:B------:R-:W-:-:S05]  /*1d60*/  FMUL.FTZ R56, R68, UR4 ;  /* 0x0000000444387c20 */ /* 0x000fca0008410000 */
[----:B------:R-:W2:Y:S01]  /*1d70*/  MUFU.TANH R36, R36 ;  /* 0x0000002400247308 */ /* 0x000ea20000002400 */
[----:B------:R-:W-:Y:S01]  /*1d80*/  ISETP.GT.AND P4, PT, R22, 0x28, PT ;  /* 0x000000281600780c */ /* 0x000fe20003f84270 */
[----:B------:R-:W-:Y:S01]  /*1d90*/  FMUL.FTZ R68, R80, UR4 ;  /* 0x0000000450447c20 */ /* 0x000fe20008410000 */
[----:B---3--:R-:W-:Y:S02]  /*1da0*/  FSEL R122, R30, -INF , P5 ;  /* 0xff8000001e7a7808 */ /* 0x008fe40002800000 */
[----:B------:R-:W-:-:S03]  /*1db0*/  FMNMX.FTZ R23, R28, R23, !PT ;  /* 0x000000171c177209 */ /* 0x000fc60007810000 */
[----:B------:R-:W-:Y:S01]  /*1dc0*/  MUFU.TANH R31, R31 ;  /* 0x0000001f001f7308 */ /* 0x000fe20000002400 */
[----:B------:R-:W-:Y:S01]  /*1dd0*/  FMUL.FTZ R80, R94, UR4 ;  /* 0x000000045e507c20 */ /* 0x000fe20008410000 */
[----:B----4-:R-:W-:-:S06]  /*1de0*/  FSEL R94, R25, -INF , P3 ;  /* 0xff800000195e7808 */ /* 0x010fcc0001800000 */
[----:B------:R-:W3:Y:S01]  /*1df0*/  MUFU.TANH R38, R38 ;  /* 0x0000002600267308 */ /* 0x000ee20000002400 */
[----:B------:R-:W-:Y:S01]  /*1e00*/  ISETP.GT.AND P3, PT, R22, 0x29, PT ;  /* 0x000000291600780c */ /* 0x000fe20003f64270 */
[----:B------:R-:W-:Y:S01]  /*1e10*/  FMUL.FTZ R77, R89, UR4 ;  /* 0x00000004594d7c20 */ /* 0x000fe20008410000 */
[----:B-----5:R-:W-:Y:S02]  /*1e20*/  FSEL R32, R32, -INF , P4 ;  /* 0xff80000020207808 */ /* 0x020fe40002000000 */
[----:B------:R-:W-:-:S03]  /*1e30*/  FMNMX.FTZ R23, R122, R23, !PT ;  /* 0x000000177a177209 */ /* 0x000fc60007810000 */
[----:B------:R-:W4:Y:S01]  /*1e40*/  MUFU.TANH R33, R33 ;  /* 0x0000002100217308 */ /* 0x000f220000002400 */
[----:B------:R-:W-:Y:S01]  /*1e50*/  FMUL.FTZ R89, R98, UR4 ;  /* 0x0000000462597c20 */ /* 0x000fe20008410000 */
[----:B------:R-:W-:-:S06]  /*1e60*/  FSEL R98, R27, -INF , P2 ;  /* 0xff8000001b627808 */ /* 0x000fcc0001000000 */
[----:B------:R-:W5:Y:S01]  /*1e70*/  MUFU.TANH R40, R40 ;  /* 0x0000002800287308 */ /* 0x000f620000002400 */
[----:B------:R-:W-:Y:S01]  /*1e80*/  ISETP.GT.AND P2, PT, R22, 0x30, PT ;  /* 0x000000301600780c */ /* 0x000fe20003f44270 */
[----:B------:R-:W-:Y:S01]  /*1e90*/  FMUL.FTZ R46, R57, UR4 ;  /* 0x00000004392e7c20 */ /* 0x000fe20008410000 */
[----:B0-----:R-:W-:Y:S01]  /*1ea0*/  FSEL R126, R34, -INF , P3 ;  /* 0xff800000227e7808 */ /* 0x001fe20001800000 */
[----:B------:R-:W-:Y:S01]  /*1eb0*/  FMUL.FTZ R85, R85, UR4 ;  /* 0x0000000455557c20 */ /* 0x000fe20008410000 */
[----:B------:R-:W-:-:S03]  /*1ec0*/  FMNMX.FTZ R25, R32, R23, !PT ;  /* 0x0000001720197209 */ /* 0x000fc60007810000 */
[----:B------:R-:W0:Y:S01]  /*1ed0*/  MUFU.TANH R35, R35 ;  /* 0x0000002300237308 */ /* 0x000e220000002400 */
[----:B-1----:R-:W-:Y:S02]  /*1ee0*/  FSEL R26, R29, -INF , P6 ;  /* 0xff8000001d1a7808 */ /* 0x002fe40003000000 */
[----:B------:R-:W-:-:S05]  /*1ef0*/  ISETP.GT.AND P6, PT, R22, 0x31, PT ;  /* 0x000000311600780c */ /* 0x000fca0003fc4270 */
[----:B------:R-:W1:Y:S01]  /*1f00*/  MUFU.TANH R42, R42 ;  /* 0x0000002a002a7308 */ /* 0x000e620000002400 */
[----:B--2---:R-:W-:Y:S02]  /*1f10*/  FSEL R128, R36, -INF , P2 ;  /* 0xff80000024807808 */ /* 0x004fe40001000000 */
[----:B------:R-:W-:-:S05]  /*1f20*/  FMNMX.FTZ R25, R126, R25, !PT ;  /* 0x000000197e197209 */ /* 0x000fca0007810000 */
[----:B------:R-:W2:Y:S01]  /*1f30*/  MUFU.TANH R37, R37 ;  /* 0x0000002500257308 */ /* 0x000ea20000002400 */
[----:B---3--:R-:W-:Y:S02]  /*1f40*/  FSEL R130, R38, -INF , P6 ;  /* 0xff80000026827808 */ /* 0x008fe40003000000 */
[----:B------:R-:W-:-:S05]  /*1f50*/  FMNMX.FTZ R25, R128, R25, !PT ;  /* 0x0000001980197209 */ /* 0x000fca0007810000 */
[----:B------:R-:W3:Y:S01]  /*1f60*/  MUFU.TANH R44, R44 ;  /* 0x0000002c002c7308 */ /* 0x000ee20000002400 */
[----:B----4-:R-:W-:-:S07]  /*1f70*/  FSEL R30, R33, -INF , P4 ;  /* 0xff800000211e7808 */ /* 0x010fce0002000000 */
[----:B------:R4:W-:Y:S01]  /*1f80*/  MUFU.TANH R19, R85 ;  /* 0x0000005500137308 */ /* 0x0009e20000002400 */
[----:B------:R-:W-:-:S07]  /*1f90*/  ISETP.GT.AND P4, PT, R22, 0x39, PT ;  /* 0x000000391600780c */ /* 0x000fce0003f84270 */
[----:B------:R-:W3:Y:S01]  /*1fa0*/  MUFU.TANH R39, R39 ;  /* 0x0000002700277308 */ /* 0x000ee20000002400 */
[----:B----4-:R-:W-:Y:S01]  /*1fb0*/  FMUL.FTZ R85, R102, UR4 ;  /* 0x0000000466557c20 */ /* 0x010fe20008410000 */
[----:B------:R-:W-:Y:S02]  /*1fc0*/  FSEL R102, R31, -INF , P5 ;  /* 0xff8000001f667808 */ /* 0x000fe40002800000 */
[----:B------:R-:W-:-:S04]  /*1fd0*/  ISETP.GT.AND P5, PT, R22, 0x38, PT ;  /* 0x000000381600780c */ /* 0x000fc80003fa4270 */
[----:B------:R-:W4:Y:S01]  /*1fe0*/  MUFU.TANH R46, R46 ;  /* 0x0000002e002e7308 */ /* 0x000f220000002400 */
[----:B-----5:R-:W-:Y:S02]  /*1ff0*/  FSEL R132, R40, -INF , P5 ;  /* 0xff80000028847808 */ /* 0x020fe40002800000 */
[----:B------:R-:W-:-:S05]  /*2000*/  FMNMX.FTZ R25, R130, R25, !PT ;  /* 0x0000001982197209 */ /* 0x000fca0007810000 */
[----:B------:R-:W5:Y:S01]  /*2010*/  MUFU.TANH R41, R41 ;  /* 0x0000002900297308 */ /* 0x000f620000002400 */
[----:B0-----:R-:W-:Y:S01]  /*2020*/  FSEL R124, R35, -INF , P3 ;  /* 0xff800000237c7808 */ /* 0x001fe20001800000 */
[----:B------:R-:W-:Y:S01]  /*2030*/  FMUL.FTZ R47, R59, UR4 ;  /* 0x000000043b2f7c20 */ /* 0x000fe20008410000 */
[----:B------:R-:W-:-:S05]  /*2040*/  ISETP.GT.AND P3, PT, R22, 0x40, PT ;  /* 0x000000401600780c */ /* 0x000fca0003f64270 */
[----:B------:R-:W0:Y:S01]  /*2050*/  MUFU.TANH R48, R48 ;  /* 0x0000003000307308 */ /* 0x000e220000002400 */
[----:B-1----:R-:W-:Y:S02]  /*2060*/  FSEL R42, R42, -INF , P4 ;  /* 0xff8000002a2a7808 */ /* 0x002fe40002000000 */
[----:B------:R-:W-:-:S05]  /*2070*/  FMNMX.FTZ R25, R132, R25, !PT ;  /* 0x0000001984197209 */ /* 0x000fca0007810000 */
[----:B------:R-:W1:Y:S01]  /*2080*/  MUFU.TANH R43, R43 ;  /* 0x0000002b002b7308 */ /* 0x000e620000002400 */
[----:B--2---:R-:W-:Y:S02]  /*2090*/  FSEL R34, R37, -INF , P2 ;  /* 0xff80000025227808 */ /* 0x004fe40001000000 */
[----:B------:R-:W-:-:S05]  /*20a0*/  ISETP.GT.AND P2, PT, R22, 0x41, PT ;  /* 0x000000411600780c */ /* 0x000fca0003f44270 */
[----:B------:R-:W2:Y:S01]  /*20b0*/  MUFU.TANH R50, R50 ;  /* 0x0000003200327308 */ /* 0x000ea20000002400 */
[----:B---3--:R-:W-:Y:S02]  /*20c0*/  FSEL R134, R44, -INF , P3 ;  /* 0xff8000002c867808 */ /* 0x008fe40001800000 */
[----:B------:R-:W-:-:S05]  /*20d0*/  FMNMX.FTZ R25, R42, R25, !PT ;  /* 0x000000192a197209 */ /* 0x000fca0007810000 */
[----:B------:R-:W3:Y:S01]  /*20e0*/  MUFU.TANH R45, R45 ;  /* 0x0000002d002d7308 */ /* 0x000ee20000002400 */
[----:B------:R-:W-:Y:S02]  /*20f0*/  FSEL R36, R39, -INF , P6 ;  /* 0xff80000027247808 */ /* 0x000fe40003000000 */
[----:B------:R-:W-:-:S05]  /*2100*/  ISETP.GT.AND P6, PT, R22, 0x48, PT ;  /* 0x000000481600780c */ /* 0x000fca0003fc4270 */
[----:B------:R-:W3:Y:S01]  /*2110*/  MUFU.TANH R52, R52 ;  /* 0x0000003400347308 */ /* 0x000ee20000002400 */
[----:B----4-:R-:W-:Y:S02]  /*2120*/  FSEL R46, R46, -INF , P2 ;  /* 0xff8000002e2e7808 */ /* 0x010fe40001000000 */
[----:B------:R-:W-:-:S05]  /*2130*/  FMNMX.FTZ R25, R134, R25, !PT ;  /* 0x0000001986197209 */ /* 0x000fca0007810000 */
[----:B------:R-:W4:Y:S01]  /*2140*/  MUFU.TANH R47, R47 ;  /* 0x0000002f002f7308 */ /* 0x000f220000002400 */
[----:B-----5:R-:W-:Y:S02]  /*2150*/  FSEL R38, R41, -INF , P5 ;  /* 0xff80000029267808 */ /* 0x020fe40002800000 */
[----:B------:R-:W-:-:S05]  /*2160*/  ISETP.GT.AND P5, PT, R22, 0x49, PT ;  /* 0x000000491600780c */ /* 0x000fca0003fa4270 */
[----:B------:R-:W5:Y:S01]  /*2170*/  MUFU.TANH R54, R54 ;  /* 0x0000003600367308 */ /* 0x000f620000002400 */
[----:B0-----:R-:W-:Y:S02]  /*2180*/  FSEL R138, R48, -INF , P6 ;  /* 0xff800000308a7808 */ /* 0x001fe40003000000 */
[----:B------:R-:W-:-:S05]  /*2190*/  FMNMX.FTZ R25, R46, R25, !PT ;  /* 0x000000192e197209 */ /* 0x000fca0007810000 */
[----:B------:R-:W0:Y:S01]  /*21a0*/  MUFU.TANH R49, R49 ;  /* 0x0000003100317308 */ /* 0x000e220000002400 */
[----:B-1----:R-:W-:Y:S02]  /*21b0*/  FSEL R40, R43, -INF , P4 ;  /* 0xff8000002b287808 */ /* 0x002fe40002000000 */
[----:B------:R-:W-:-:S05]  /*21c0*/  ISETP.GT.AND P4, PT, R22, 0x50, PT ;  /* 0x000000501600780c */ /* 0x000fca0003f84270 */
[----:B------:R-:W1:Y:S01]  /*21d0*/  MUFU.TANH R56, R56 ;  /* 0x0000003800387308 */ /* 0x000e620000002400 */
[----:B--2---:R-:W-:Y:S02]  /*21e0*/  FSEL R50, R50, -INF , P5 ;  /* 0xff80000032327808 */ /* 0x004fe40002800000 */
[----:B------:R-:W-:-:S05]  /*21f0*/  FMNMX.FTZ R25, R138, R25, !PT ;  /* 0x000000198a197209 */ /* 0x000fca0007810000 */
[----:B------:R-:W2:Y:S01]  /*2200*/  MUFU.TANH R51, R51 ;  /* 0x0000003300337308 */ /* 0x000ea20000002400 */
[----:B---3--:R-:W-:Y:S01]  /*2210*/  FSEL R44, R45, -INF , P3 ;  /* 0xff8000002d2c7808 */ /* 0x008fe20001800000 */
[----:B------:R-:W-:Y:S01]  /*2220*/  FMUL.FTZ R57, R70, UR4 ;  /* 0x0000000446397c20 */ /* 0x000fe20008410000 */
[----:B------:R-:W-:-:S05]  /*2230*/  ISETP.GT.AND P3, PT, R22, 0x51, PT ;  /* 0x000000511600780c */ /* 0x000fca0003f64270 */
[----:B------:R-:W3:Y:S01]  /*2240*/  MUFU.TANH R58, R58 ;  /* 0x0000003a003a7308 */ /* 0x000ee20000002400 */
[----:B------:R-:W-:Y:S02]  /*2250*/  FSEL R52, R52, -INF , P4 ;  /* 0xff80000034347808 */ /* 0x000fe40002000000 */
[----:B------:R-:W-:-:S05]  /*2260*/  FMNMX.FTZ R25, R50, R25, !PT ;  /* 0x0000001932197209 */ /* 0x000fca0007810000 */
[----:B------:R-:W3:Y:S01]  /*2270*/  MUFU.TANH R53, R53 ;  /* 0x0000003500357308 */ /* 0x000ee20000002400 */
[----:B----4-:R-:W-:Y:S01]  /*2280*/  FSEL R136, R47, -INF , P2 ;  /* 0xff8000002f887808 */ /* 0x010fe20001000000 */
[----:B------:R-:W-:Y:S01]  /*2290*/  FMUL.FTZ R59, R71, UR4 ;  /* 0x00000004473b7c20 */ /* 0x000fe20008410000 */
[----:B------:R-:W-:-:S05]  /*22a0*/  ISETP.GT.AND P2, PT, R22, 0x58, PT ;  /* 0x000000581600780c */ /* 0x000fca0003f44270 */
[----:B------:R-:W4:Y:S01]  /*22b0*/  MUFU.TANH R60, R60 ;  /* 0x0000003c003c7308 */ /* 0x000f220000002400 */
[----:B-----5:R-:W-:Y:S02]  /*22c0*/  FSEL R54, R54, -INF , P3 ;  /* 0xff80000036367808 */ /* 0x020fe40001800000 */
[----:B------:R-:W-:-:S05]  /*22d0*/  FMNMX.FTZ R25, R52, R25, !PT ;  /* 0x0000001934197209 */ /* 0x000fca0007810000 */
[----:B------:R-:W5:Y:S01]  /*22e0*/  MUFU.TANH R55, R55 ;  /* 0x0000003700377308 */ /* 0x000f620000002400 */
[----:B0-----:R-:W-:Y:S02]  /*22f0*/  FSEL R48, R49, -INF , P6 ;  /* 0xff80000031307808 */ /* 0x001fe40003000000 */
[----:B------:R-:W-:-:S05]  /*2300*/  ISETP.GT.AND P6, PT, R22, 0x59, PT ;  /* 0x000000591600780c */ /* 0x000fca0003fc4270 */
[----:B------:R-:W0:Y:S01]  /*2310*/  MUFU.TANH R62, R62 ;  /* 0x0000003e003e7308 */ /* 0x000e220000002400 */
[----:B-1----:R-:W-:Y:S02]  /*2320*/  FSEL R146, R56, -INF , P2 ;  /* 0xff80000038927808 */ /* 0x002fe40001000000 */
[----:B------:R-:W-:-:S05]  /*2330*/  FMNMX.FTZ R25, R54, R25, !PT ;  /* 0x0000001936197209 */ /* 0x000fca0007810000 */
[----:B------:R-:W1:Y:S01]  /*2340*/  MUFU.TANH R57, R57 ;  /* 0x0000003900397308 */ /* 0x000e620000002400 */
[----:B--2---:R-:W-:Y:S01]  /*2350*/  FSEL R140, R51, -INF , P5 ;  /* 0xff800000338c7808 */ /* 0x004fe20002800000 */
[----:B------:R-:W-:Y:S01]  /*2360*/  FMUL.FTZ R70, R81, UR4 ;  /* 0x0000000451467c20 */ /* 0x000fe20008410000 */
[----:B------:R-:W-:-:S05]  /*2370*/  ISETP.GT.AND P5, PT, R22, 0x60, PT ;  /* 0x000000601600780c */ /* 0x000fca0003fa4270 */
[----:B------:R-:W2:Y:S01]  /*2380*/  MUFU.TANH R64, R64 ;  /* 0x0000004000407308 */ /* 0x000ea20000002400 */
[----:B---3--:R-:W-:Y:S02]  /*2390*/  FSEL R58, R58, -INF , P6 ;  /* 0xff8000003a3a7808 */ /* 0x008fe40003000000 */
[----:B------:R-:W-:-:S05]  /*23a0*/  FMNMX.FTZ R25, R146, R25, !PT ;  /* 0x0000001992197209 */ /* 0x000fca0007810000 */
[----:B------:R-:W-:Y:S01]  /*23b0*/  MUFU.TANH R59, R59 ;  /* 0x0000003b003b7308 */ /* 0x000fe20000002400 */
[----:B------:R-:W-:Y:S02]  /*23c0*/  FSEL R142, R53, -INF , P4 ;  /* 0xff800000358e7808 */ /* 0x000fe40002000000 */
[----:B------:R-:W-:-:S05]  /*23d0*/  ISETP.GT.AND P4, PT, R22, 0x61, PT ;  /* 0x000000611600780c */ /* 0x000fca0003f84270 */
[----:B------:R-:W3:Y:S01]  /*23e0*/  MUFU.TANH R66, R66 ;  /* 0x0000004200427308 */ /* 0x000ee20000002400 */
[----:B----4-:R-:W-:Y:S02]  /*23f0*/  FSEL R60, R60, -INF , P5 ;  /* 0xff8000003c3c7808 */ /* 0x010fe40002800000 */
[----:B------:R-:W-:-:S05]  /*2400*/  FMNMX.FTZ R25, R58, R25, !PT ;  /* 0x000000193a197209 */ /* 0x000fca0007810000 */
[----:B------:R-:W-:Y:S01]  /*2410*/  MUFU.TANH R61, R61 ;  /* 0x0000003d003d7308 */ /* 0x000fe20000002400 */
[----:B-----5:R-:W-:Y:S02]  /*2420*/  FSEL R144, R55, -INF , P3 ;  /* 0xff80000037907808 */ /* 0x020fe40001800000 */
[----:B------:R-:W-:-:S05]  /*2430*/  ISETP.GT.AND P3, PT, R22, 0x68, PT ;  /* 0x000000681600780c */ /* 0x000fca0003f64270 */
[----:B------:R-:W-:Y:S01]  /*2440*/  MUFU.TANH R68, R68 ;  /* 0x0000004400447308 */ /* 0x000fe20000002400 */
[----:B0-----:R-:W-:Y:S02]  /*2450*/  FSEL R150, R62, -INF , P4 ;  /* 0xff8000003e967808 */ /* 0x001fe40002000000 */
[----:B------:R-:W-:Y:S01]  /*2460*/  FMNMX.FTZ R25, R60, R25, !PT ;  /* 0x000000193c197209 */ /* 0x000fe20007810000 */
[----:B------:R-:W-:-:S04]  /*2470*/  FMUL.FTZ R104, R104, UR4 ;  /* 0x0000000468687c20 */ /* 0x000fc80008410000 */
[----:B------:R-:W0:Y:S01]  /*2480*/  MUFU.TANH R63, R63 ;  /* 0x0000003f003f7308 */ /* 0x000e220000002400 */
[----:B-1----:R-:W-:Y:S02]  /*2490*/  FSEL R56, R57, -INF , P2 ;  /* 0xff80000039387808 */ /* 0x002fe40001000000 */
[----:B------:R-:W-:-:S05]  /*24a0*/  ISETP.GT.AND P2, PT, R22, 0x69, PT ;  /* 0x000000691600780c */ /* 0x000fca0003f44270 */
[----:B------:R-:W1:Y:S01]  /*24b0*/  MUFU.TANH R70, R70 ;  /* 0x0000004600467308 */ /* 0x000e620000002400 */
[----:B--2---:R-:W-:Y:S02]  /*24c0*/  FSEL R154, R64, -INF , P3 ;  /* 0xff800000409a7808 */ /* 0x004fe40001800000 */
[----:B------:R-:W-:Y:S01]  /*24d0*/  FMNMX.FTZ R25, R150, R25, !PT ;  /* 0x0000001996197209 */ /* 0x000fe20007810000 */
[----:B------:R-:W-:-:S04]  /*24e0*/  FMUL.FTZ R106, R106, UR4 ;  /* 0x000000046a6a7c20 */ /* 0x000fc80008410000 */
[----:B------:R-:W2:Y:S01]  /*24f0*/  MUFU.TANH R65, R65 ;  /* 0x0000004100417308 */ /* 0x000ea20000002400 */
[----:B------:R-:W-:Y:S01]  /*2500*/  FMUL.FTZ R71, R83, UR4 ;  /* 0x0000000453477c20 */ /* 0x000fe20008410000 */
[----:B---3--:R-:W-:-:S06]  /*2510*/  FSEL R156, R66, -INF , P2 ;  /* 0xff800000429c7808 */ /* 0x008fcc0001000000 */
[----:B------:R-:W3:Y:S01]  /*2520*/  MUFU.TANH R72, R72 ;  /* 0x0000004800487308 */ /* 0x000ee20000002400 */
[----:B------:R-:W-:-:S07]  /*2530*/  FMNMX.FTZ R29, R154, R25, !PT ;  /* 0x000000199a1d7209 */ /* 0x000fce0007810000 */
[----:B------:R-:W4:Y:S01]  /*2540*/  MUFU.TANH R67, R67 ;  /* 0x0000004300437308 */ /* 0x000f220000002400 */
[----:B------:R-:W-:-:S07]  /*2550*/  FMNMX.FTZ R64, R156, R29, !PT ;  /* 0x0000001d9c407209 */ /* 0x000fce0007810000 */
[----:B------:R5:W-:Y:S01]  /*2560*/  MUFU.TANH R31, R104 ;  /* 0x00000068001f7308 */ /* 0x000be20000002400 */
[----:B0-----:R-:W-:Y:S02]  /*2570*/  FSEL R148, R63, -INF , P4 ;  /* 0xff8000003f947808 */ /* 0x001fe40002000000 */
[----:B-----5:R-:W-:Y:S02]  /*2580*/  FSEL R104, R59, -INF , P6 ;  /* 0xff8000003b687808 */ /* 0x020fe40003000000 */
[----:B------:R-:W-:-:S03]  /*2590*/  ISETP.GT.AND P6, PT, R22, 0x70, PT ;  /* 0x000000701600780c */ /* 0x000fc60003fc4270 */
[----:B------:R-:W0:Y:S01]  /*25a0*/  MUFU.TANH R69, R69 ;  /* 0x0000004500457308 */ /* 0x000e220000002400 */
[----:B------:R-:W-:-:S07]  /*25b0*/  FSEL R25, R68, -INF , P6 ;  /* 0xff80000044197808 */ /* 0x000fce0003000000 */
[----:B------:R5:W-:Y:S01]  /*25c0*/  MUFU.TANH R27, R106 ;  /* 0x0000006a001b7308 */ /* 0x000be20000002400 */
[----:B------:R-:W-:Y:S01]  /*25d0*/  ISETP.GT.AND P4, PT, R22, 0x78, PT ;  /* 0x000000781600780c */ /* 0x000fe20003f84270 */
[----:B------:R-:W-:Y:S01]  /*25e0*/  FMUL.FTZ R81, R93, UR4 ;  /* 0x000000045d517c20 */ /* 0x000fe20008410000 */
[----:B------:R-:W-:-:S05]  /*25f0*/  FMNMX.FTZ R29, R25, R64, !PT ;  /* 0x00000040191d7209 */ /* 0x000fca0007810000 */
[----:B------:R-:W0:Y:S01]  /*2600*/  MUFU.TANH R75, R75 ;  /* 0x0000004b004b7308 */ /* 0x000e220000002400 */
[----:B-----5:R-:W-:Y:S02]  /*2610*/  FSEL R106, R61, -INF , P5 ;  /* 0xff8000003d6a7808 */ /* 0x020fe40002800000 */
[----:B------:R-:W-:-:S05]  /*2620*/  ISETP.GT.AND P5, PT, R22, 0x71, PT ;  /* 0x000000711600780c */ /* 0x000fca0003fa4270 */
[----:B------:R-:W5:Y:S01]  /*2630*/  MUFU.TANH R71, R71 ;  /* 0x0000004700477308 */ /* 0x000f620000002400 */
[----:B-1----:R-:W-:Y:S02]  /*2640*/  FSEL R70, R70, -INF , P5 ;  /* 0xff80000046467808 */ /* 0x002fe40002800000 */
[----:B--2---:R-:W-:-:S05]  /*2650*/  FSEL R152, R65, -INF , P3 ;  /* 0xff80000041987808 */ /* 0x004fca0001800000 */
[----:B------:R-:W1:Y:S01]  /*2660*/  MUFU.TANH R77, R77 ;  /* 0x0000004d004d7308 */ /* 0x000e620000002400 */
[----:B------:R-:W-:Y:S02]  /*2670*/  ISETP.GT.AND P3, PT, R22, 0x79, PT ;  /* 0x000000791600780c */ /* 0x000fe40003f64270 */
[----:B---3--:R-:W-:Y:S02]  /*2680*/  FSEL R72, R72, -INF , P4 ;  /* 0xff80000048487808 */ /* 0x008fe40002000000 */
[----:B------:R-:W-:-:S03]  /*2690*/  FMNMX.FTZ R29, R70, R29, !PT ;  /* 0x0000001d461d7209 */ /* 0x000fc60007810000 */
[----:B------:R-:W2:Y:S01]  /*26a0*/  MUFU.TANH R73, R73 ;  /* 0x0000004900497308 */ /* 0x000ea20000002400 */
[----:B----4-:R-:W-:Y:S01]  /*26b0*/  FSEL R66, R67, -INF , P2 ;  /* 0xff80000043427808 */ /* 0x010fe20001000000 */
[----:B------:R-:W-:Y:S01]  /*26c0*/  FMUL.FTZ R78, R91, UR4 ;  /* 0x000000045b4e7c20 */ /* 0x000fe20008410000 */
[----:B------:R-:W-:-:S05]  /*26d0*/  ISETP.GT.AND P2, PT, R22, 0x80, PT ;  /* 0x000000801600780c */ /* 0x000fca0003f44270 */
[----:B------:R-:W3:Y:S01]  /*26e0*/  MUFU.TANH R79, R79 ;  /* 0x0000004f004f7308 */ /* 0x000ee20000002400 */
[----:B------:R-:W-:Y:S01]  /*26f0*/  FSEL R19, R19, -INF , P3 ;  /* 0xff80000013137808 */ /* 0x000fe20001800000 */
[----:B------:R-:W-:Y:S01]  /*2700*/  FMUL.FTZ R97, R97, UR4 ;  /* 0x0000000461617c20 */ /* 0x000fe20008410000 */
[----:B0-----:R-:W-:-:S05]  /*2710*/  FSEL R62, R69, -INF , P6 ;  /* 0xff800000453e7808 */ /* 0x001fca0003000000 */
[----:B------:R-:W0:Y:S01]  /*2720*/  MUFU.TANH R74, R74 ;  /* 0x0000004a004a7308 */ /* 0x000e220000002400 */
[----:B------:R-:W-:Y:S02]  /*2730*/  ISETP.GT.AND P6, PT, R22, 0x81, PT ;  /* 0x000000811600780c */ /* 0x000fe40003fc4270 */
[----:B------:R-:W-:-:S05]  /*2740*/  FSEL R75, R75, -INF , P2 ;  /* 0xff8000004b4b7808 */ /* 0x000fca0001000000 */
[----:B------:R-:W4:Y:S08]  /*2750*/  MUFU.TANH R81, R81 ;  /* 0x0000005100517308 */ /* 0x000f300000002400 */
[----:B------:R1:W-:Y:S01]  /*2760*/  MUFU.TANH R21, R86 ;  /* 0x0000005600157308 */ /* 0x0003e20000002400 */
[----:B-----5:R-:W-:Y:S02]  /*2770*/  FSEL R64, R71, -INF , P5 ;  /* 0xff80000047407808 */ /* 0x020fe40002800000 */
[----:B-1----:R-:W-:-:S05]  /*2780*/  FMNMX.FTZ R86, R72, R29, !PT ;  /* 0x0000001d48567209 */ /* 0x002fca0007810000 */
[----:B------:R-:W1:Y:S01]  /*2790*/  MUFU.TANH R76, R76 ;  /* 0x0000004c004c7308 */ /* 0x000e620000002400 */
[----:B------:R-:W-:-:S07]  /*27a0*/  FMNMX.FTZ R86, R19, R86, !PT ;  /* 0x0000005613567209 */ /* 0x000fce0007810000 */
[----:B------:R-:W5:Y:S01]  /*27b0*/  MUFU.TANH R7, R87 ;  /* 0x0000005700077308 */ /* 0x000f620000002400 */
[----:B------:R-:W-:Y:S01]  /*27c0*/  FMUL.FTZ R83, R95, UR4 ;  /* 0x000000045f537c20 */ /* 0x000fe20008410000 */
[C---:B------:R-:W-:Y:S01]  /*27d0*/  ISETP.GT.AND P5, PT, R22.reuse, 0x88, PT ;  /* 0x000000881600780c */ /* 0x040fe20003fa4270 */
[----:B------:R-:W-:Y:S01]  /*27e0*/  FMUL.FTZ R101, R101, UR4 ;  /* 0x0000000465657c20 */ /* 0x000fe20008410000 */
[----:B------:R-:W-:Y:S02]  /*27f0*/  FSEL R77, R77, -INF , P6 ;  /* 0xff8000004d4d7808 */ /* 0x000fe40003000000 */
[----:B------:R-:W-:Y:S02]  /*2800*/  FMNMX.FTZ R86, R75, R86, !PT ;  /* 0x000000564b567209 */ /* 0x000fe40007810000 */
[----:B------:R-:W5:Y:S01]  /*2810*/  MUFU.TANH R78, R78 ;  /* 0x0000004e004e7308 */ /* 0x000f620000002400 */
[----:B--2---:R-:W-:Y:S02]  /*2820*/  FSEL R68, R73, -INF , P4 ;  /* 0xff80000049447808 */ /* 0x004fe40002000000 */
[----:B------:R-:W-:-:S05]  /*2830*/  ISETP.GT.AND P4, PT, R22, 0x89, PT ;  /* 0x000000891600780c */ /* 0x000fca0003f84270 */
[----:B------:R-:W2:Y:S01]  /*2840*/  MUFU.TANH R13, R97 ;  /* 0x00000061000d7308 */ /* 0x000ea20000002400 */
[----:B---3--:R-:W-:Y:S02]  /*2850*/  FSEL R79, R79, -INF , P5 ;  /* 0xff8000004f4f7808 */ /* 0x008fe40002800000 */
[----:B------:R-:W-:-:S05]  /*2860*/  FMNMX.FTZ R86, R77, R86, !PT ;  /* 0x000000564d567209 */ /* 0x000fca0007810000 */
[----:B------:R-:W3:Y:S01]  /*2870*/  MUFU.TANH R80, R80 ;  /* 0x0000005000507308 */ /* 0x000ee20000002400 */
[----:B0-----:R-:W-:Y:S01]  /*2880*/  FSEL R74, R74, -INF , P3 ;  /* 0xff8000004a4a7808 */ /* 0x001fe20001800000 */
[----:B------:R-:W-:Y:S01]  /*2890*/  FMUL.FTZ R105, R105, UR4 ;  /* 0x0000000469697c20 */ /* 0x000fe20008410000 */
[----:B------:R-:W-:Y:S02]  /*28a0*/  ISETP.GT.AND P3, PT, R22, 0x90, PT ;  /* 0x000000901600780c */ /* 0x000fe40003f64270 */
[----:B----4-:R-:W-:-:S03]  /*28b0*/  FSEL R81, R81, -INF , P4 ;  /* 0xff80000051517808 */ /* 0x010fc60002000000 */
[----:B------:R-:W-:Y:S01]  /*28c0*/  MUFU.TANH R83, R83 ;  /* 0x0000005300537308 */ /* 0x000fe20000002400 */
[----:B------:R-:W-:Y:S01]  /*28d0*/  FMNMX.FTZ R86, R79, R86, !PT ;  /* 0x000000564f567209 */ /* 0x000fe20007810000 */
[----:B------:R-:W-:Y:S01]  /*28e0*/  FMUL.FTZ R99, R99, UR4 ;  /* 0x0000000463637c20 */ /* 0x000fe20008410000 */
[----:B-1----:R-:W-:-:S05]  /*28f0*/  FSEL R76, R76, -INF , P2 ;  /* 0xff8000004c4c7808 */ /* 0x002fca0001000000 */
[----:B------:R-:W0:Y:S01]  /*2900*/  MUFU.TANH R101, R101 ;  /* 0x0000006500657308 */ /* 0x000e220000002400 */
[----:B------:R-:W-:Y:S02]  /*2910*/  ISETP.GT.AND P2, PT, R22, 0x91, PT ;  /* 0x000000911600780c */ /* 0x000fe40003f44270 */
[----:B-----5:R-:W-:Y:S02]  /*2920*/  FSEL R7, R7, -INF , P3 ;  /* 0xff80000007077808 */ /* 0x020fe40001800000 */
[----:B------:R-:W-:-:S03]  /*2930*/  FMNMX.FTZ R86, R81, R86, !PT ;  /* 0x0000005651567209 */ /* 0x000fc60007810000 */
[----:B------:R-:W1:Y:S01]  /*2940*/  MUFU.TANH R11, R89 ;  /* 0x00000059000b7308 */ /* 0x000e620000002400 */
[----:B------:R-:W-:Y:S01]  /*2950*/  FMUL.FTZ R108, R108, UR4 ;  /* 0x000000046c6c7c20 */ /* 0x000fe20008410000 */
[----:B------:R-:W-:Y:S01]  /*2960*/  FSEL R78, R78, -INF , P6 ;  /* 0xff8000004e4e7808 */ /* 0x000fe20003000000 */
[----:B------:R-:W-:Y:S01]  /*2970*/  FMUL.FTZ R103, R103, UR4 ;  /* 0x0000000467677c20 */ /* 0x000fe20008410000 */
[----:B------:R-:W-:Y:S02]  /*2980*/  ISETP.GT.AND P6, PT, R22, 0x98, PT ;  /* 0x000000981600780c */ /* 0x000fe40003fc4270 */
[----:B--2---:R-:W-:Y:S02]  /*2990*/  FSEL R13, R13, -INF , P2 ;  /* 0xff8000000d0d7808 */ /* 0x004fe40001000000 */
[----:B------:R-:W2:Y:S01]  /*29a0*/  MUFU.TANH R15, R99 ;  /* 0x00000063000f7308 */ /* 0x000ea20000002400 */
[----:B------:R-:W-:Y:S01]  /*29b0*/  FMNMX.FTZ R86, R7, R86, !PT ;  /* 0x0000005607567209 */ /* 0x000fe20007810000 */
[----:B------:R-:W-:Y:S01]  /*29c0*/  FMUL.FTZ R109, R109, UR4 ;  /* 0x000000046d6d7c20 */ /* 0x000fe20008410000 */
[----:B---3--:R-:W-:-:S05]  /*29d0*/  FSEL R80, R80, -INF , P5 ;  /* 0xff80000050507808 */ /* 0x008fca0002800000 */
[----:B------:R-:W3:Y:S01]  /*29e0*/  MUFU.TANH R105, R105 ;  /* 0x0000006900697308 */ /* 0x000ee20000002400 */
[----:B------:R-:W-:Y:S02]  /*29f0*/  ISETP.GT.AND P5, PT, R22, 0x99, PT ;  /* 0x000000991600780c */ /* 0x000fe40003fa4270 */
[----:B------:R-:W-:Y:S02]  /*2a00*/  FSEL R29, R21, -INF , P6 ;  /* 0xff800000151d7808 */ /* 0x000fe40003000000 */
[----:B------:R-:W-:-:S03]  /*2a10*/  FMNMX.FTZ R86, R13, R86, !PT ;  /* 0x000000560d567209 */ /* 0x000fc60007810000 */
[----:B------:R-:W4:Y:S01]  /*2a20*/  MUFU.TANH R23, R85 ;  /* 0x0000005500177308 */ /* 0x000f220000002400 */
[----:B------:R-:W-:Y:S01]  /*2a30*/  FMUL.FTZ R110, R110, UR4 ;  /* 0x000000046e6e7c20 */ /* 0x000fe20008410000 */
[----:B------:R-:W-:Y:S01]  /*2a40*/  FMUL.FTZ R112, R112, UR4 ;  /* 0x0000000470707c20 */ /* 0x000fe20008410000 */
[----:B------:R-:W-:-:S05]  /*2a50*/  FMUL.FTZ R107, R107, UR4 ;  /* 0x000000046b6b7c20 */ /* 0x000fca0008410000 */
[----:B------:R5:W4:Y:S01]  /*2a60*/  MUFU.TANH R33, R108 ;  /* 0x0000006c00217308 */ /* 0x000b220000002400 */
[----:B0-----:R-:W-:Y:S01]  /*2a70*/  FSEL R101, R101, -INF , P5 ;  /* 0xff80000065657808 */ /* 0x001fe20002800000 */
[----:B------:R-:W-:Y:S01]  /*2a80*/  FMUL.FTZ R113, R113, UR4 ;  /* 0x0000000471717c20 */ /* 0x000fe20008410000 */
[----:B------:R-:W-:-:S05]  /*2a90*/  FMNMX.FTZ R86, R29, R86, !PT ;  /* 0x000000561d567209 */ /* 0x000fca0007810000 */
[----:B------:R-:W0:Y:S01]  /*2aa0*/  MUFU.TANH R103, R103 ;  /* 0x0000006700677308 */ /* 0x000e220000002400 */
[----:B-----5:R-:W-:Y:S02]  /*2ab0*/  FSEL R108, R83, -INF , P4 ;  /* 0xff800000536c7808 */ /* 0x020fe40002000000 */
[----:B------:R-:W-:-:S05]  /*2ac0*/  ISETP.GT.AND P4, PT, R22, 0xa0, PT ;  /* 0x000000a01600780c */ /* 0x000fca0003f84270 */
[----:B------:R-:W5:Y:S01]  /*2ad0*/  MUFU.TANH R39, R109 ;  /* 0x0000006d00277308 */ /* 0x000f620000002400 */
[----:B------:R-:W-:Y:S01]  /*2ae0*/  FMNMX.FTZ R86, R101, R86, !PT ;  /* 0x0000005665567209 */ /* 0x000fe20007810000 */
[----:B------:R-:W-:-:S06]  /*2af0*/  FMUL.FTZ R116, R116, UR4 ;  /* 0x0000000474747c20 */ /* 0x000fcc0008410000 */
[----:B------:R1:W-:Y:S01]  /*2b00*/  MUFU.TANH R35, R110 ;  /* 0x0000006e00237308 */ /* 0x0003e20000002400 */
[----:B------:R-:W-:-:S07]  /*2b10*/  FMUL.FTZ R117, R117, UR4 ;  /* 0x0000000475757c20 */ /* 0x000fce0008410000 */
[----:B------:R2:W5:Y:S01]  /*2b20*/  MUFU.TANH R37, R112 ;  /* 0x0000007000257308 */ /* 0x0005620000002400 */
[----:B-1----:R-:W-:Y:S02]  /*2b30*/  FSEL R110, R11, -INF , P3 ;  /* 0xff8000000b6e7808 */ /* 0x002fe40001800000 */
[----:B------:R-:W-:Y:S02]  /*2b40*/  ISETP.GT.AND P3, PT, R22, 0xa1, PT ;  /* 0x000000a11600780c */ /* 0x000fe40003f64270 */
[----:B------:R-:W-:-:S03]  /*2b50*/  FSEL R11, R31, -INF , P4 ;  /* 0xff8000001f0b7808 */ /* 0x000fc60002000000 */
[----:B------:R-:W1:Y:S01]  /*2b60*/  MUFU.TANH R107, R107 ;  /* 0x0000006b006b7308 */ /* 0x000e620000002400 */
[----:B--2---:R-:W-:Y:S02]  /*2b70*/  FSEL R112, R15, -INF , P2 ;  /* 0xff8000000f707808 */ /* 0x004fe40001000000 */
[C---:B------:R-:W-:Y:S02]  /*2b80*/  ISETP.GT.AND P2, PT, R22.reuse, 0xa8, PT ;  /* 0x000000a81600780c */ /* 0x040fe40003f44270 */
[----:B---3--:R-:W-:Y:S02]  /*2b90*/  FSEL R15, R105, -INF , P3 ;  /* 0xff800000690f7808 */ /* 0x008fe40001800000 */
[----:B------:R-:W-:Y:S01]  /*2ba0*/  FMNMX.FTZ R86, R11, R86, !PT ;  /* 0x000000560b567209 */ /* 0x000fe20007810000 */
[----:B------:R-:W2:Y:S01]  /*2bb0*/  MUFU.TANH R113, R113 ;  /* 0x0000007100717308 */ /* 0x000ea20000002400 */
[----:B----4-:R-:W-:Y:S02]  /*2bc0*/  FSEL R23, R23, -INF , P6 ;  /* 0xff80000017177808 */ /* 0x010fe40003000000 */
[----:B------:R-:W-:-:S02]  /*2bd0*/  ISETP.GT.AND P6, PT, R22, 0xa9, PT ;  /* 0x000000a91600780c */ /* 0x000fc40003fc4270 */
[----:B------:R-:W-:Y:S02]  /*2be0*/  FSEL R31, R33, -INF , P2 ;  /* 0xff800000211f7808 */ /* 0x000fe40001000000 */
[----:B------:R-:W-:Y:S01]  /*2bf0*/  FMNMX.FTZ R86, R15, R86, !PT ;  /* 0x000000560f567209 */ /* 0x000fe20007810000 */
[----:B------:R1:W3:Y:S01]  /*2c00*/  MUFU.TANH R41, R116 ;  /* 0x0000007400297308 */ /* 0x0002e20000002400 */
[----:B0-----:R-:W-:Y:S02]  /*2c10*/  FSEL R103, R103, -INF , P5 ;  /* 0xff80000067677808 */ /* 0x001fe40002800000 */
[----:B------:R-:W-:Y:S02]  /*2c20*/  ISETP.GT.AND P5, PT, R22, 0xb0, PT ;  /* 0x000000b01600780c */ /* 0x000fe40003fa4270 */
[----:B-----5:R-:W-:Y:S02]  /*2c30*/  FSEL R39, R39, -INF , P6 ;  /* 0xff80000027277808 */ /* 0x020fe40003000000 */
[----:B------:R-:W-:Y:S01]  /*2c40*/  FMNMX.FTZ R86, R31, R86, !PT ;  /* 0x000000561f567209 */ /* 0x000fe20007810000 */
[----:B------:R-:W0:Y:S01]  /*2c50*/  MUFU.TANH R117, R117 ;  /* 0x0000007500757308 */ /* 0x000e220000002400 */
[----:B------:R-:W-:-:S02]  /*2c60*/  FSEL R27, R27, -INF , P4 ;  /* 0xff8000001b1b7808 */ /* 0x000fc40002000000 */
[C---:B------:R-:W-:Y:S02]  /*2c70*/  ISETP.GT.AND P4, PT, R22.reuse, 0xb1, PT ;  /* 0x000000b11600780c */ /* 0x040fe40003f84270 */
[----:B------:R-:W-:Y:S02]  /*2c80*/  FSEL R33, R37, -INF , P5 ;  /* 0xff80000025217808 */ /* 0x000fe40002800000 */
[----:B------:R-:W-:Y:S02]  /*2c90*/  FMNMX.FTZ R86, R39, R86, !PT ;  /* 0x0000005627567209 */ /* 0x000fe40007810000 */
[----:B-1----:R-:W-:Y:S02]  /*2ca0*/  FSEL R116, R107, -INF , P3 ;  /* 0xff8000006b747808 */ /* 0x002fe40001800000 */
[----:B------:R-:W-:Y:S02]  /*2cb0*/  ISETP.GT.AND P3, PT, R22, 0xb8, PT ;  /* 0x000000b81600780c */ /* 0x000fe40003f64270 */
[----:B--2---:R-:W-:-:S02]  /*2cc0*/  FSEL R37, R113, -INF , P4 ;  /* 0xff80000071257808 */ /* 0x004fc40002000000 */
[----:B------:R-:W-:Y:S02]  /*2cd0*/  FMNMX.FTZ R86, R33, R86, !PT ;  /* 0x0000005621567209 */ /* 0x000fe40007810000 */
[----:B------:R-:W-:Y:S02]  /*2ce0*/  FSEL R21, R35, -INF , P2 ;  /* 0xff80000023157808 */ /* 0x000fe40001000000 */
[----:B------:R-:W-:Y:S02]  /*2cf0*/  ISETP.GT.AND P2, PT, R22, 0xb9, PT ;  /* 0x000000b91600780c */ /* 0x000fe40003f44270 */
[----:B---3--:R-:W-:Y:S02]  /*2d00*/  FSEL R35, R41, -INF , P3 ;  /* 0xff80000029237808 */ /* 0x008fe40001800000 */
[----:B------:R-:W-:Y:S02]  /*2d10*/  FMNMX.FTZ R86, R37, R86, !PT ;  /* 0x0000005625567209 */ /* 0x000fe40007810000 */
[----:B0-----:R-:W-:-:S02]  /*2d20*/  FSEL R41, R117, -INF , P2 ;  /* 0xff80000075297808 */ /* 0x001fc40001000000 */
[----:B------:R-:W-:-:S04]  /*2d30*/  FMNMX.FTZ R86, R35, R86, !PT ;  /* 0x0000005623567209 */ /* 0x000fc80007810000 */
[----:B------:R-:W-:-:S05]  /*2d40*/  FMNMX.FTZ R43, R41, R86, !PT ;  /* 0x00000056292b7209 */ /* 0x000fca0007810000 */
[----:B------:R-:W0:Y:S02]  /*2d50*/  SHFL.BFLY PT, R22, R43, 0x2, 0x1f ;  /* 0x0c401f002b167f89 */ /* 0x000e2400000e0000 */
[----:B0-----:R-:W-:Y:S02]  /*2d60*/  FMNMX.FTZ R45, R43, R22, !PT ;  /* 0x000000162b2d7209 */ /* 0x001fe40007810000 */
[----:B------:R-:W-:-:S04]  /*2d70*/  FMNMX.FTZ R43, R8, R10, !PT ;  /* 0x0000000a082b7209 */ /* 0x000fc80007810000 */
        /* <DEDUP_REMOVED lines=11> */
[----:B------:R-:W-:Y:S01]  /*2e30*/  FMNMX.FTZ R43, R36, R43, !PT ;  /* 0x0000002b242b7209 */ /* 0x000fe20007810000 */
[----:B------:R-:W0:Y:S03]  /*2e40*/  SHFL.BFLY PT, R86, R45, 0x1, 0x1f ;  /* 0x0c201f002d567f89 */ /* 0x000e2600000e0000 */
[----:B------:R-:W-:-:S04]  /*2e50*/  FMNMX.FTZ R43, R38, R43, !PT ;  /* 0x0000002b262b7209 */ /* 0x000fc80007810000 */
[----:B------:R-:W-:-:S04]  /*2e60*/  FMNMX.FTZ R43, R40, R43, !PT ;  /* 0x0000002b282b7209 */ /* 0x000fc80007810000 */
[----:B------:R-:W-:-:S04]  /*2e70*/  FMNMX.FTZ R43, R44, R43, !PT ;  /* 0x0000002b2c2b7209 */ /* 0x000fc80007810000 */
[----:B------:R-:W-:-:S04]  /*2e80*/  FMNMX.FTZ R43, R136, R43, !PT ;  /* 0x0000002b882b7209 */ /* 0x000fc80007810000 */
[----:B------:R-:W-:-:S04]  /*2e90*/  FMNMX.FTZ R43, R48, R43, !PT ;  /* 0x0000002b302b7209 */ /* 0x000fc80007810000 */
[----:B------:R-:W-:-:S04]  /*2ea0*/  FMNMX.FTZ R43, R140, R43, !PT ;  /* 0x0000002b8c2b7209 */ /* 0x000fc80007810000 */
[----:B------:R-:W-:Y:S02]  /*2eb0*/  FMNMX.FTZ R43, R142, R43, !PT ;  /* 0x0000002b8e2b7209 */ /* 0x000fe40007810000 */
        /* <DEDUP_REMOVED lines=11> */
[----:B------:R-:W-:Y:S02]  /*2f70*/  FMNMX.FTZ R45, R74, R45, !PT ;  /* 0x0000002d4a2d7209 */ /* 0x000fe40007810000 */
[----:B------:R-:W-:Y:S02]  /*2f80*/  MOV R87, UR5 ;  /* 0x0000000500577c02 */ /* 0x000fe40008000f00 */
[----:B------:R-:W-:-:S04]  /*2f90*/  FMNMX.FTZ R45, R76, R45, !PT ;  /* 0x0000002d4c2d7209 */ /* 0x000fc80007810000 */
[----:B------:R-:W-:Y:S01]  /*2fa0*/  FMNMX.FTZ R45, R78, R45, !PT ;  /* 0x0000002d4e2d7209 */ /* 0x000fe20007810000 */
[C---:B------:R-:W-:Y:S01]  /*2fb0*/  FMUL.FTZ R22, R86.reuse, R87 ;  /* 0x0000005756167220 */ /* 0x040fe20000410000 */
[----:B------:R-:W-:Y:S02]  /*2fc0*/  FSETP.NEU.FTZ.AND P0, PT, R86, -INF , PT ;  /* 0xff8000005600780b */ /* 0x000fe40003f1d000 */
[----:B------:R-:W-:Y:S02]  /*2fd0*/  FMNMX.FTZ R45, R80, R45, !PT ;  /* 0x0000002d502d7209 */ /* 0x000fe40007810000 */
[----:B------:R-:W-:Y:S02]  /*2fe0*/  FSEL R22, R22, RZ, P0 ;  /* 0x000000ff16167208 */ /* 0x000fe40000000000 */
[----:B------:R-:W-:Y:S01]  /*2ff0*/  FMNMX.FTZ R45, R108, R45, !PT ;  /* 0x0000002d6c2d7209 */ /* 0x000fe20007810000 */
[----:B------:R-:W-:Y:S02]  /*3000*/  FMUL.FTZ R73, R111, UR4 ;  /* 0x000000046f497c20 */ /* 0x000fe40008410000 */
[--C-:B------:R-:W-:Y:S01]  /*3010*/  FFMA.FTZ R67, R90, R87, -R22.reuse ;  /* 0x000000575a437223 */ /* 0x100fe20000010816 */
[----:B------:R-:W-:Y:S01]  /*3020*/  FMNMX.FTZ R45, R110, R45, !PT ;  /* 0x0000002d6e2d7209 */ /* 0x000fe20007810000 */
[-CC-:B------:R-:W-:Y:S01]  /*3030*/  FFMA.FTZ R90, R96, R87.reuse, -R22.reuse ;  /* 0x00000057605a7223 */ /* 0x180fe20000010816 */
[--C-:B------:R-:W-:Y:S01]  /*3040*/  FFMA.FTZ R96, R46, R87, -R22.reuse ;  /* 0x000000572e607223 */ /* 0x100fe20000010816 */
[----:B------:R-:W-:Y:S01]  /*3050*/  FMUL.FTZ R61, R114, UR4 ;  /* 0x00000004723d7c20 */ /* 0x000fe20008410000 */
[----:B------:R-:W-:Y:S01]  /*3060*/  FMNMX.FTZ R46, R112, R45, !PT ;  /* 0x0000002d702e7209 */ /* 0x000fe20007810000 */
[----:B------:R-:W0:Y:S01]  /*3070*/  MUFU.TANH R73, R73 ;  /* 0x0000004900497308 */ /* 0x000e220000002400 */
[-CC-:B------:R-:W-:Y:S01]  /*3080*/  FFMA.FTZ R54, R54, R87.reuse, -R22.reuse ;  /* 0x0000005736367223 */ /* 0x180fe20000010816 */
[----:B------:R-:W-:Y:S01]  /*3090*/  FMUL.FTZ R83, R115, UR4 ;  /* 0x0000000473537c20 */ /* 0x000fe20008410000 */
[----:B------:R-:W-:Y:S01]  /*30a0*/  FMNMX.FTZ R46, R23, R46, !PT ;  /* 0x0000002e172e7209 */ /* 0x000fe20007810000 */
[----:B------:R-:W-:Y:S01]  /*30b0*/  FMUL.FTZ R85, R118, UR4 ;  /* 0x0000000476557c20 */ /* 0x000fe20008410000 */
[----:B------:R-:W-:-:S03]  /*30c0*/  FFMA.FTZ R71, R24, R87, -R22 ;  /* 0x0000005718477223 */ /* 0x000fc60000010816 */
[----:B------:R-:W1:Y:S01]  /*30d0*/  MUFU.TANH R61, R61 ;  /* 0x0000003d003d7308 */ /* 0x000e620000002400 */
[-CC-:B------:R-:W-:Y:S01]  /*30e0*/  FFMA.FTZ R24, R28, R87.reuse, -R22.reuse ;  /* 0x000000571c187223 */ /* 0x180fe20000010816 */
[----:B------:R-:W-:-:S06]  /*30f0*/  FFMA.FTZ R28, R25, R87, -R22 ;  /* 0x00000057191c7223 */ /* 0x000fcc0000010816 */
[----:B------:R2:W-:Y:S01]  /*3100*/  MUFU.EX2 R43, R54 ;  /* 0x00000036002b7308 */ /* 0x0005e20000000800 */
[----:B------:R-:W-:Y:S01]  /*3110*/  FMUL.FTZ R89, R119, UR4 ;  /* 0x0000000477597c20 */ /* 0x000fe20008410000 */
[----:B--2---:R-:W-:-:S06]  /*3120*/  FMNMX.FTZ R54, R103, R46, !PT ;  /* 0x0000002e67367209 */ /* 0x004fcc0007810000 */
[----:B------:R-:W2:Y:S01]  /*3130*/  MUFU.TANH R83, R83 ;  /* 0x0000005300537308 */ /* 0x000ea20000002400 */
[----:B------:R-:W-:Y:S01]  /*3140*/  FMNMX.FTZ R25, R27, R54, !PT ;  /* 0x000000361b197209 */ /* 0x000fe20007810000 */
[----:B------:R-:W-:-:S03]  /*3150*/  FFMA.FTZ R63, R132, R87, -R22 ;  /* 0x00000057843f7223 */ /* 0x000fc60000010816 */
[----:B------:R-:W-:-:S03]  /*3160*/  FMNMX.FTZ R54, R116, R25, !PT ;  /* 0x0000001974367209 */ /* 0x000fc60007810000 */
[----:B------:R-:W3:Y:S01]  /*3170*/  MUFU.TANH R85, R85 ;  /* 0x0000005500557308 */ /* 0x000ee20000002400 */
[----:B0-----:R-:W-:Y:S01]  /*3180*/  FSEL R132, R73, -INF , P6 ;  /* 0xff80000049847808 */ /* 0x001fe20003000000 */
[-CC-:B------:R-:W-:Y:S01]  /*3190*/  FFMA.FTZ R114, R9, R87.reuse, -R22.reuse ;  /* 0x0000005709727223 */ /* 0x180fe20000010816 */
[----:B------:R-:W-:Y:S01]  /*31a0*/  FMNMX.FTZ R25, R21, R54, !PT ;  /* 0x0000003615197209 */ /* 0x000fe20007810000 */
[----:B------:R-:W-:-:S04]  /*31b0*/  FFMA.FTZ R9, R84, R87, -R22 ;  /* 0x0000005754097223 */ /* 0x000fc80000010816 */
[----:B------:R-:W0:Y:S01]  /*31c0*/  MUFU.TANH R89, R89 ;  /* 0x0000005900597308 */ /* 0x000e220000002400 */
[--C-:B------:R-:W-:Y:S01]  /*31d0*/  FFMA.FTZ R84, R130, R87, -R22.reuse ;  /* 0x0000005782547223 */ /* 0x100fe20000010816 */
[----:B-1----:R-:W-:Y:S02]  /*31e0*/  FSEL R130, R61, -INF , P5 ;  /* 0xff8000003d827808 */ /* 0x002fe40002800000 */
[----:B------:R-:W-:Y:S01]  /*31f0*/  FMNMX.FTZ R25, R132, R25, !PT ;  /* 0x0000001984197209 */ /* 0x000fe20007810000 */
[--C-:B------:R-:W-:Y:S01]  /*3200*/  FFMA.FTZ R69, R138, R87, -R22.reuse ;  /* 0x000000578a457223 */ /* 0x100fe20000010816 */
[----:B--2---:R-:W-:Y:S02]  /*3210*/  FSEL R138, R83, -INF , P4 ;  /* 0xff800000538a7808 */ /* 0x004fe40002000000 */
[----:B------:R-:W-:Y:S01]  /*3220*/  FMNMX.FTZ R25, R130, R25, !PT ;  /* 0x0000001982197209 */ /* 0x000fe20007810000 */
[-CC-:B------:R-:W-:Y:S01]  /*3230*/  FFMA.FTZ R65, R134, R87.reuse, -R22.reuse ;  /* 0x0000005786417223 */ /* 0x180fe20000010816 */
[----:B---3--:R-:W-:Y:S01]  /*3240*/  FSEL R134, R85, -INF , P3 ;  /* 0xff80000055867808 */ /* 0x008fe20001800000 */
[--C-:B------:R-:W-:Y:S01]  /*3250*/  FFMA.FTZ R118, R88, R87, -R22.reuse ;  /* 0x0000005758767223 */ /* 0x100fe20000010816 */
[----:B------:R-:W-:Y:S01]  /*3260*/  FMNMX.FTZ R25, R138, R25, !PT ;  /* 0x000000198a197209 */ /* 0x000fe20007810000 */
[-CC-:B------:R-:W-:Y:S01]  /*3270*/  FFMA.FTZ R88, R42, R87.reuse, -R22.reuse ;  /* 0x000000572a587223 */ /* 0x180fe20000010816 */
[----:B------:R-:W-:-:S02]  /*3280*/  FFMA.FTZ R42, R146, R87, -R22 ;  /* 0x00000057922a7223 */ /* 0x000fc40000010816 */
[----:B------:R-:W-:Y:S02]  /*3290*/  FMNMX.FTZ R25, R134, R25, !PT ;  /* 0x0000001986197209 */ /* 0x000fe40007810000 */
[----:B0-----:R-:W-:Y:S01]  /*32a0*/  FSEL R146, R89, -INF , P2 ;  /* 0xff80000059927808 */ /* 0x001fe20001000000 */
[----:B------:R-:W-:-:S03]  /*32b0*/  FFMA.FTZ R72, R72, R87, -R22 ;  /* 0x0000005748487223 */ /* 0x000fc60000010816 */
[----:B------:R-:W-:Y:S01]  /*32c0*/  FMNMX.FTZ R25, R146, R25, !PT ;  /* 0x0000001992197209 */ /* 0x000fe20007810000 */
[----:B------:R0:W-:Y:S04]  /*32d0*/  MUFU.EX2 R46, R72 ;  /* 0x00000048002e7308 */ /* 0x0001e80000000800 */
[----:B0-----:R-:W0:Y:S01]  /*32e0*/  SHFL.BFLY PT, R72, R25, 0x2, 0x1f ;  /* 0x0c401f0019487f89 */ /* 0x001e2200000e0000 */
[-CC-:B------:R-:W-:Y:S01]  /*32f0*/  FFMA.FTZ R49, R60, R87.reuse, -R22.reuse ;  /* 0x000000573c317223 */ /* 0x180fe20000010816 */
[-CC-:B------:R-:W-:Y:S01]  /*3300*/  FFMA.FTZ R60, R13, R87.reuse, -R22.reuse ;  /* 0x000000570d3c7223 */ /* 0x180fe20000010816 */
[-CC-:B------:R-:W-:Y:S01]  /*3310*/  FFMA.FTZ R59, R82, R87.reuse, -R22.reuse ;  /* 0x00000057523b7223 */ /* 0x180fe20000010816 */
[----:B------:R-:W-:Y:S01]  /*3320*/  FFMA.FTZ R82, R126, R87, -R22 ;  /* 0x000000577e527223 */ /* 0x000fe20000010816 */
[----:B0-----:R-:W-:-:S05]  /*3330*/  FMNMX.FTZ R13, R25, R72, !PT ;  /* 0x00000048190d7209 */ /* 0x001fca0007810000 */
[----:B------:R-:W0:Y:S01]  /*3340*/  SHFL.BFLY PT, R126, R13, 0x1, 0x1f ;  /* 0x0c201f000d7e7f89 */ /* 0x000e2200000e0000 */
[-CC-:B------:R-:W-:Y:S01]  /*3350*/  FFMA.FTZ R72, R11, R87.reuse, -R22.reuse ;  /* 0x000000570b487223 */ /* 0x180fe20000010816 */
[----:B------:R-:W-:Y:S01]  /*3360*/  MUFU.EX2 R59, R59 ;  /* 0x0000003b003b7308 */ /* 0x000fe20000000800 */
[----:B------:R-:W-:Y:S01]  /*3370*/  FFMA.FTZ R70, R70, R87, -R22 ;  /* 0x0000005746467223 */ /* 0x000fe20000010816 */
[----:B------:R-:W-:Y:S02]  /*3380*/  ISETP.NE.AND P0, PT, R120, RZ, PT ;  /* 0x000000ff7800720c */ /* 0x000fe40003f05270 */
[----:B0-----:R-:W-:-:S04]  /*3390*/  FMNMX.FTZ R95, R13, R126, !PT ;  /* 0x0000007e0d5f7209 */ /* 0x001fc80007810000 */
[C---:B------:R-:W-:Y:S01]  /*33a0*/  FSETP.NEU.FTZ.AND P2, PT, R95.reuse, -INF , PT ;  /* 0xff8000005f00780b */ /* 0x040fe20003f5d000 */
[----:B------:R-:W-:-:S05]  /*33b0*/  FMUL.FTZ R25, R95, R87 ;  /* 0x000000575f197220 */ /* 0x000fca0000410000 */
[----:B------:R-:W-:Y:S01]  /*33c0*/  FSEL R25, R25, RZ, P2 ;  /* 0x000000ff19197208 */ /* 0x000fe20001000000 */
[----:B------:R-:W0:Y:S04]  /*33d0*/  MUFU.EX2 R114, R114 ;  /* 0x0000007200727308 */ /* 0x000e280000000800 */
[-C--:B------:R-:W-:Y:S01]  /*33e0*/  FFMA.FTZ R11, R8, R87.reuse, -R25 ;  /* 0x00000057080b7223 */ /* 0x080fe20000010819 */
[----:B------:R-:W-:Y:S01]  /*33f0*/  SHF.R.S32.HI R8, RZ, 0x4, R3 ;  /* 0x00000004ff087819 */ /* 0x000fe20000011403 */
[----:B------:R-:W-:Y:S02]  /*3400*/  IMAD.SHL.U32 R3, R5, 0x40, RZ ;  /* 0x0000004005037824 */ /* 0x000fe400078e00ff */
[-CC-:B------:R-:W-:Y:S01]  /*3410*/  FFMA.FTZ R54, R75, R87.reuse, -R22.reuse ;  /* 0x000000574b367223 */ /* 0x180fe20000010816 */
[----:B------:R-:W1:Y:S01]  /*3420*/  MUFU.EX2 R9, R9 ;  /* 0x0000000900097308 */ /* 0x000e620000000800 */
[-CC-:B------:R-:W-:Y:S01]  /*3430*/  FFMA.FTZ R120, R100, R87.reuse, -R22.reuse ;  /* 0x0000005764787223 */ /* 0x180fe20000010816 */
[-CC-:B------:R-:W-:Y:S01]  /*3440*/  FFMA.FTZ R51, R122, R87.reuse, -R22.reuse ;  /* 0x000000577a337223 */ /* 0x180fe20000010816 */
[-CC-:B------:R-:W-:Y:S01]  /*3450*/  FFMA.FTZ R53, R32, R87.reuse, -R22.reuse ;  /* 0x0000005720357223 */ /* 0x180fe20000010816 */
[----:B------:R-:W-:Y:S01]  /*3460*/  FFMA.FTZ R75, R15, R87, -R22 ;  /* 0x000000570f4b7223 */ /* 0x000fe20000010816 */
[----:B------:R-:W-:-:S02]  /*3470*/  IMAD.SHL.U32 R8, R8, 0x8, RZ ;  /* 0x0000000808087824 */ /* 0x000fc400078e00ff */
[-CC-:B------:R-:W-:Y:S01]  /*3480*/  FFMA.FTZ R57, R128, R87.reuse, -R22.reuse ;  /* 0x0000005780397223 */ /* 0x180fe20000010816 */
[-CC-:B------:R-:W-:Y:S01]  /*3490*/  FFMA.FTZ R100, R50, R87.reuse, -R22.reuse ;  /* 0x0000005732647223 */ /* 0x180fe20000010816 */
[-CC-:B------:R-:W-:Y:S01]  /*34a0*/  FFMA.FTZ R32, R52, R87.reuse, -R22.reuse ;  /* 0x0000005734207223 */ /* 0x180fe20000010816 */
[-CC-:B------:R-:W-:Y:S01]  /*34b0*/  FFMA.FTZ R47, R58, R87.reuse, -R22.reuse ;  /* 0x000000573a2f7223 */ /* 0x180fe20000010816 */
[----:B------:R2:W-:Y:S01]  /*34c0*/  MUFU.EX2 R45, R70 ;  /* 0x00000046002d7308 */ /* 0x0005e20000000800 */
[-CC-:B------:R-:W-:Y:S01]  /*34d0*/  FFMA.FTZ R122, R39, R87.reuse, -R22.reuse ;  /* 0x00000057277a7223 */ /* 0x180fe20000010816 */
[-CC-:B------:R-:W-:Y:S01]  /*34e0*/  FFMA.FTZ R15, R37, R87.reuse, -R22.reuse ;  /* 0x00000057250f7223 */ /* 0x180fe20000010816 */
[----:B------:R-:W-:Y:S01]  /*34f0*/  LOP3.LUT R3, R3, 0x1c0, RZ, 0xc0, !PT ;  /* 0x000001c003037812 */ /* 0x000fe200078ec0ff */
[-CC-:B------:R-:W-:Y:S01]  /*3500*/  FFMA.FTZ R50, R150, R87.reuse, -R22.reuse ;  /* 0x0000005796327223 */ /* 0x180fe20000010816 */
        /* <DEDUP_REMOVED lines=8> */
[-CC-:B--2---:R-:W-:Y:S01]  /*3590*/  FFMA.FTZ R70, R101, R87.reuse, -R22.reuse ;  /* 0x0000005765467223 */ /* 0x184fe20000010816 */
[-CC-:B------:R-:W-:Y:S01]  /*35a0*/  FFMA.FTZ R31, R31, R87.reuse, -R22.reuse ;  /* 0x000000571f1f7223 */ /* 0x180fe20000010816 */
[-CC-:B------:R-:W-:Y:S01]  /*35b0*/  FFMA.FTZ R39, R33, R87.reuse, -R22.reuse ;  /* 0x0000005721277223 */ /* 0x180fe20000010816 */
[-CC-:B------:R-:W-:Y:S01]  /*35c0*/  FFMA.FTZ R37, R35, R87.reuse, -R22.reuse ;  /* 0x0000005723257223 */ /* 0x180fe20000010816 */
[-C--:B------:R-:W-:Y:S01]  /*35d0*/  FFMA.FTZ R128, R41, R87.reuse, -R22 ;  /* 0x0000005729807223 */ /* 0x080fe20000010816 */
[-CC-:B------:R-:W-:Y:S01]  /*35e0*/  FFMA.FTZ R22, R10, R87.reuse, -R25.reuse ;  /* 0x000000570a167223 */ /* 0x180fe20000010819 */
[----:B------:R-:W2:Y:S01]  /*35f0*/  MUFU.EX2 R118, R118 ;  /* 0x0000007600767308 */ /* 0x000ea20000000800 */
[----:B------:R-:W-:Y:S01]  /*3600*/  LOP3.LUT R8, R3, 0x8, R8, 0xf8, !PT ;  /* 0x0000000803087812 */ /* 0x000fe200078ef808 */
[----:B------:R-:W-:Y:S01]  /*3610*/  FFMA.FTZ R13, R12, R87, -R25 ;  /* 0x000000570c0d7223 */ /* 0x000fe20000010819 */
[----:B------:R-:W-:-:S02]  /*3620*/  SHF.R.U32.HI R3, RZ, 0x3, R3 ;  /* 0x00000003ff037819 */ /* 0x000fc40000011603 */
[----:B------:R-:W-:-:S03]  /*3630*/  SHF.L.U32 R4, R4, 0x6, RZ ;  /* 0x0000000604047819 */ /* 0x000fc600000006ff */
[----:B------:R-:W3:Y:S01]  /*3640*/  MUFU.EX2 R67, R67 ;  /* 0x0000004300437308 */ /* 0x000ee20000000800 */
[----:B------:R-:W-:Y:S01]  /*3650*/  LOP3.LUT R12, R8, R3, RZ, 0x3c, !PT ;  /* 0x00000003080c7212 */ /* 0x000fe200078e3cff */
[----:B------:R-:W-:Y:S01]  /*3660*/  FFMA.FTZ R150, R14, R87, -R25 ;  /* 0x000000570e967223 */ /* 0x000fe20000010819 */
[----:B------:R-:W-:Y:S01]  /*3670*/  IMAD.U32 R3, RZ, RZ, UR36 ;  /* 0x00000024ff037e24 */ /* 0x000fe2000f8e00ff */
[----:B------:R-:W-:-:S04]  /*3680*/  LOP3.LUT R8, R4, 0x7ffffe00, RZ, 0xc0, !PT ;  /* 0x7ffffe0004087812 */ /* 0x000fc800078ec0ff */
[----:B------:R-:W-:Y:S01]  /*3690*/  MUFU.EX2 R11, R11 ;  /* 0x0000000b000b7308 */ /* 0x000fe20000000800 */
[----:B0-----:R-:W-:Y:S01]  /*36a0*/  FADD.FTZ R4, R59, R114 ;  /* 0x000000723b047221 */ /* 0x001fe20000010000 */
[----:B------:R-:W-:-:S06]  /*36b0*/  LEA.HI R10, R18, R17, RZ, 0x5 ;  /* 0x00000011120a7211 */ /* 0x000fcc00078f28ff */
[----:B------:R-:W0:Y:S01]  /*36c0*/  MUFU.EX2 R22, R22 ;  /* 0x0000001600167308 */ /* 0x000e220000000800 */
[----:B------:R-:W-:Y:S01]  /*36d0*/  FFMA.FTZ R20, R20, R87, -R25 ;  /* 0x0000005714147223 */ /* 0x000fe20000010819 */
[----:B------:R-:W-:Y:S01]  /*36e0*/  LOP3.LUT P2, RZ, R5, 0x2, RZ, 0xc0, !PT ;  /* 0x0000000205ff7812 */ /* 0x000fe2000784c0ff */
[----:B-1----:R-:W-:Y:S01]  /*36f0*/  FADD.FTZ R5, R9, R4 ;  /* 0x0000000409057221 */ /* 0x002fe20000010000 */
[----:B------:R-:W-:-:S04]  /*3700*/  @!P1 IADD3 R3, R3, 0x30840, RZ ;  /* 0x0003084003039810 */ /* 0x000fc80007ffe0ff */
[----:B------:R-:W1:Y:S01]  /*3710*/  MUFU.EX2 R90, R90 ;  /* 0x0000005a005a7308 */ /* 0x000e620000000800 */
[----:B------:R-:W-:Y:S01]  /*3720*/  FFMA.FTZ R85, R92, R87, -R25 ;  /* 0x000000575c557223 */ /* 0x000fe20000010819 */
[----:B------:R-:W-:-:S06]  /*3730*/  IMAD.SHL.U32 R10, R10, 0x20, RZ ;  /* 0x000000200a0a7824 */ /* 0x000fcc00078e00ff */
[----:B------:R-:W4:Y:S01]  /*3740*/  MUFU.EX2 R13, R13 ;  /* 0x0000000d000d7308 */ /* 0x000f220000000800 */
[----:B------:R-:W-:Y:S01]  /*3750*/  @!P1 PRMT R3, RZ, 0x654, R3 ;  /* 0x00000654ff039816 */ /* 0x000fe20000000003 */
[----:B--2---:R-:W-:-:S06]  /*3760*/  FADD.FTZ R4, R118, R5 ;  /* 0x0000000576047221 */ /* 0x004fcc0000010000 */
[----:B------:R-:W2:Y:S01]  /*3770*/  MUFU.EX2 R150, R150 ;  /* 0x0000009600967308 */ /* 0x000ea20000000800 */
[----:B------:R-:W-:Y:S01]  /*3780*/  LOP3.LUT R89, R10, 0x7ffffc00, RZ, 0xc0, !PT ;  /* 0x7ffffc000a597812 */ /* 0x000fe200078ec0ff */
[----:B------:R3:W-:Y:S06]  /*3790*/  @!P1 SYNCS.ARRIVE.TRANS64.RED.A1T0 RZ, [R3+URZ], RZ ;  /* 0x000000ff03ff99a7 */ /* 0x0007ec000810043f */
[----:B------:R-:W5:Y:S01]  /*37a0*/  MUFU.EX2 R20, R20 ;  /* 0x0000001400147308 */ /* 0x000f620000000800 */
[----:B---3--:R-:W-:Y:S01]  /*37b0*/  FADD.FTZ R3, R67, R4 ;  /* 0x0000000443037221 */ /* 0x008fe20000010000 */
[----:B0-----:R-:W-:-:S06]  /*37c0*/  FADD.FTZ R4, R11, R22 ;  /* 0x000000160b047221 */ /* 0x001fcc0000010000 */
[----:B------:R0:W-:Y:S01]  /*37d0*/  MUFU.EX2 R126, R15 ;  /* 0x0000000f007e7308 */ /* 0x0001e20000000800 */
[----:B------:R-:W-:Y:S01]  /*37e0*/  IADD3 R89, R12, R8, R89 ;  /* 0x000000080c597210 */ /* 0x000fe20007ffe059 */
[----:B-1----:R-:W-:-:S06]  /*37f0*/  FADD.FTZ R12, R90, R3 ;  /* 0x000000035a0c7221 */ /* 0x002fcc0000010000 */
[----:B------:R-:W1:Y:S01]  /*3800*/  MUFU.EX2 R71, R71 ;  /* 0x0000004700477308 */ /* 0x000e620000000800 */
[-CC-:B0-----:R-:W-:Y:S01]  /*3810*/  FFMA.FTZ R15, R94, R87.reuse, -R25.reuse ;  /* 0x000000575e0f7223 */ /* 0x181fe20000010819 */
[----:B------:R-:W-:Y:S01]  /*3820*/  FFMA.FTZ R94, R98, R87, -R25 ;  /* 0x00000057625e7223 */ /* 0x000fe20000010819 */
[----:B----4-:R-:W-:-:S05]  /*3830*/  FADD.FTZ R3, R13, R4 ;  /* 0x000000040d037221 */ /* 0x010fca0000010000 */
[----:B------:R-:W0:Y:S01]  /*3840*/  MUFU.EX2 R85, R85 ;  /* 0x0000005500557308 */ /* 0x000e220000000800 */
[----:B------:R-:W-:Y:S01]  /*3850*/  FFMA.FTZ R35, R26, R87, -R25 ;  /* 0x000000571a237223 */ /* 0x000fe20000010819 */
[----:B--2---:R-:W-:-:S06]  /*3860*/  FADD.FTZ R3, R150, R3 ;  /* 0x0000000396037221 */ /* 0x004fcc0000010000 */
[----:B------:R-:W2:Y:S01]  /*3870*/  MUFU.EX2 R120, R120 ;  /* 0x0000007800787308 */ /* 0x000ea20000000800 */
[----:B------:R-:W-:-:S07]  /*3880*/  FFMA.FTZ R92, R102, R87, -R25 ;  /* 0x00000057665c7223 */ /* 0x000fce0000010819 */
[----:B------:R-:W3:Y:S01]  /*3890*/  MUFU.EX2 R15, R15 ;  /* 0x0000000f000f7308 */ /* 0x000ee20000000800 */
[----:B-----5:R-:W-:-:S07]  /*38a0*/  FADD.FTZ R4, R20, R3 ;  /* 0x0000000314047221 */ /* 0x020fce0000010000 */
[----:B------:R-:W4:Y:S01]  /*38b0*/  MUFU.EX2 R24, R24 ;  /* 0x0000001800187308 */ /* 0x000f220000000800 */
[----:B------:R-:W-:-:S07]  /*38c0*/  FFMA.FTZ R30, R30, R87, -R25 ;  /* 0x000000571e1e7223 */ /* 0x000fce0000010819 */
[----:B------:R-:W5:Y:S01]  /*38d0*/  MUFU.EX2 R94, R94 ;  /* 0x0000005e005e7308 */ /* 0x000f620000000800 */
[----:B-1----:R-:W-:Y:S01]  /*38e0*/  FADD.FTZ R5, R71, R12 ;  /* 0x0000000c47057221 */ /* 0x002fe20000010000 */
[----:B0-----:R-:W-:-:S06]  /*38f0*/  FADD.FTZ R4, R85, R4 ;  /* 0x0000000455047221 */ /* 0x001fcc0000010000 */
[----:B------:R-:W0:Y:S01]  /*3900*/  MUFU.EX2 R51, R51 ;  /* 0x0000003300337308 */ /* 0x000e220000000800 */
[----:B------:R-:W-:-:S07]  /*3910*/  FFMA.FTZ R41, R124, R87, -R25 ;  /* 0x000000577c297223 */ /* 0x000fce0000010819 */
[----:B------:R-:W1:Y:S01]  /*3920*/  MUFU.EX2 R35, R35 ;  /* 0x0000002300237308 */ /* 0x000e620000000800 */
[C---:B--2---:R-:W-:Y:S01]  /*3930*/  FADD.FTZ R91, R120.reuse, R5 ;  /* 0x00000005785b7221 */ /* 0x044fe20000010000 */
[----:B------:R-:W-:-:S06]  /*3940*/  F2FP.BF16.F32.PACK_AB R14, R120, R71 ;  /* 0x00000047780e723e */ /* 0x000fcc00000010ff */
[----:B------:R-:W2:Y:S01]  /*3950*/  MUFU.EX2 R53, R53 ;  /* 0x0000003500357308 */ /* 0x000ea20000000800 */
[----:B---3--:R-:W-:Y:S01]  /*3960*/  FADD.FTZ R71, R15, R4 ;  /* 0x000000040f477221 */ /* 0x008fe20000010000 */
[----:B------:R-:W-:-:S06]  /*3970*/  FFMA.FTZ R34, R34, R87, -R25 ;  /* 0x0000005722227223 */ /* 0x000fcc0000010819 */
[----:B------:R-:W3:Y:S01]  /*3980*/  MUFU.EX2 R92, R92 ;  /* 0x0000005c005c7308 */ /* 0x000ee20000000800 */
[----:B------:R-:W-:Y:S01]  /*3990*/  F2FP.BF16.F32.PACK_AB R10, R118, R9 ;  /* 0x00000009760a723e */ /* 0x000fe200000010ff */
[----:B----4-:R-:W-:Y:S01]  /*39a0*/  FADD.FTZ R26, R24, R91 ;  /* 0x0000005b181a7221 */ /* 0x010fe20000010000 */
[----:B------:R-:W-:-:S05]  /*39b0*/  F2FP.BF16.F32.PACK_AB R9, R22, R11 ;  /* 0x0000000b1609723e */ /* 0x000fca00000010ff */
[----:B------:R-:W4:Y:S01]  /*39c0*/  MUFU.EX2 R82, R82 ;  /* 0x0000005200527308 */ /* 0x000f220000000800 */
[----:B------:R-:W-:Y:S01]  /*39d0*/  F2FP.BF16.F32.PACK_AB R11, R150, R13 ;  /* 0x0000000d960b723e */ /* 0x000fe200000010ff */
[----:B-----5:R-:W-:-:S06]  /*39e0*/  FADD.FTZ R22, R94, R71 ;  /* 0x000000475e167221 */ /* 0x020fcc0000010000 */
[----:B------:R-:W5:Y:S01]  /*39f0*/  MUFU.EX2 R30, R30 ;  /* 0x0000001e001e7308 */ /* 0x000f620000000800 */
[-CC-:B------:R-:W-:Y:S01]  /*3a00*/  FFMA.FTZ R77, R36, R87.reuse, -R25.reuse ;  /* 0x00000057244d7223 */ /* 0x180fe20000010819 */
[----:B------:R-:W-:Y:S01]  /*3a10*/  F2FP.BF16.F32.PACK_AB R13, R85, R20 ;  /* 0x00000014550d723e */ /* 0x000fe200000010ff */
[----:B------:R-:W-:-:S05]  /*3a20*/  FFMA.FTZ R85, R74, R87, -R25 ;  /* 0x000000574a557223 */ /* 0x000fca0000010819 */
[----:B------:R-:W5:Y:S01]  /*3a30*/  MUFU.EX2 R57, R57 ;  /* 0x0000003900397308 */ /* 0x000f620000000800 */
[----:B0-----:R-:W-:Y:S01]  /*3a40*/  FADD.FTZ R26, R51, R26 ;  /* 0x0000001a331a7221 */ /* 0x001fe20000010000 */
[----:B------:R-:W-:Y:S01]  /*3a50*/  FFMA.FTZ R74, R23, R87, -R25 ;  /* 0x00000057174a7223 */ /* 0x000fe20000010819 */
[----:B-1----:R-:W-:-:S05]  /*3a60*/  FADD.FTZ R23, R35, R22 ;  /* 0x0000001623177221 */ /* 0x002fca0000010000 */
[----:B------:R-:W0:Y:S01]  /*3a70*/  MUFU.EX2 R41, R41 ;  /* 0x0000002900297308 */ /* 0x000e220000000800 */
[----:B------:R-:W-:Y:S01]  /*3a80*/  FFMA.FTZ R38, R38, R87, -R25 ;  /* 0x0000005726267223 */ /* 0x000fe20000010819 */
[----:B--2---:R-:W-:-:S06]  /*3a90*/  FADD.FTZ R91, R53, R26 ;  /* 0x0000001a355b7221 */ /* 0x004fcc0000010000 */
[----:B------:R-:W1:Y:S01]  /*3aa0*/  MUFU.EX2 R84, R84 ;  /* 0x0000005400547308 */ /* 0x000e620000000800 */
[----:B---3--:R-:W-:Y:S01]  /*3ab0*/  FADD.FTZ R23, R92, R23 ;  /* 0x000000175c177221 */ /* 0x008fe20000010000 */
[----:B------:R-:W-:-:S06]  /*3ac0*/  FFMA.FTZ R79, R40, R87, -R25 ;  /* 0x00000057284f7223 */ /* 0x000fcc0000010819 */
[----:B------:R-:W-:Y:S01]  /*3ad0*/  MUFU.EX2 R34, R34 ;  /* 0x0000002200227308 */ /* 0x000fe20000000800 */
[----:B----4-:R-:W-:Y:S01]  /*3ae0*/  FADD.FTZ R26, R82, R91 ;  /* 0x0000005b521a7221 */ /* 0x010fe20000010000 */
[----:B-----5:R-:W-:-:S06]  /*3af0*/  FADD.FTZ R22, R30, R23 ;  /* 0x000000171e167221 */ /* 0x020fcc0000010000 */
[----:B------:R-:W2:Y:S01]  /*3b00*/  MUFU.EX2 R63, R63 ;  /* 0x0000003f003f7308 */ /* 0x000ea20000000800 */
[----:B------:R-:W-:Y:S01]  /*3b10*/  FFMA.FTZ R40, R44, R87, -R25 ;  /* 0x000000572c287223 */ /* 0x000fe20000010819 */
[----:B------:R-:W-:-:S06]  /*3b20*/  F2FP.BF16.F32.PACK_AB R12, R90, R67 ;  /* 0x000000435a0c723e */ /* 0x000fcc00000010ff */
[----:B------:R-:W-:Y:S01]  /*3b30*/  MUFU.EX2 R77, R77 ;  /* 0x0000004d004d7308 */ /* 0x000fe20000000800 */
[-CC-:B------:R-:W-:Y:S01]  /*3b40*/  FFMA.FTZ R62, R62, R87.reuse, -R25.reuse ;  /* 0x000000573e3e7223 */ /* 0x180fe20000010819 */
[-CC-:B------:R-:W-:Y:S01]  /*3b50*/  FFMA.FTZ R67, R66, R87.reuse, -R25.reuse ;  /* 0x0000005742437223 */ /* 0x180fe20000010819 */
[----:B------:R-:W-:-:S05]  /*3b60*/  FFMA.FTZ R20, R68, R87, -R25 ;  /* 0x0000005744147223 */ /* 0x000fca0000010819 */
[----:B------:R-:W3:Y:S01]  /*3b70*/  MUFU.EX2 R88, R88 ;  /* 0x0000005800587308 */ /* 0x000ee20000000800 */
[----:B------:R-:W-:Y:S01]  /*3b80*/  FADD.FTZ R23, R57, R26 ;  /* 0x0000001a39177221 */ /* 0x000fe20000010000 */
[----:B------:R-:W-:Y:S01]  /*3b90*/  FFMA.FTZ R66, R21, R87, -R25 ;  /* 0x0000005715427223 */ /* 0x000fe20000010819 */
[----:B0-----:R-:W-:-:S05]  /*3ba0*/  FADD.FTZ R21, R41, R22 ;  /* 0x0000001629157221 */ /* 0x001fca0000010000 */
[----:B------:R-:W0:Y:S01]  /*3bb0*/  MUFU.EX2 R38, R38 ;  /* 0x0000002600267308 */ /* 0x000e220000000800 */
[----:B------:R-:W-:Y:S01]  /*3bc0*/  FFMA.FTZ R81, R136, R87, -R25 ;  /* 0x0000005788517223 */ /* 0x000fe20000010819 */
[----:B------:R-:W-:Y:S01]  /*3bd0*/  SEL R4, R2, 0xffffffe0, !P2 ;  /* 0xffffffe002047807 */ /* 0x000fe20005000000 */
[----:B-1----:R-:W-:-:S05]  /*3be0*/  FADD.FTZ R22, R84, R23 ;  /* 0x0000001754167221 */ /* 0x002fca0000010000 */
[----:B------:R-:W1:Y:S01]  /*3bf0*/  MUFU.EX2 R65, R65 ;  /* 0x0000004100417308 */ /* 0x000e620000000800 */
[----:B------:R-:W-:-:S07]  /*3c00*/  FFMA.FTZ R44, R48, R87, -R25 ;  /* 0x00000057302c7223 */ /* 0x000fce0000010819 */
[----:B------:R-:W4:Y:S01]  /*3c10*/  MUFU.EX2 R79, R79 ;  /* 0x0000004f004f7308 */ /* 0x000f220000000800 */
[----:B--2---:R-:W-:-:S07]  /*3c20*/  FADD.FTZ R23, R63, R22 ;  /* 0x000000163f177221 */ /* 0x004fce0000010000 */
[----:B------:R-:W2:Y:S01]  /*3c30*/  MUFU.EX2 R96, R96 ;  /* 0x0000006000607308 */ /* 0x000ea20000000800 */
[----:B------:R-:W-:-:S07]  /*3c40*/  FFMA.FTZ R83, R140, R87, -R25 ;  /* 0x000000578c537223 */ /* 0x000fce0000010819 */
[----:B------:R-:W-:Y:S08]  /*3c50*/  MUFU.EX2 R2, R62 ;  /* 0x0000003e00027308 */ /* 0x000ff00000000800 */
[----:B------:R-:W5:Y:S08]  /*3c60*/  MUFU.EX2 R40, R40 ;  /* 0x0000002800287308 */ /* 0x000f700000000800 */
[----:B------:R0:W-:Y:S01]  /*3c70*/  MUFU.EX2 R62, R20 ;  /* 0x00000014003e7308 */ /* 0x0001e20000000800 */
[----:B---3--:R-:W-:Y:S01]  /*3c80*/  FADD.FTZ R22, R88, R23 ;  /* 0x0000001758167221 */ /* 0x008fe20000010000 */
[----:B0-----:R-:W-:-:S06]  /*3c90*/  FADD.FTZ R20, R34, R21 ;  /* 0x0000001522147221 */ /* 0x001fcc0000010000 */
[----:B------:R-:W0:Y:S01]  /*3ca0*/  MUFU.EX2 R69, R69 ;  /* 0x0000004500457308 */ /* 0x000e220000000800 */
[----:B------:R-:W-:-:S07]  /*3cb0*/  FADD.FTZ R21, R77, R20 ;  /* 0x000000144d157221 */ /* 0x000fce0000010000 */
[----:B------:R-:W3:Y:S01]  /*3cc0*/  MUFU.EX2 R81, R81 ;  /* 0x0000005100517308 */ /* 0x000ee20000000800 */
[----:B------:R-:W-:Y:S01]  /*3cd0*/  FADD.FTZ R20, R38, R21 ;  /* 0x0000001526147221 */ /* 0x000fe20000010000 */
[----:B------:R-:W-:Y:S01]  /*3ce0*/  FFMA.FTZ R33, R142, R87, -R25 ;  /* 0x000000578e217223 */ /* 0x000fe20000010819 */
[----:B------:R-:W-:-:S05]  /*3cf0*/  LEA R3, R89, UR36, 0x1 ;  /* 0x0000002459037c11 */ /* 0x000fca000f8e08ff */
[----:B------:R-:W3:Y:S01]  /*3d00*/  MUFU.EX2 R100, R100 ;  /* 0x0000006400647308 */ /* 0x000ee20000000800 */
[----:B-1----:R-:W-:Y:S01]  /*3d10*/  FADD.FTZ R23, R65, R22 ;  /* 0x0000001641177221 */ /* 0x002fe20000010000 */
[----:B----4-:R-:W-:-:S06]  /*3d20*/  FADD.FTZ R21, R79, R20 ;  /* 0x000000144f157221 */ /* 0x010fcc0000010000 */
[----:B------:R-:W1:Y:S01]  /*3d30*/  MUFU.EX2 R44, R44 ;  /* 0x0000002c002c7308 */ /* 0x000e620000000800 */
[----:B------:R-:W-:Y:S01]  /*3d40*/  FFMA.FTZ R36, R144, R87, -R25 ;  /* 0x0000005790247223 */ /* 0x000fe20000010819 */
[----:B------:R-:W-:Y:S02]  /*3d50*/  VIADD R5, R3, 0x1e800 ;  /* 0x0001e80003057836 */ /* 0x000fe40000000000 */
[----:B--2---:R-:W-:-:S04]  /*3d60*/  FADD.FTZ R22, R96, R23 ;  /* 0x0000001760167221 */ /* 0x004fc80000010000 */
[----:B------:R-:W2:Y:S01]  /*3d70*/  MUFU.EX2 R32, R32 ;  /* 0x0000002000207308 */ /* 0x000ea20000000800 */
[----:B-----5:R-:W-:Y:S01]  /*3d80*/  FADD.FTZ R26, R40, R21 ;  /* 0x00000015281a7221 */ /* 0x020fe20000010000 */
[----:B------:R-:W-:-:S06]  /*3d90*/  F2FP.BF16.F32.PACK_AB R8, R114, R59 ;  /* 0x0000003b7208723e */ /* 0x000fcc00000010ff */
[----:B------:R-:W4:Y:S01]  /*3da0*/  MUFU.EX2 R83, R83 ;  /* 0x0000005300537308 */ /* 0x000f220000000800 */
[----:B------:R-:W-:Y:S01]  /*3db0*/  F2FP.BF16.F32.PACK_AB R15, R94, R15 ;  /* 0x0000000f5e0f723e */ /* 0x000fe200000010ff */
[----:B------:R-:W-:Y:S02]  /*3dc0*/  IMAD.IADD R4, R5, 0x1, R4 ;  /* 0x0000000105047824 */ /* 0x000fe400078e0204 */
[----:B------:R-:W-:Y:S01]  /*3dd0*/  FFMA.FTZ R56, R56, R87, -R25 ;  /* 0x0000005738387223 */ /* 0x000fe20000010819 */
[----:B0-----:R-:W-:-:S03]  /*3de0*/  FADD.FTZ R23, R69, R22 ;  /* 0x0000001645177221 */ /* 0x001fc60000010000 */
[----:B------:R-:W0:Y:S01]  /*3df0*/  MUFU.EX2 R33, R33 ;  /* 0x0000002100217308 */ /* 0x000e220000000800 */
[----:B---3--:R-:W-:Y:S01]  /*3e00*/  FADD.FTZ R21, R81, R26 ;  /* 0x0000001a51157221 */ /* 0x008fe20000010000 */
[----:B------:R-:W-:Y:S01]  /*3e10*/  FFMA.FTZ R18, R104, R87, -R25 ;  /* 0x0000005768127223 */ /* 0x000fe20000010819 */
[----:B------:R-:W-:Y:S05]  /*3e20*/  STSM.16.M88.4 [R3+0x1e800], R8 ;  /* 0x01e8000803007844 */ /* 0x000fea0000000200 */
[----:B------:R-:W3:Y:S01]  /*3e30*/  MUFU.EX2 R42, R42 ;  /* 0x0000002a002a7308 */ /* 0x000ee20000000800 */
[----:B------:R1:W-:Y:S01]  /*3e40*/  STSM.16.M88.4 [R4], R12 ;  /* 0x0000000c04007844 */ /* 0x0003e20000000200 */
[----:B------:R-:W-:-:S06]  /*3e50*/  FADD.FTZ R23, R100, R23 ;  /* 0x0000001764177221 */ /* 0x000fcc0000010000 */
[----:B------:R-:W5:Y:S01]  /*3e60*/  MUFU.EX2 R36, R36 ;  /* 0x0000002400247308 */ /* 0x000f620000000800 */
[----:B------:R-:W-:-:S07]  /*3e70*/  FFMA.FTZ R48, R106, R87, -R25 ;  /* 0x000000576a307223 */ /* 0x000fce0000010819 */
[----:B------:R-:W5:Y:S01]  /*3e80*/  MUFU.EX2 R47, R47 ;  /* 0x0000002f002f7308 */ /* 0x000f620000000800 */
[----:B-1----:R-:W-:Y:S01]  /*3e90*/  FADD.FTZ R12, R44, R21 ;  /* 0x000000152c0c7221 */ /* 0x002fe20000010000 */
[----:B--2---:R-:W-:-:S06]  /*3ea0*/  FADD.FTZ R14, R32, R23 ;  /* 0x00000017200e7221 */ /* 0x004fcc0000010000 */
[----:B------:R1:W2:Y:S01]  /*3eb0*/  MUFU.EX2 R17, R56 ;  /* 0x0000003800117308 */ /* 0x0002a20000000800 */
[----:B----4-:R-:W-:Y:S01]  /*3ec0*/  FADD.FTZ R12, R83, R12 ;  /* 0x0000000c530c7221 */ /* 0x010fe20000010000 */
[----:B------:R-:W-:Y:S01]  /*3ed0*/  FFMA.FTZ R148, R148, R87, -R25 ;  /* 0x0000005794947223 */ /* 0x000fe20000010819 */
[----:B------:R-:W-:-:S05]  /*3ee0*/  FADD.FTZ R11, R43, R14 ;  /* 0x0000000e2b0b7221 */ /* 0x000fca0000010000 */
[----:B------:R-:W4:Y:S01]  /*3ef0*/  MUFU.EX2 R49, R49 ;  /* 0x0000003100317308 */ /* 0x000f220000000800 */
[----:B0-----:R-:W-:Y:S01]  /*3f00*/  FADD.FTZ R9, R33, R12 ;  /* 0x0000000c21097221 */ /* 0x001fe20000010000 */
[----:B-1----:R-:W-:-:S06]  /*3f10*/  FFMA.FTZ R56, R152, R87, -R25 ;  /* 0x0000005798387223 */ /* 0x002fcc0000010819 */
[----:B------:R-:W0:Y:S01]  /*3f20*/  MUFU.EX2 R18, R18 ;  /* 0x0000001200127308 */ /* 0x000e220000000800 */
[----:B---3--:R-:W-:Y:S01]  /*3f30*/  FADD.FTZ R14, R42, R11 ;  /* 0x0000000b2a0e7221 */ /* 0x008fe20000010000 */
[----:B-----5:R-:W-:-:S06]  /*3f40*/  FADD.FTZ R12, R36, R9 ;  /* 0x00000009240c7221 */ /* 0x020fcc0000010000 */
[----:B------:R-:W1:Y:S08]  /*3f50*/  MUFU.EX2 R50, R50 ;  /* 0x0000003200327308 */ /* 0x000e700000000800 */
[----:B------:R-:W3:Y:S01]  /*3f60*/  MUFU.EX2 R48, R48 ;  /* 0x0000003000307308 */ /* 0x000ee20000000800 */
[----:B------:R-:W-:Y:S01]  /*3f70*/  FADD.FTZ R14, R47, R14 ;  /* 0x0000000e2f0e7221 */ /* 0x000fe20000010000 */
[----:B--2---:R-:W-:-:S06]  /*3f80*/  FADD.FTZ R13, R17, R12 ;  /* 0x0000000c110d7221 */ /* 0x004fcc0000010000 */
[----:B------:R-:W2:Y:S08]  /*3f90*/  MUFU.EX2 R52, R52 ;  /* 0x0000003400347308 */ /* 0x000eb00000000800 */
[----:B------:R-:W5:Y:S01]  /*3fa0*/  MUFU.EX2 R59, R148 ;  /* 0x00000094003b7308 */ /* 0x000f620000000800 */
[----:B----4-:R-:W-:Y:S01]  /*3fb0*/  FADD.FTZ R15, R49, R14 ;  /* 0x0000000e310f7221 */ /* 0x010fe20000010000 */
[----:B0-----:R-:W-:-:S06]  /*3fc0*/  FADD.FTZ R13, R18, R13 ;  /* 0x0000000d120d7221 */ /* 0x001fcc0000010000 */
[----:B------:R-:W0:Y:S01]  /*3fd0*/  MUFU.EX2 R55, R55 ;  /* 0x0000003700377308 */ /* 0x000e220000000800 */
[----:B------:R-:W-:-:S07]  /*3fe0*/  FFMA.FTZ R71, R64, R87, -R25 ;  /* 0x0000005740477223 */ /* 0x000fce0000010819 */
[----:B------:R-:W4:Y:S01]  /*3ff0*/  MUFU.EX2 R56, R56 ;  /* 0x0000003800387308 */ /* 0x000f220000000800 */
[----:B-1----:R-:W-:Y:S01]  /*4000*/  FADD.FTZ R15, R50, R15 ;  /* 0x0000000f320f7221 */ /* 0x002fe20000010000 */
[----:B---3--:R-:W-:-:S06]  /*4010*/  FADD.FTZ R12, R48, R13 ;  /* 0x0000000d300c7221 */ /* 0x008fcc0000010000 */
[----:B------:R-:W1:Y:S08]  /*4020*/  MUFU.EX2 R28, R28 ;  /* 0x0000001c001c7308 */ /* 0x000e700000000800 */
[----:B------:R-:W3:Y:S01]  /*4030*/  MUFU.EX2 R67, R67 ;  /* 0x0000004300437308 */ /* 0x000ee20000000800 */
[----:B--2---:R-:W-:Y:S01]  /*4040*/  FADD.FTZ R14, R52, R15 ;  /* 0x0000000f340e7221 */ /* 0x004fe20000010000 */
[----:B-----5:R-:W-:-:S06]  /*4050*/  FADD.FTZ R13, R59, R12 ;  /* 0x0000000c3b0d7221 */ /* 0x020fcc0000010000 */
[----:B------:R-:W2:Y:S01]  /*4060*/  MUFU.EX2 R71, R71 ;  /* 0x0000004700477308 */ /* 0x000ea20000000800 */
[----:B0-----:R-:W-:Y:S01]  /*4070*/  FADD.FTZ R15, R55, R14 ;  /* 0x0000000e370f7221 */ /* 0x001fe20000010000 */
[----:B----4-:R-:W-:Y:S01]  /*4080*/  FADD.FTZ R12, R56, R13 ;  /* 0x0000000d380c7221 */ /* 0x010fe20000010000 */
[----:B------:R-:W-:-:S05]  /*4090*/  FFMA.FTZ R64, R76, R87, -R25 ;  /* 0x000000574c407223 */ /* 0x000fca0000010819 */
[----:B------:R-:W0:Y:S01]  /*40a0*/  MUFU.EX2 R19, R19 ;  /* 0x0000001300137308 */ /* 0x000e220000000800 */
[----:B-1----:R-:W-:Y:S01]  /*40b0*/  FADD.FTZ R14, R28, R15 ;  /* 0x0000000f1c0e7221 */ /* 0x002fe20000010000 */
[----:B---3--:R-:W-:Y:S01]  /*40c0*/  FADD.FTZ R13, R67, R12 ;  /* 0x0000000c430d7221 */ /* 0x008fe20000010000 */
[----:B------:R-:W-:-:S05]  /*40d0*/  FFMA.FTZ R89, R78, R87, -R25 ;  /* 0x000000574e597223 */ /* 0x000fca0000010819 */
[----:B------:R-:W1:Y:S01]  /*40e0*/  MUFU.EX2 R54, R54 ;  /* 0x0000003600367308 */ /* 0x000e620000000800 */
[----:B------:R-:W-:Y:S01]  /*40f0*/  F2FP.BF16.F32.PACK_AB R23, R41, R30 ;  /* 0x0000001e2917723e */ /* 0x000fe200000010ff */
[----:B------:R-:W-:Y:S01]  /*4100*/  FADD.FTZ R15, R45, R14 ;  /* 0x0000000e2d0f7221 */ /* 0x000fe20000010000 */
[----:B------:R-:W-:-:S05]  /*4110*/  FFMA.FTZ R76, R80, R87, -R25 ;  /* 0x00000057504c7223 */ /* 0x000fca0000010819 */
[----:B------:R-:W3:Y:S01]  /*4120*/  MUFU.EX2 R85, R85 ;  /* 0x0000005500557308 */ /* 0x000ee20000000800 */
[-CC-:B------:R-:W-:Y:S01]  /*4130*/  FFMA.FTZ R108, R108, R87.reuse, -R25.reuse ;  /* 0x000000576c6c7223 */ /* 0x180fe20000010819 */
[-CC-:B------:R-:W-:Y:S01]  /*4140*/  FFMA.FTZ R110, R110, R87.reuse, -R25.reuse ;  /* 0x000000576e6e7223 */ /* 0x180fe20000010819 */
[-CC-:B------:R-:W-:Y:S01]  /*4150*/  FFMA.FTZ R112, R112, R87.reuse, -R25.reuse ;  /* 0x0000005770707223 */ /* 0x180fe20000010819 */
[-CC-:B------:R-:W-:Y:S01]  /*4160*/  FFMA.FTZ R103, R103, R87.reuse, -R25.reuse ;  /* 0x0000005767677223 */ /* 0x180fe20000010819 */
[-CC-:B------:R-:W-:Y:S01]  /*4170*/  FFMA.FTZ R68, R27, R87.reuse, -R25.reuse ;  /* 0x000000571b447223 */ /* 0x180fe20000010819 */
[-CC-:B------:R-:W-:Y:S02]  /*4180*/  FFMA.FTZ R116, R116, R87.reuse, -R25.reuse ;  /* 0x0000005774747223 */ /* 0x180fe40000010819 */
[----:B------:R-:W4:Y:S01]  /*4190*/  MUFU.EX2 R61, R61 ;  /* 0x0000003d003d7308 */ /* 0x000f220000000800 */
[-CC-:B------:R-:W-:Y:S01]  /*41a0*/  FFMA.FTZ R132, R132, R87.reuse, -R25.reuse ;  /* 0x0000005784847223 */ /* 0x180fe20000010819 */
[-CC-:B------:R-:W-:Y:S01]  /*41b0*/  FFMA.FTZ R130, R130, R87.reuse, -R25.reuse ;  /* 0x0000005782827223 */ /* 0x180fe20000010819 */
[-CC-:B------:R-:W-:Y:S01]  /*41c0*/  FFMA.FTZ R138, R138, R87.reuse, -R25.reuse ;  /* 0x000000578a8a7223 */ /* 0x180fe20000010819 */
[-CC-:B------:R-:W-:Y:S01]  /*41d0*/  FFMA.FTZ R134, R134, R87.reuse, -R25.reuse ;  /* 0x0000005786867223 */ /* 0x180fe20000010819 */
[----:B------:R-:W-:Y:S01]  /*41e0*/  FFMA.FTZ R146, R146, R87, -R25 ;  /* 0x0000005792927223 */ /* 0x000fe20000010819 */
[----:B------:R-:W-:Y:S01]  /*41f0*/  F2FP.BF16.F32.PACK_AB R20, R51, R24 ;  /* 0x000000183314723e */ /* 0x000fe200000010ff */
[----:B------:R-:W-:Y:S01]  /*4200*/  IMAD R5, R6, 0x2, R5 ;  /* 0x0000000206057824 */ /* 0x000fe200078e0205 */
[----:B------:R-:W5:Y:S01]  /*4210*/  MUFU.EX2 R64, R64 ;  /* 0x0000004000407308 */ /* 0x000f620000000800 */
[----:B------:R-:W-:Y:S01]  /*4220*/  F2FP.BF16.F32.PACK_AB R22, R82, R53 ;  /* 0x000000355216723e */ /* 0x000fe200000010ff */
[----:B------:R-:W-:Y:S01]  /*4230*/  FADD.FTZ R14, R2, R13 ;  /* 0x0000000d020e7221 */ /* 0x000fe20000010000 */
[----:B------:R-:W-:-:S02]  /*4240*/  F2FP.BF16.F32.PACK_AB R21, R92, R35 ;  /* 0x000000235c15723e */ /* 0x000fc400000010ff */
[C---:B------:R-:W-:Y:S01]  /*4250*/  LEA R30, R6.reuse, R3, 0x1 ;  /* 0x00000003061e7211 */ /* 0x040fe200078e08ff */
[----:B------:R-:W-:Y:S01]  /*4260*/  IMAD R6, R6, 0x2, R4 ;  /* 0x0000000206067824 */ /* 0x000fe200078e0204 */
[----:B------:R-:W-:Y:S01]  /*4270*/  F2FP.BF16.F32.PACK_AB R24, R84, R57 ;  /* 0x000000395418723e */ /* 0x000fe200000010ff */
[----:B------:R-:W5:Y:S01]  /*4280*/  MUFU.EX2 R58, R58 ;  /* 0x0000003a003a7308 */ /* 0x000f620000000800 */
[----:B------:R-:W-:Y:S02]  /*4290*/  F2FP.BF16.F32.PACK_AB R26, R88, R63 ;  /* 0x0000003f581a723e */ /* 0x000fe400000010ff */
[----:B------:R-:W-:Y:S02]  /*42a0*/  F2FP.BF16.F32.PACK_AB R25, R77, R34 ;  /* 0x000000224d19723e */ /* 0x000fe400000010ff */
[----:B------:R-:W-:Y:S02]  /*42b0*/  F2FP.BF16.F32.PACK_AB R27, R79, R38 ;  /* 0x000000264f1b723e */ /* 0x000fe400000010ff */
[----:B------:R-:W-:Y:S01]  /*42c0*/  F2FP.BF16.F32.PACK_AB R8, R96, R65 ;  /* 0x000000416008723e */ /* 0x000fe200000010ff */
[----:B------:R-:W5:Y:S01]  /*42d0*/  MUFU.EX2 R89, R89 ;  /* 0x0000005900597308 */ /* 0x000f620000000800 */
[----:B------:R-:W-:-:S02]  /*42e0*/  F2FP.BF16.F32.PACK_AB R10, R100, R69 ;  /* 0x00000045640a723e */ /* 0x000fc400000010ff */
[----:B------:R-:W-:Y:S01]  /*42f0*/  F2FP.BF16.F32.PACK_AB R9, R81, R40 ;  /* 0x000000285109723e */ /* 0x000fe200000010ff */
[----:B------:R-:W-:Y:S01]  /*4300*/  FADD.FTZ R40, R46, R15 ;  /* 0x0000000f2e287221 */ /* 0x000fe20000010000 */
[----:B------:R-:W-:Y:S01]  /*4310*/  F2FP.BF16.F32.PACK_AB R11, R83, R44 ;  /* 0x0000002c530b723e */ /* 0x000fe200000010ff */
[----:B--2---:R-:W-:Y:S01]  /*4320*/  FADD.FTZ R13, R71, R14 ;  /* 0x0000000e470d7221 */ /* 0x004fe20000010000 */
[----:B------:R-:W-:Y:S01]  /*4330*/  STSM.16.M88.4 [R30+0x1e800], R20 ;  /* 0x01e800141e007844 */ /* 0x000fe20000000200 */
[----:B------:R-:W2:Y:S01]  /*4340*/  MUFU.EX2 R73, R73 ;  /* 0x0000004900497308 */ /* 0x000ea20000000800 */
[----:B0-----:R-:W-:Y:S02]  /*4350*/  FADD.FTZ R15, R19, R40 ;  /* 0x00000028130f7221 */ /* 0x001fe40000010000 */
[----:B------:R-:W-:Y:S04]  /*4360*/  STSM.16.M88.4 [R6], R24 ;  /* 0x0000001806007844 */ /* 0x000fe80000000200 */
[----:B------:R0:W-:Y:S01]  /*4370*/  STSM.16.M88.4 [R3+0x24800], R8 ;  /* 0x0248000803007844 */ /* 0x0001e20000000200 */
[----:B------:R-:W2:Y:S08]  /*4380*/  MUFU.EX2 R76, R76 ;  /* 0x0000004c004c7308 */ /* 0x000eb00000000800 */
[----:B------:R-:W2:Y:S01]  /*4390*/  MUFU.EX2 R7, R7 ;  /* 0x0000000700077308 */ /* 0x000ea20000000800 */
[----:B0-----:R-:W-:-:S07]  /*43a0*/  FADD.FTZ R8, R62, R13 ;  /* 0x0000000d3e087221 */ /* 0x001fce0000010000 */
[----:B------:R-:W0:Y:S01]  /*43b0*/  MUFU.EX2 R51, R108 ;  /* 0x0000006c00337308 */ /* 0x000e220000000800 */
[----:B-1----:R-:W-:Y:S01]  /*43c0*/  FADD.FTZ R10, R54, R15 ;  /* 0x0000000f360a7221 */ /* 0x002fe20000010000 */
[----:B---3--:R-:W-:-:S03]  /*43d0*/  FADD.FTZ R11, R85, R8 ;  /* 0x00000008550b7221 */ /* 0x008fc60000010000 */
[----:B----4-:R-:W-:-:S03]  /*43e0*/  FADD.FTZ R15, R61, R10 ;  /* 0x0000000a3d0f7221 */ /* 0x010fc60000010000 */
[----:B------:R-:W1:Y:S01]  /*43f0*/  MUFU.EX2 R60, R60 ;  /* 0x0000003c003c7308 */ /* 0x000e620000000800 */
[----:B-----5:R-:W-:Y:S01]  /*4400*/  FADD.FTZ R8, R64, R11 ;  /* 0x0000000b40087221 */ /* 0x020fe20000010000 */
[----:B------:R-:W-:Y:S01]  /*4410*/  F2FP.BF16.F32.PACK_AB R35, R18, R17 ;  /* 0x000000111223723e */ /* 0x000fe200000010ff */
[----:B------:R-:W-:-:S05]  /*4420*/  FADD.FTZ R10, R58, R15 ;  /* 0x0000000f3a0a7221 */ /* 0x000fca0000010000 */
[----:B------:R-:W3:Y:S01]  /*4430*/  MUFU.EX2 R53, R110 ;  /* 0x0000006e00357308 */ /* 0x000ee20000000800 */
[----:B------:R-:W-:Y:S01]  /*4440*/  FADD.FTZ R17, R89, R8 ;  /* 0x0000000859117221 */ /* 0x000fe20000010000 */
[----:B--2---:R-:W-:-:S06]  /*4450*/  FADD.FTZ R10, R73, R10 ;  /* 0x0000000a490a7221 */ /* 0x004fcc0000010000 */
[----:B------:R-:W2:Y:S01]  /*4460*/  MUFU.EX2 R29, R29 ;  /* 0x0000001d001d7308 */ /* 0x000ea20000000800 */
[----:B------:R-:W-:-:S07]  /*4470*/  FADD.FTZ R8, R76, R17 ;  /* 0x000000114c087221 */ /* 0x000fce0000010000 */
[----:B------:R-:W4:Y:S01]  /*4480*/  MUFU.EX2 R112, R112 ;  /* 0x0000007000707308 */ /* 0x000f220000000800 */
[----:B------:R-:W-:Y:S01]  /*4490*/  FADD.FTZ R17, R7, R10 ;  /* 0x0000000a07117221 */ /* 0x000fe20000010000 */
[----:B0-----:R-:W-:-:S06]  /*44a0*/  FADD.FTZ R8, R51, R8 ;  /* 0x0000000833087221 */ /* 0x001fcc0000010000 */
[----:B------:R-:W0:Y:S08]  /*44b0*/  MUFU.EX2 R70, R70 ;  /* 0x0000004600467308 */ /* 0x000e300000000800 */
[----:B------:R-:W5:Y:S01]  /*44c0*/  MUFU.EX2 R63, R74 ;  /* 0x0000004a003f7308 */ /* 0x000f620000000800 */
[----:B-1----:R-:W-:Y:S01]  /*44d0*/  FADD.FTZ R10, R60, R17 ;  /* 0x000000113c0a7221 */ /* 0x002fe20000010000 */
[----:B---3--:R-:W-:-:S06]  /*44e0*/  FADD.FTZ R17, R53, R8 ;  /* 0x0000000835117221 */ /* 0x008fcc0000010000 */
[----:B------:R-:W1:Y:S01]  /*44f0*/  MUFU.EX2 R72, R72 ;  /* 0x0000004800487308 */ /* 0x000e620000000800 */
[----:B------:R-:W-:-:S07]  /*4500*/  F2FP.BF16.F32.PACK_AB R32, R43, R32 ;  /* 0x000000202b20723e */ /* 0x000fce00000010ff */
[----:B------:R-:W3:Y:S01]  /*4510*/  MUFU.EX2 R38, R103 ;  /* 0x0000006700267308 */ /* 0x000ee20000000800 */
[----:B------:R-:W-:Y:S02]  /*4520*/  F2FP.BF16.F32.PACK_AB R34, R47, R42 ;  /* 0x0000002a2f22723e */ /* 0x000fe400000010ff */
[----:B------:R-:W-:-:S05]  /*4530*/  F2FP.BF16.F32.PACK_AB R33, R36, R33 ;  /* 0x000000212421723e */ /* 0x000fca00000010ff */
[----:B------:R-:W3:Y:S01]  /*4540*/  MUFU.EX2 R75, R75 ;  /* 0x0000004b004b7308 */ /* 0x000ee20000000800 */
[----:B------:R-:W-:Y:S02]  /*4550*/  F2FP.BF16.F32.PACK_AB R12, R50, R49 ;  /* 0x00000031320c723e */ /* 0x000fe400000010ff */
[----:B------:R-:W-:Y:S02]  /*4560*/  F2FP.BF16.F32.PACK_AB R14, R55, R52 ;  /* 0x00000034370e723e */ /* 0x000fe400000010ff */
[----:B------:R-:W-:-:S03]  /*4570*/  F2FP.BF16.F32.PACK_AB R13, R59, R48 ;  /* 0x000000303b0d723e */ /* 0x000fc600000010ff */
[----:B------:R-:W3:Y:S01]  /*4580*/  MUFU.EX2 R68, R68 ;  /* 0x0000004400447308 */ /* 0x000ee20000000800 */
[----:B------:R-:W-:Y:S02]  /*4590*/  F2FP.BF16.F32.PACK_AB R15, R67, R56 ;  /* 0x00000038430f723e */ /* 0x000fe400000010ff */
[----:B------:R-:W-:Y:S02]  /*45a0*/  F2FP.BF16.F32.PACK_AB R44, R45, R28 ;  /* 0x0000001c2d2c723e */ /* 0x000fe400000010ff */
[----:B------:R-:W-:Y:S01]  /*45b0*/  F2FP.BF16.F32.PACK_AB R46, R19, R46 ;  /* 0x0000002e132e723e */ /* 0x000fe200000010ff */
[----:B--2---:R-:W-:Y:S01]  /*45c0*/  FADD.FTZ R19, R29, R10 ;  /* 0x0000000a1d137221 */ /* 0x004fe20000010000 */
[----:B------:R-:W-:Y:S01]  /*45d0*/  F2FP.BF16.F32.PACK_AB R45, R71, R2 ;  /* 0x00000002472d723e */ /* 0x000fe200000010ff */
[----:B------:R-:W2:Y:S01]  /*45e0*/  MUFU.EX2 R9, R116 ;  /* 0x0000007400097308 */ /* 0x000ea20000000800 */
[----:B----4-:R-:W-:Y:S01]  /*45f0*/  FADD.FTZ R2, R112, R17 ;  /* 0x0000001170027221 */ /* 0x010fe20000010000 */
[----:B------:R-:W-:Y:S01]  /*4600*/  STSM.16.M88.4 [R4+0x6000], R32 ;  /* 0x0060002004007844 */ /* 0x000fe20000000200 */
[----:B0-----:R-:W-:-:S03]  /*4610*/  FADD.FTZ R19, R70, R19 ;  /* 0x0000001346137221 */ /* 0x001fc60000010000 */
[----:B------:R5:W-:Y:S02]  /*4620*/  STSM.16.M88.4 [R30+0x24800], R12 ;  /* 0x0248000c1e007844 */ /* 0x000be40000000200 */
[----:B------:R-:W0:Y:S08]  /*4630*/  MUFU.EX2 R66, R66 ;  /* 0x0000004200427308 */ /* 0x000e300000000800 */
[----:B------:R-:W4:Y:S01]  /*4640*/  MUFU.EX2 R11, R132 ;  /* 0x00000084000b7308 */ /* 0x000f220000000800 */
[----:B-----5:R-:W-:Y:S01]  /*4650*/  FADD.FTZ R15, R63, R2 ;  /* 0x000000023f0f7221 */ /* 0x020fe20000010000 */
[----:B-1----:R-:W-:-:S03]  /*4660*/  FADD.FTZ R2, R72, R19 ;  /* 0x0000001348027221 */ /* 0x002fc60000010000 */
[----:B---3--:R-:W-:-:S03]  /*4670*/  FADD.FTZ R15, R38, R15 ;  /* 0x0000000f260f7221 */ /* 0x008fc60000010000 */
[----:B------:R-:W-:Y:S01]  /*4680*/  MUFU.EX2 R130, R130 ;  /* 0x0000008200827308 */ /* 0x000fe20000000800 */
[----:B------:R-:W-:Y:S01]  /*4690*/  FADD.FTZ R8, R75, R2 ;  /* 0x000000024b087221 */ /* 0x000fe20000010000 */
[----:B------:R-:W-:Y:S01]  /*46a0*/  FADD.FTZ R2, R68, R15 ;  /* 0x0000000f44027221 */ /* 0x000fe20000010000 */
[----:B------:R-:W-:-:S05]  /*46b0*/  F2FP.BF16.F32.PACK_AB R60, R60, R7 ;  /* 0x000000073c3c723e */ /* 0x000fca00000010ff */
[----:B------:R-:W1:Y:S01]  /*46c0*/  MUFU.EX2 R31, R31 ;  /* 0x0000001f001f7308 */ /* 0x000e620000000800 */
[----:B--2---:R-:W-:-:S07]  /*46d0*/  FADD.FTZ R15, R9, R2 ;  /* 0x00000002090f7221 */ /* 0x004fce0000010000 */
[----:B------:R-:W-:Y:S01]  /*46e0*/  MUFU.EX2 R122, R122 ;  /* 0x0000007a007a7308 */ /* 0x000fe20000000800 */
[----:B0-----:R-:W-:-:S07]  /*46f0*/  FADD.FTZ R2, R66, R15 ;  /* 0x0000000f42027221 */ /* 0x001fce0000010000 */
[----:B------:R-:W0:Y:S08]  /*4700*/  MUFU.EX2 R13, R138 ;  /* 0x0000008a000d7308 */ /* 0x000e300000000800 */
[----:B------:R-:W2:Y:S08]  /*4710*/  MUFU.EX2 R39, R39 ;  /* 0x0000002700277308 */ /* 0x000eb00000000800 */
[----:B------:R-:W-:Y:S08]  /*4720*/  MUFU.EX2 R37, R37 ;  /* 0x0000002500257308 */ /* 0x000ff00000000800 */
[----:B------:R-:W3:Y:S08]  /*4730*/  MUFU.EX2 R128, R128 ;  /* 0x0000008000807308 */ /* 0x000ef00000000800 */
[----:B------:R-:W-:Y:S08]  /*4740*/  MUFU.EX2 R134, R134 ;  /* 0x0000008600867308 */ /* 0x000ff00000000800 */
[----:B------:R-:W5:Y:S01]  /*4750*/  MUFU.EX2 R7, R146 ;  /* 0x0000009200077308 */ /* 0x000f620000000800 */
[----:B----4-:R-:W-:Y:S01]  /*4760*/  FADD.FTZ R15, R11, R2 ;  /* 0x000000020b0f7221 */ /* 0x010fe20000010000 */
[----:B------:R-:W-:Y:S01]  /*4770*/  F2FP.BF16.F32.PACK_AB R47, R85, R62 ;  /* 0x0000003e552f723e */ /* 0x000fe200000010ff */
[----:B-1----:R-:W-:-:S02]  /*4780*/  FADD.FTZ R17, R31, R8 ;  /* 0x000000081f117221 */ /* 0x002fc40000010000 */
[----:B------:R-:W-:Y:S01]  /*4790*/  FADD.FTZ R2, R130, R15 ;  /* 0x0000000f82027221 */ /* 0x000fe20000010000 */
[----:B------:R-:W-:Y:S02]  /*47a0*/  F2FP.BF16.F32.PACK_AB R56, R61, R54 ;  /* 0x000000363d38723e */ /* 0x000fe400000010ff */
[----:B------:R-:W-:Y:S02]  /*47b0*/  F2FP.BF16.F32.PACK_AB R58, R73, R58 ;  /* 0x0000003a493a723e */ /* 0x000fe400000010ff */
[----:B------:R-:W-:Y:S02]  /*47c0*/  F2FP.BF16.F32.PACK_AB R57, R89, R64 ;  /* 0x000000405939723e */ /* 0x000fe400000010ff */
[----:B------:R-:W-:Y:S02]  /*47d0*/  F2FP.BF16.F32.PACK_AB R59, R51, R76 ;  /* 0x0000004c333b723e */ /* 0x000fe400000010ff */
[----:B------:R-:W-:Y:S02]  /*47e0*/  F2FP.BF16.F32.PACK_AB R62, R70, R29 ;  /* 0x0000001d463e723e */ /* 0x000fe400000010ff */
[----:B------:R-:W-:-:S02]  /*47f0*/  F2FP.BF16.F32.PACK_AB R72, R75, R72 ;  /* 0x000000484b48723e */ /* 0x000fc400000010ff */
[----:B------:R-:W-:Y:S02]  /*4800*/  F2FP.BF16.F32.PACK_AB R61, R112, R53 ;  /* 0x00000035703d723e */ /* 0x000fe400000010ff */
[----:B------:R-:W-:Y:S02]  /*4810*/  F2FP.BF16.F32.PACK_AB R63, R38, R63 ;  /* 0x0000003f263f723e */ /* 0x000fe400000010ff */
[----:B------:R-:W-:Y:S01]  /*4820*/  F2FP.BF16.F32.PACK_AB R73, R9, R68 ;  /* 0x000000440949723e */ /* 0x000fe200000010ff */
[----:B0-----:R-:W-:Y:S01]  /*4830*/  FADD.FTZ R9, R13, R2 ;  /* 0x000000020d097221 */ /* 0x001fe20000010000 */
[----:B------:R-:W-:Y:S02]  /*4840*/  F2FP.BF16.F32.PACK_AB R74, R122, R31 ;  /* 0x0000001f7a4a723e */ /* 0x000fe400000010ff */
[----:B------:R-:W-:Y:S01]  /*4850*/  F2FP.BF16.F32.PACK_AB R75, R11, R66 ;  /* 0x000000420b4b723e */ /* 0x000fe200000010ff */
[----:B------:R0:W-:Y:S01]  /*4860*/  STSM.16.M88.4 [R6+0x6000], R44 ;  /* 0x0060002c06007844 */ /* 0x0001e20000000200 */
[----:B--2---:R-:W-:Y:S01]  /*4870*/  F2FP.BF16.F32.PACK_AB R12, R126, R39 ;  /* 0x000000277e0c723e */ /* 0x004fe200000010ff */
[----:B------:R-:W-:Y:S01]  /*4880*/  FADD.FTZ R8, R122, R17 ;  /* 0x000000117a087221 */ /* 0x000fe20000010000 */
[----:B------:R-:W-:-:S02]  /*4890*/  F2FP.BF16.F32.PACK_AB R13, R13, R130 ;  /* 0x000000820d0d723e */ /* 0x000fc400000010ff */
[----:B---3--:R-:W-:Y:S02]  /*48a0*/  F2FP.BF16.F32.PACK_AB R14, R128, R37 ;  /* 0x00000025800e723e */ /* 0x008fe400000010ff */
[----:B-----5:R-:W-:Y:S01]  /*48b0*/  F2FP.BF16.F32.PACK_AB R15, R7, R134 ;  /* 0x00000086070f723e */ /* 0x020fe200000010ff */
[----:B------:R0:W-:Y:S01]  /*48c0*/  STSM.16.M88.4 [R3+0x2a800], R56 ;  /* 0x02a8003803007844 */ /* 0x0001e20000000200 */
[----:B------:R-:W-:-:S03]  /*48d0*/  FADD.FTZ R17, R39, R8 ;  /* 0x0000000827117221 */ /* 0x000fc60000010000 */
[----:B------:R0:W-:Y:S04]  /*48e0*/  STSM.16.M88.4 [R4+0xc000], R60 ;  /* 0x00c0003c04007844 */ /* 0x0001e80000000200 */
[----:B------:R0:W-:Y:S04]  /*48f0*/  STSM.16.M88.4 [R30+0x2a800], R72 ;  /* 0x02a800481e007844 */ /* 0x0001e80000000200 */
[----:B------:R0:W-:Y:S01]  /*4900*/  STSM.16.M88.4 [R6+0xc000], R12 ;  /* 0x00c0000c06007844 */ /* 0x0001e20000000200 */
[----:B------:R-:W-:Y:S01]  /*4910*/  FADD.FTZ R8, R126, R17 ;  /* 0x000000117e087221 */ /* 0x000fe20000010000 */
[----:B------:R1:W-:Y:S06]  /*4920*/  MEMBAR.ALL.CTA ;  /* 0x0000000000007992 */ /* 0x0003ec0000008000 */
[----:B-1----:R-:W1:Y:S01]  /*4930*/  FENCE.VIEW.ASYNC.S ;  /* 0x00000000000073c6 */ /* 0x002e620000000000 */
[----:B------:R-:W-:Y:S01]  /*4940*/  FADD.FTZ R37, R37, R8 ;  /* 0x0000000825257221 */ /* 0x000fe20000010000 */
[----:B------:R-:W-:-:S04]  /*4950*/  IADD3 R8, R16, -0x2, RZ ;  /* 0xfffffffe10087810 */ /* 0x000fc80007ffe0ff */
[----:B------:R-:W-:Y:S01]  /*4960*/  ISETP.GE.AND P2, PT, R8, R121, PT ;  /* 0x000000790800720c */ /* 0x000fe20003f46270 */
[----:B------:R-:W-:Y:S01]  /*4970*/  FADD.FTZ R134, R134, R9 ;  /* 0x0000000986867221 */ /* 0x000fe20000010000 */
[----:B------:R-:W-:Y:S01]  /*4980*/  FADD.FTZ R2, R128, R37 ;  /* 0x0000002580027221 */ /* 0x000fe20000010000 */
[--C-:B------:R-:W-:Y:S01]  /*4990*/  IMAD.MOV.U32 R150, RZ, RZ, R151.reuse ;  /* 0x000000ffff967224 */ /* 0x100fe200078e0097 */
[-C--:B------:R-:W-:Y:S01]  /*49a0*/  MOV R149, R151.reuse ;  /* 0x0000009700957202 */ /* 0x080fe20000000f00 */
[----:B------:R-:W-:Y:S01]  /*49b0*/  FADD.FTZ R9, R7, R134 ;  /* 0x0000008607097221 */ /* 0x000fe20000010000 */
[----:B------:R-:W-:Y:S01]  /*49c0*/  IMAD.MOV.U32 R7, RZ, RZ, RZ ;  /* 0x000000ffff077224 */ /* 0x000fe200078e00ff */
[-C--:B------:R-:W-:Y:S01]  /*49d0*/  MOV R146, R151.reuse ;  /* 0x0000009700927202 */ /* 0x080fe20000000f00 */
[--C-:B------:R-:W-:Y:S01]  /*49e0*/  IMAD.MOV.U32 R148, RZ, RZ, R151.reuse ;  /* 0x000000ffff947224 */ /* 0x100fe200078e0097 */
        /* <DEDUP_REMOVED lines=14> */
[----:B------:R-:W-:Y:S01]  /*4ad0*/  MOV R122, R151 ;  /* 0x00000097007a7202 */ /* 0x000fe20000000f00 */
[----:B------:R-:W-:-:S02]  /*4ae0*/  IMAD.MOV.U32 R136, RZ, RZ, R151 ;  /* 0x000000ffff887224 */ /* 0x000fc400078e0097 */
[--C-:B------:R-:W-:Y:S02]  /*4af0*/  IMAD.MOV.U32 R135, RZ, RZ, R151.reuse ;  /* 0x000000ffff877224 */ /* 0x100fe400078e0097 */
[--C-:B------:R-:W-:Y:S02]  /*4b00*/  IMAD.MOV.U32 R133, RZ, RZ, R151.reuse ;  /* 0x000000ffff857224 */ /* 0x100fe400078e0097 */
[--C-:B------:R-:W-:Y:S02]  /*4b10*/  IMAD.MOV.U32 R132, RZ, RZ, R151.reuse ;  /* 0x000000ffff847224 */ /* 0x100fe400078e0097 */
[--C-:B------:R-:W-:Y:S02]  /*4b20*/  IMAD.MOV.U32 R130, RZ, RZ, R151.reuse ;  /* 0x000000ffff827224 */ /* 0x100fe400078e0097 */
[--C-:B------:R-:W-:Y:S02]  /*4b30*/  IMAD.MOV.U32 R129, RZ, RZ, R151.reuse ;  /* 0x000000ffff817224 */ /* 0x100fe400078e0097 */
[----:B------:R-:W-:-:S02]  /*4b40*/  IMAD.MOV.U32 R127, RZ, RZ, R151 ;  /* 0x000000ffff7f7224 */ /* 0x000fc400078e0097 */
[--C-:B------:R-:W-:Y:S02]  /*4b50*/  IMAD.MOV.U32 R126, RZ, RZ, R151.reuse ;  /* 0x000000ffff7e7224 */ /* 0x100fe400078e0097 */
[--C-:B------:R-:W-:Y:S02]  /*4b60*/  IMAD.MOV.U32 R124, RZ, RZ, R151.reuse ;  /* 0x000000ffff7c7224 */ /* 0x100fe400078e0097 */
[--C-:B------:R-:W-:Y:S02]  /*4b70*/  IMAD.MOV.U32 R123, RZ, RZ, R151.reuse ;  /* 0x000000ffff7b7224 */ /* 0x100fe400078e0097 */
[--C-:B------:R-:W-:Y:S02]  /*4b80*/  IMAD.MOV.U32 R121, RZ, RZ, R151.reuse ;  /* 0x000000ffff797224 */ /* 0x100fe400078e0097 */
[----:B------:R-:W-:Y:S01]  /*4b90*/  IMAD.MOV.U32 R120, RZ, RZ, R151 ;  /* 0x000000ffff787224 */ /* 0x000fe200078e0097 */
[----:B-1----:R-:W-:Y:S01]  /*4ba0*/  NOP ;  /* 0x0000000000007918 */ /* 0x002fe20000000000 */
[----:B0-----:R-:W-:Y:S05]  /*4bb0*/  @!P2 BRA `(.L_x_19) ;  /* 0x000000380064a947 */ /* 0x001fea0003800000 */
[----:B------:R-:W-:Y:S01]  /*4bc0*/  MOV R11, R95 ;  /* 0x0000005f000b7202 */ /* 0x000fe20000000f00 */
[----:B------:R-:W-:Y:S01]  /*4bd0*/  IMAD.MOV.U32 R10, RZ, RZ, R86 ;  /* 0x000000ffff0a7224 */ /* 0x000fe200078e0056 */
[----:B------:R-:W-:Y:S01]  /*4be0*/  CS2R R150, SRZ ;  /* 0x0000000000967805 */ /* 0x000fe2000001ff00 */
[----:B------:R-:W-:Y:S01]  /*4bf0*/  IMAD.MOV.U32 R12, RZ, RZ, RZ ;  /* 0x000000ffff0c7224 */ /* 0x000fe200078e00ff */
        /* <DEDUP_REMOVED lines=14> */
[----:B------:R-:W-:Y:S01]  /*4ce0*/  CS2R R120, SRZ ;  /* 0x0000000000787805 */ /* 0x000fe2000001ff00 */
[----:B------:R-:W-:Y:S01]  /*4cf0*/  UMOV UR4, URZ ;  /* 0x0000003f00047c82 */ /* 0x000fe20008000000 */
[----:B------:R-:W-:-:S05]  /*4d00*/  ULDC UR5, c[0x0][0x9d8] ;  /* 0x0002760000057ab9 */ /* 0x000fca0000000800 */
.L_x_28:
[----:B------:R-:W2:Y:S01]  /*4d10*/  LDL R0, [R1+0xc] ;  /* 0x00000c0001007983 */ /* 0x000ea20000100800 */
[----:B------:R-:W-:-:S04]  /*4d20*/  UIADD3 UR7, UR4, 0x1, URZ ;  /* 0x0000000104077890 */ /* 0x000fc8000fffe03f */
[----:B------:R-:W-:-:S04]  /*4d30*/  UISETP.NE.AND UP0, UPT, UR7, 0x2, UPT ;  /* 0x000000020700788c */ /* 0x000fc8000bf05270 */
[----:B------:R-:W-:Y:S02]  /*4d40*/  USEL UR10, URZ, 0x1, UP0 ;  /* 0x000000013f0a7887 */ /* 0x000fe40008000000 */
[----:B------:R-:W-:-:S04]  /*4d50*/  USEL UR7, UR7, URZ, UP0 ;  /* 0x0000003f07077287 */ /* 0x000fc80008000000 */
[----:B------:R-:W-:Y:S02]  /*4d60*/  LOP3.LUT R7, R12, UR10, RZ, 0x3c, !PT ;  /* 0x0000000a0c077c12 */ /* 0x000fe4000f8e3cff */
[----:B--2---:R-:W-:Y:S02]  /*4d70*/  ISETP.NE.AND P3, PT, R0, RZ, PT ;  /* 0x000000ff0000720c */ /* 0x004fe40003f65270 */
[----:B------:R-:W-:-:S11]  /*4d80*/  MOV R0, UR7 ;  /* 0x0000000700007c02 */ /* 0x000fd60008000f00 */
[----:B------:R-:W-:Y:S05]  /*4d90*/  @P3 BRA `(.L_x_20) ;  /* 0x0000000000283947 */ /* 0x000fea0003800000 */
[----:B------:R-:W-:Y:S05]  /*4da0*/  @!P0 BRA `(.L_x_21) ;  /* 0x0000000000048947 */ /* 0x000fea0003800000 */
[----:B------:R-:W-:Y:S01]  /*4db0*/  BPT.TRAP 0x1 ;  /* 0x000000040000795c */ /* 0x000fe20000300000 */
.L_x_21:
[----:B------:R-:W-:Y:S02]  /*4dc0*/  LEA R14, R0, UR36, 0x3 ;  /* 0x00000024000e7c11 */ /* 0x000fe4000f8e18ff */
[----:B------:R-:W-:-:S04]  /*4dd0*/  SHF.L.U32 R13, R7, 0x1f, RZ ;  /* 0x0000001f070d7819 */ /* 0x000fc800000006ff */
[----:B------:R0:W1:Y:S01]  /*4de0*/  SYNCS.PHASECHK.TRANS64.TRYWAIT P2, [R14+URZ+0x30830], R13 ;  /* 0x0308300d0e0075a7 */ /* 0x000062000804017f */
[----:B------:R-:W-:Y:S05]  /*4df0*/  @!P0 BRA `(.L_x_22) ;  /* 0x0000000000048947 */ /* 0x000fea0003800000 */
[----:B------:R-:W-:Y:S01]  /*4e00*/  BPT.TRAP 0x1 ;  /* 0x000000040000795c */ /* 0x000fe20000300000 */
.L_x_22:
[----:B-1----:R-:W-:Y:S05]  /*4e10*/  @P2 BRA `(.L_x_20) ;  /* 0x0000000000082947 */ /* 0x002fea0003800000 */
[----:B------:R-:W1:Y:S02]  /*4e20*/  SYNCS.PHASECHK.TRANS64.TRYWAIT P2, [R14+URZ+0x30830], R13 ;  /* 0x0308300d0e0075a7 */ /* 0x000e64000804017f */
[----:B-1----:R-:W-:Y:S05]  /*4e30*/  @!P2 BRA `(.L_x_23) ;  /* 0x000000880038a947 */ /* 0x002fea0003800000 */
.L_x_20:
[----:B------:R-:W2:Y:S01]  /*4e40*/  LDL.64 R16, [R1] ;  /* 0x0000000001107983 */ /* 0x000ea20000100a00 */
[----:B------:R-:W3:Y:S01]  /*4e50*/  S2R R15, SR_TID.X ;  /* 0x00000000000f7919 */ /* 0x000ee20000002100 */
[----:B------:R-:W-:Y:S02]  /*4e60*/  R2UR UR18, R0 ;  /* 0x00000000001272ca */ /* 0x000fe400000e0000 */
[----:B---3--:R-:W-:-:S05]  /*4e70*/  SHF.R.U32.HI R15, RZ, 0x7, R15 ;  /* 0x00000007ff0f7819 */ /* 0x008fca000001160f */
[----:B01----:R-:W-:-:S05]  /*4e80*/  VIADD R13, R15, 0x8 ;  /* 0x000000080f0d7836 */ /* 0x003fca0000000000 */
[----:B------:R0:W-:Y:S01]  /*4e90*/  BAR.SYNC.DEFER_BLOCKING R13, 0x100 ;  /* 0x0004000d0000751d */ /* 0x0001e20000010000 */
[----:B------:R-:W-:-:S05]  /*4ea0*/  UIMAD UR18, UR18, 0x600, UR6 ;  /* 0x00000600121278a4 */ /* 0x000fca000f8e0206 */
[----:B------:R-:W-:Y:S02]  /*4eb0*/  UMOV UR23, 0x40000040 ;  /* 0x4000004000177882 */ /* 0x000fe40000000000 */
[----:B------:R-:W-:Y:S01]  /*4ec0*/  UMOV UR22, UR18 ;  /* 0x0000001200167c82 */ /* 0x000fe20008000000 */
[----:B------:R-:W-:Y:S01]  /*4ed0*/  WARPGROUP.ARRIVE ;  /* 0x00000000000079c5 */ /* 0x000fe20000000000 */
[----:B------:R-:W-:Y:S01]  /*4ee0*/  UIADD3 UR10, UR18, 0x2, URZ ;  /* 0x00000002120a7890 */ /* 0x000fe2000fffe03f */
[----:B------:R-:W-:Y:S01]  /*4ef0*/  UMOV UR11, 0x40000040 ;  /* 0x40000040000b7882 */ /* 0x000fe20000000000 */
[----:B--2---:R-:W-:Y:S02]  /*4f00*/  R2UR UR20, R16 ;  /* 0x00000000101472ca */ /* 0x004fe400000e0000 */
[----:B------:R-:W-:-:S13]  /*4f10*/  R2UR UR21, R17 ;  /* 0x00000000111572ca */ /* 0x000fda00000e0000 */
[----:B------:R-:W-:Y:S01]  /*4f20*/  HGMMA.64x192x16.F32.BF16 R24, gdesc[UR20], RZ, !UPT, gsb0 ;  /* 0x02e00000141879f0 */ /* 0x000fe2000c0018ff */
[----:B------:R-:W-:Y:S01]  /*4f30*/  UIADD3 UR14, UR18, 0x4, URZ ;  /* 0x00000004120e7890 */ /* 0x000fe2000fffe03f */
[----:B------:R-:W-:Y:S01]  /*4f40*/  UMOV UR15, 0x40000040 ;  /* 0x40000040000f7882 */ /* 0x000fe20000000000 */
[----:B------:R-:W-:Y:S02]  /*4f50*/  WARPGROUP.DEPBAR.LE gsb0, 0x0 ;  /* 0x00008000000079c5 */ /* 0x000fe40000010000 */
[----:B------:R-:W-:-:S15]  /*4f60*/  WARPGROUP.ARRIVE ;  /* 0x00000000000079c5 */ /* 0x000fde0000000000 */
[----:B------:R-:W-:Y:S01]  /*4f70*/  HGMMA.64x192x16.F32.BF16 R24, gdesc[UR8], R24, gsb0 ;  /* 0x02e00000081879f0 */ /* 0x000fe20008001818 */
[----:B------:R-:W-:Y:S01]  /*4f80*/  UIADD3 UR18, UR18, 0x6, URZ ;  /* 0x0000000612127890 */ /* 0x000fe2000fffe03f */
[----:B------:R-:W-:Y:S01]  /*4f90*/  UMOV UR19, 0x40000040 ;  /* 0x4000004000137882 */ /* 0x000fe20000000000 */
[----:B------:R-:W-:Y:S02]  /*4fa0*/  WARPGROUP.DEPBAR.LE gsb0, 0x0 ;  /* 0x00008000000079c5 */ /* 0x000fe40000010000 */
[----:B------:R-:W-:-:S15]  /*4fb0*/  WARPGROUP.ARRIVE ;  /* 0x00000000000079c5 */ /* 0x000fde0000000000 */
[----:B------:R-:W-:Y:S03]  /*4fc0*/  HGMMA.64x192x16.F32.BF16 R24, gdesc[UR12], R24, gsb0 ;  /* 0x02e000000c1879f0 */ /* 0x000fe60008001818 */
[----:B------:R-:W-:Y:S02]  /*4fd0*/  WARPGROUP.DEPBAR.LE gsb0, 0x0 ;  /* 0x00008000000079c5 */ /* 0x000fe40000010000 */
[----:B------:R-:W-:-:S15]  /*4fe0*/  WARPGROUP.ARRIVE ;  /* 0x00000000000079c5 */ /* 0x000fde0000000000 */
[----:B------:R-:W-:Y:S03]  /*4ff0*/  HGMMA.64x192x16.F32.BF16 R24, gdesc[UR16], R24, gsb0 ;  /* 0x02e00000101879f0 */ /* 0x000fe60008001818 */
[----:B------:R-:W-:Y:S02]  /*5000*/  WARPGROUP.DEPBAR.LE gsb0, 0x0 ;  /* 0x00008000000079c5 */ /* 0x000fe40000010000 */
[----:B0-----:R-:W-:Y:S05]  /*5010*/  @P3 BRA `(.L_x_24) ;  /* 0x0000000000283947 */ /* 0x001fea0003800000 */
[----:B------:R-:W-:Y:S05]  /*5020*/  @!P0 BRA `(.L_x_25) ;  /* 0x0000000000048947 */ /* 0x000fea0003800000 */
[----:B------:R-:W-:Y:S01]  /*5030*/  BPT.TRAP 0x1 ;  /* 0x000000040000795c */ /* 0x000fe20000300000 */
.L_x_25:
[----:B------:R-:W-:Y:S01]  /*5040*/  ULEA UR7, UR4, UR36, 0x3 ;  /* 0x0000002404077291 */ /* 0x000fe2000f8e183f */
[----:B------:R-:W-:-:S08]  /*5050*/  SHF.L.U32 R12, R12, 0x1f, RZ ;  /* 0x0000001f0c0c7819 */ /* 0x000fd000000006ff */
[----:B------:R0:W1:Y:S01]  /*5060*/  SYNCS.PHASECHK.TRANS64.TRYWAIT P2, [UR7+0x30850], R12 ;  /* 0x0308500cff0075a7 */ /* 0x0000620008040147 */
[----:B------:R-:W-:Y:S05]  /*5070*/  @!P0 BRA `(.L_x_26) ;  /* 0x0000000000048947 */ /* 0x000fea0003800000 */
[----:B------:R-:W-:Y:S01]  /*5080*/  BPT.TRAP 0x1 ;  /* 0x000000040000795c */ /* 0x000fe20000300000 */
.L_x_26:
[----:B-1----:R-:W-:Y:S05]  /*5090*/  @P2 BRA `(.L_x_24) ;  /* 0x0000000000082947 */ /* 0x002fea0003800000 */
[----:B------:R-:W1:Y:S02]  /*50a0*/  SYNCS.PHASECHK.TRANS64.TRYWAIT P2, [UR7+0x30850], R12 ;  /* 0x0308500cff0075a7 */ /* 0x000e640008040147 */
[----:B-1----:R-:W-:Y:S05]  /*50b0*/  @!P2 BRA `(.L_x_27) ;  /* 0x0000008400aca947 */ /* 0x002fea0003800000 */
.L_x_24:
[----:B-1----:R-:W2:Y:S01]  /*50c0*/  LDL R13, [R1+0x8] ;  /* 0x00000800010d7983 */ /* 0x002ea20000100800 */
[----:B------:R-:W-:Y:S01]  /*50d0*/  UIADD3 UR7, UR36, 0x400, URZ ;  /* 0x0000040024077890 */ /* 0x000fe2000fffe03f */
[----:B------:R-:W-:Y:S01]  /*50e0*/  WARPGROUP.ARRIVE ;  /* 0x00000000000079c5 */ /* 0x000fe20000000000 */
[----:B------:R-:W-:Y:S01]  /*50f0*/  UMOV UR23, 0x40000040 ;  /* 0x4000004000177882 */ /* 0x000fe20000000000 */
[----:B------:R-:W-:Y:S01]  /*5100*/  UMOV UR21, 0x40000040 ;  /* 0x4000004000157882 */ /* 0x000fe20000000000 */
[----:B------:R-:W-:Y:S01]  /*5110*/  USHF.R.U32.HI UR7, URZ, 0x4, UR7 ;  /* 0x000000043f077899 */ /* 0x000fe20008011607 */
[----:B------:R-:W-:Y:S01]  /*5120*/  FMUL.FTZ R34, R34, UR5 ;  /* 0x0000000522227c20 */ /* 0x000fe20008410000 */
[----:B------:R-:W-:Y:S01]  /*5130*/  FMUL.FTZ R35, R35, UR5 ;  /* 0x0000000523237c20 */ /* 0x000fe20008410000 */
[----:B------:R-:W-:Y:S01]  /*5140*/  FMUL.FTZ R42, R42, UR5 ;  /* 0x000000052a2a7c20 */ /* 0x000fe20008410000 */
[----:B------:R-:W-:Y:S01]  /*5150*/  ULOP3.LUT UR7, UR7, 0x3fff, URZ, 0xc0, !UPT ;  /* 0x00003fff07077892 */ /* 0x000fe2000f8ec03f */
[----:B------:R-:W-:Y:S01]  /*5160*/  MUFU.TANH R152, R34 ;  /* 0x0000002200987308 */ /* 0x000fe20000002400 */
[----:B------:R-:W-:Y:S01]  /*5170*/  FMUL.FTZ R38, R38, UR5 ;  /* 0x0000000526267c20 */ /* 0x000fe20008410000 */
[----:B------:R-:W-:Y:S01]  /*5180*/  FMUL.FTZ R47, R47, UR5 ;  /* 0x000000052f2f7c20 */ /* 0x000fe20008410000 */
[----:B------:R-:W-:Y:S01]  /*5190*/  FMUL.FTZ R16, R28, UR5 ;  /* 0x000000051c107c20 */ /* 0x000fe20008410000 */
[----:B0-----:R-:W-:Y:S01]  /*51a0*/  FMUL.FTZ R12, R24, UR5 ;  /* 0x00000005180c7c20 */ /* 0x001fe20008410000 */
[----:B------:R-:W-:Y:S01]  /*51b0*/  FMUL.FTZ R43, R43, UR5 ;  /* 0x000000052b2b7c20 */ /* 0x000fe20008410000 */
[----:B------:R-:W-:Y:S01]  /*51c0*/  FMUL.FTZ R14, R26, UR5 ;  /* 0x000000051a0e7c20 */ /* 0x000fe20008410000 */
[----:B------:R-:W-:Y:S01]  /*51d0*/  FMUL.FTZ R17, R29, UR5 ;  /* 0x000000051d117c20 */ /* 0x000fe20008410000 */
[----:B------:R0:W1:Y:S01]  /*51e0*/  MUFU.TANH R153, R35 ;  /* 0x0000002300997308 */ /* 0x0000620000002400 */
[----:B------:R-:W-:Y:S01]  /*51f0*/  FMUL.FTZ R15, R27, UR5 ;  /* 0x000000051b0f7c20 */ /* 0x000fe20008410000 */
[----:B------:R-:W-:Y:S01]  /*5200*/  FMUL.FTZ R46, R46, UR5 ;  /* 0x000000052e2e7c20 */ /* 0x000fe20008410000 */
[----:B------:R-:W-:Y:S01]  /*5210*/  FMUL.FTZ R18, R30, UR5 ;  /* 0x000000051e127c20 */ /* 0x000fe20008410000 */
[----:B------:R-:W-:Y:S01]  /*5220*/  FMUL.FTZ R24, R40, UR5 ;  /* 0x0000000528187c20 */ /* 0x000fe20008410000 */
[----:B------:R-:W-:Y:S01]  /*5230*/  FMUL.FTZ R26, R44, UR5 ;  /* 0x000000052c1a7c20 */ /* 0x000fe20008410000 */
[----:B------:R-:W-:Y:S01]  /*5240*/  FMUL.FTZ R39, R39, UR5 ;  /* 0x0000000527277c20 */ /* 0x000fe20008410000 */
[----:B------:R-:W-:Y:S01]  /*5250*/  FMUL.FTZ R40, R66, UR5 ;  /* 0x0000000542287c20 */ /* 0x000fe20008410000 */
[----:B------:R-:W-:Y:S01]  /*5260*/  MUFU.TANH R28, R42 ;  /* 0x0000002a001c7308 */ /* 0x000fe20000002400 */
[----:B------:R-:W-:Y:S01]  /*5270*/  FMUL.FTZ R19, R31, UR5 ;  /* 0x000000051f137c20 */ /* 0x000fe20008410000 */
[----:B------:R-:W-:Y:S01]  /*5280*/  FMUL.FTZ R20, R32, UR5 ;  /* 0x0000000520147c20 */ /* 0x000fe20008410000 */
[----:B------:R-:W-:Y:S01]  /*5290*/  FMUL.FTZ R21, R33, UR5 ;  /* 0x0000000521157c20 */ /* 0x000fe20008410000 */
[----:B------:R-:W-:Y:S01]  /*52a0*/  FMUL.FTZ R27, R45, UR5 ;  /* 0x000000052d1b7c20 */ /* 0x000fe20008410000 */
[----:B------:R-:W-:Y:S01]  /*52b0*/  FMUL.FTZ R22, R36, UR5 ;  /* 0x0000000524167c20 */ /* 0x000fe20008410000 */
[----:B------:R-:W-:Y:S01]  /*52c0*/  FMUL.FTZ R156, R51, UR5 ;  /* 0x00000005339c7c20 */ /* 0x000fe20008410000 */
[----:B------:R-:W-:Y:S01]  /*52d0*/  FMUL.FTZ R23, R37, UR5 ;  /* 0x0000000525177c20 */ /* 0x000fe20008410000 */
[----:B------:R3:W-:Y:S01]  /*52e0*/  MUFU.TANH R154, R38 ;  /* 0x00000026009a7308 */ /* 0x0007e20000002400 */
        /* <DEDUP_REMOVED lines=9> */
[----:B0-----:R-:W-:Y:S01]  /*5380*/  FMUL.FTZ R35, R61, UR5 ;  /* 0x000000053d237c20 */ /* 0x001fe20008410000 */
[----:B---3--:R-:W-:Y:S01]  /*5390*/  FMUL.FTZ R38, R64, UR5 ;  /* 0x0000000540267c20 */ /* 0x008fe20008410000 */
        /* <DEDUP_REMOVED lines=9> */
[----:B------:R-:W-:-:S03]  /*5430*/  FMUL.FTZ R60, R86, UR5 ;  /* 0x00000005563c7c20 */ /* 0x000fc60008410000 */
[----:B------:R1:W0:Y:S08]  /*5440*/  MUFU.TANH R29, R43 ;  /* 0x0000002b001d7308 */ /* 0x0002300000002400 */
[----:B------:R-:W-:Y:S01]  /*5450*/  MUFU.TANH R14, R14 ;  /* 0x0000000e000e7308 */ /* 0x000fe20000002400 */
[----:B-1----:R-:W-:Y:S01]  /*5460*/  MOV R43, R153 ;  /* 0x00000099002b7202 */ /* 0x002fe20000000f00 */
[----:B------:R-:W-:Y:S01]  /*5470*/  FMUL.FTZ R153, R58, UR5 ;  /* 0x000000053a997c20 */ /* 0x000fe20008410000 */
[----:B------:R-:W-:-:S05]  /*5480*/  FMUL.FTZ R58, R84, UR5 ;  /* 0x00000005543a7c20 */ /* 0x000fca0008410000 */
[----:B------:R1:W3:Y:S01]  /*5490*/  MUFU.TANH R44, R46 ;  /* 0x0000002e002c7308 */ /* 0x0002e20000002400 */
[----:B0-----:R-:W-:Y:S02]  /*54a0*/  IMAD.MOV.U32 R45, RZ, RZ, R29 ;  /* 0x000000ffff2d7224 */ /* 0x001fe400078e001d */
[----:B------:R-:W-:Y:S01]  /*54b0*/  FMUL.FTZ R29, R49, UR5 ;  /* 0x00000005311d7c20 */ /* 0x000fe20008410000 */
[----:B------:R-:W-:Y:S01]  /*54c0*/  FMUL.FTZ R49, R75, UR5 ;  /* 0x000000054b317c20 */ /* 0x000fe20008410000 */
[----:B------:R-:W-:Y:S02]  /*54d0*/  IMAD.MOV.U32 R63, RZ, RZ, R45 ;  /* 0x000000ffff3f7224 */ /* 0x000fe400078e002d */
[----:B------:R-:W-:Y:S01]  /*54e0*/  FMUL.FTZ R45, R71, UR5 ;  /* 0x00000005472d7c20 */ /* 0x000fe20008410000 */
[----:B------:R-:W-:Y:S01]  /*54f0*/  FMUL.FTZ R71, R99, UR5 ;  /* 0x0000000563477c20 */ /* 0x000fe20008410000 */
[----:B------:R-:W-:Y:S01]  /*5500*/  MUFU.TANH R15, R15 ;  /* 0x0000000f000f7308 */ /* 0x000fe20000002400 */
[----:B-1----:R-:W-:Y:S01]  /*5510*/  MOV R46, R28 ;  /* 0x0000001c002e7202 */ /* 0x002fe20000000f00 */
[----:B------:R-:W-:Y:S01]  /*5520*/  FMUL.FTZ R28, R48, UR5 ;  /* 0x00000005301c7c20 */ /* 0x000fe20008410000 */
[----:B------:R-:W-:-:S02]  /*5530*/  IMAD.MOV.U32 R48, RZ, RZ, R154 ;  /* 0x000000ffff307224 */ /* 0x000fc400078e009a */
[----:B------:R-:W-:Y:S01]  /*5540*/  FMUL.FTZ R154, R55, UR5 ;  /* 0x00000005379a7c20 */ /* 0x000fe20008410000 */
[----:B------:R-:W-:Y:S01]  /*5550*/  FMUL.FTZ R55, R81, UR5 ;  /* 0x0000000551377c20 */ /* 0x000fe20008410000 */
[----:B------:R-:W-:Y:S02]  /*5560*/  IMAD.MOV.U32 R64, RZ, RZ, R46 ;  /* 0x000000ffff407224 */ /* 0x000fe400078e002e */
[----:B------:R-:W-:Y:S01]  /*5570*/  FMUL.FTZ R46, R72, UR5 ;  /* 0x00000005482e7c20 */ /* 0x000fe20008410000 */
[----:B------:R-:W-:Y:S01]  /*5580*/  MUFU.TANH R16, R16 ;  /* 0x0000001000107308 */ /* 0x000fe20000002400 */
[----:B---3--:R-:W-:Y:S01]  /*5590*/  MOV R62, R44 ;  /* 0x0000002c003e7202 */ /* 0x008fe20000000f00 */
[----:B------:R-:W-:Y:S01]  /*55a0*/  FMUL.FTZ R44, R70, UR5 ;  /* 0x00000005462c7c20 */ /* 0x000fe20008410000 */
[----:B------:R-:W-:Y:S01]  /*55b0*/  FMUL.FTZ R72, R96, UR5 ;  /* 0x0000000560487c20 */ /* 0x000fe20008410000 */
[----:B------:R-:W-:Y:S01]  /*55c0*/  FMUL.FTZ R70, R98, UR5 ;  /* 0x0000000562467c20 */ /* 0x000fe20008410000 */
[----:B------:R-:W-:Y:S01]  /*55d0*/  FMUL.FTZ R96, R116, UR5 ;  /* 0x0000000574607c20 */ /* 0x000fe20008410000 */
[----:B------:R-:W-:-:S02]  /*55e0*/  IMAD.MOV.U32 R87, RZ, RZ, R62 ;  /* 0x000000ffff577224 */ /* 0x000fc400078e003e */
[----:B------:R-:W-:Y:S01]  /*55f0*/  FMUL.FTZ R62, R88, UR5 ;  /* 0x00000005583e7c20 */ /* 0x000fe20008410000 */
[----:B------:R0:W1:Y:S01]  /*5600*/  MUFU.TANH R155, R39 ;  /* 0x00000027009b7308 */ /* 0x0000620000002400 */
[----:B------:R-:W-:Y:S02]  /*5610*/  IMAD.MOV.U32 R88, RZ, RZ, R63 ;  /* 0x000000ffff587224 */ /* 0x000fe400078e003f */
[----:B------:R-:W-:Y:S01]  /*5620*/  FMUL.FTZ R63, R89, UR5 ;  /* 0x00000005593f7c20 */ /* 0x000fe20008410000 */
[----:B------:R-:W-:Y:S01]  /*5630*/  MOV R89, R64 ;  /* 0x0000004000597202 */ /* 0x000fe20000000f00 */
[----:B------:R-:W-:Y:S01]  /*5640*/  FMUL.FTZ R64, R90, UR5 ;  /* 0x000000055a407c20 */ /* 0x000fe20008410000 */
[----:B------:R-:W-:Y:S01]  /*5650*/  FMUL.FTZ R98, R117, UR5 ;  /* 0x0000000575627c20 */ /* 0x000fe20008410000 */
[----:B------:R-:W-:Y:S01]  /*5660*/  @!P1 LEA R99, R0, UR36, 0x3 ;  /* 0x0000002400639c11 */ /* 0x000fe2000f8e18ff */
[----:B------:R-:W-:Y:S01]  /*5670*/  MUFU.TANH R18, R18 ;  /* 0x0000001200127308 */ /* 0x000fe20000002400 */
[----:B0-----:R-:W-:-:S03]  /*5680*/  FMUL.FTZ R39, R65, UR5 ;  /* 0x0000000541277c20 */ /* 0x001fc60008410000 */
[----:B------:R-:W-:-:S04]  /*5690*/  @!P1 VIADD R99, R99, 0x30840 ;  /* 0x0003084063639836 */ /* 0x000fc80000000000 */
[----:B------:R-:W-:Y:S01]  /*56a0*/  MUFU.TANH R17, R17 ;  /* 0x0000001100117308 */ /* 0x000fe20000002400 */
[----:B-1----:R-:W-:Y:S02]  /*56b0*/  IMAD.MOV.U32 R47, RZ, RZ, R155 ;  /* 0x000000ffff2f7224 */ /* 0x002fe400078e009b */
[----:B------:R-:W-:Y:S01]  /*56c0*/  FMUL.FTZ R155, R54, UR5 ;  /* 0x00000005369b7c20 */ /* 0x000fe20008410000 */
[----:B------:R-:W-:Y:S01]  /*56d0*/  FMUL.FTZ R54, R80, UR5 ;  /* 0x0000000550367c20 */ /* 0x000fe20008410000 */
[----:B------:R-:W-:Y:S02]  /*56e0*/  @!P1 PRMT R99, RZ, 0x654, R99 ;  /* 0x00000654ff639816 */ /* 0x000fe40000000063 */
[----:B------:R-:W-:Y:S01]  /*56f0*/  MOV R65, R47 ;  /* 0x0000002f00417202 */ /* 0x000fe20000000f00 */
[----:B------:R-:W-:Y:S01]  /*5700*/  FMUL.FTZ R47, R73, UR5 ;  /* 0x00000005492f7c20 */ /* 0x000fe20008410000 */
[----:B------:R-:W-:Y:S01]  /*5710*/  MUFU.TANH R19, R19 ;  /* 0x0000001300137308 */ /* 0x000fe20000002400 */
[----:B------:R-:W-:-:S02]  /*5720*/  FMUL.FTZ R73, R97, UR5 ;  /* 0x0000000561497c20 */ /* 0x000fc40008410000 */
[----:B------:R-:W-:Y:S02]  /*5730*/  IMAD.MOV.U32 R90, RZ, RZ, R65 ;  /* 0x000000ffff5a7224 */ /* 0x000fe400078e0041 */
[----:B------:R-:W-:-:S03]  /*5740*/  FMUL.FTZ R65, R91, UR5 ;  /* 0x000000055b417c20 */ /* 0x000fc60008410000 */
[----:B------:R-:W-:Y:S08]  /*5750*/  MUFU.TANH R20, R20 ;  /* 0x0000001400147308 */ /* 0x000ff00000002400 */
        /* <DEDUP_REMOVED lines=20> */
[----:B------:R-:W-:Y:S01]  /*58a0*/  MUFU.TANH R37, R37 ;  /* 0x0000002500257308 */ /* 0x000fe20000002400 */
[----:B--2---:R-:W-:Y:S01]  /*58b0*/  R2UR UR10, R13 ;  /* 0x000000000d0a72ca */ /* 0x004fe200000e0000 */
[----:B------:R-:W-:Y:S01]  /*58c0*/  FMUL.FTZ R13, R25, UR5 ;  /* 0x00000005190d7c20 */ /* 0x000fe20008410000 */
[----:B------:R-:W-:Y:S01]  /*58d0*/  FMUL.FTZ R25, R41, UR5 ;  /* 0x0000000529197c20 */ /* 0x000fe20008410000 */
[----:B------:R-:W-:-:S02]  /*58e0*/  IMAD.MOV.U32 R41, RZ, RZ, R152 ;  /* 0x000000ffff297224 */ /* 0x000fc400078e0098 */
[----:B------:R-:W-:Y:S01]  /*58f0*/  FMUL.FTZ R152, R59, UR5 ;  /* 0x000000053b987c20 */ /* 0x000fe20008410000 */
[----:B------:R-:W-:Y:S01]  /*5900*/  FMUL.FTZ R59, R85, UR5 ;  /* 0x00000005553b7c20 */ /* 0x000fe20008410000 */
[----:B------:R-:W-:Y:S01]  /*5910*/  MUFU.TANH R38, R38 ;  /* 0x0000002600267308 */ /* 0x000fe20000002400 */
[----:B------:R-:W-:Y:S02]  /*5920*/  IMAD.MOV.U32 R66, RZ, RZ, R41 ;  /* 0x000000ffff427224 */ /* 0x000fe400078e0029 */
[----:B------:R-:W-:Y:S01]  /*5930*/  FMUL.FTZ R41, R67, UR5 ;  /* 0x0000000543297c20 */ /* 0x000fe20008410000 */
[----:B------:R-:W-:Y:S01]  /*5940*/  MOV R67, R42 ;  /* 0x0000002a00437202 */ /* 0x000fe20000000f00 */
[----:B------:R-:W-:Y:S01]  /*5950*/  FMUL.FTZ R42, R68, UR5 ;  /* 0x00000005442a7c20 */ /* 0x000fe20008410000 */
[----:B------:R-:W-:Y:S02]  /*5960*/  IMAD.MOV.U32 R68, RZ, RZ, R43 ;  /* 0x000000ffff447224 */ /* 0x000fe400078e002b */
[----:B------:R-:W-:Y:S01]  /*5970*/  FMUL.FTZ R43, R69, UR5 ;  /* 0x00000005452b7c20 */ /* 0x000fe20008410000 */
[----:B------:R-:W-:Y:S01]  /*5980*/  UIADD3 UR10, UR10, 0x1e800, URZ ;  /* 0x0001e8000a0a7890 */ /* 0x000fe2000fffe03f */
[----:B------:R-:W0:Y:S01]  /*5990*/  MUFU.TANH R13, R13 ;  /* 0x0000000d000d7308 */ /* 0x000e220000002400 */
[----:B------:R-:W-:-:S02]  /*59a0*/  IMAD.MOV.U32 R69, RZ, RZ, R48 ;  /* 0x000000ffff457224 */ /* 0x000fc400078e0030 */
[----:B------:R-:W-:Y:S01]  /*59b0*/  FMUL.FTZ R48, R74, UR5 ;  /* 0x000000054a307c20 */ /* 0x000fe20008410000 */
[----:B------:R-:W-:Y:S01]  /*59c0*/  USHF.R.U32.HI UR10, URZ, 0x4, UR10 ;  /* 0x000000043f0a7899 */ /* 0x000fe2000801160a */
[----:B------:R-:W-:Y:S01]  /*59d0*/  FMNMX.FTZ R74, R12, R10, !PT ;  /* 0x0000000a0c4a7209 */ /* 0x000fe20007810000 */
[----:B------:R-:W-:Y:S01]  /*59e0*/  IMAD.MOV.U32 R79, RZ, RZ, R66 ;  /* 0x000000ffff4f7224 */ /* 0x000fe200078e0042 */
[----:B------:R-:W-:Y:S01]  /*59f0*/  MOV R81, R68 ;  /* 0x0000004400517202 */ /* 0x000fe20000000f00 */
[----:B------:R-:W-:Y:S01]  /*5a00*/  ULOP3.LUT UR14, UR10, 0x3fff, URZ, 0xc0, !UPT ;  /* 0x00003fff0a0e7892 */ /* 0x000fe2000f8ec03f */
[----:B------:R-:W1:Y:S01]  /*5a10*/  MUFU.TANH R25, R25 ;  /* 0x0000001900197308 */ /* 0x000e620000002400 */
[----:B------:R-:W-:Y:S01]  /*5a20*/  UIMAD UR10, UR4, 0x600, UR7 ;  /* 0x00000600040a78a4 */ /* 0x000fe2000f8e0207 */
[----:B------:R-:W-:Y:S01]  /*5a30*/  MOV R100, R79 ;  /* 0x0000004f00647202 */ /* 0x000fe20000000f00 */
[----:B------:R-:W-:Y:S01]  /*5a40*/  ULOP3.LUT UR14, UR14, 0x10000, URZ, 0xfc, !UPT ;  /* 0x000100000e0e7892 */ /* 0x000fe2000f8efc3f */
[----:B------:R-:W-:-:S02]  /*5a50*/  IMAD.MOV.U32 R91, RZ, RZ, R69 ;  /* 0x000000ffff5b7224 */ /* 0x000fc400078e0045 */
[----:B------:R-:W-:Y:S01]  /*5a60*/  FMUL.FTZ R66, R92, UR5 ;  /* 0x000000055c427c20 */ /* 0x000fe20008410000 */
[----:B------:R-:W-:Y:S02]  /*5a70*/  IMAD.MOV.U32 R82, RZ, RZ, R67 ;  /* 0x000000ffff527224 */ /* 0x000fe400078e0043 */
[----:B------:R-:W-:Y:S01]  /*5a80*/  FMUL.FTZ R68, R94, UR5 ;  /* 0x000000055e447c20 */ /* 0x000fe20008410000 */
[----:B------:R-:W-:Y:S01]  /*5a90*/  UMOV UR22, UR10 ;  /* 0x0000000a00167c82 */ /* 0x000fe20008000000 */
[----:B0-----:R-:W-:Y:S01]  /*5aa0*/  FMNMX.FTZ R75, R13, R74, !PT ;  /* 0x0000004a0d4b7209 */ /* 0x001fe20007810000 */
[----:B------:R-:W-:Y:S01]  /*5ab0*/  UMOV UR20, UR14 ;  /* 0x0000000e00147c82 */ /* 0x000fe20008000000 */
[----:B------:R-:W-:Y:S01]  /*5ac0*/  FMNMX.FTZ R74, R14, R11, !PT ;  /* 0x0000000b0e4a7209 */ /* 0x000fe20007810000 */
[----:B------:R-:W-:Y:S01]  /*5ad0*/  HGMMA.64x64x16.F32.BF16 R120, gdesc[UR20].tnspB, R120, gsb0 ;  /* 0x40e00000147879f0 */ /* 0x000fe20008001878 */
[----:B------:R-:W-:Y:S01]  /*5ae0*/  UIADD3 UR22, UR10, 0x80, URZ ;  /* 0x000000800a167890 */ /* 0x000fe2000fffe03f */
[----:B------:R-:W0:Y:S01]  /*5af0*/  MUFU.TANH R152, R152 ;  /* 0x0000009800987308 */ /* 0x000e220000002400 */
[----:B------:R-:W-:Y:S01]  /*5b00*/  UIADD3 UR20, UR14, 0x2, URZ ;  /* 0x000000020e147890 */ /* 0x000fe2000fffe03f */
[----:B------:R-:W-:Y:S01]  /*5b10*/  FMNMX.FTZ R77, R15, R74, !PT ;  /* 0x0000004a0f4d7209 */ /* 0x000fe20007810000 */
[----:B------:R-:W-:Y:S01]  /*5b20*/  UMOV UR23, 0x40000040 ;  /* 0x4000004000177882 */ /* 0x000fe20000000000 */
[----:B------:R-:W-:Y:S01]  /*5b30*/  UMOV UR21, 0x40000040 ;  /* 0x4000004000157882 */ /* 0x000fe20000000000 */
[----:B------:R-:W-:Y:S01]  /*5b40*/  FMNMX.FTZ R74, R16, R75, !PT ;  /* 0x0000004b104a7209 */ /* 0x000fe20007810000 */
[----:B------:R-:W-:Y:S01]  /*5b50*/  FMUL.FTZ R67, R93, UR5 ;  /* 0x000000055d437c20 */ /* 0x000fe20008410000 */
[----:B------:R-:W-:Y:S01]  /*5b60*/  FMNMX.FTZ R78, R18, R77, !PT ;  /* 0x0000004d124e7209 */ /* 0x000fe20007810000 */
[----:B------:R-:W2:Y:S01]  /*5b70*/  MUFU.TANH R40, R40 ;  /* 0x0000002800287308 */ /* 0x000ea20000002400 */
[----:B------:R-:W-:Y:S01]  /*5b80*/  FMNMX.FTZ R75, R17, R74, !PT ;  /* 0x0000004a114b7209 */ /* 0x000fe20007810000 */
[----:B------:R-:W-:Y:S01]  /*5b90*/  FMUL.FTZ R69, R95, UR5 ;  /* 0x000000055f457c20 */ /* 0x000fe20008410000 */
[----:B------:R-:W-:Y:S01]  /*5ba0*/  FMNMX.FTZ R78, R19, R78, !PT ;  /* 0x0000004e134e7209 */ /* 0x000fe20007810000 */
[----:B------:R-:W-:Y:S01]  /*5bb0*/  FMUL.FTZ R77, R101, UR5 ;  /* 0x00000005654d7c20 */ /* 0x000fe20008410000 */
[----:B------:R-:W-:-:S02]  /*5bc0*/  FMNMX.FTZ R74, R20, R75, !PT ;  /* 0x0000004b144a7209 */ /* 0x000fc40007810000 */
[----:B------:R-:W-:Y:S01]  /*5bd0*/  FMNMX.FTZ R78, R100, R78, !PT ;  /* 0x0000004e644e7209 */ /* 0x000fe20007810000 */
[----:B------:R-:W3:Y:S01]  /*5be0*/  MUFU.TANH R39, R39 ;  /* 0x0000002700277308 */ /* 0x000ee20000002400 */
[----:B------:R-:W-:Y:S02]  /*5bf0*/  FMNMX.FTZ R75, R21, R74, !PT ;  /* 0x0000004a154b7209 */ /* 0x000fe40007810000 */
[----:B------:R-:W-:Y:S02]  /*5c00*/  FMNMX.FTZ R78, R81, R78, !PT ;  /* 0x0000004e514e7209 */ /* 0x000fe40007810000 */
[----:B------:R-:W-:Y:S02]  /*5c10*/  FMNMX.FTZ R74, R22, R75, !PT ;  /* 0x0000004b164a7209 */ /* 0x000fe40007810000 */
[----:B------:R-:W-:Y:S01]  /*5c20*/  FMNMX.FTZ R78, R91, R78, !PT ;  /* 0x0000004e5b4e7209 */ /* 0x000fe20007810000 */
[----:B------:R-:W4:Y:S01]  /*5c30*/  MUFU.TANH R41, R41 ;  /* 0x0000002900297308 */ /* 0x000f220000002400 */
[----:B------:R-:W-:Y:S01]  /*5c40*/  FMNMX.FTZ R75, R23, R74, !PT ;  /* 0x0000004a174b7209 */ /* 0x000fe20007810000 */
[----:B------:R-:W-:Y:S01]  /*5c50*/  FMUL.FTZ R74, R102, UR5 ;  /* 0x00000005664a7c20 */ /* 0x000fe20008410000 */
[----:B------:R-:W-:Y:S01]  /*5c60*/  FMNMX.FTZ R78, R90, R78, !PT ;  /* 0x0000004e5a4e7209 */ /* 0x000fe20007810000 */
[----:B------:R-:W-:Y:S01]  /*5c70*/  IMAD.MOV.U32 R102, RZ, RZ, R81 ;  /* 0x000000ffff667224 */ /* 0x000fe200078e0051 */
[----:B------:R-:W-:Y:S01]  /*5c80*/  FMNMX.FTZ R80, R24, R75, !PT ;  /* 0x0000004b18507209 */ /* 0x000fe20007810000 */
[----:B------:R-:W-:Y:S01]  /*5c90*/  FMUL.FTZ R75, R103, UR5 ;  /* 0x00000005674b7c20 */ /* 0x000fe20008410000 */
[----:B------:R-:W-:Y:S01]  /*5ca0*/  FMNMX.FTZ R78, R89, R78, !PT ;  /* 0x0000004e594e7209 */ /* 0x000fe20007810000 */
[----:B------:R-:W-:Y:S01]  /*5cb0*/  IMAD.MOV.U32 R103, RZ, RZ, R82 ;  /* 0x000000ffff677224 */ /* 0x000fe200078e0052 */
[----:B-1----:R-:W-:Y:S01]  /*5cc0*/  FMNMX.FTZ R79, R25, R80, !PT ;  /* 0x00000050194f7209 */ /* 0x002fe20007810000 */
[----:B------:R-:W1:Y:S01]  /*5cd0*/  MUFU.TANH R42, R42 ;  /* 0x0000002a002a7308 */ /* 0x000e620000002400 */
[----:B------:R-:W-:Y:S01]  /*5ce0*/  FMNMX.FTZ R78, R88, R78, !PT ;  /* 0x0000004e584e7209 */ /* 0x000fe20007810000 */
[----:B------:R-:W-:Y:S01]  /*5cf0*/  FMUL.FTZ R81, R105, UR5 ;  /* 0x0000000569517c20 */ /* 0x000fe20008410000 */
[----:B------:R-:W-:-:S02]  /*5d00*/  FMNMX.FTZ R80, R26, R79, !PT ;  /* 0x0000004f1a507209 */ /* 0x000fc40007810000 */
[----:B------:R-:W-:Y:S02]  /*5d10*/  FMNMX.FTZ R78, R87, R78, !PT ;  /* 0x0000004e574e7209 */ /* 0x000fe40007810000 */
[----:B------:R-:W-:Y:S01]  /*5d20*/  FMNMX.FTZ R79, R27, R80, !PT ;  /* 0x000000501b4f7209 */ /* 0x000fe20007810000 */
[----:B------:R-:W5:Y:S01]  /*5d30*/  MUFU.TANH R44, R44 ;  /* 0x0000002c002c7308 */ /* 0x000f620000002400 */
[----:B------:R-:W-:Y:S01]  /*5d40*/  FMNMX.FTZ R78, R103, R78, !PT ;  /* 0x0000004e674e7209 */ /* 0x000fe20007810000 */
[----:B------:R-:W-:Y:S01]  /*5d50*/  FMUL.FTZ R80, R104, UR5 ;  /* 0x0000000568507c20 */ /* 0x000fe20008410000 */
[----:B------:R-:W-:Y:S01]  /*5d60*/  FMNMX.FTZ R82, R28, R79, !PT ;  /* 0x0000004f1c527209 */ /* 0x000fe20007810000 */
[----:B------:R-:W-:Y:S01]  /*5d70*/  IMAD.MOV.U32 R104, RZ, RZ, R87 ;  /* 0x000000ffff687224 */ /* 0x000fe200078e0057 */
[----:B------:R-:W-:Y:S02]  /*5d80*/  FMNMX.FTZ R79, R157, R78, !PT ;  /* 0x0000004e9d4f7209 */ /* 0x000fe40007810000 */
[----:B------:R-:W-:Y:S01]  /*5d90*/  FMNMX.FTZ R83, R29, R82, !PT ;  /* 0x000000521d537209 */ /* 0x000fe20007810000 */
[----:B------:R-:W5:Y:S01]  /*5da0*/  MUFU.TANH R43, R43 ;  /* 0x0000002b002b7308 */ /* 0x000f620000002400 */
[----:B------:R-:W-:-:S02]  /*5db0*/  FMNMX.FTZ R78, R156, R79, !PT ;  /* 0x0000004f9c4e7209 */ /* 0x000fc40007810000 */
[----:B------:R-:W-:Y:S02]  /*5dc0*/  FMNMX.FTZ R82, R30, R83, !PT ;  /* 0x000000531e527209 */ /* 0x000fe40007810000 */
[----:B------:R-:W-:Y:S01]  /*5dd0*/  FMNMX.FTZ R79, R155, R78, !PT ;  /* 0x0000004e9b4f7209 */ /* 0x000fe20007810000 */
[----:B------:R-:W-:Y:S01]  /*5de0*/  FMUL.FTZ R78, R106, UR5 ;  /* 0x000000056a4e7c20 */ /* 0x000fe20008410000 */
[----:B------:R-:W-:Y:S01]  /*5df0*/  FMNMX.FTZ R83, R31, R82, !PT ;  /* 0x000000521f537209 */ /* 0x000fe20007810000 */
[----:B------:R-:W5:Y:S01]  /*5e00*/  MUFU.TANH R45, R45 ;  /* 0x0000002d002d7308 */ /* 0x000f620000002400 */
[----:B------:R-:W-:Y:S01]  /*5e10*/  FMNMX.FTZ R82, R154, R79, !PT ;  /* 0x0000004f9a527209 */ /* 0x000fe20007810000 */
[----:B------:R-:W-:Y:S01]  /*5e20*/  IMAD.MOV.U32 R106, RZ, RZ, R89 ;  /* 0x000000ffff6a7224 */ /* 0x000fe200078e0059 */
[----:B------:R-:W-:Y:S01]  /*5e30*/  FMNMX.FTZ R84, R32, R83, !PT ;  /* 0x0000005320547209 */ /* 0x000fe20007810000 */
[----:B------:R-:W-:Y:S01]  /*5e40*/  FMUL.FTZ R79, R107, UR5 ;  /* 0x000000056b4f7c20 */ /* 0x000fe20008410000 */
[----:B------:R-:W-:Y:S01]  /*5e50*/  FMNMX.FTZ R83, R153, R82, !PT ;  /* 0x0000005299537209 */ /* 0x000fe20007810000 */
[----:B------:R-:W-:Y:S01]  /*5e60*/  IMAD.MOV.U32 R107, RZ, RZ, R90 ;  /* 0x000000ffff6b7224 */ /* 0x000fe200078e005a */
[----:B------:R-:W-:Y:S01]  /*5e70*/  FMNMX.FTZ R85, R33, R84, !PT ;  /* 0x0000005421557209 */ /* 0x000fe20007810000 */
[----:B------:R-:W5:Y:S01]  /*5e80*/  MUFU.TANH R46, R46 ;  /* 0x0000002e002e7308 */ /* 0x000f620000002400 */
[----:B0-----:R-:W-:Y:S01]  /*5e90*/  FMNMX.FTZ R83, R152, R83, !PT ;  /* 0x0000005398537209 */ /* 0x001fe20007810000 */
[----:B------:R-:W-:Y:S01]  /*5ea0*/  FMUL.FTZ R84, R108, UR5 ;  /* 0x000000056c547c20 */ /* 0x000fe20008410000 */
[----:B------:R-:W-:Y:S01]  /*5eb0*/  FMNMX.FTZ R82, R34, R85, !PT ;  /* 0x0000005522527209 */ /* 0x000fe20007810000 */
[----:B------:R-:W-:Y:S01]  /*5ec0*/  FMUL.FTZ R90, R112, UR5 ;  /* 0x00000005705a7c20 */ /* 0x000fe20008410000 */
[----:B------:R-:W-:-:S02]  /*5ed0*/  FMNMX.FTZ R86, R36, R83, !PT ;  /* 0x0000005324567209 */ /* 0x000fc40007810000 */
[----:B------:R-:W-:Y:S01]  /*5ee0*/  FMNMX.FTZ R83, R35, R82, !PT ;  /* 0x0000005223537209 */ /* 0x000fe20007810000 */
[----:B------:R-:W-:Y:S02]  /*5ef0*/  WARPGROUP.DEPBAR.LE gsb0, 0x0 ;  /* 0x00008000000079c5 */ /* 0x000fe40000010000 */
[----:B------:R-:W-:Y:S01]  /*5f00*/  WARPGROUP.ARRIVE ;  /* 0x00000000000079c5 */ /* 0x000fe20000000000 */
[----:B------:R-:W-:Y:S01]  /*5f10*/  FMNMX.FTZ R85, R37, R86, !PT ;  /* 0x0000005625557209 */ /* 0x000fe20007810000 */
[----:B------:R-:W0:Y:S01]  /*5f20*/  MUFU.TANH R48, R48 ;  /* 0x0000003000307308 */ /* 0x000e220000002400 */
[----:B------:R-:W-:Y:S02]  /*5f30*/  FMNMX.FTZ R82, R38, R83, !PT ;  /* 0x0000005326527209 */ /* 0x000fe40007810000 */
[----:B--2---:R-:W-:Y:S01]  /*5f40*/  FMNMX.FTZ R86, R40, R85, !PT ;  /* 0x0000005528567209 */ /* 0x004fe20007810000 */
[----:B------:R-:W-:Y:S01]  /*5f50*/  HGMMA.64x64x16.F32.BF16 R120, gdesc[UR20].tnspB, R120, gsb0 ;  /* 0x40e00000147879f0 */ /* 0x000fe20008001878 */
[----:B------:R-:W-:Y:S01]  /*5f60*/  UIADD3 UR22, UR10, 0x100, URZ ;  /* 0x000001000a167890 */ /* 0x000fe2000fffe03f */
[----:B---3--:R-:W-:Y:S01]  /*5f70*/  FMNMX.FTZ R83, R39, R82, !PT ;  /* 0x0000005227537209 */ /* 0x008fe20007810000 */
[----:B------:R-:W-:Y:S01]  /*5f80*/  UIADD3 UR20, UR14, 0x4, URZ ;  /* 0x000000040e147890 */ /* 0x000fe2000fffe03f */
[----:B------:R-:W2:Y:S01]  /*5f90*/  MUFU.TANH R47, R47 ;  /* 0x0000002f002f7308 */ /* 0x000ea20000002400 */
[----:B------:R-:W-:Y:S01]  /*5fa0*/  UMOV UR23, 0x40000040 ;  /* 0x4000004000177882 */ /* 0x000fe20000000000 */
[----:B------:R-:W-:Y:S01]  /*5fb0*/  UMOV UR21, 0x40000040 ;  /* 0x4000004000157882 */ /* 0x000fe20000000000 */
[----:B----4-:R-:W-:Y:S01]  /*5fc0*/  FMNMX.FTZ R87, R41, R86, !PT ;  /* 0x0000005629577209 */ /* 0x010fe20007810000 */
[----:B------:R-:W-:Y:S01]  /*5fd0*/  FMUL.FTZ R85, R109, UR5 ;  /* 0x000000056d557c20 */ /* 0x000fe20008410000 */
[----:B-1----:R-:W-:Y:S01]  /*5fe0*/  FMNMX.FTZ R82, R42, R83, !PT ;  /* 0x000000532a527209 */ /* 0x002fe20007810000 */
[----:B------:R-:W1:Y:S01]  /*5ff0*/  S2R R109, SR_TID.X ;  /* 0x00000000006d7919 */ /* 0x000e620000002100 */
[----:B-----5:R-:W-:Y:S01]  /*6000*/  FMNMX.FTZ R86, R44, R87, !PT ;  /* 0x000000572c567209 */ /* 0x020fe20007810000 */
[----:B------:R-:W3:Y:S01]  /*6010*/  MUFU.TANH R49, R49 ;  /* 0x0000003100317308 */ /* 0x000ee20000002400 */
[----:B------:R-:W-:Y:S01]  /*6020*/  FMNMX.FTZ R83, R43, R82, !PT ;  /* 0x000000522b537209 */ /* 0x000fe20007810000 */
[----:B------:R-:W-:Y:S01]  /*6030*/  FMUL.FTZ R82, R110, UR5 ;  /* 0x000000056e527c20 */ /* 0x000fe20008410000 */
[----:B------:R-:W-:Y:S01]  /*6040*/  FMNMX.FTZ R87, R45, R86, !PT ;  /* 0x000000562d577209 */ /* 0x000fe20007810000 */
[----:B------:R-:W-:Y:S01]  /*6050*/  IMAD.MOV.U32 R110, RZ, RZ, R100 ;  /* 0x000000ffff6e7224 */ /* 0x000fe200078e0064 */
[----:B------:R-:W-:-:S02]  /*6060*/  FMNMX.FTZ R86, R46, R83, !PT ;  /* 0x000000532e567209 */ /* 0x000fc40007810000 */
[----:B------:R-:W-:Y:S01]  /*6070*/  MOV R105, R88 ;  /* 0x0000005800697202 */ /* 0x000fe20000000f00 */
[----:B------:R-:W4:Y:S01]  /*6080*/  MUFU.TANH R50, R50 ;  /* 0x0000003200327308 */ /* 0x000f220000002400 */
[----:B0-----:R-:W-:Y:S02]  /*6090*/  FMNMX.FTZ R88, R48, R87, !PT ;  /* 0x0000005730587209 */ /* 0x001fe40007810000 */
[----:B--2---:R-:W-:Y:S02]  /*60a0*/  FMNMX.FTZ R83, R47, R86, !PT ;  /* 0x000000562f537209 */ /* 0x004fe40007810000 */
[----:B------:R-:W-:Y:S01]  /*60b0*/  MOV R108, R91 ;  /* 0x0000005b006c7202 */ /* 0x000fe20000000f00 */
[----:B------:R-:W-:Y:S02]  /*60c0*/  FMUL.FTZ R91, R113, UR5 ;  /* 0x00000005715b7c20 */ /* 0x000fe40008410000 */
[----:B------:R-:W0:Y:S01]  /*60d0*/  MUFU.TANH R52, R52 ;  /* 0x0000003400347308 */ /* 0x000e220000002400 */
[----:B---3--:R-:W-:-:S07]  /*60e0*/  FMNMX.FTZ R87, R49, R88, !PT ;  /* 0x0000005831577209 */ /* 0x008fce0007810000 */
[----:B------:R-:W2:Y:S01]  /*60f0*/  MUFU.TANH R51, R51 ;  /* 0x0000003300337308 */ /* 0x000ea20000002400 */
[----:B----4-:R-:W-:Y:S01]  /*6100*/  FMNMX.FTZ R86, R50, R83, !PT ;  /* 0x0000005332567209 */ /* 0x010fe20007810000 */
[----:B------:R-:W-:Y:S01]  /*6110*/  FMUL.FTZ R83, R111, UR5 ;  /* 0x000000056f537c20 */ /* 0x000fe20008410000 */
[----:B-1----:R-:W-:-:S05]  /*6120*/  ISETP.GE.U32.AND P2, PT, R109, 0x180, PT ;  /* 0x000001806d00780c */ /* 0x002fca0003f46070 */
[----:B------:R-:W1:Y:S01]  /*6130*/  MUFU.TANH R53, R53 ;  /* 0x0000003500357308 */ /* 0x000e620000002400 */
[----:B0-----:R-:W-:Y:S02]  /*6140*/  FMNMX.FTZ R88, R52, R87, !PT ;  /* 0x0000005734587209 */ /* 0x001fe40007810000 */
[----:B------:R-:W-:-:S05]  /*6150*/  SHF.R.U32.HI R109, RZ, 0x7, R109 ;  /* 0x00000007ff6d7819 */ /* 0x000fca000001166d */
[----:B------:R-:W0:Y:S01]  /*6160*/  MUFU.TANH R54, R54 ;  /* 0x0000003600367308 */ /* 0x000e220000002400 */
[----:B--2---:R-:W-:-:S07]  /*6170*/  FMNMX.FTZ R87, R51, R86, !PT ;  /* 0x0000005633577209 */ /* 0x004fce0007810000 */
[----:B------:R-:W2:Y:S01]  /*6180*/  MUFU.TANH R56, R56 ;  /* 0x0000003800387308 */ /* 0x000ea20000002400 */
[----:B-1----:R-:W-:-:S07]  /*6190*/  FMNMX.FTZ R89, R53, R88, !PT ;  /* 0x0000005835597209 */ /* 0x002fce0007810000 */
[----:B------:R-:W1:Y:S01]  /*61a0*/  MUFU.TANH R55, R55 ;  /* 0x0000003700377308 */ /* 0x000e620000002400 */
[----:B0-----:R-:W-:Y:S01]  /*61b0*/  FMNMX.FTZ R86, R54, R87, !PT ;  /* 0x0000005736567209 */ /* 0x001fe20007810000 */
[----:B------:R-:W-:Y:S02]  /*61c0*/  WARPGROUP.DEPBAR.LE gsb0, 0x0 ;  /* 0x00008000000079c5 */ /* 0x000fe40000010000 */
[----:B------:R-:W-:-:S04]  /*61d0*/  WARPGROUP.ARRIVE ;  /* 0x00000000000079c5 */ /* 0x000fc80000000000 */
[----:B------:R-:W0:Y:S01]  /*61e0*/  MUFU.TANH R57, R57 ;  /* 0x0000003900397308 */ /* 0x000e220000002400 */
[----:B--2---:R-:W-:Y:S01]  /*61f0*/  FMNMX.FTZ R88, R56, R89, !PT ;  /* 0x0000005938587209 */ /* 0x004fe20007810000 */
[----:B------:R-:W-:Y:S01]  /*6200*/  HGMMA.64x64x16.F32.BF16 R120, gdesc[UR20].tnspB, R120, gsb0 ;  /* 0x40e00000147879f0 */ /* 0x000fe20008001878 */
[----:B------:R-:W-:Y:S01]  /*6210*/  UIADD3 UR22, UR10, 0x180, URZ ;  /* 0x000001800a167890 */ /* 0x000fe2000fffe03f */
[----:B-1----:R-:W-:Y:S01]  /*6220*/  FMNMX.FTZ R87, R55, R86, !PT ;  /* 0x0000005637577209 */ /* 0x002fe20007810000 */
[----:B------:R-:W-:-:S03]  /*6230*/  UIADD3 UR20, UR14, 0x6, URZ ;  /* 0x000000060e147890 */ /* 0x000fc6000fffe03f */
[----:B------:R-:W1:Y:S01]  /*6240*/  MUFU.TANH R58, R58 ;  /* 0x0000003a003a7308 */ /* 0x000e620000002400 */
[----:B------:R-:W-:Y:S01]  /*6250*/  UMOV UR23, 0x40000040 ;  /* 0x4000004000177882 */ /* 0x000fe20000000000 */
[----:B------:R-:W-:-:S06]  /*6260*/  UMOV UR21, 0x40000040 ;  /* 0x4000004000157882 */ /* 0x000fcc0000000000 */
[----:B------:R-:W2:Y:S01]  /*6270*/  MUFU.TANH R60, R60 ;  /* 0x0000003c003c7308 */ /* 0x000ea20000002400 */
[----:B0-----:R-:W-:-:S07]  /*6280*/  FMNMX.FTZ R89, R57, R88, !PT ;  /* 0x0000005839597209 */ /* 0x001fce0007810000 */
[----:B------:R-:W0:Y:S01]  /*6290*/  MUFU.TANH R59, R59 ;  /* 0x0000003b003b7308 */ /* 0x000e220000002400 */
[----:B-1----:R-:W-:-:S07]  /*62a0*/  FMNMX.FTZ R86, R58, R87, !PT ;  /* 0x000000573a567209 */ /* 0x002fce0007810000 */
[----:B------:R-:W1:Y:S01]  /*62b0*/  MUFU.TANH R61, R61 ;  /* 0x0000003d003d7308 */ /* 0x000e620000002400 */
[----:B--2---:R-:W-:-:S07]  /*62c0*/  FMNMX.FTZ R88, R60, R89, !PT ;  /* 0x000000593c587209 */ /* 0x004fce0007810000 */
[----:B------:R-:W2:Y:S01]  /*62d0*/  MUFU.TANH R62, R62 ;  /* 0x0000003e003e7308 */ /* 0x000ea20000002400 */
[----:B0-----:R-:W-:-:S07]  /*62e0*/  FMNMX.FTZ R87, R59, R86, !PT ;  /* 0x000000563b577209 */ /* 0x001fce0007810000 */
[----:B------:R-:W0:Y:S01]  /*62f0*/  MUFU.TANH R64, R64 ;  /* 0x0000004000407308 */ /* 0x000e220000002400 */
[----:B-1----:R-:W-:Y:S01]  /*6300*/  FMNMX.FTZ R89, R61, R88, !PT ;  /* 0x000000583d597209 */ /* 0x002fe20007810000 */
[----:B------:R-:W-:Y:S02]  /*6310*/  FMUL.FTZ R88, R114, UR5 ;  /* 0x0000000572587c20 */ /* 0x000fe40008410000 */
[----:B------:R-:W3:Y:S04]  /*6320*/  LDL R114, [R1+0x10] ;  /* 0x0000100001727983 */ /* 0x000ee80000100800 */
[----:B------:R-:W1:Y:S01]  /*6330*/  MUFU.TANH R63, R63 ;  /* 0x0000003f003f7308 */ /* 0x000e620000002400 */
[----:B--2---:R-:W-:-:S07]  /*6340*/  FMNMX.FTZ R86, R62, R87, !PT ;  /* 0x000000573e567209 */ /* 0x004fce0007810000 */
[----:B------:R-:W2:Y:S01]  /*6350*/  MUFU.TANH R65, R65 ;  /* 0x0000004100417308 */ /* 0x000ea20000002400 */
[----:B0-----:R-:W-:Y:S01]  /*6360*/  FMNMX.FTZ R92, R64, R89, !PT ;  /* 0x00000059405c7209 */ /* 0x001fe20007810000 */
[----:B------:R-:W-:-:S06]  /*6370*/  FMUL.FTZ R89, R115, UR5 ;  /* 0x0000000573597c20 */ /* 0x000fcc0008410000 */
[----:B------:R-:W0:Y:S01]  /*6380*/  MUFU.TANH R66, R66 ;  /* 0x0000004200427308 */ /* 0x000e220000002400 */
[----:B-1----:R-:W-:Y:S01]  /*6390*/  FMNMX.FTZ R87, R63, R86, !PT ;  /* 0x000000563f577209 */ /* 0x002fe20007810000 */
[----:B------:R-:W-:Y:S02]  /*63a0*/  WARPGROUP.DEPBAR.LE gsb0, 0x0 ;  /* 0x00008000000079c5 */ /* 0x000fe40000010000 */
[----:B------:R-:W-:-:S04]  /*63b0*/  WARPGROUP.ARRIVE ;  /* 0x00000000000079c5 */ /* 0x000fc80000000000 */
[----:B------:R-:W1:Y:S01]  /*63c0*/  MUFU.TANH R68, R68 ;  /* 0x0000004400447308 */ /* 0x000e620000002400 */
[----:B--2---:R-:W-:Y:S01]  /*63d0*/  FMNMX.FTZ R93, R65, R92, !PT ;  /* 0x0000005c415d7209 */ /* 0x004fe20007810000 */
[----:B------:R-:W-:Y:S01]  /*63e0*/  HGMMA.64x64x16.F32.BF16 R120, gdesc[UR20].tnspB, R120, gsb0 ;  /* 0x40e00000147879f0 */ /* 0x000fe20008001878 */
[----:B------:R-:W-:Y:S01]  /*63f0*/  UIADD3 UR22, UR10, 0x200, URZ ;  /* 0x000002000a167890 */ /* 0x000fe2000fffe03f */
[----:B0-----:R-:W-:Y:S01]  /*6400*/  FMNMX.FTZ R86, R66, R87, !PT ;  /* 0x0000005742567209 */ /* 0x001fe20007810000 */
[----:B------:R-:W-:-:S03]  /*6410*/  UIADD3 UR20, UR14, 0x600, URZ ;  /* 0x000006000e147890 */ /* 0x000fc6000fffe03f */
[----:B------:R-:W0:Y:S01]  /*6420*/  MUFU.TANH R67, R67 ;  /* 0x0000004300437308 */ /* 0x000e220000002400 */
[----:B------:R-:W-:Y:S01]  /*6430*/  UMOV UR23, 0x40000040 ;  /* 0x4000004000177882 */ /* 0x000fe20000000000 */
[----:B------:R-:W-:-:S06]  /*6440*/  UMOV UR21, 0x40000040 ;  /* 0x4000004000157882 */ /* 0x000fcc0000000000 */
[----:B------:R-:W2:Y:S01]  /*6450*/  MUFU.TANH R69, R69 ;  /* 0x0000004500457308 */ /* 0x000ea20000002400 */
[----:B-1----:R-:W-:-:S07]  /*6460*/  FMNMX.FTZ R92, R68, R93, !PT ;  /* 0x0000005d445c7209 */ /* 0x002fce0007810000 */
[----:B------:R-:W1:Y:S01]  /*6470*/  MUFU.TANH R72, R72 ;  /* 0x0000004800487308 */ /* 0x000e620000002400 */
[----:B0-----:R-:W-:-:S07]  /*6480*/  FMNMX.FTZ R87, R67, R86, !PT ;  /* 0x0000005643577209 */ /* 0x001fce0007810000 */
[----:B------:R-:W0:Y:S01]  /*6490*/  MUFU.TANH R70, R70 ;  /* 0x0000004600467308 */ /* 0x000e220000002400 */
[----:B--2---:R-:W-:-:S07]  /*64a0*/  FMNMX.FTZ R93, R69, R92, !PT ;  /* 0x0000005c455d7209 */ /* 0x004fce0007810000 */
[----:B------:R-:W2:Y:S01]  /*64b0*/  MUFU.TANH R73, R73 ;  /* 0x0000004900497308 */ /* 0x000ea20000002400 */
[----:B-1----:R-:W-:-:S07]  /*64c0*/  FMNMX.FTZ R86, R72, R87, !PT ;  /* 0x0000005748567209 */ /* 0x002fce0007810000 */
[----:B------:R-:W1:Y:S01]  /*64d0*/  MUFU.TANH R71, R71 ;  /* 0x0000004700477308 */ /* 0x000e620000002400 */
[----:B0-----:R-:W-:-:S07]  /*64e0*/  FMNMX.FTZ R92, R70, R93, !PT ;  /* 0x0000005d465c7209 */ /* 0x001fce0007810000 */
[----:B------:R-:W0:Y:S01]  /*64f0*/  MUFU.TANH R76, R76 ;  /* 0x0000004c004c7308 */ /* 0x000e220000002400 */
[----:B--2---:R-:W-:-:S07]  /*6500*/  FMNMX.FTZ R87, R73, R86, !PT ;  /* 0x0000005649577209 */ /* 0x004fce0007810000 */
[----:B------:R-:W2:Y:S01]  /*6510*/  MUFU.TANH R74, R74 ;  /* 0x0000004a004a7308 */ /* 0x000ea20000002400 */
[----:B-1----:R-:W-:Y:S01]  /*6520*/  FMNMX.FTZ R93, R71, R92, !PT ;  /* 0x0000005c475d7209 */ /* 0x002fe20007810000 */
[----:B------:R-:W-:-:S06]  /*6530*/  FMUL.FTZ R92, R118, UR5 ;  /* 0x00000005765c7c20 */ /* 0x000fcc0008410000 */
        /* <DEDUP_REMOVED lines=18> */
[----:B--2---:R-:W-:Y:S01]  /*6660*/  FMNMX.FTZ R94, R78, R93, !PT ;  /* 0x0000005d4e5e7209 */ /* 0x004fe20007810000 */
[----:B------:R-:W-:-:S06]  /*6670*/  FMUL.FTZ R93, R119, UR5 ;  /* 0x00000005775d7c20 */ /* 0x000fcc0008410000 */
        /* <DEDUP_REMOVED lines=30> */
[----:B0-----:R-:W-:Y:S02]  /*6860*/  FMNMX.FTZ R86, R92, R95, !PT ;  /* 0x0000005f5c567209 */ /* 0x001fe40007810000 */
[----:B--2---:R-:W-:Y:S02]  /*6870*/  FMNMX.FTZ R87, R98, R87, !PT ;  /* 0x0000005762577209 */ /* 0x004fe40007810000 */
[----:B-1----:R-:W-:-:S03]  /*6880*/  FMNMX.FTZ R97, R93, R86, !PT ;  /* 0x000000565d617209 */ /* 0x002fc60007810000 */
[----:B------:R-:W0:Y:S04]  /*6890*/  SHFL.BFLY PT, R86, R87, 0x2, 0x1f ;  /* 0x0c401f0057567f89 */ /* 0x000e2800000e0000 */
[----:B------:R-:W1:Y:S01]  /*68a0*/  SHFL.BFLY PT, R94, R97, 0x2, 0x1f ;  /* 0x0c401f00615e7f89 */ /* 0x000e6200000e0000 */
[----:B------:R-:W-:Y:S02]  /*68b0*/  WARPGROUP.DEPBAR.LE gsb0, 0x0 ;  /* 0x00008000000079c5 */ /* 0x000fe40000010000 */
[----:B------:R-:W-:-:S06]  /*68c0*/  WARPGROUP.ARRIVE ;  /* 0x00000000000079c5 */ /* 0x000fcc0000000000 */
[----:B------:R-:W-:Y:S01]  /*68d0*/  HGMMA.64x64x16.F32.BF16 R120, gdesc[UR20].tnspB, R120, gsb0 ;  /* 0x40e00000147879f0 */ /* 0x000fe20008001878 */
[----:B------:R-:W-:Y:S02]  /*68e0*/  UIADD3 UR22, UR10, 0x380, URZ ;  /* 0x000003800a167890 */ /* 0x000fe4000fffe03f */
[----:B------:R-:W-:Y:S01]  /*68f0*/  UIADD3 UR20, UR14, 0x606, URZ ;  /* 0x000006060e147890 */ /* 0x000fe2000fffe03f */
[----:B0-----:R-:W-:Y:S01]  /*6900*/  FMNMX.FTZ R86, R87, R86, !PT ;  /* 0x0000005657567209 */ /* 0x001fe20007810000 */
[----:B------:R-:W-:Y:S01]  /*6910*/  UMOV UR23, 0x40000040 ;  /* 0x4000004000177882 */ /* 0x000fe20000000000 */
[----:B------:R-:W-:Y:S01]  /*6920*/  UMOV UR21, 0x40000040 ;  /* 0x4000004000157882 */ /* 0x000fe20000000000 */
[----:B-1----:R-:W-:Y:S01]  /*6930*/  FMNMX.FTZ R95, R97, R94, !PT ;  /* 0x0000005e615f7209 */ /* 0x002fe20007810000 */
[----:B------:R-:W0:Y:S01]  /*6940*/  LDC R87, c[0x0][0x988] ;  /* 0x00026200ff577b82 */ /* 0x000e220000000800 */
[----:B------:R-:W1:Y:S01]  /*6950*/  SHFL.BFLY PT, R101, R86, 0x1, 0x1f ;  /* 0x0c201f0056657f89 */ /* 0x000e6200000e0000 */
[----:B------:R-:W-:Y:S01]  /*6960*/  IADD3 R94, R109, 0x9, RZ ;  /* 0x000000096d5e7810 */ /* 0x000fe20007ffe0ff */
[----:B------:R-:W-:-:S02]  /*6970*/  IMAD.MOV.U32 R109, RZ, RZ, R102 ;  /* 0x000000ffff6d7224 */ /* 0x000fc400078e0066 */
[----:B------:R-:W2:Y:S01]  /*6980*/  SHFL.BFLY PT, R102, R95, 0x1, 0x1f ;  /* 0x0c201f005f667f89 */ /* 0x000ea200000e0000 */
[----:B------:R-:W-:Y:S02]  /*6990*/  SEL R97, R94, 0x9, !P2 ;  /* 0x000000095e617807 */ /* 0x000fe40005000000 */
[----:B-1----:R-:W-:Y:S02]  /*69a0*/  FMNMX.FTZ R86, R86, R101, !PT ;  /* 0x0000006556567209 */ /* 0x002fe40007810000 */
[----:B--2---:R-:W-:-:S03]  /*69b0*/  FMNMX.FTZ R95, R95, R102, !PT ;  /* 0x000000665f5f7209 */ /* 0x004fc60007810000 */
[CC--:B0-----:R-:W-:Y:S01]  /*69c0*/  FMUL.FTZ R100, R86.reuse, R87.reuse ;  /* 0x0000005756647220 */ /* 0x0c1fe20000410000 */
[----:B------:R-:W-:Y:S01]  /*69d0*/  FADD.FTZ R10, -R86, R10 ;  /* 0x0000000a560a7221 */ /* 0x000fe20000010100 */
[-C--:B------:R-:W-:Y:S02]  /*69e0*/  FMUL.FTZ R102, R95, R87.reuse ;  /* 0x000000575f667220 */ /* 0x080fe40000410000 */
[-CC-:B------:R-:W-:Y:S01]  /*69f0*/  FFMA.FTZ R94, R12, R87.reuse, -R100.reuse ;  /* 0x000000570c5e7223 */ /* 0x180fe20000010864 */
[-CC-:B------:R-:W-:Y:S01]  /*6a00*/  FFMA.FTZ R16, R16, R87.reuse, -R100.reuse ;  /* 0x0000005710107223 */ /* 0x180fe20000010864 */
[-C--:B------:R-:W-:Y:S01]  /*6a10*/  FFMA.FTZ R17, R17, R87.reuse, -R100 ;  /* 0x0000005711117223 */ /* 0x080fe20000010864 */
[-CC-:B------:R-:W-:Y:S01]  /*6a20*/  FFMA.FTZ R101, R15, R87.reuse, -R102.reuse ;  /* 0x000000570f657223 */ /* 0x180fe20000010866 */
[-CC-:B------:R-:W-:Y:S01]  /*6a30*/  FFMA.FTZ R18, R18, R87.reuse, -R102.reuse ;  /* 0x0000005712127223 */ /* 0x180fe20000010866 */
[-C--:B------:R-:W-:Y:S01]  /*6a40*/  FFMA.FTZ R19, R19, R87.reuse, -R102 ;  /* 0x0000005713137223 */ /* 0x080fe20000010866 */
[----:B------:R-:W-:Y:S01]  /*6a50*/  MUFU.EX2 R94, R94 ;  /* 0x0000005e005e7308 */ /* 0x000fe20000000800 */
[-C--:B------:R-:W-:Y:S01]  /*6a60*/  FMUL.FTZ R10, R10, R87.reuse ;  /* 0x000000570a0a7220 */ /* 0x080fe20000410000 */
[-C--:B------:R-:W-:Y:S01]  /*6a70*/  FFMA.FTZ R20, R20, R87.reuse, -R100 ;  /* 0x0000005714147223 */ /* 0x080fe20000010864 */
[-C--:B------:R-:W-:Y:S01]  /*6a80*/  FFMA.FTZ R112, R110, R87.reuse, -R102 ;  /* 0x000000576e707223 */ /* 0x080fe20000010866 */
[-C--:B------:R-:W-:Y:S01]  /*6a90*/  FFMA.FTZ R21, R21, R87.reuse, -R100 ;  /* 0x0000005715157223 */ /* 0x080fe20000010864 */
[-C--:B------:R-:W-:Y:S01]  /*6aa0*/  FFMA.FTZ R113, R109, R87.reuse, -R102 ;  /* 0x000000576d717223 */ /* 0x080fe20000010866 */
[-C--:B------:R-:W-:Y:S01]  /*6ab0*/  FFMA.FTZ R22, R22, R87.reuse, -R100 ;  /* 0x0000005716167223 */ /* 0x080fe20000010864 */
[-C--:B------:R-:W-:Y:S01]  /*6ac0*/  FFMA.FTZ R110, R108, R87.reuse, -R102 ;  /* 0x000000576c6e7223 */ /* 0x080fe20000010866 */
[----:B------:R-:W-:Y:S01]  /*6ad0*/  MUFU.EX2 R16, R16 ;  /* 0x0000001000107308 */ /* 0x000fe20000000800 */
[-C--:B------:R-:W-:Y:S01]  /*6ae0*/  FFMA.FTZ R23, R23, R87.reuse, -R100 ;  /* 0x0000005717177223 */ /* 0x080fe20000010864 */
[-C--:B------:R-:W-:Y:S01]  /*6af0*/  FFMA.FTZ R111, R107, R87.reuse, -R102 ;  /* 0x000000576b6f7223 */ /* 0x080fe20000010866 */
[-C--:B------:R-:W-:Y:S01]  /*6b00*/  FFMA.FTZ R24, R24, R87.reuse, -R100 ;  /* 0x0000005718187223 */ /* 0x080fe20000010864 */
[----:B------:R-:W-:Y:S01]  /*6b10*/  FFMA.FTZ R108, R106, R87, -R102 ;  /* 0x000000576a6c7223 */ /* 0x000fe20000010866 */
[----:B------:R-:W-:-:S02]  /*6b20*/  WARPGROUP.DEPBAR.LE gsb0, 0x0 ;  /* 0x00008000000079c5 */ /* 0x000fc40000010000 */
[----:B------:R-:W-:Y:S01]  /*6b30*/  WARPGROUP.ARRIVE ;  /* 0x00000000000079c5 */ /* 0x000fe20000000000 */
[----:B------:R-:W-:Y:S01]  /*6b40*/  MUFU.EX2 R17, R17 ;  /* 0x0000001100117308 */ /* 0x000fe20000000800 */
[-C--:B------:R-:W-:Y:S01]  /*6b50*/  FFMA.FTZ R48, R48, R87.reuse, -R102 ;  /* 0x0000005730307223 */ /* 0x080fe20000010866 */
[-C--:B------:R-:W-:Y:S01]  /*6b60*/  FFMA.FTZ R25, R25, R87.reuse, -R100 ;  /* 0x0000005719197223 */ /* 0x080fe20000010864 */
[-C--:B------:R-:W-:Y:S01]  /*6b70*/  FFMA.FTZ R109, R105, R87.reuse, -R102 ;  /* 0x00000057696d7223 */ /* 0x080fe20000010866 */
[-C--:B------:R-:W-:Y:S01]  /*6b80*/  FFMA.FTZ R26, R26, R87.reuse, -R100 ;  /* 0x000000571a1a7223 */ /* 0x080fe20000010864 */
[----:B------:R-:W-:Y:S01]  /*6b90*/  HGMMA.64x64x16.F32.BF16 R120, gdesc[UR20].tnspB, R120, gsb0 ;  /* 0x40e00000147879f0 */ /* 0x000fe20008001878 */
[----:B------:R-:W-:Y:S01]  /*6ba0*/  UIADD3 UR22, UR10, 0x400, URZ ;  /* 0x000004000a167890 */ /* 0x000fe2000fffe03f */
[-C--:B------:R-:W-:Y:S01]  /*6bb0*/  FFMA.FTZ R107, R104, R87.reuse, -R102 ;  /* 0x00000057686b7223 */ /* 0x080fe20000010866 */
[----:B------:R-:W-:Y:S01]  /*6bc0*/  UIADD3 UR20, UR14, 0xc00, URZ ;  /* 0x00000c000e147890 */ /* 0x000fe2000fffe03f */
[----:B------:R-:W-:Y:S01]  /*6bd0*/  MUFU.EX2 R101, R101 ;  /* 0x0000006500657308 */ /* 0x000fe20000000800 */
[----:B------:R-:W-:Y:S01]  /*6be0*/  UMOV UR23, 0x40000040 ;  /* 0x4000004000177882 */ /* 0x000fe20000000000 */
[----:B------:R-:W-:Y:S01]  /*6bf0*/  UMOV UR21, 0x40000040 ;  /* 0x4000004000157882 */ /* 0x000fe20000000000 */
[-C--:B------:R-:W-:Y:S01]  /*6c00*/  FFMA.FTZ R27, R27, R87.reuse, -R100 ;  /* 0x000000571b1b7223 */ /* 0x080fe20000010864 */
[-C--:B------:R-:W-:Y:S01]  /*6c10*/  FFMA.FTZ R106, R103, R87.reuse, -R102 ;  /* 0x00000057676a7223 */ /* 0x080fe20000010866 */
[-CC-:B------:R-:W-:Y:S01]  /*6c20*/  FFMA.FTZ R28, R28, R87.reuse, -R100.reuse ;  /* 0x000000571c1c7223 */ /* 0x180fe20000010864 */
[-CC-:B------:R-:W-:Y:S01]  /*6c30*/  FFMA.FTZ R29, R29, R87.reuse, -R100.reuse ;  /* 0x000000571d1d7223 */ /* 0x180fe20000010864 */
[-CC-:B------:R-:W-:Y:S01]  /*6c40*/  FFMA.FTZ R30, R30, R87.reuse, -R100.reuse ;  /* 0x000000571e1e7223 */ /* 0x180fe20000010864 */
[----:B------:R-:W-:Y:S01]  /*6c50*/  MUFU.EX2 R18, R18 ;  /* 0x0000001200127308 */ /* 0x000fe20000000800 */
[-CC-:B------:R-:W-:Y:S01]  /*6c60*/  FFMA.FTZ R31, R31, R87.reuse, -R100.reuse ;  /* 0x000000571f1f7223 */ /* 0x180fe20000010864 */
[-CC-:B------:R-:W-:Y:S01]  /*6c70*/  FFMA.FTZ R32, R32, R87.reuse, -R100.reuse ;  /* 0x0000005720207223 */ /* 0x180fe20000010864 */
[-CC-:B------:R-:W-:Y:S01]  /*6c80*/  FFMA.FTZ R33, R33, R87.reuse, -R100.reuse ;  /* 0x0000005721217223 */ /* 0x180fe20000010864 */
[-CC-:B------:R-:W-:Y:S01]  /*6c90*/  FFMA.FTZ R34, R34, R87.reuse, -R100.reuse ;  /* 0x0000005722227223 */ /* 0x180fe20000010864 */
[-CC-:B------:R-:W-:Y:S01]  /*6ca0*/  FFMA.FTZ R35, R35, R87.reuse, -R100.reuse ;  /* 0x0000005723237223 */ /* 0x180fe20000010864 */
[-CC-:B------:R-:W-:Y:S01]  /*6cb0*/  FFMA.FTZ R38, R38, R87.reuse, -R100.reuse ;  /* 0x0000005726267223 */ /* 0x180fe20000010864 */
[-CC-:B------:R-:W-:Y:S01]  /*6cc0*/  FFMA.FTZ R39, R39, R87.reuse, -R100.reuse ;  /* 0x0000005727277223 */ /* 0x180fe20000010864 */
[----:B------:R-:W0:Y:S01]  /*6cd0*/  MUFU.EX2 R19, R19 ;  /* 0x0000001300137308 */ /* 0x000e220000000800 */
[-CC-:B------:R-:W-:Y:S01]  /*6ce0*/  FFMA.FTZ R42, R42, R87.reuse, -R100.reuse ;  /* 0x000000572a2a7223 */ /* 0x180fe20000010864 */
[-CC-:B------:R-:W-:Y:S01]  /*6cf0*/  FFMA.FTZ R43, R43, R87.reuse, -R100.reuse ;  /* 0x000000572b2b7223 */ /* 0x180fe20000010864 */
[-CC-:B------:R-:W-:Y:S01]  /*6d00*/  FFMA.FTZ R46, R46, R87.reuse, -R100.reuse ;  /* 0x000000572e2e7223 */ /* 0x180fe20000010864 */
[-CC-:B------:R-:W-:Y:S01]  /*6d10*/  FFMA.FTZ R47, R47, R87.reuse, -R100.reuse ;  /* 0x000000572f2f7223 */ /* 0x180fe20000010864 */
        /* <DEDUP_REMOVED lines=12> */
[----:B0-----:R-:W-:Y:S01]  /*6de0*/  F2FP.BF16.F32.PACK_AB R15, R19, R18 ;  /* 0x00000012130f723e */ /* 0x001fe200000010ff */
        /* <DEDUP_REMOVED lines=12> */
[----:B------:R-:W-:-:S02]  /*6eb0*/  FFMA.FTZ R98, R98, R87, -R100 ;  /* 0x0000005762627223 */ /* 0x000fc40000010864 */
[----:B------:R-:W-:Y:S08]  /*6ec0*/  MUFU.EX2 R21, R21 ;  /* 0x0000001500157308 */ /* 0x000ff00000000800 */
[----:B------:R-:W-:Y:S08]  /*6ed0*/  MUFU.EX2 R113, R113 ;  /* 0x0000007100717308 */ /* 0x000ff00000000800 */
[----:B------:R-:W-:Y:S01]  /*6ee0*/  MUFU.EX2 R22, R22 ;  /* 0x0000001600167308 */ /* 0x000fe20000000800 */
[----:B------:R-:W-:-:S02]  /*6ef0*/  WARPGROUP.DEPBAR.LE gsb0, 0x0 ;  /* 0x00008000000079c5 */ /* 0x000fc40000010000 */
[----:B------:R-:W-:-:S05]  /*6f00*/  WARPGROUP.ARRIVE ;  /* 0x00000000000079c5 */ /* 0x000fca0000000000 */
[----:B------:R-:W-:Y:S01]  /*6f10*/  MUFU.EX2 R110, R110 ;  /* 0x0000006e006e7308 */ /* 0x000fe20000000800 */
[----:B------:R-:W-:Y:S01]  /*6f20*/  HGMMA.64x64x16.F32.BF16 R120, gdesc[UR20].tnspB, R120, gsb0 ;  /* 0x40e00000147879f0 */ /* 0x000fe20008001878 */
[----:B------:R-:W-:Y:S02]  /*6f30*/  UIADD3 UR22, UR10, 0x480, URZ ;  /* 0x000004800a167890 */ /* 0x000fe4000fffe03f */
[----:B------:R-:W-:-:S04]  /*6f40*/  UIADD3 UR20, UR14, 0xc02, URZ ;  /* 0x00000c020e147890 */ /* 0x000fc8000fffe03f */
[----:B------:R-:W-:Y:S01]  /*6f50*/  MUFU.EX2 R23, R23 ;  /* 0x0000001700177308 */ /* 0x000fe20000000800 */
[----:B------:R-:W-:Y:S01]  /*6f60*/  UMOV UR23, 0x40000040 ;  /* 0x4000004000177882 */ /* 0x000fe20000000000 */
[----:B------:R-:W-:-:S06]  /*6f70*/  UMOV UR21, 0x40000040 ;  /* 0x4000004000157882 */ /* 0x000fcc0000000000 */
[----:B------:R-:W-:Y:S08]  /*6f80*/  MUFU.EX2 R111, R111 ;  /* 0x0000006f006f7308 */ /* 0x000ff00000000800 */
[----:B------:R-:W-:Y:S08]  /*6f90*/  MUFU.EX2 R24, R24 ;  /* 0x0000001800187308 */ /* 0x000ff00000000800 */
[----:B------:R-:W-:Y:S08]  /*6fa0*/  MUFU.EX2 R108, R108 ;  /* 0x0000006c006c7308 */ /* 0x000ff00000000800 */
[----:B------:R-:W-:Y:S08]  /*6fb0*/  MUFU.EX2 R25, R25 ;  /* 0x0000001900197308 */ /* 0x000ff00000000800 */
[----:B------:R-:W-:Y:S01]  /*6fc0*/  MUFU.EX2 R109, R109 ;  /* 0x0000006d006d7308 */ /* 0x000fe20000000800 */
[----:B------:R-:W-:-:S07]  /*6fd0*/  FFMA.FTZ R103, R156, R87, -R102 ;  /* 0x000000579c677223 */ /* 0x000fce0000010866 */
        /* <DEDUP_REMOVED lines=11> */
[----:B------:R-:W-:Y:S01]  /*7090*/  UMOV UR21, 0x40000040 ;  /* 0x4000004000157882 */ /* 0x000fe20000000000 */
[----:B------:R-:W-:-:S05]  /*70a0*/  FFMA.FTZ R104, R154, R87, -R102 ;  /* 0x000000579a687223 */ /* 0x000fca0000010866 */
[----:B------:R-:W-:Y:S01]  /*70b0*/  MUFU.EX2 R29, R29 ;  /* 0x0000001d001d7308 */ /* 0x000fe20000000800 */
[----:B------:R-:W-:-:S07]  /*70c0*/  FFMA.FTZ R105, R152, R87, -R102 ;  /* 0x0000005798697223 */ /* 0x000fce0000010866 */
[----:B------:R-:W-:Y:S08]  /*70d0*/  MUFU.EX2 R30, R30 ;  /* 0x0000001e001e7308 */ /* 0x000ff00000000800 */
[----:B------:R-:W-:Y:S01]  /*70e0*/  MUFU.EX2 R31, R31 ;  /* 0x0000001f001f7308 */ /* 0x000fe20000000800 */
[----:B------:R-:W-:-:S07]  /*70f0*/  FFMA.FTZ R37, R37, R87, -R102 ;  /* 0x0000005725257223 */ /* 0x000fce0000010866 */
        /* <DEDUP_REMOVED lines=16> */
[----:B------:R-:W-:Y:S08]  /*7200*/  MUFU.EX2 R43, R43 ;  /* 0x0000002b002b7308 */ /* 0x000ff00000000800 */
[----:B------:R-:W-:Y:S08]  /*7210*/  MUFU.EX2 R46, R46 ;  /* 0x0000002e002e7308 */ /* 0x000ff00000000800 */
[----:B------:R-:W-:Y:S01]  /*7220*/  MUFU.EX2 R47, R47 ;  /* 0x0000002f002f7308 */ /* 0x000fe20000000800 */
[----:B------:R-:W-:-:S07]  /*7230*/  FFMA.FTZ R56, R56, R87, -R102 ;  /* 0x0000005738387223 */ /* 0x000fce0000010866 */
[----:B------:R-:W-:Y:S08]  /*7240*/  MUFU.EX2 R50, R50 ;  /* 0x0000003200327308 */ /* 0x000ff00000000800 */
[----:B------:R-:W-:Y:S08]  /*7250*/  MUFU.EX2 R51, R51 ;  /* 0x0000003300337308 */ /* 0x000ff00000000800 */
[----:B------:R-:W-:Y:S08]  /*7260*/  MUFU.EX2 R54, R54 ;  /* 0x0000003600367308 */ /* 0x000ff00000000800 */
[----:B------:R-:W-:Y:S01]  /*7270*/  MUFU.EX2 R55, R55 ;  /* 0x0000003700377308 */ /* 0x000fe20000000800 */
[----:B------:R-:W-:-:S07]  /*7280*/  FFMA.FTZ R64, R64, R87, -R102 ;  /* 0x0000005740407223 */ /* 0x000fce0000010866 */
[----:B------:R-:W-:Y:S01]  /*7290*/  MUFU.EX2 R58, R58 ;  /* 0x0000003a003a7308 */ /* 0x000fe20000000800 */
[----:B------:R-:W-:Y:S02]  /*72a0*/  WARPGROUP.DEPBAR.LE gsb0, 0x0 ;  /* 0x00008000000079c5 */ /* 0x000fe40000010000 */
[----:B------:R-:W-:-:S05]  /*72b0*/  WARPGROUP.ARRIVE ;  /* 0x00000000000079c5 */ /* 0x000fca0000000000 */
[----:B------:R-:W-:Y:S01]  /*72c0*/  MUFU.EX2 R59, R59 ;  /* 0x0000003b003b7308 */ /* 0x000fe20000000800 */
[----:B------:R-:W-:Y:S07]  /*72d0*/  HGMMA.64x64x16.F32.BF16 R120, gdesc[UR20].tnspB, R120, gsb0 ;  /* 0x40e00000147879f0 */ /* 0x000fee0008001878 */
[----:B------:R-:W-:Y:S01]  /*72e0*/  MUFU.EX2 R62, R62 ;  /* 0x0000003e003e7308 */ /* 0x000fe20000000800 */
[----:B------:R-:W-:-:S07]  /*72f0*/  FFMA.FTZ R69, R69, R87, -R102 ;  /* 0x0000005745457223 */ /* 0x000fce0000010866 */
        /* <DEDUP_REMOVED lines=17> */
[----:B------:R-:W-:Y:S02]  /*7410*/  WARPGROUP.DEPBAR.LE gsb0, 0x0 ;  /* 0x00008000000079c5 */ /* 0x000fe40000010000 */
[----:B------:R0:W-:Y:S06]  /*7420*/  BAR.ARV R97, 0x100 ;  /* 0x000400610000751d */ /* 0x0001ec0000002000 */
[----:B------:R1:W-:Y:S01]  /*7430*/  @!P1 SYNCS.ARRIVE.TRANS64.RED.A1T0 RZ, [R99+URZ], RZ ;  /* 0x000000ff63ff99a7 */ /* 0x0003e2000810043f */
[----:B------:R-:W-:Y:S01]  /*7440*/  MUFU.EX2 R84, R84 ;  /* 0x0000005400547308 */ /* 0x000fe20000000800 */
[----:B0-----:R-:W-:Y:S01]  /*7450*/  FFMA.FTZ R97, R13, R87, -R100 ;  /* 0x000000570d617223 */ /* 0x001fe20000010864 */
[----:B-1----:R-:W-:-:S06]  /*7460*/  MOV R99, UR4 ;  /* 0x0000000400637c02 */ /* 0x002fcc0008000f00 */
[----:B------:R-:W0:Y:S01]  /*7470*/  MUFU.EX2 R97, R97 ;  /* 0x0000006100617308 */ /* 0x000e220000000800 */
[----:B------:R-:W-:-:S05]  /*7480*/  @!P1 LEA R99, R99, UR36, 0x3 ;  /* 0x0000002463639c11 */ /* 0x000fca000f8e18ff */
[----:B------:R-:W-:Y:S02]  /*7490*/  @!P1 VIADD R12, R99, 0x30860 ;  /* 0x00030860630c9836 */ /* 0x000fe40000000000 */
[----:B------:R-:W-:Y:S01]  /*74a0*/  FFMA.FTZ R99, R14, R87, -R102 ;  /* 0x000000570e637223 */ /* 0x000fe20000010866 */
[----:B------:R-:W-:Y:S01]  /*74b0*/  F2FP.BF16.F32.PACK_AB R14, R17, R16 ;  /* 0x00000010110e723e */ /* 0x000fe200000010ff */
[----:B------:R-:W-:Y:S01]  /*74c0*/  MUFU.EX2 R85, R85 ;  /* 0x0000005500557308 */ /* 0x000fe20000000800 */
[----:B------:R-:W-:-:S04]  /*74d0*/  @!P1 PRMT R12, RZ, 0x654, R12 ;  /* 0x00000654ff0c9816 */ /* 0x000fc8000000000c */
[----:B------:R0:W-:Y:S03]  /*74e0*/  @!P1 SYNCS.ARRIVE.TRANS64.RED.A1T0 RZ, [R12+URZ], RZ ;  /* 0x000000ff0cff99a7 */ /* 0x0001e6000810043f */
[----:B------:R-:W1:Y:S01]  /*74f0*/  MUFU.EX2 R99, R99 ;  /* 0x0000006300637308 */ /* 0x000e620000000800 */
[----:B0-----:R-:W-:Y:S01]  /*7500*/  F2FP.BF16.F32.PACK_AB R12, R97, R94 ;  /* 0x0000005e610c723e */ /* 0x001fe200000010ff */
[-CC-:B------:R-:W-:Y:S01]  /*7510*/  FFMA.FTZ R88, R88, R87.reuse, -R102.reuse ;  /* 0x0000005758587223 */ /* 0x180fe20000010866 */
[----:B------:R-:W-:-:S05]  /*7520*/  FFMA.FTZ R89, R89, R87, -R102 ;  /* 0x0000005759597223 */ /* 0x000fca0000010866 */
[----:B------:R-:W-:Y:S01]  /*7530*/  MUFU.EX2 R90, R90 ;  /* 0x0000005a005a7308 */ /* 0x000fe20000000800 */
[----:B-1----:R-:W-:Y:S01]  /*7540*/  F2FP.BF16.F32.PACK_AB R13, R101, R99 ;  /* 0x00000063650d723e */ /* 0x002fe200000010ff */
[-CC-:B------:R-:W-:Y:S01]  /*7550*/  FFMA.FTZ R93, R93, R87.reuse, -R102.reuse ;  /* 0x000000575d5d7223 */ /* 0x180fe20000010866 */
[----:B------:R-:W-:-:S05]  /*7560*/  FFMA.FTZ R92, R92, R87, -R102 ;  /* 0x000000575c5c7223 */ /* 0x000fca0000010866 */
[----:B------:R-:W-:Y:S01]  /*7570*/  MUFU.EX2 R91, R91 ;  /* 0x0000005b005b7308 */ /* 0x000fe20000000800 */
[----:B------:R0:W-:Y:S07]  /*7580*/  STSM.16.M88.4 [R3+0x1e800], R12 ;  /* 0x01e8000c03007844 */ /* 0x0001ee0000000200 */
[----:B------:R-:W-:Y:S08]  /*7590*/  MUFU.EX2 R96, R96 ;  /* 0x0000006000607308 */ /* 0x000ff00000000800 */
[----:B------:R-:W-:Y:S01]  /*75a0*/  MUFU.EX2 R98, R98 ;  /* 0x0000006200627308 */ /* 0x000fe20000000800 */
[----:B0-----:R-:W-:-:S04]  /*75b0*/  FADD.FTZ R12, -R95, R11 ;  /* 0x0000000b5f0c7221 */ /* 0x001fc80000010100 */
[----:B------:R-:W-:-:S06]  /*75c0*/  FMUL.FTZ R11, R12, R87 ;  /* 0x000000570c0b7220 */ /* 0x000fcc0000410000 */
[----:B------:R-:W0:Y:S01]  /*75d0*/  MUFU.EX2 R11, R11 ;  /* 0x0000000b000b7308 */ /* 0x000e220000000800 */
[----:B------:R-:W-:Y:S01]  /*75e0*/  FFMA.FTZ R15, R40, R87, -R102 ;  /* 0x00000057280f7223 */ /* 0x000fe20000010866 */
[----:B------:R-:W-:-:S04]  /*75f0*/  FFMA.FTZ R94, R10, R2, R94 ;  /* 0x000000020a5e7223 */ /* 0x000fc8000001005e */
[----:B------:R-:W-:Y:S01]  /*7600*/  FADD.FTZ R97, R97, R94 ;  /* 0x0000005e61617221 */ /* 0x000fe20000010000 */
[-CC-:B------:R-:W-:Y:S01]  /*7610*/  FFMA.FTZ R14, R36, R87.reuse, -R102.reuse ;  /* 0x00000057240e7223 */ /* 0x180fe20000010866 */
[----:B------:R-:W-:Y:S01]  /*7620*/  FFMA.FTZ R36, R44, R87, -R102 ;  /* 0x000000572c247223 */ /* 0x000fe20000010866 */
[----:B0-----:R-:W-:-:S04]  /*7630*/  FFMA.FTZ R40, R11, R9, R99 ;  /* 0x000000090b287223 */ /* 0x001fc80000010063 */
[----:B------:R-:W-:Y:S01]  /*7640*/  FADD.FTZ R101, R101, R40 ;  /* 0x0000002865657221 */ /* 0x000fe20000010000 */
[----:B------:R-:W-:Y:S01]  /*7650*/  FADD.FTZ R40, R16, R97 ;  /* 0x0000006110287221 */ /* 0x000fe20000010000 */
[-CC-:B------:R-:W-:Y:S02]  /*7660*/  FFMA.FTZ R44, R45, R87.reuse, -R102.reuse ;  /* 0x000000572d2c7223 */ /* 0x180fe40000010866 */
[----:B------:R-:W-:Y:S01]  /*7670*/  FADD.FTZ R18, R18, R101 ;  /* 0x0000006512127221 */ /* 0x000fe20000010000 */
[-C--:B------:R-:W-:Y:S01]  /*7680*/  FFMA.FTZ R16, R53, R87.reuse, -R102 ;  /* 0x0000005735107223 */ /* 0x080fe20000010866 */
[----:B------:R-:W-:Y:S02]  /*7690*/  FADD.FTZ R45, R17, R40 ;  /* 0x00000028112d7221 */ /* 0x000fe40000010000 */
[----:B------:R-:W-:Y:S01]  /*76a0*/  FADD.FTZ R53, R19, R18 ;  /* 0x0000001213357221 */ /* 0x000fe20000010000 */
[----:B------:R0:W-:Y:S01]  /*76b0*/  MUFU.EX2 R2, R48 ;  /* 0x0000003000027308 */ /* 0x0001e20000000800 */
[----:B------:R-:W-:Y:S01]  /*76c0*/  FADD.FTZ R40, R20, R45 ;  /* 0x0000002d14287221 */ /* 0x000fe20000010000 */
[----:B------:R-:W-:Y:S01]  /*76d0*/  FFMA.FTZ R19, R61, R87, -R102 ;  /* 0x000000573d137223 */ /* 0x000fe20000010866 */
[----:B0-----:R-:W-:-:S02]  /*76e0*/  FADD.FTZ R48, R112, R53 ;  /* 0x0000003570307221 */ /* 0x001fc40000010000 */
[----:B------:R-:W-:Y:S02]  /*76f0*/  FADD.FTZ R53, R21, R40 ;  /* 0x0000002815357221 */ /* 0x000fe40000010000 */
[----:B------:R-:W-:Y:S02]  /*7700*/  FADD.FTZ R61, R113, R48 ;  /* 0x00000030713d7221 */ /* 0x000fe40000010000 */
[----:B------:R-:W-:Y:S01]  /*7710*/  FADD.FTZ R40, R22, R53 ;  /* 0x0000003516287221 */ /* 0x000fe20000010000 */
[-C--:B------:R-:W-:Y:S01]  /*7720*/  FFMA.FTZ R100, R157, R87.reuse, -R102 ;  /* 0x000000579d647223 */ /* 0x080fe20000010866 */
[----:B------:R-:W-:Y:S02]  /*7730*/  FADD.FTZ R48, R110, R61 ;  /* 0x0000003d6e307221 */ /* 0x000fe40000010000 */
[----:B------:R-:W-:Y:S02]  /*7740*/  FADD.FTZ R53, R23, R40 ;  /* 0x0000002817357221 */ /* 0x000fe40000010000 */
[----:B------:R-:W-:Y:S01]  /*7750*/  FADD.FTZ R61, R111, R48 ;  /* 0x000000306f3d7221 */ /* 0x000fe20000010000 */
[----:B------:R-:W0:Y:S01]  /*7760*/  MUFU.EX2 R100, R100 ;  /* 0x0000006400647308 */ /* 0x000e220000000800 */
[----:B------:R-:W-:Y:S01]  /*7770*/  FADD.FTZ R40, R24, R53 ;  /* 0x0000003518287221 */ /* 0x000fe20000010000 */
[----:B------:R-:W-:Y:S01]  /*7780*/  FFMA.FTZ R12, R155, R87, -R102 ;  /* 0x000000579b0c7223 */ /* 0x000fe20000010866 */
[----:B------:R-:W-:-:S02]  /*7790*/  FADD.FTZ R48, R108, R61 ;  /* 0x0000003d6c307221 */ /* 0x000fc40000010000 */
[----:B------:R-:W-:Y:S02]  /*77a0*/  FADD.FTZ R53, R25, R40 ;  /* 0x0000002819357221 */ /* 0x000fe40000010000 */
[----:B------:R-:W-:Y:S01]  /*77b0*/  FADD.FTZ R48, R109, R48 ;  /* 0x000000306d307221 */ /* 0x000fe20000010000 */
[----:B------:R-:W1:Y:S01]  /*77c0*/  MUFU.EX2 R103, R103 ;  /* 0x0000006700677308 */ /* 0x000e620000000800 */
[----:B------:R-:W-:Y:S01]  /*77d0*/  FADD.FTZ R40, R26, R53 ;  /* 0x000000351a287221 */ /* 0x000fe20000010000 */
[----:B------:R-:W-:Y:S01]  /*77e0*/  FFMA.FTZ R13, R153, R87, -R102 ;  /* 0x00000057990d7223 */ /* 0x000fe20000010866 */
[----:B------:R-:W-:-:S05]  /*77f0*/  FADD.FTZ R53, R107, R48 ;  /* 0x000000306b357221 */ /* 0x000fca0000010000 */
[----:B------:R-:W2:Y:S01]  /*7800*/  MUFU.EX2 R12, R12 ;  /* 0x0000000c000c7308 */ /* 0x000ea20000000800 */
[----:B------:R-:W-:Y:S01]  /*7810*/  FADD.FTZ R61, R27, R40 ;  /* 0x000000281b3d7221 */ /* 0x000fe20000010000 */
[----:B------:R-:W-:-:S06]  /*7820*/  FADD.FTZ R53, R106, R53 ;  /* 0x000000356a357221 */ /* 0x000fcc0000010000 */
[----:B------:R-:W4:Y:S01]  /*7830*/  MUFU.EX2 R104, R104 ;  /* 0x0000006800687308 */ /* 0x000f220000000800 */
[----:B------:R-:W-:Y:S01]  /*7840*/  FADD.FTZ R40, R28, R61 ;  /* 0x0000003d1c287221 */ /* 0x000fe20000010000 */
[----:B0-----:R-:W-:-:S06]  /*7850*/  FADD.FTZ R48, R100, R53 ;  /* 0x0000003564307221 */ /* 0x001fcc0000010000 */
[----:B------:R-:W0:Y:S01]  /*7860*/  MUFU.EX2 R13, R13 ;  /* 0x0000000d000d7308 */ /* 0x000e220000000800 */
[----:B------:R-:W-:Y:S01]  /*7870*/  FADD.FTZ R53, R29, R40 ;  /* 0x000000281d357221 */ /* 0x000fe20000010000 */
[----:B-1----:R-:W-:-:S06]  /*7880*/  FADD.FTZ R61, R103, R48 ;  /* 0x00000030673d7221 */ /* 0x002fcc0000010000 */
[----:B------:R-:W1:Y:S01]  /*7890*/  MUFU.EX2 R105, R105 ;  /* 0x0000006900697308 */ /* 0x000e620000000800 */
[----:B------:R-:W-:Y:S01]  /*78a0*/  FADD.FTZ R40, R30, R53 ;  /* 0x000000351e287221 */ /* 0x000fe20000010000 */
[----:B--2---:R-:W-:-:S06]  /*78b0*/  FADD.FTZ R61, R12, R61 ;  /* 0x0000003d0c3d7221 */ /* 0x004fcc0000010000 */
[----:B------:R-:W2:Y:S01]  /*78c0*/  MUFU.EX2 R14, R14 ;  /* 0x0000000e000e7308 */ /* 0x000ea20000000800 */
[----:B------:R-:W-:Y:S01]  /*78d0*/  FADD.FTZ R53, R31, R40 ;  /* 0x000000281f357221 */ /* 0x000fe20000010000 */
[----:B----4-:R-:W-:-:S06]  /*78e0*/  FADD.FTZ R40, R104, R61 ;  /* 0x0000003d68287221 */ /* 0x010fcc0000010000 */
        /* <DEDUP_REMOVED lines=14> */
[----:B0-----:R-:W-:Y:S01]  /*79d0*/  FADD.FTZ R48, R15, R48 ;  /* 0x000000300f307221 */ /* 0x001fe20000010000 */
[----:B------:R-:W-:Y:S02]  /*79e0*/  FFMA.FTZ R9, R52, R87, -R102 ;  /* 0x0000005734097223 */ /* 0x000fe40000010866 */
[----:B------:R-:W-:Y:S01]  /*79f0*/  FADD.FTZ R53, R39, R40 ;  /* 0x0000002827357221 */ /* 0x000fe20000010000 */
[----:B-1----:R-:W-:Y:S02]  /*7a00*/  FADD.FTZ R61, R41, R48 ;  /* 0x00000030293d7221 */ /* 0x002fe40000010000 */
[----:B------:R-:W0:Y:S01]  /*7a10*/  MUFU.EX2 R49, R49 ;  /* 0x0000003100317308 */ /* 0x000e220000000800 */
[----:B------:R-:W-:Y:S02]  /*7a20*/  F2FP.BF16.F32.PACK_AB R30, R31, R30 ;  /* 0x0000001e1f1e723e */ /* 0x000fe400000010ff */
[----:B------:R-:W-:Y:S01]  /*7a30*/  F2FP.BF16.F32.PACK_AB R31, R104, R12 ;  /* 0x0000000c681f723e */ /* 0x000fe200000010ff */
[----:B------:R-:W-:Y:S01]  /*7a40*/  FADD.FTZ R12, R42, R53 ;  /* 0x000000352a0c7221 */ /* 0x000fe20000010000 */
[----:B--2---:R-:W-:-:S03]  /*7a50*/  FADD.FTZ R61, R36, R61 ;  /* 0x0000003d243d7221 */ /* 0x004fc60000010000 */
[----:B------:R-:W1:Y:S01]  /*7a60*/  MUFU.EX2 R9, R9 ;  /* 0x0000000900097308 */ /* 0x000e620000000800 */
[----:B------:R-:W-:Y:S01]  /*7a70*/  FADD.FTZ R53, R43, R12 ;  /* 0x0000000c2b357221 */ /* 0x000fe20000010000 */
[----:B----4-:R-:W-:Y:S01]  /*7a80*/  FADD.FTZ R61, R44, R61 ;  /* 0x0000003d2c3d7221 */ /* 0x010fe20000010000 */
[----:B------:R-:W-:-:S05]  /*7a90*/  FFMA.FTZ R17, R57, R87, -R102 ;  /* 0x0000005739117223 */ /* 0x000fca0000010866 */
[----:B------:R-:W2:Y:S01]  /*7aa0*/  MUFU.EX2 R16, R16 ;  /* 0x0000001000107308 */ /* 0x000ea20000000800 */
[----:B------:R-:W-:Y:S01]  /*7ab0*/  FADD.FTZ R40, R46, R53 ;  /* 0x000000352e287221 */ /* 0x000fe20000010000 */
[----:B------:R-:W-:Y:S01]  /*7ac0*/  F2FP.BF16.F32.PACK_AB R20, R21, R20 ;  /* 0x000000141514723e */ /* 0x000fe200000010ff */
[----:B------:R-:W-:Y:S01]  /*7ad0*/  FADD.FTZ R48, R2, R61 ;  /* 0x0000003d02307221 */ /* 0x000fe20000010000 */
[----:B------:R-:W-:Y:S01]  /*7ae0*/  F2FP.BF16.F32.PACK_AB R22, R23, R22 ;  /* 0x000000161716723e */ /* 0x000fe200000010ff */
[----:B------:R-:W-:Y:S01]  /*7af0*/  FFMA.FTZ R18, R60, R87, -R102 ;  /* 0x000000573c127223 */ /* 0x000fe20000010866 */
[----:B------:R-:W-:Y:S02]  /*7b00*/  F2FP.BF16.F32.PACK_AB R21, R113, R112 ;  /* 0x000000707115723e */ /* 0x000fe400000010ff */
[----:B------:R-:W4:Y:S01]  /*7b10*/  MUFU.EX2 R57, R56 ;  /* 0x0000003800397308 */ /* 0x000f220000000800 */
[----:B------:R-:W-:Y:S02]  /*7b20*/  F2FP.BF16.F32.PACK_AB R23, R111, R110 ;  /* 0x0000006e6f17723e */ /* 0x000fe400000010ff */
[----:B------:R-:W-:-:S02]  /*7b30*/  F2FP.BF16.F32.PACK_AB R32, R33, R32 ;  /* 0x000000202120723e */ /* 0x000fc400000010ff */
[----:B------:R-:W-:Y:S01]  /*7b40*/  F2FP.BF16.F32.PACK_AB R33, R105, R13 ;  /* 0x0000000d6921723e */ /* 0x000fe200000010ff */
[----:B------:R-:W-:Y:S01]  /*7b50*/  FADD.FTZ R13, R47, R40 ;  /* 0x000000282f0d7221 */ /* 0x000fe20000010000 */
[----:B0-----:R-:W-:Y:S01]  /*7b60*/  FADD.FTZ R48, R49, R48 ;  /* 0x0000003031307221 */ /* 0x001fe20000010000 */
[----:B------:R-:W0:Y:S01]  /*7b70*/  MUFU.EX2 R17, R17 ;  /* 0x0000001100117308 */ /* 0x000e220000000800 */
[----:B------:R5:W-:Y:S01]  /*7b80*/  STSM.16.M88.4 [R4], R20 ;  /* 0x0000001404007844 */ /* 0x000be20000000200 */
[----:B------:R-:W-:Y:S02]  /*7b90*/  F2FP.BF16.F32.PACK_AB R34, R35, R34 ;  /* 0x000000222322723e */ /* 0x000fe400000010ff */
[----:B------:R-:W-:-:S04]  /*7ba0*/  F2FP.BF16.F32.PACK_AB R35, R37, R14 ;  /* 0x0000000e2523723e */ /* 0x000fc800000010ff */
[----:B------:R-:W3:Y:S01]  /*7bb0*/  MUFU.EX2 R18, R18 ;  /* 0x0000001200127308 */ /* 0x000ee20000000800 */
[----:B------:R-:W-:Y:S01]  /*7bc0*/  FFMA.FTZ R45, R65, R87, -R102 ;  /* 0x00000057412d7223 */ /* 0x000fe20000010866 */
[----:B-----5:R-:W-:Y:S01]  /*7bd0*/  FADD.FTZ R20, R50, R13 ;  /* 0x0000000d32147221 */ /* 0x020fe20000010000 */
[----:B-1----:R-:W-:-:S05]  /*7be0*/  FADD.FTZ R13, R9, R48 ;  /* 0x00000030090d7221 */ /* 0x002fca0000010000 */
[----:B------:R-:W1:Y:S01]  /*7bf0*/  MUFU.EX2 R19, R19 ;  /* 0x0000001300137308 */ /* 0x000e620000000800 */
[----:B------:R-:W-:Y:S01]  /*7c00*/  FADD.FTZ R21, R51, R20 ;  /* 0x0000001433157221 */ /* 0x000fe20000010000 */
[----:B--2---:R-:W-:Y:S01]  /*7c10*/  FADD.FTZ R14, R16, R13 ;  /* 0x0000000d100e7221 */ /* 0x004fe20000010000 */
[----:B------:R-:W-:Y:S02]  /*7c20*/  FFMA.FTZ R52, R68, R87, -R102 ;  /* 0x0000005744347223 */ /* 0x000fe40000010866 */
[----:B------:R-:W-:Y:S01]  /*7c30*/  FADD.FTZ R20, R54, R21 ;  /* 0x0000001536147221 */ /* 0x000fe20000010000 */
[----:B----4-:R-:W-:Y:S02]  /*7c40*/  FADD.FTZ R14, R57, R14 ;  /* 0x0000000e390e7221 */ /* 0x010fe40000010000 */
[----:B------:R-:W2:Y:S01]  /*7c50*/  MUFU.EX2 R65, R64 ;  /* 0x0000004000417308 */ /* 0x000ea20000000800 */
[----:B------:R-:W-:Y:S01]  /*7c60*/  F2FP.BF16.F32.PACK_AB R41, R41, R15 ;  /* 0x0000000f2929723e */ /* 0x000fe200000010ff */
[----:B------:R-:W-:Y:S01]  /*7c70*/  FADD.FTZ R13, R55, R20 ;  /* 0x00000014370d7221 */ /* 0x000fe20000010000 */
[----:B0-----:R-:W-:Y:S01]  /*7c80*/  FADD.FTZ R15, R17, R14 ;  /* 0x0000000e110f7221 */ /* 0x001fe20000010000 */
[----:B------:R-:W-:-:S04]  /*7c90*/  F2FP.BF16.F32.PACK_AB R49, R49, R2 ;  /* 0x000000023131723e */ /* 0x000fc800000010ff */
[----:B------:R-:W0:Y:S01]  /*7ca0*/  MUFU.EX2 R45, R45 ;  /* 0x0000002d002d7308 */ /* 0x000e220000000800 */
[----:B------:R-:W-:Y:S01]  /*7cb0*/  FADD.FTZ R14, R58, R13 ;  /* 0x0000000d3a0e7221 */ /* 0x000fe20000010000 */
[----:B---3--:R-:W-:-:S06]  /*7cc0*/  FADD.FTZ R2, R18, R15 ;  /* 0x0000000f12027221 */ /* 0x008fcc0000010000 */
[----:B------:R-:W3:Y:S01]  /*7cd0*/  MUFU.EX2 R52, R52 ;  /* 0x0000003400347308 */ /* 0x000ee20000000800 */
[----:B------:R-:W-:Y:S01]  /*7ce0*/  FADD.FTZ R13, R59, R14 ;  /* 0x0000000e3b0d7221 */ /* 0x000fe20000010000 */
[----:B-1----:R-:W-:-:S06]  /*7cf0*/  FADD.FTZ R2, R19, R2 ;  /* 0x0000000213027221 */ /* 0x002fcc0000010000 */
[----:B------:R-:W1:Y:S01]  /*7d00*/  MUFU.EX2 R69, R69 ;  /* 0x0000004500457308 */ /* 0x000e620000000800 */
[----:B------:R-:W-:Y:S01]  /*7d10*/  FADD.FTZ R14, R62, R13 ;  /* 0x0000000d3e0e7221 */ /* 0x000fe20000010000 */
[----:B--2---:R-:W-:Y:S01]  /*7d20*/  FADD.FTZ R2, R65, R2 ;  /* 0x0000000241027221 */ /* 0x004fe20000010000 */
[----:B------:R-:W-:Y:S02]  /*7d30*/  F2FP.BF16.F32.PACK_AB R50, R51, R50 ;  /* 0x000000323332723e */ /* 0x000fe400000010ff */
[----:B------:R-:W-:-:S03]  /*7d40*/  F2FP.BF16.F32.PACK_AB R51, R16, R9 ;  /* 0x000000091033723e */ /* 0x000fc600000010ff */
[----:B------:R-:W2:Y:S01]  /*7d50*/  MUFU.EX2 R70, R70 ;  /* 0x0000004600467308 */ /* 0x000ea20000000800 */
[----:B------:R-:W-:Y:S01]  /*7d60*/  FADD.FTZ R9, R63, R14 ;  /* 0x0000000e3f097221 */ /* 0x000fe20000010000 */
[----:B0-----:R-:W-:-:S06]  /*7d70*/  FADD.FTZ R13, R45, R2 ;  /* 0x000000022d0d7221 */ /* 0x001fcc0000010000 */
        /* <DEDUP_REMOVED lines=8> */
[----:B--2---:R-:W-:-:S06]  /*7e00*/  FADD.FTZ R14, R70, R13 ;  /* 0x0000000d460e7221 */ /* 0x004fcc0000010000 */
        /* <DEDUP_REMOVED lines=8> */
[----:B-1----:R-:W-:Y:S01]  /*7e90*/  FADD.FTZ R13, R75, R14 ;  /* 0x0000000e4b0d7221 */ /* 0x002fe20000010000 */
[----:B------:R-:W-:-:S05]  /*7ea0*/  F2FP.BF16.F32.PACK_AB R57, R17, R57 ;  /* 0x000000391139723e */ /* 0x000fca00000010ff */
[----:B------:R-:W1:Y:S01]  /*7eb0*/  MUFU.EX2 R83, R83 ;  /* 0x0000005300537308 */ /* 0x000e620000000800 */
[----:B------:R-:W-:Y:S01]  /*7ec0*/  FADD.FTZ R2, R80, R9 ;  /* 0x0000000950027221 */ /* 0x000fe20000010000 */
[----:B--2---:R-:W-:Y:S01]  /*7ed0*/  FADD.FTZ R14, R78, R13 ;  /* 0x0000000d4e0e7221 */ /* 0x004fe20000010000 */
[----:B------:R-:W-:-:S05]  /*7ee0*/  F2FP.BF16.F32.PACK_AB R58, R59, R58 ;  /* 0x0000003a3b3a723e */ /* 0x000fca00000010ff */
[----:B------:R-:W2:Y:S01]  /*7ef0*/  MUFU.EX2 R17, R88 ;  /* 0x0000005800117308 */ /* 0x000ea20000000800 */
[----:B------:R-:W-:Y:S01]  /*7f00*/  F2FP.BF16.F32.PACK_AB R59, R19, R18 ;  /* 0x00000012133b723e */ /* 0x000fe200000010ff */
[----:B------:R-:W-:Y:S01]  /*7f10*/  FADD.FTZ R9, R81, R2 ;  /* 0x0000000251097221 */ /* 0x000fe20000010000 */
[----:B0-----:R-:W-:-:S05]  /*7f20*/  FADD.FTZ R14, R79, R14 ;  /* 0x0000000e4f0e7221 */ /* 0x001fca0000010000 */
[----:B------:R-:W0:Y:S01]  /*7f30*/  MUFU.EX2 R89, R89 ;  /* 0x0000005900597308 */ /* 0x000e220000000800 */
[----:B------:R-:W-:Y:S01]  /*7f40*/  FADD.FTZ R2, R84, R9 ;  /* 0x0000000954027221 */ /* 0x000fe20000010000 */
[----:B---3--:R-:W-:-:S06]  /*7f50*/  FADD.FTZ R14, R15, R14 ;  /* 0x0000000e0f0e7221 */ /* 0x008fcc0000010000 */
[----:B------:R-:W-:Y:S01]  /*7f60*/  MUFU.EX2 R19, R92 ;  /* 0x0000005c00137308 */ /* 0x000fe20000000800 */
[----:B------:R-:W-:-:S07]  /*7f70*/  F2FP.BF16.F32.PACK_AB R24, R25, R24 ;  /* 0x000000181918723e */ /* 0x000fce00000010ff */
[----:B------:R-:W3:Y:S01]  /*7f80*/  MUFU.EX2 R93, R93 ;  /* 0x0000005d005d7308 */ /* 0x000ee20000000800 */
[----:B------:R-:W-:Y:S01]  /*7f90*/  F2FP.BF16.F32.PACK_AB R26, R27, R26 ;  /* 0x0000001a1b1a723e */ /* 0x000fe200000010ff */
[----:B------:R-:W-:Y:S01]  /*7fa0*/  FADD.FTZ R9, R85, R2 ;  /* 0x0000000255097221 */ /* 0x000fe20000010000 */
[----:B------:R-:W-:Y:S01]  /*7fb0*/  F2FP.BF16.F32.PACK_AB R25, R109, R108 ;  /* 0x0000006c6d19723e */ /* 0x000fe200000010ff */
[----:B-1----:R-:W-:Y:S01]  /*7fc0*/  FADD.FTZ R14, R83, R14 ;  /* 0x0000000e530e7221 */ /* 0x002fe20000010000 */
[----:B------:R-:W-:Y:S02]  /*7fd0*/  F2FP.BF16.F32.PACK_AB R27, R106, R107 ;  /* 0x0000006b6a1b723e */ /* 0x000fe400000010ff */
[----:B------:R-:W-:Y:S02]  /*7fe0*/  F2FP.BF16.F32.PACK_AB R28, R29, R28 ;  /* 0x0000001c1d1c723e */ /* 0x000fe400000010ff */
[----:B------:R-:W-:Y:S01]  /*7ff0*/  F2FP.BF16.F32.PACK_AB R29, R103, R100 ;  /* 0x00000064671d723e */ /* 0x000fe200000010ff */
[----:B------:R-:W-:Y:S01]  /*8000*/  FADD.FTZ R2, R90, R9 ;  /* 0x000000095a027221 */ /* 0x000fe20000010000 */
[----:B------:R-:W-:Y:S01]  /*8010*/  F2FP.BF16.F32.PACK_AB R42, R43, R42 ;  /* 0x0000002a2b2a723e */ /* 0x000fe200000010ff */
[----:B--2---:R-:W-:Y:S01]  /*8020*/  FADD.FTZ R14, R17, R14 ;  /* 0x0000000e110e7221 */ /* 0x004fe20000010000 */
[----:B------:R-:W-:-:S02]  /*8030*/  F2FP.BF16.F32.PACK_AB R40, R39, R38 ;  /* 0x000000262728723e */ /* 0x000fc400000010ff */
[----:B------:R-:W-:Y:S01]  /*8040*/  F2FP.BF16.F32.PACK_AB R43, R44, R36 ;  /* 0x000000242c2b723e */ /* 0x000fe200000010ff */
[----:B------:R-:W-:Y:S01]  /*8050*/  STSM.16.M88.4 [R5], R24 ;  /* 0x0000001805007844 */ /* 0x000fe20000000200 */
[----:B------:R-:W-:Y:S02]  /*8060*/  F2FP.BF16.F32.PACK_AB R48, R47, R46 ;  /* 0x0000002e2f30723e */ /* 0x000fe400000010ff */
[----:B------:R-:W-:Y:S01]  /*8070*/  F2FP.BF16.F32.PACK_AB R56, R55, R54 ;  /* 0x000000363738723e */ /* 0x000fe200000010ff */
[----:B------:R-:W-:Y:S01]  /*8080*/  STSM.16.M88.4 [R6], R28 ;  /* 0x0000001c06007844 */ /* 0x000fe20000000200 */
[----:B------:R-:W-:Y:S01]  /*8090*/  F2FP.BF16.F32.PACK_AB R66, R67, R66 ;  /* 0x000000424342723e */ /* 0x000fe200000010ff */
[----:B------:R-:W-:Y:S01]  /*80a0*/  FADD.FTZ R9, R91, R2 ;  /* 0x000000025b097221 */ /* 0x000fe20000010000 */
[----:B------:R-:W-:Y:S01]  /*80b0*/  F2FP.BF16.F32.PACK_AB R64, R63, R62 ;  /* 0x0000003e3f40723e */ /* 0x000fe200000010ff */
[----:B------:R-:W-:Y:S01]  /*80c0*/  STSM.16.M88.4 [R3+0x24800], R32 ;  /* 0x0248002003007844 */ /* 0x000fe20000000200 */
[----:B------:R-:W-:-:S02]  /*80d0*/  F2FP.BF16.F32.PACK_AB R65, R45, R65 ;  /* 0x000000412d41723e */ /* 0x000fc400000010ff */
[----:B------:R-:W-:Y:S02]  /*80e0*/  F2FP.BF16.F32.PACK_AB R67, R69, R52 ;  /* 0x000000344543723e */ /* 0x000fe400000010ff */
[----:B------:R-:W-:Y:S01]  /*80f0*/  F2FP.BF16.F32.PACK_AB R72, R73, R72 ;  /* 0x000000484948723e */ /* 0x000fe200000010ff */
[----:B------:R-:W-:Y:S01]  /*8100*/  STSM.16.M88.4 [R4+0x6000], R40 ;  /* 0x0060002804007844 */ /* 0x000fe20000000200 */
[----:B------:R-:W-:Y:S01]  /*8110*/  F2FP.BF16.F32.PACK_AB R73, R71, R70 ;  /* 0x000000464749723e */ /* 0x000fe200000010ff */
[----:B0-----:R-:W-:Y:S01]  /*8120*/  FADD.FTZ R2, R89, R14 ;  /* 0x0000000e59027221 */ /* 0x001fe20000010000 */
[----:B------:R-:W-:Y:S02]  /*8130*/  F2FP.BF16.F32.PACK_AB R74, R77, R76 ;  /* 0x0000004c4d4a723e */ /* 0x000fe400000010ff */
[----:B------:R-:W-:Y:S02]  /*8140*/  F2FP.BF16.F32.PACK_AB R75, R75, R12 ;  /* 0x0000000c4b4b723e */ /* 0x000fe400000010ff */
[----:B------:R-:W-:Y:S01]  /*8150*/  F2FP.BF16.F32.PACK_AB R80, R81, R80 ;  /* 0x000000505150723e */ /* 0x000fe200000010ff */
[----:B------:R-:W-:Y:S01]  /*8160*/  STSM.16.M88.4 [R5+0x6000], R48 ;  /* 0x0060003005007844 */ /* 0x000fe20000000200 */
[----:B------:R-:W-:-:S02]  /*8170*/  F2FP.BF16.F32.PACK_AB R81, R79, R78 ;  /* 0x0000004e4f51723e */ /* 0x000fc400000010ff */
[----:B------:R-:W-:Y:S02]  /*8180*/  F2FP.BF16.F32.PACK_AB R82, R85, R84 ;  /* 0x000000545552723e */ /* 0x000fe400000010ff */
[----:B------:R-:W-:Y:S01]  /*8190*/  F2FP.BF16.F32.PACK_AB R83, R83, R15 ;  /* 0x0000000f5353723e */ /* 0x000fe200000010ff */
[----:B------:R-:W-:Y:S01]  /*81a0*/  STSM.16.M88.4 [R6+0x6000], R56 ;  /* 0x0060003806007844 */ /* 0x000fe20000000200 */
[----:B------:R-:W-:Y:S02]  /*81b0*/  F2FP.BF16.F32.PACK_AB R12, R91, R90 ;  /* 0x0000005a5b0c723e */ /* 0x000fe400000010ff */
[----:B------:R-:W-:Y:S02]  /*81c0*/  F2FP.BF16.F32.PACK_AB R13, R89, R17 ;  /* 0x00000011590d723e */ /* 0x000fe400000010ff */
[----:B------:R-:W-:Y:S02]  /*81d0*/  F2FP.BF16.F32.PACK_AB R14, R98, R96 ;  /* 0x00000060620e723e */ /* 0x000fe400000010ff */
[----:B---3--:R-:W-:Y:S01]  /*81e0*/  F2FP.BF16.F32.PACK_AB R15, R93, R19 ;  /* 0x000000135d0f723e */ /* 0x008fe200000010ff */
[----:B------:R-:W-:Y:S04]  /*81f0*/  STSM.16.M88.4 [R3+0x2a800], R64 ;  /* 0x02a8004003007844 */ /* 0x000fe80000000200 */
[----:B------:R-:W-:Y:S04]  /*8200*/  STSM.16.M88.4 [R4+0xc000], R72 ;  /* 0x00c0004804007844 */ /* 0x000fe80000000200 */
[----:B------:R-:W-:Y:S04]  /*8210*/  STSM.16.M88.4 [R5+0xc000], R80 ;  /* 0x00c0005005007844 */ /* 0x000fe80000000200 */
[----:B------:R0:W-:Y:S01]  /*8220*/  STSM.16.M88.4 [R6+0xc000], R12 ;  /* 0x00c0000c06007844 */ /* 0x0001e20000000200 */
[----:B------:R-:W-:Y:S01]  /*8230*/  @!PT LDS RZ, [RZ] ;  /* 0x00000000fffff984 */ /* 0x000fe20000000800 */
[----:B------:R-:W-:Y:S01]  /*8240*/  @!PT LDS RZ, [RZ] ;  /* 0x00000000fffff984 */ /* 0x000fe20000000800 */
[----:B------:R-:W-:Y:S01]  /*8250*/  @!PT LDS RZ, [RZ] ;  /* 0x00000000fffff984 */ /* 0x000fe20000000800 */
[----:B------:R-:W-:Y:S01]  /*8260*/  @!PT LDS RZ, [RZ] ;  /* 0x00000000fffff984 */ /* 0x000fe20000000800 */
[----:B------:R1:W-:Y:S06]  /*8270*/  MEMBAR.ALL.CTA ;  /* 0x0000000000007992 */ /* 0x0003ec0000008000 */
[----:B-1----:R-:W1:Y:S01]  /*8280*/  FENCE.VIEW.ASYNC.S ;  /* 0x00000000000073c6 */ /* 0x002e620000000000 */
[----:B------:R-:W-:Y:S01]  /*8290*/  ISETP.GT.AND P2, PT, R8, R114, PT ;  /* 0x000000720800720c */ /* 0x000fe20003f44270 */
[----:B------:R-:W-:Y:S01]  /*82a0*/  FADD.FTZ R9, R96, R9 ;  /* 0x0000000960097221 */ /* 0x000fe20000010000 */
[----:B------:R-:W-:Y:S01]  /*82b0*/  FADD.FTZ R16, R19, R2 ;  /* 0x0000000213107221 */ /* 0x000fe20000010000 */
[----:B------:R-:W-:Y:S01]  /*82c0*/  R2UR UR4, R0 ;  /* 0x00000000000472ca */ /* 0x000fe200000e0000 */
[-C--:B------:R-:W-:Y:S01]  /*82d0*/  FMUL.FTZ R120, R120, R10.reuse ;  /* 0x0000000a78787220 */ /* 0x080fe20000410000 */
[----:B------:R-:W-:Y:S01]  /*82e0*/  FADD.FTZ R2, R98, R9 ;  /* 0x0000000962027221 */ /* 0x000fe20000010000 */
[-C--:B------:R-:W-:Y:S01]  /*82f0*/  FMUL.FTZ R121, R121, R10.reuse ;  /* 0x0000000a79797220 */ /* 0x080fe20000410000 */
        /* <DEDUP_REMOVED lines=13> */
[----:B------:R-:W-:Y:S01]  /*83d0*/  FMUL.FTZ R149, R149, R10 ;  /* 0x0000000a95957220 */ /* 0x000fe20000410000 */
        /* <DEDUP_REMOVED lines=16> */
[----:B------:R-:W-:Y:S01]  /*84e0*/  FADD.FTZ R9, R93, R16 ;  /* 0x000000105d097221 */ /* 0x000fe20000010000 */
[----:B------:R-:W-:Y:S01]  /*84f0*/  VIADD R8, R8, 0xffffffff ;  /* 0xffffffff08087836 */ /* 0x000fe20000000000 */
[----:B0-----:R-:W-:Y:S01]  /*8500*/  MOV R12, R7 ;  /* 0x00000007000c7202 */ /* 0x001fe20000000f00 */
[----:B------:R-:W-:-:S02]  /*8510*/  IMAD.MOV.U32 R11, RZ, RZ, R95 ;  /* 0x000000ffff0b7224 */ /* 0x000fc400078e005f */
[----:B------:R-:W-:Y:S01]  /*8520*/  IMAD.MOV.U32 R10, RZ, RZ, R86 ;  /* 0x000000ffff0a7224 */ /* 0x000fe200078e0056 */
[----:B-1----:R-:W-:Y:S01]  /*8530*/  NOP ;  /* 0x0000000000007918 */ /* 0x002fe20000000000 */
[----:B------:R-:W-:Y:S05]  /*8540*/  @P2 BRA `(.L_x_28) ;  /* 0xffffffc400f02947 */ /* 0x000fea000383ffff */
.L_x_19:
[----:B------:R-:W-:Y:S06]  /*8550*/  BAR.ARV 0x8, 0x200 ;  /* 0x0208000000007b1d */ /* 0x000fec0000002000 */
[----:B------:R-:W-:Y:S05]  /*8560*/  @!P0 BRA `(.L_x_29) ;  /* 0x0000000000048947 */ /* 0x000fea0003800000 */
[----:B------:R-:W-:Y:S01]  /*8570*/  BPT.TRAP 0x1 ;  /* 0x000000040000795c */ /* 0x000fe20000300000 */
.L_x_29:
[----:B------:R-:W-:Y:S02]  /*8580*/  SHF.L.U32 R7, R7, 0x1f, RZ ;  /* 0x0000001f07077819 */ /* 0x000fe400000006ff */
[----:B------:R-:W-:-:S04]  /*8590*/  LEA R6, R0, UR36, 0x3 ;  /* 0x0000002400067c11 */ /* 0x000fc8000f8e18ff */
[----:B------:R0:W1:Y:S01]  /*85a0*/  SYNCS.PHASECHK.TRANS64.TRYWAIT P2, [R6+URZ+0x30850], R7 ;  /* 0x03085007060075a7 */ /* 0x000062000804017f */
[----:B------:R-:W-:Y:S05]  /*85b0*/  @!P0 BRA `(.L_x_30) ;  /* 0x0000000000048947 */ /* 0x000fea0003800000 */
[----:B------:R-:W-:Y:S01]  /*85c0*/  BPT.TRAP 0x1 ;  /* 0x000000040000795c */ /* 0x000fe20000300000 */
.L_x_30:
[----:B-1----:R-:W-:Y:S05]  /*85d0*/  @P2 BRA `(.L_x_31) ;  /* 0x0000000000082947 */ /* 0x002fea0003800000 */
[----:B------:R-:W1:Y:S02]  /*85e0*/  SYNCS.PHASECHK.TRANS64.TRYWAIT P0, [R6+URZ+0x30850], R7 ;  /* 0x03085007060075a7 */ /* 0x000e64000800017f */
[----:B-1----:R-:W-:Y:S05]  /*85f0*/  @!P0 BRA `(.L_x_32) ;  /* 0x0000005000748947 */ /* 0x002fea0003800000 */
.L_x_31:
[----:B------:R-:W2:Y:S01]  /*8600*/  LDL.LU R3, [R1+0x8] ;  /* 0x0000080001037983 */ /* 0x000ea20000300800 */
[----:B------:R-:W-:Y:S01]  /*8610*/  R2UR UR5, R0 ;  /* 0x00000000000572ca */ /* 0x000fe200000e0000 */
[----:B------:R-:W-:Y:S01]  /*8620*/  UIADD3 UR36, UR36, 0x400, URZ ;  /* 0x0000040024247890 */ /* 0x000fe2000fffe03f */
[----:B------:R-:W-:Y:S01]  /*8630*/  WARPGROUP.ARRIVE ;  /* 0x00000000000079c5 */ /* 0x000fe20000000000 */
[----:B------:R-:W-:Y:S01]  /*8640*/  UMOV UR7, 0x40000040 ;  /* 0x4000004000077882 */ /* 0x000fe20000000000 */
[----:B------:R-:W-:Y:S01]  /*8650*/  UMOV UR11, 0x40000040 ;  /* 0x40000040000b7882 */ /* 0x000fe20000000000 */
[----:B------:R-:W-:Y:S01]  /*8660*/  USHF.R.U32.HI UR36, URZ, 0x4, UR36 ;  /* 0x000000043f247899 */ /* 0x000fe20008011624 */
[----:B------:R-:W3:Y:S01]  /*8670*/  SHFL.BFLY PT, R0, R9, 0x2, 0x1f ;  /* 0x0c401f0009007f89 */ /* 0x000ee200000e0000 */
[----:B------:R-:W-:Y:S01]  /*8680*/  UMOV UR9, 0x40000040 ;  /* 0x4000004000097882 */ /* 0x000fe20000000000 */
[----:B------:R-:W-:Y:S01]  /*8690*/  MOV R33, RZ ;  /* 0x000000ff00217202 */ /* 0x000fe20000000f00 */
[----:B------:R-:W-:Y:S01]  /*86a0*/  ULOP3.LUT UR6, UR36, 0x3fff, URZ, 0xc0, !UPT ;  /* 0x00003fff24067892 */ /* 0x000fe2000f8ec03f */
[----:B------:R-:W-:Y:S01]  /*86b0*/  MOV R16, RZ ;  /* 0x000000ff00107202 */ /* 0x000fe20000000f00 */
[----:B01----:R-:W-:-:S02]  /*86c0*/  @!P1 VIADD R6, R6, 0x30860 ;  /* 0x0003086006069836 */ /* 0x003fc40000000000 */
[----:B------:R-:W-:Y:S01]  /*86d0*/  UIMAD UR6, UR5, 0x600, UR6 ;  /* 0x00000600050678a4 */ /* 0x000fe2000f8e0206 */
[----:B------:R-:W-:Y:S02]  /*86e0*/  IMAD.MOV.U32 R23, RZ, RZ, -0x800000 ;  /* 0xff800000ff177424 */ /* 0x000fe400078e00ff */
[----:B------:R-:W-:Y:S01]  /*86f0*/  UMOV UR5, 0x40000040 ;  /* 0x4000004000057882 */ /* 0x000fe20000000000 */
[----:B------:R-:W-:Y:S01]  /*8700*/  UIADD3 UR10, UR6, 0x80, URZ ;  /* 0x00000080060a7890 */ /* 0x000fe2000fffe03f */
[----:B------:R-:W-:Y:S01]  /*8710*/  @!P1 PRMT R6, RZ, 0x654, R6 ;  /* 0x00000654ff069816 */ /* 0x000fe20000000006 */
[----:B---3--:R-:W-:-:S05]  /*8720*/  FADD.FTZ R4, R0, R9 ;  /* 0x0000000900047221 */ /* 0x008fca0000010000 */
[----:B------:R-:W0:Y:S02]  /*8730*/  SHFL.BFLY PT, R5, R4, 0x1, 0x1f ;  /* 0x0c201f0004057f89 */ /* 0x000e2400000e0000 */
[----:B0-----:R-:W-:-:S05]  /*8740*/  FADD.FTZ R8, R4, R5 ;  /* 0x0000000504087221 */ /* 0x001fca0000010000 */
[----:B------:R-:W-:-:S13]  /*8750*/  FSETP.NE.FTZ.AND P2, PT, R8, RZ, PT ;  /* 0x000000ff0800720b */ /* 0x000fda0003f55000 */
[----:B------:R-:W0:Y:S08]  /*8760*/  @P2 MUFU.LG2 R5, R8 ;  /* 0x0000000800052308 */ /* 0x000e300000000c00 */
[----:B------:R-:W-:Y:S01]  /*8770*/  @P2 MUFU.RCP R16, R8 ;  /* 0x0000000800102308 */ /* 0x000fe20000001000 */
[----:B0-----:R-:W-:Y:S01]  /*8780*/  @P2 FMUL.FTZ R4, R5, 0.69314718246459960938 ;  /* 0x3f31721805042820 */ /* 0x001fe20000410000 */
[----:B--2---:R-:W-:-:S02]  /*8790*/  R2UR UR4, R3 ;  /* 0x00000000030472ca */ /* 0x004fc400000e0000 */
[----:B------:R-:W0:Y:S11]  /*87a0*/  SHFL.BFLY PT, R3, R2, 0x2, 0x1f ;  /* 0x0c401f0002037f89 */ /* 0x000e3600000e0000 */
[----:B------:R-:W-:-:S04]  /*87b0*/  UIADD3 UR4, UR4, 0x1e800, URZ ;  /* 0x0001e80004047890 */ /* 0x000fc8000fffe03f */
[----:B------:R-:W-:-:S04]  /*87c0*/  USHF.R.U32.HI UR4, URZ, 0x4, UR4 ;  /* 0x000000043f047899 */ /* 0x000fc80008011604 */
[----:B------:R-:W-:-:S04]  /*87d0*/  ULOP3.LUT UR4, UR4, 0x3fff, URZ, 0xc0, !UPT ;  /* 0x00003fff04047892 */ /* 0x000fc8000f8ec03f */
[----:B------:R-:W-:Y:S01]  /*87e0*/  ULOP3.LUT UR4, UR4, 0x10000, URZ, 0xfc, !UPT ;  /* 0x0001000004047892 */ /* 0x000fe2000f8efc3f */
[----:B0-----:R-:W-:-:S03]  /*87f0*/  FADD.FTZ R3, R3, R2 ;  /* 0x0000000203037221 */ /* 0x001fc60000010000 */
[----:B------:R-:W-:Y:S02]  /*8800*/  UIADD3 UR8, UR4, 0x2, URZ ;  /* 0x0000000204087890 */ /* 0x000fe4000fffe03f */
[----:B------:R-:W0:Y:S03]  /*8810*/  SHFL.BFLY PT, R0, R3, 0x1, 0x1f ;  /* 0x0c201f0003007f89 */ /* 0x000e2600000e0000 */
[----:B------:R-:W-:Y:S01]  /*8820*/  HGMMA.64x64x16.F32.BF16 R120, gdesc[UR4].tnspB, R120, gsb0 ;  /* 0x40e00000047879f0 */ /* 0x000fe20008001878 */
[----:B------:R-:W-:Y:S01]  /*8830*/  UMOV UR7, 0x40000040 ;  /* 0x4000004000077882 */ /* 0x000fe20000000000 */
[----:B------:R-:W-:Y:S01]  /*8840*/  UMOV UR5, 0x40000040 ;  /* 0x4000004000057882 */ /* 0x000fe20000000000 */
[----:B0-----:R-:W-:Y:S01]  /*8850*/  FADD.FTZ R7, R3, R0 ;  /* 0x0000000003077221 */ /* 0x001fe20000010000 */
[----:B------:R-:W-:-:S04]  /*8860*/  IMAD.MOV.U32 R0, RZ, RZ, -0x800000 ;  /* 0xff800000ff007424 */ /* 0x000fc800078e00ff */
[----:B------:R-:W-:-:S13]  /*8870*/  FSETP.NE.FTZ.AND P0, PT, R7, RZ, PT ;  /* 0x000000ff0700720b */ /* 0x000fda0003f15000 */
[----:B------:R-:W0:Y:S01]  /*8880*/  @P0 MUFU.LG2 R2, R7 ;  /* 0x0000000700020308 */ /* 0x000e220000000c00 */
[C---:B------:R-:W-:Y:S01]  /*8890*/  @P0 FMUL.FTZ R3, R87.reuse, 0.69314718246459960938 ;  /* 0x3f31721857030820 */ /* 0x040fe20000410000 */
[----:B------:R-:W-:-:S04]  /*88a0*/  @P2 FMUL.FTZ R87, R87, 0.69314718246459960938 ;  /* 0x3f31721857572820 */ /* 0x000fc80000410000 */
[----:B------:R-:W-:Y:S02]  /*88b0*/  @P2 FFMA.FTZ R0, R87, R95, R4 ;  /* 0x0000005f57002223 */ /* 0x000fe40000010004 */
[----:B------:R-:W1:Y:S01]  /*88c0*/  @P0 MUFU.RCP R33, R7 ;  /* 0x0000000700210308 */ /* 0x000e620000001000 */
[----:B0-----:R-:W-:-:S04]  /*88d0*/  @P0 FMUL.FTZ R2, R2, 0.69314718246459960938 ;  /* 0x3f31721802020820 */ /* 0x001fc80000410000 */
[----:B------:R-:W-:Y:S01]  /*88e0*/  @P0 FFMA.FTZ R23, R3, R86, R2 ;  /* 0x0000005603170223 */ /* 0x000fe20000010002 */
[----:B------:R-:W-:Y:S01]  /*88f0*/  PLOP3.LUT P0, PT, PT, PT, PT, 0x8, 0x0 ;  /* 0x000000000000781c */ /* 0x000fe20003f0e170 */
[----:B------:R-:W-:Y:S02]  /*8900*/  WARPGROUP.DEPBAR.LE gsb0, 0x0 ;  /* 0x00008000000079c5 */ /* 0x000fe40000010000 */
[----:B------:R-:W-:-:S06]  /*8910*/  WARPGROUP.ARRIVE ;  /* 0x00000000000079c5 */ /* 0x000fcc0000000000 */
[----:B------:R-:W-:Y:S01]  /*8920*/  HGMMA.64x64x16.F32.BF16 R120, gdesc[UR8].tnspB, R120, gsb0 ;  /* 0x40e00000087879f0 */ /* 0x000fe20008001878 */
[----:B------:R-:W-:Y:S02]  /*8930*/  UIADD3 UR10, UR6, 0x100, URZ ;  /* 0x00000100060a7890 */ /* 0x000fe4000fffe03f */
[----:B------:R-:W-:Y:S01]  /*8940*/  UIADD3 UR8, UR4, 0x4, URZ ;  /* 0x0000000404087890 */ /* 0x000fe2000fffe03f */
[----:B------:R-:W-:Y:S01]  /*8950*/  UMOV UR11, 0x40000040 ;  /* 0x40000040000b7882 */ /* 0x000fe20000000000 */
[----:B------:R-:W-:Y:S01]  /*8960*/  UMOV UR9, 0x40000040 ;  /* 0x4000004000097882 */ /* 0x000fe20000000000 */
        /* <DEDUP_REMOVED lines=56> */
[----:B------:R-:W-:Y:S02]  /*8cf0*/  UIADD3 UR6, UR6, 0x580, URZ ;  /* 0x0000058006067890 */ /* 0x000fe4000fffe03f */
[----:B------:R-:W-:Y:S01]  /*8d00*/  UIADD3 UR4, UR4, 0xc06, URZ ;  /* 0x00000c0604047890 */ /* 0x000fe2000fffe03f */
[----:B------:R-:W-:Y:S02]  /*8d10*/  WARPGROUP.DEPBAR.LE gsb0, 0x0 ;  /* 0x00008000000079c5 */ /* 0x000fe40000010000 */
[----:B------:R-:W-:-:S06]  /*8d20*/  WARPGROUP.ARRIVE ;  /* 0x00000000000079c5 */ /* 0x000fcc0000000000 */
[----:B------:R-:W-:Y:S03]  /*8d30*/  HGMMA.64x64x16.F32.BF16 R120, gdesc[UR8].tnspB, R120, gsb0 ;  /* 0x40e00000087879f0 */ /* 0x000fe60008001878 */
[----:B------:R-:W-:Y:S02]  /*8d40*/  WARPGROUP.DEPBAR.LE gsb0, 0x0 ;  /* 0x00008000000079c5 */ /* 0x000fe40000010000 */
[----:B------:R-:W-:-:S06]  /*8d50*/  WARPGROUP.ARRIVE ;  /* 0x00000000000079c5 */ /* 0x000fcc0000000000 */
[----:B------:R-:W-:Y:S03]  /*8d60*/  HGMMA.64x64x16.F32.BF16 R120, gdesc[UR4].tnspB, R120, gsb0 ;  /* 0x40e00000047879f0 */ /* 0x000fe60008001878 */
[----:B------:R-:W-:Y:S02]  /*8d70*/  WARPGROUP.DEPBAR.LE gsb0, 0x0 ;  /* 0x00008000000079c5 */ /* 0x000fe40000010000 */
[----:B------:R0:W-:Y:S01]  /*8d80*/  @!P1 SYNCS.ARRIVE.TRANS64.RED.A1T0 RZ, [R6+URZ], RZ ;  /* 0x000000ff06ff99a7 */ /* 0x0001e2000810043f */
[-C--:B-1----:R-:W-:Y:S01]  /*8d90*/  FMUL.FTZ R38, R120, R33.reuse ;  /* 0x0000002178267220 */ /* 0x082fe20000410000 */
[-C--:B------:R-:W-:Y:S01]  /*8da0*/  FMUL.FTZ R39, R121, R33.reuse ;  /* 0x0000002179277220 */ /* 0x080fe20000410000 */
[-C--:B------:R-:W-:Y:S01]  /*8db0*/  FMUL.FTZ R2, R124, R33.reuse ;  /* 0x000000217c027220 */ /* 0x080fe20000410000 */
[-C--:B------:R-:W-:Y:S01]  /*8dc0*/  FMUL.FTZ R3, R125, R33.reuse ;  /* 0x000000217d037220 */ /* 0x080fe20000410000 */
[-C--:B------:R-:W-:Y:S01]  /*8dd0*/  FMUL.FTZ R4, R128, R33.reuse ;  /* 0x0000002180047220 */ /* 0x080fe20000410000 */
[-C--:B------:R-:W-:Y:S01]  /*8de0*/  FMUL.FTZ R5, R129, R33.reuse ;  /* 0x0000002181057220 */ /* 0x080fe20000410000 */
[-C--:B------:R-:W-:Y:S01]  /*8df0*/  FMUL.FTZ R7, R133, R33.reuse ;  /* 0x0000002185077220 */ /* 0x080fe20000410000 */
[-C--:B0-----:R-:W-:Y:S01]  /*8e00*/  FMUL.FTZ R6, R132, R33.reuse ;  /* 0x0000002184067220 */ /* 0x081fe20000410000 */
        /* <DEDUP_REMOVED lines=23> */
[----:B------:R-:W-:-:S07]  /*8f80*/  FMUL.FTZ R151, R151, R16 ;  /* 0x0000001097977220 */ /* 0x000fce0000410000 */
.L_x_12:
[----:B------:R-:W-:Y:S05]  /*8f90*/  @P0 BRA `(.L_x_33) ;  /* 0x0000000c00b80947 */ /* 0x000fea0003800000 */
[----:B------:R-:W2:Y:S01]  /*8fa0*/  LDL.LU R47, [R1+0x14] ;  /* 0x00001400012f7983 */ /* 0x000ea20000300800 */
[----:B------:R-:W0:Y:S01]  /*8fb0*/  LDC R46, c[0x0][0xbe8] ;  /* 0x0002fa00ff2e7b82 */ /* 0x000e220000000800 */
[----:B------:R-:W-:Y:S01]  /*8fc0*/  ULDC.64 UR4, c[0x0][0xbd0] ;  /* 0x0002f40000047ab9 */ /* 0x000fe20000000a00 */
[----:B------:R-:W-:Y:S01]  /*8fd0*/  ULDC.64 UR6, c[0x0][0xb38] ;  /* 0x0002ce0000067ab9 */ /* 0x000fe20000000a00 */
[----:B------:R-:W1:Y:S05]  /*8fe0*/  S2R R16, SR_TID.X ;  /* 0x0000000000107919 */ /* 0x000e6a0000002100 */
[----:B------:R-:W3:Y:S01]  /*8ff0*/  S2UR UR9, SR_CTAID.Z ;  /* 0x00000000000979c3 */ /* 0x000ee20000002700 */
[----:B------:R-:W4:Y:S07]  /*9000*/  S2R R40, SR_CTAID.X ;  /* 0x0000000000287919 */ /* 0x000f2e0000002500 */
[----:B------:R-:W5:Y:S08]  /*9010*/  LDC.64 R48, c[0x0][0xbd8] ;  /* 0x0002f600ff307b82 */ /* 0x000f700000000a00 */
[----:B------:R-:W5:Y:S08]  /*9020*/  S2UR UR8, SR_CTAID.Y ;  /* 0x00000000000879c3 */ /* 0x000f700000002600 */
[----:B------:R-:W5:Y:S01]  /*9030*/  LDC R52, c[0x0][0xc50] ;  /* 0x00031400ff347b82 */ /* 0x000f620000000800 */
[----:B-1----:R-:W-:-:S05]  /*9040*/  VIADD R27, R16, 0xffffff80 ;  /* 0xffffff80101b7836 */ /* 0x002fca0000000000 */
[----:B------:R-:W-:Y:S02]  /*9050*/  SHF.R.S32.HI R22, RZ, 0x1f, R27 ;  /* 0x0000001fff167819 */ /* 0x000fe4000001141b */
[----:B------:R-:W1:Y:S02]  /*9060*/  LDC.64 R50, c[0x0][0xb40] ;  /* 0x0002d000ff327b82 */ /* 0x000e640000000a00 */
[----:B------:R-:W-:-:S04]  /*9070*/  LEA.HI R26, R22, R27, RZ, 0x7 ;  /* 0x0000001b161a7211 */ /* 0x000fc800078f38ff */
[----:B------:R-:W-:-:S04]  /*9080*/  LOP3.LUT R16, R26, 0xffffff80, RZ, 0xc0, !PT ;  /* 0xffffff801a107812 */ /* 0x000fc800078ec0ff */
[----:B------:R-:W-:-:S04]  /*9090*/  IADD3 R53, R27, -R16, RZ ;  /* 0x800000101b357210 */ /* 0x000fc80007ffe0ff */
[----:B------:R-:W-:-:S04]  /*90a0*/  SHF.R.S32.HI R28, RZ, 0x1f, R53 ;  /* 0x0000001fff1c7819 */ /* 0x000fc80000011435 */
[----:B------:R-:W-:-:S04]  /*90b0*/  LEA.HI R54, R28, R53, RZ, 0x2 ;  /* 0x000000351c367211 */ /* 0x000fc800078f10ff */
[--C-:B------:R-:W-:Y:S02]  /*90c0*/  SHF.R.S32.HI R16, RZ, 0x2, R54.reuse ;  /* 0x00000002ff107819 */ /* 0x100fe40000011436 */
[----:B------:R-:W-:Y:S02]  /*90d0*/  SHF.R.S32.HI R17, RZ, 0x1f, R54 ;  /* 0x0000001fff117819 */ /* 0x000fe40000011436 */
[----:B------:R-:W-:Y:S02]  /*90e0*/  LEA.HI R22, R22, R27, RZ, 0x2 ;  /* 0x0000001b16167211 */ /* 0x000fe400078f10ff */
[----:B------:R-:W-:Y:S02]  /*90f0*/  LEA.HI R17, R17, R16, RZ, 0x3 ;  /* 0x0000001011117211 */ /* 0x000fe400078f18ff */
[----:B------:R-:W-:Y:S02]  /*9100*/  LOP3.LUT R22, R22, 0xfffffffc, RZ, 0xc0, !PT ;  /* 0xfffffffc16167812 */ /* 0x000fe400078ec0ff */
[----:B------:R-:W-:-:S02]  /*9110*/  LOP3.LUT R17, R17, 0xfffffff8, RZ, 0xc0, !PT ;  /* 0xfffffff811117812 */ /* 0x000fc400078ec0ff */
[----:B------:R-:W-:Y:S01]  /*9120*/  SHF.R.S32.HI R29, RZ, 0x7, R26 ;  /* 0x00000007ff1d7819 */ /* 0x000fe2000001141a */
[----:B------:R-:W-:Y:S01]  /*9130*/  BAR.SYNC.DEFER_BLOCKING 0x1, 0x180 ;  /* 0x0046000000007b1d */ /* 0x000fe20000010000 */
[----:B0-----:R-:W-:Y:S01]  /*9140*/  ISETP.NE.AND P0, PT, R46, 0x1, PT ;  /* 0x000000012e00780c */ /* 0x001fe20003f05270 */
[----:B------:R-:W-:Y:S02]  /*9150*/  IMAD.IADD R27, R27, 0x1, -R22 ;  /* 0x000000011b1b7824 */ /* 0x000fe400078e0a16 */
[----:B------:R-:W-:Y:S02]  /*9160*/  IMAD.IADD R26, R16, 0x1, -R17 ;  /* 0x00000001101a7824 */ /* 0x000fe400078e0a11 */
[----:B------:R-:W-:Y:S01]  /*9170*/  IMAD.HI R16, R29, 0x55555556, RZ ;  /* 0x555555561d107827 */ /* 0x000fe200078e02ff */
[----:B------:R-:W-:Y:S02]  /*9180*/  LEA.HI R22, R27, R27, RZ, 0x1 ;  /* 0x0000001b1b167211 */ /* 0x000fe400078f08ff */
[----:B------:R-:W-:-:S02]  /*9190*/  LEA.HI R17, R28, R53, RZ, 0x5 ;  /* 0x000000351c117211 */ /* 0x000fc400078f28ff */
[----:B------:R-:W-:Y:S02]  /*91a0*/  LEA.HI R16, R16, R16, RZ, 0x1 ;  /* 0x0000001010107211 */ /* 0x000fe400078f08ff */
[----:B------:R-:W-:Y:S01]  /*91b0*/  LOP3.LUT R28, R22, 0x1ffffffe, RZ, 0xc0, !PT ;  /* 0x1ffffffe161c7812 */ /* 0x000fe200078ec0ff */
[----:B------:R-:W0:Y:S01]  /*91c0*/  @P0 LDC R44, c[0x0][0xbec] ;  /* 0x0002fb00ff2c0b82 */ /* 0x000e220000000800 */
[----:B------:R-:W-:Y:S01]  /*91d0*/  SHF.R.S32.HI R17, RZ, 0x5, R17 ;  /* 0x00000005ff117819 */ /* 0x000fe20000011411 */
[----:B------:R-:W-:Y:S01]  /*91e0*/  IMAD R22, R16, -0x3, R29 ;  /* 0xfffffffd10167824 */ /* 0x000fe200078e021d */
[----:B------:R-:W-:-:S03]  /*91f0*/  IADD3 R29, R27, -R28, RZ ;  /* 0x8000001c1b1d7210 */ /* 0x000fc60007ffe0ff */
[----:B------:R-:W-:Y:S02]  /*9200*/  IMAD R27, R17, 0x10, R26 ;  /* 0x00000010111b7824 */ /* 0x000fe400078e021a */
[----:B------:R-:W3:Y:S08]  /*9210*/  @P0 LDC R56, c[0x0][0xbec] ;  /* 0x0002fb00ff380b82 */ /* 0x000ef00000000800 */
[----:B------:R-:W1:Y:S01]  /*9220*/  @P0 LDC R45, c[0x0][0xbf0] ;  /* 0x0002fc00ff2d0b82 */ /* 0x000e620000000800 */
[----:B------:R-:W-:-:S07]  /*9230*/  IMAD R22, R22, 0x40, R27 ;  /* 0x0000004016167824 */ /* 0x000fce00078e021b */
[----:B------:R-:W1:Y:S01]  /*9240*/  @P0 LDC R55, c[0x0][0xbf0] ;  /* 0x0002fc00ff370b82 */ /* 0x000e620000000800 */
[----:B------:R-:W-:-:S04]  /*9250*/  IMAD R29, R29, 0x8, R22 ;  /* 0x000000081d1d7824 */ /* 0x000fc800078e0216 */
[----:B----4-:R-:W-:-:S04]  /*9260*/  IMAD R29, R40, 0xc0, R29 ;  /* 0x000000c0281d7824 */ /* 0x010fc800078e021d */
[----:B---3--:R-:W-:-:S04]  /*9270*/  @P0 IMAD.HI.U32 R56, R29, R56, RZ ;  /* 0x000000381d380227 */ /* 0x008fc800078e00ff */
[----:B------:R-:W-:Y:S01]  /*9280*/  IMAD R22, R40, 0xc0, R22 ;  /* 0x000000c028167824 */ /* 0x000fe200078e0216 */
[----:B------:R-:W-:Y:S01]  /*9290*/  LOP3.LUT R54, R54, 0x7ffffffc, RZ, 0xc0, !PT ;  /* 0x7ffffffc36367812 */ /* 0x000fe200078ec0ff */
[----:B------:R-:W-:Y:S01]  /*92a0*/  BSSY B0, `(.L_x_34) ;  /* 0x0000089000007945 */ /* 0x000fe20003800000 */
[----:B--2---:R-:W-:Y:S01]  /*92b0*/  SHF.R.S32.HI R42, RZ, 0x1f, R47 ;  /* 0x0000001fff2a7819 */ /* 0x004fe2000001142f */
[----:B------:R-:W-:-:S04]  /*92c0*/  IMAD.WIDE.U32 R16, R47, UR4, RZ ;  /* 0x000000042f107c25 */ /* 0x000fc8000f8e00ff */
[C---:B------:R-:W-:Y:S01]  /*92d0*/  IMAD R26, R42.reuse, UR4, RZ ;  /* 0x000000042a1a7c24 */ /* 0x040fe2000f8e02ff */
[----:B------:R-:W-:Y:S01]  /*92e0*/  USHF.R.S32.HI UR4, URZ, 0x1f, UR9 ;  /* 0x0000001f3f047899 */ /* 0x000fe20008011409 */
[----:B------:R-:W-:Y:S02]  /*92f0*/  IMAD R42, R42, UR6, RZ ;  /* 0x000000062a2a7c24 */ /* 0x000fe4000f8e02ff */
[C---:B------:R-:W-:Y:S02]  /*9300*/  IMAD R41, R47.reuse, UR5, R26 ;  /* 0x000000052f297c24 */ /* 0x040fe4000f8e021a */
[----:B------:R-:W-:-:S03]  /*9310*/  IMAD.WIDE.U32 R26, R47, UR6, RZ ;  /* 0x000000062f1a7c25 */ /* 0x000fc6000f8e00ff */
[----:B------:R-:W-:Y:S01]  /*9320*/  IADD3 R17, R17, R41, RZ ;  /* 0x0000002911117210 */ /* 0x000fe20007ffe0ff */
[C---:B------:R-:W-:Y:S01]  /*9330*/  IMAD R41, R47.reuse, UR7, R42 ;  /* 0x000000072f297c24 */ /* 0x040fe2000f8e022a */
[----:B------:R-:W-:Y:S01]  /*9340*/  IADD3 R47, -R47, RZ, RZ ;  /* 0x000000ff2f2f7210 */ /* 0x000fe20007ffe1ff */
[----:B-----5:R-:W-:Y:S01]  /*9350*/  IMAD R28, R48, UR4, RZ ;  /* 0x00000004301c7c24 */ /* 0x020fe2000f8e02ff */
[----:B------:R-:W-:-:S03]  /*9360*/  ULDC.64 UR6, c[0x0][0xb48] ;  /* 0x0002d20000067ab9 */ /* 0x000fc60000000a00 */
[----:B------:R-:W-:Y:S02]  /*9370*/  IMAD R43, R49, UR9, R28 ;  /* 0x00000009312b7c24 */ /* 0x000fe4000f8e021c */
[----:B------:R-:W-:Y:S02]  /*9380*/  IMAD R49, R52, R47, UR8 ;  /* 0x0000000834317e24 */ /* 0x000fe4000f8e022f */
[----:B------:R-:W-:-:S04]  /*9390*/  IMAD.WIDE.U32 R16, R48, UR9, R16 ;  /* 0x0000000930107c25 */ /* 0x000fc8000f8e0010 */
[----:B0-----:R-:W-:Y:S01]  /*93a0*/  @P0 IMAD.HI.U32 R28, R29, R44, RZ ;  /* 0x0000002c1d1c0227 */ /* 0x001fe200078e00ff */
[----:B------:R-:W-:-:S03]  /*93b0*/  SHF.R.S32.HI R44, RZ, 0x1f, R49 ;  /* 0x0000001fff2c7819 */ /* 0x000fc60000011431 */
[----:B------:R-:W-:Y:S02]  /*93c0*/  IMAD.IADD R27, R27, 0x1, R41 ;  /* 0x000000011b1b7824 */ /* 0x000fe400078e0229 */
[----:B------:R-:W-:Y:S02]  /*93d0*/  IMAD.IADD R17, R17, 0x1, R43 ;  /* 0x0000000111117824 */ /* 0x000fe400078e022b */
[C---:B-1----:R-:W-:Y:S01]  /*93e0*/  IMAD R42, R50.reuse, UR4, RZ ;  /* 0x00000004322a7c24 */ /* 0x042fe2000f8e02ff */
[----:B------:R-:W-:Y:S01]  /*93f0*/  ULDC.64 UR4, c[0x0][0xbe0] ;  /* 0x0002f80000047ab9 */ /* 0x000fe20000000a00 */
[----:B------:R-:W-:Y:S01]  /*9400*/  IMAD.MOV.U32 R41, RZ, RZ, R29 ;  /* 0x000000ffff297224 */ /* 0x000fe200078e001d */
[----:B------:R-:W-:Y:S01]  /*9410*/  @P0 SHF.R.U32.HI R41, RZ, R45, R28 ;  /* 0x0000002dff290219 */ /* 0x000fe2000001161c */
[----:B------:R-:W-:Y:S01]  /*9420*/  IMAD R45, R51, UR9, R42 ;  /* 0x00000009332d7c24 */ /* 0x000fe2000f8e022a */
[----:B------:R-:W-:Y:S01]  /*9430*/  MOV R43, R29 ;  /* 0x0000001d002b7202 */ /* 0x000fe20000000f00 */
[----:B------:R-:W-:Y:S01]  /*9440*/  IMAD.WIDE.U32 R26, R50, UR9, R26 ;  /* 0x00000009321a7c25 */ /* 0x000fe2000f8e001a */
[----:B------:R-:W-:Y:S01]  /*9450*/  @P0 SHF.R.U32.HI R43, RZ, R55, R56 ;  /* 0x00000037ff2b0219 */ /* 0x000fe20000011638 */
[----:B------:R-:W-:-:S02]  /*9460*/  ULDC.64 UR8, c[0x0][0xb28] ;  /* 0x0002ca0000087ab9 */ /* 0x000fc40000000a00 */
[----:B------:R-:W-:Y:S02]  /*9470*/  IMAD R28, R44, UR4, RZ ;  /* 0x000000042c1c7c24 */ /* 0x000fe4000f8e02ff */
[----:B------:R-:W-:-:S04]  /*9480*/  IMAD.WIDE.U32 R16, R49, UR4, R16 ;  /* 0x0000000431107c25 */ /* 0x000fc8000f8e0010 */
[----:B------:R-:W-:Y:S01]  /*9490*/  IMAD.IADD R27, R27, 0x1, R45 ;  /* 0x000000011b1b7824 */ /* 0x000fe200078e022d */
[----:B------:R-:W-:Y:S01]  /*94a0*/  SHF.R.S32.HI R45, RZ, 0x1f, R41 ;  /* 0x0000001fff2d7819 */ /* 0x000fe20000011429 */
[----:B------:R-:W-:Y:S01]  /*94b0*/  IMAD R44, R44, UR6, RZ ;  /* 0x000000062c2c7c24 */ /* 0x000fe2000f8e02ff */
[----:B------:R-:W-:Y:S01]  /*94c0*/  IADD3 R16, P0, R41, R16, RZ ;  /* 0x0000001029107210 */ /* 0x000fe20007f1e0ff */
[C---:B------:R-:W-:Y:S01]  /*94d0*/  IMAD R42, R49.reuse, UR5, R28 ;  /* 0x00000005312a7c24 */ /* 0x040fe2000f8e021c */
[----:B------:R-:W-:Y:S01]  /*94e0*/  SHF.R.S32.HI R28, RZ, 0x1f, R43 ;  /* 0x0000001fff1c7819 */ /* 0x000fe2000001142b */
[----:B------:R-:W-:Y:S01]  /*94f0*/  IMAD.MOV R41, RZ, RZ, -R41 ;  /* 0x000000ffff297224 */ /* 0x000fe200078e0a29 */
[----:B------:R-:W-:Y:S01]  /*9500*/  ULDC.64 UR4, c[0x0][0xb30] ;  /* 0x0002cc0000047ab9 */ /* 0x000fe20000000a00 */
[----:B------:R-:W-:Y:S01]  /*9510*/  IMAD R47, R49, UR7, R44 ;  /* 0x00000007312f7c24 */ /* 0x000fe2000f8e022c */
[----:B------:R-:W-:Y:S01]  /*9520*/  IADD3 R44, -R43, RZ, RZ ;  /* 0x000000ff2b2c7210 */ /* 0x000fe20007ffe1ff */
[----:B------:R-:W-:-:S02]  /*9530*/  IMAD R28, R28, UR4, RZ ;  /* 0x000000041c1c7c24 */ /* 0x000fc4000f8e02ff */
[----:B------:R-:W-:Y:S01]  /*9540*/  IMAD R41, R46, R41, R29 ;  /* 0x000000292e297224 */ /* 0x000fe200078e021d */
[----:B------:R-:W-:Y:S01]  /*9550*/  IADD3.X R17, R45, R17, R42, P0, !PT ;  /* 0x000000112d117210 */ /* 0x000fe200007fe42a */
[----:B------:R-:W-:Y:S01]  /*9560*/  IMAD.WIDE.U32 R26, R49, UR6, R26 ;  /* 0x00000006311a7c25 */ /* 0x000fe2000f8e001a */
[----:B------:R-:W-:-:S03]  /*9570*/  ULDC.64 UR6, c[0x0][0xbc8] ;  /* 0x0002f20000067ab9 */ /* 0x000fc60000000a00 */
[----:B------:R-:W-:Y:S02]  /*9580*/  IMAD R29, R46, R44, R29 ;  /* 0x0000002c2e1d7224 */ /* 0x000fe400078e021d */
[----:B------:R-:W-:Y:S01]  /*9590*/  IMAD R45, R43, UR5, R28 ;  /* 0x000000052b2d7c24 */ /* 0x000fe2000f8e021c */
[----:B------:R-:W-:Y:S01]  /*95a0*/  SHF.R.S32.HI R28, RZ, 0x1f, R41 ;  /* 0x0000001fff1c7819 */ /* 0x000fe20000011429 */
[----:B------:R-:W-:Y:S01]  /*95b0*/  IMAD.IADD R27, R27, 0x1, R47 ;  /* 0x000000011b1b7824 */ /* 0x000fe200078e022f */
[----:B------:R-:W-:Y:S01]  /*95c0*/  SHF.R.S32.HI R42, RZ, 0x1f, R29 ;  /* 0x0000001fff2a7819 */ /* 0x000fe2000001141d */
[----:B------:R-:W0:Y:S01]  /*95d0*/  S2UR UR5, SR_CgaCtaId ;  /* 0x00000000000579c3 */ /* 0x000e220000008800 */
[----:B------:R-:W-:-:S04]  /*95e0*/  IMAD.WIDE.U32 R26, R43, UR4, R26 ;  /* 0x000000042b1a7c25 */ /* 0x000fc8000f8e001a */
[----:B------:R-:W-:Y:S02]  /*95f0*/  IMAD R28, R28, UR6, RZ ;  /* 0x000000061c1c7c24 */ /* 0x000fe4000f8e02ff */
[----:B------:R-:W-:Y:S02]  /*9600*/  IMAD.IADD R27, R27, 0x1, R45 ;  /* 0x000000011b1b7824 */ /* 0x000fe400078e022d */
[----:B------:R-:W-:Y:S02]  /*9610*/  IMAD R42, R42, UR8, RZ ;  /* 0x000000082a2a7c24 */ /* 0x000fe4000f8e02ff */
[C---:B------:R-:W-:Y:S02]  /*9620*/  IMAD R43, R41.reuse, UR7, R28 ;  /* 0x00000007292b7c24 */ /* 0x040fe4000f8e021c */
[----:B------:R-:W-:Y:S01]  /*9630*/  IMAD.WIDE.U32 R16, R41, UR6, R16 ;  /* 0x0000000629107c25 */ /* 0x000fe2000f8e0010 */
[----:B------:R-:W-:-:S03]  /*9640*/  ULDC.64 UR6, c[0x0][0xba8] ;  /* 0x0002ea0000067ab9 */ /* 0x000fc60000000a00 */
[C---:B------:R-:W-:Y:S01]  /*9650*/  IMAD R41, R29.reuse, UR9, R42 ;  /* 0x000000091d297c24 */ /* 0x040fe2000f8e022a */
[----:B------:R-:W-:Y:S01]  /*9660*/  LEA R28, P0, R16, UR6, 0x2 ;  /* 0x00000006101c7c11 */ /* 0x000fe2000f8010ff */
[----:B------:R-:W-:Y:S01]  /*9670*/  IMAD.WIDE.U32 R26, R29, UR8, R26 ;  /* 0x000000081d1a7c25 */ /* 0x000fe2000f8e001a */
[----:B------:R-:W-:Y:S01]  /*9680*/  IADD3 R29, R17, R43, RZ ;  /* 0x0000002b111d7210 */ /* 0x000fe20007ffe0ff */
[----:B------:R-:W-:Y:S01]  /*9690*/  ULDC.64 UR8, c[0x0][0xb00] ;  /* 0x0002c00000087ab9 */ /* 0x000fe20000000a00 */
[----:B------:R-:W-:Y:S01]  /*96a0*/  UMOV UR4, 0x400 ;  /* 0x0000040000047882 */ /* 0x000fe20000000000 */
[----:B------:R-:W-:Y:S01]  /*96b0*/  IMAD.IADD R17, R27, 0x1, R41 ;  /* 0x000000011b117824 */ /* 0x000fe200078e0229 */
[----:B------:R-:W-:Y:S01]  /*96c0*/  LEA R48, P1, R26, UR8, 0x2 ;  /* 0x000000081a307c11 */ /* 0x000fe2000f8210ff */
[----:B------:R-:W-:Y:S01]  /*96d0*/  ULDC UR6, c[0x0][0xa88] ;  /* 0x0002a20000067ab9 */ /* 0x000fe20000000800 */
[----:B------:R-:W-:Y:S02]  /*96e0*/  LEA.HI.X R29, R16, UR7, R29, 0x2, P0 ;  /* 0x00000007101d7c11 */ /* 0x000fe400080f141d */
[----:B------:R-:W-:Y:S01]  /*96f0*/  LEA.HI.X R50, R26, UR9, R17, 0x2, P1 ;  /* 0x000000091a327c11 */ /* 0x000fe200088f1411 */
[----:B------:R-:W-:Y:S04]  /*9700*/  SHFL.IDX PT, R16, R28, RZ, 0x1c1f ;  /* 0x001c1fff1c107589 */ /* 0x000fe800000e0000 */
[----:B------:R-:W1:Y:S04]  /*9710*/  SHFL.IDX PT, R17, R29, RZ, 0x1c1f ;  /* 0x001c1fff1d117589 */ /* 0x000e6800000e0000 */
[----:B------:R-:W-:Y:S04]  /*9720*/  SHFL.IDX PT, R26, R28, 0x1, 0x1c1f ;  /* 0x003c1f001c1a7f89 */ /* 0x000fe800000e0000 */
[----:B------:R-:W2:Y:S01]  /*9730*/  SHFL.IDX PT, R27, R29, 0x1, 0x1c1f ;  /* 0x003c1f001d1b7f89 */ /* 0x000ea200000e0000 */
[----:B0-----:R-:W-:Y:S01]  /*9740*/  ULEA UR4, UR5, UR4, 0x18 ;  /* 0x0000000405047291 */ /* 0x001fe2000f8ec03f */
[----:B------:R-:W-:Y:S01]  /*9750*/  IMAD R45, R46, UR6, RZ ;  /* 0x000000062e2d7c24 */ /* 0x000fe2000f8e02ff */
[----:B------:R-:W-:Y:S01]  /*9760*/  LOP3.LUT P0, RZ, R53, 0x3, RZ, 0xc0, !PT ;  /* 0x0000000335ff7812 */ /* 0x000fe2000780c0ff */
[----:B------:R-:W-:Y:S01]  /*9770*/  VIADD R44, R22, 0x8 ;  /* 0x00000008162c7836 */ /* 0x000fe20000000000 */
[----:B------:R-:W-:-:S02]  /*9780*/  UIADD3 UR4, UR4, 0x30820, URZ ;  /* 0x0003082004047890 */ /* 0x000fc4000fffe03f */
[-C--:B------:R-:W-:Y:S02]  /*9790*/  ISETP.GE.OR P1, PT, R22, R45.reuse, P0 ;  /* 0x0000002d1600720c */ /* 0x080fe40000726670 */
[-C--:B------:R-:W-:Y:S01]  /*97a0*/  ISETP.GE.OR P0, PT, R44, R45.reuse, P0 ;  /* 0x0000002d2c00720c */ /* 0x080fe20000706670 */
[----:B------:R-:W-:Y:S01]  /*97b0*/  UPRMT UR4, URZ, 0x654, UR4 ;  /* 0x000006543f047896 */ /* 0x000fe20008000004 */
[----:B------:R-:W-:-:S08]  /*97c0*/  ISETP.GE.AND P2, PT, R22, R45, PT ;  /* 0x0000002d1600720c */ /* 0x000fd00003f46270 */
[----:B------:R-:W-:Y:S01]  /*97d0*/  SYNCS.ARRIVE.TRANS64.RED.A1T0 RZ, [UR4], RZ ;  /* 0x000000ffffff79a7 */ /* 0x000fe20008100404 */
[----:B-1----:R0:W-:Y:S04]  /*97e0*/  @!P1 ST.E desc[UR42][R16.64], R23 ;  /* 0x0000001710009985 */ /* 0x0021e8000c10192a */
[----:B--2---:R0:W-:Y:S01]  /*97f0*/  @!P0 ST.E desc[UR42][R26.64], R0 ;  /* 0x000000001a008985 */ /* 0x0041e2000c10192a */
[----:B------:R-:W-:-:S03]  /*9800*/  IADD3 R47, R53, -R54, RZ ;  /* 0x80000036352f7210 */ /* 0x000fc60007ffe0ff */
[----:B------:R0:W1:Y:S04]  /*9810*/  SHFL.IDX PT, R42, R48, RZ, 0x1c1f ;  /* 0x001c1fff302a7589 */ /* 0x00006800000e0000 */
[----:B------:R0:W2:Y:S01]  /*9820*/  SHFL.IDX PT, R43, R50, RZ, 0x1c1f ;  /* 0x001c1fff322b7589 */ /* 0x0000a200000e0000 */
[----:B------:R-:W-:Y:S01]  /*9830*/  IMAD.SHL.U32 R47, R47, 0x2, RZ ;  /* 0x000000022f2f7824 */ /* 0x000fe200078e00ff */
[----:B------:R-:W-:Y:S06]  /*9840*/  @P2 BRA `(.L_x_35) ;  /* 0x0000000000b82947 */ /* 0x000fec0003800000 */
[----:B------:R-:W-:Y:S01]  /*9850*/  ULDC UR4, c[0x0][0xac8] ;  /* 0x0002b20000047ab9 */ /* 0x000fe20000000800 */
[C---:B0-----:R-:W-:Y:S01]  /*9860*/  VIADD R0, R47.reuse, 0x8 ;  /* 0x000000082f007836 */ /* 0x041fe20000000000 */
[C---:B------:R-:W-:Y:S01]  /*9870*/  ISETP.GE.AND P0, PT, R47.reuse, UR4, PT ;  /* 0x000000042f007c0c */ /* 0x040fe2000bf06270 */
[C---:B------:R-:W-:Y:S01]  /*9880*/  VIADD R23, R47.reuse, 0x18 ;  /* 0x000000182f177836 */ /* 0x040fe20000000000 */
[C---:B------:R-:W-:Y:S01]  /*9890*/  IADD3 R22, R47.reuse, 0x10, RZ ;  /* 0x000000102f167810 */ /* 0x040fe20007ffe0ff */
[C---:B------:R-:W-:Y:S01]  /*98a0*/  VIADD R26, R47.reuse, 0x20 ;  /* 0x000000202f1a7836 */ /* 0x040fe20000000000 */
[C---:B------:R-:W-:Y:S01]  /*98b0*/  IADD3 R27, R47.reuse, 0x28, RZ ;  /* 0x000000282f1b7810 */ /* 0x040fe20007ffe0ff */
[C---:B------:R-:W-:Y:S01]  /*98c0*/  VIADD R29, R47.reuse, 0x30 ;  /* 0x000000302f1d7836 */ /* 0x040fe20000000000 */
[----:B------:R-:W-:Y:S01]  /*98d0*/  ISETP.GE.AND P1, PT, R22, UR4, PT ;  /* 0x0000000416007c0c */ /* 0x000fe2000bf26270 */
[----:B------:R-:W-:Y:S01]  /*98e0*/  VIADD R40, R47, 0x38 ;  /* 0x000000382f287836 */ /* 0x000fe20000000000 */
[----:B------:R-:W-:-:S02]  /*98f0*/  ISETP.GE.AND P2, PT, R23, UR4, PT ;  /* 0x0000000417007c0c */ /* 0x000fc4000bf46270 */
[----:B------:R-:W-:Y:S02]  /*9900*/  ISETP.GE.AND P3, PT, R26, UR4, PT ;  /* 0x000000041a007c0c */ /* 0x000fe4000bf66270 */
[----:B------:R-:W-:Y:S01]  /*9910*/  ISETP.GE.AND P4, PT, R27, UR4, PT ;  /* 0x000000041b007c0c */ /* 0x000fe2000bf86270 */
[----:B-12---:R-:W-:Y:S01]  /*9920*/  @!P0 IMAD.WIDE R16, R47, 0x4, R42 ;  /* 0x000000042f108825 */ /* 0x006fe200078e022a */
[----:B------:R-:W-:Y:S02]  /*9930*/  ISETP.GE.AND P5, PT, R29, UR4, PT ;  /* 0x000000041d007c0c */ /* 0x000fe4000bfa6270 */
[----:B------:R-:W-:Y:S02]  /*9940*/  ISETP.GE.AND P6, PT, R40, UR4, PT ;  /* 0x0000000428007c0c */ /* 0x000fe4000bfc6270 */
[----:B------:R0:W-:Y:S01]  /*9950*/  @!P0 ST.E.64 desc[UR42][R16.64], R38 ;  /* 0x0000002610008985 */ /* 0x0001e2000c101b2a */
[----:B------:R-:W-:Y:S02]  /*9960*/  ISETP.GE.AND P0, PT, R0, UR4, PT ;  /* 0x0000000400007c0c */ /* 0x000fe4000bf06270 */
[----:B------:R-:W-:-:S02]  /*9970*/  @!P1 LEA.HI R22, R22, R22, RZ, 0x1 ;  /* 0x0000001616169211 */ /* 0x000fc400078f08ff */
[----:B------:R-:W-:Y:S02]  /*9980*/  @!P3 LEA.HI R26, R26, R26, RZ, 0x1 ;  /* 0x0000001a1a1ab211 */ /* 0x000fe400078f08ff */
[----:B------:R-:W-:-:S04]  /*9990*/  @!P4 LEA.HI R28, R27, R27, RZ, 0x1 ;  /* 0x0000001b1b1cc211 */ /* 0x000fc800078f08ff */
[----:B------:R-:W-:-:S03]  /*99a0*/  @!P6 LEA.HI R40, R40, R40, RZ, 0x1 ;  /* 0x000000282828e211 */ /* 0x000fc600078f08ff */
[----:B------:R-:W-:Y:S02]  /*99b0*/  @!P0 LEA.HI R0, R0, R0, RZ, 0x1 ;  /* 0x0000000000008211 */ /* 0x000fe400078f08ff */
[----:B0-----:R-:W-:Y:S02]  /*99c0*/  @!P2 LEA.HI R16, R23, R23, RZ, 0x1 ;  /* 0x000000171710a211 */ /* 0x001fe400078f08ff */
[----:B------:R-:W-:Y:S02]  /*99d0*/  @!P0 LOP3.LUT R17, R0, 0xfffffffe, RZ, 0xc0, !PT ;  /* 0xfffffffe00118812 */ /* 0x000fe400078ec0ff */
[----:B------:R-:W-:Y:S02]  /*99e0*/  @!P5 LEA.HI R38, R29, R29, RZ, 0x1 ;  /* 0x0000001d1d26d211 */ /* 0x000fe400078f08ff */
[----:B------:R-:W-:Y:S02]  /*99f0*/  @!P1 LOP3.LUT R23, R22, 0xfffffffe, RZ, 0xc0, !PT ;  /* 0xfffffffe16179812 */ /* 0x000fe400078ec0ff */
[----:B------:R-:W-:Y:S01]  /*9a00*/  @!P2 LOP3.LUT R27, R16, 0xfffffffe, RZ, 0xc0, !PT ;  /* 0xfffffffe101ba812 */ /* 0x000fe200078ec0ff */
[----:B------:R-:W-:Y:S01]  /*9a10*/  @!P0 IMAD.WIDE R16, R17, 0x4, R42 ;  /* 0x0000000411108825 */ /* 0x000fe200078e022a */
[----:B------:R-:W-:-:S02]  /*9a20*/  @!P3 LOP3.LUT R29, R26, 0xfffffffe, RZ, 0xc0, !PT ;  /* 0xfffffffe1a1db812 */ /* 0x000fc400078ec0ff */
[----:B------:R-:W-:Y:S01]  /*9a30*/  @!P4 LOP3.LUT R39, R28, 0xfffffffe, RZ, 0xc0, !PT ;  /* 0xfffffffe1c27c812 */ /* 0x000fe200078ec0ff */
[--C-:B------:R-:W-:Y:S01]  /*9a40*/  @!P1 IMAD.WIDE R22, R23, 0x4, R42.reuse ;  /* 0x0000000417169825 */ /* 0x100fe200078e022a */
[----:B------:R-:W-:Y:S01]  /*9a50*/  @!P5 LOP3.LUT R41, R38, 0xfffffffe, RZ, 0xc0, !PT ;  /* 0xfffffffe2629d812 */ /* 0x000fe200078ec0ff */
[----:B------:R3:W-:Y:S01]  /*9a60*/  @!P0 ST.E.64 desc[UR42][R16.64], R2 ;  /* 0x0000000210008985 */ /* 0x0007e2000c101b2a */
[----:B------:R-:W-:Y:S01]  /*9a70*/  @!P6 LOP3.LUT R49, R40, 0xfffffffe, RZ, 0xc0, !PT ;  /* 0xfffffffe2831e812 */ /* 0x000fe200078ec0ff */
[--C-:B------:R-:W-:Y:S02]  /*9a80*/  @!P2 IMAD.WIDE R26, R27, 0x4, R42.reuse ;  /* 0x000000041b1aa825 */ /* 0x100fe400078e022a */
[----:B------:R3:W-:Y:S02]  /*9a90*/  @!P1 ST.E.64 desc[UR42][R22.64], R4 ;  /* 0x0000000416009985 */ /* 0x0007e4000c101b2a */
[--C-:B------:R-:W-:Y:S02]  /*9aa0*/  @!P3 IMAD.WIDE R28, R29, 0x4, R42.reuse ;  /* 0x000000041d1cb825 */ /* 0x100fe400078e022a */
[----:B------:R3:W-:Y:S02]  /*9ab0*/  @!P2 ST.E.64 desc[UR42][R26.64], R6 ;  /* 0x000000061a00a985 */ /* 0x0007e4000c101b2a */
[----:B------:R-:W-:-:S02]  /*9ac0*/  @!P4 IMAD.WIDE R38, R39, 0x4, R42 ;  /* 0x000000042726c825 */ /* 0x000fc400078e022a */
[----:B------:R3:W-:Y:S02]  /*9ad0*/  @!P3 ST.E.64 desc[UR42][R28.64], R10 ;  /* 0x0000000a1c00b985 */ /* 0x0007e4000c101b2a */
[--C-:B------:R-:W-:Y:S02]  /*9ae0*/  @!P5 IMAD.WIDE R40, R41, 0x4, R42.reuse ;  /* 0x000000042928d825 */ /* 0x100fe400078e022a */
[----:B------:R3:W-:Y:S02]  /*9af0*/  @!P4 ST.E.64 desc[UR42][R38.64], R14 ;  /* 0x0000000e2600c985 */ /* 0x0007e4000c101b2a */
[----:B------:R-:W-:Y:S02]  /*9b00*/  @!P6 IMAD.WIDE R42, R49, 0x4, R42 ;  /* 0x00000004312ae825 */ /* 0x000fe400078e022a */
[----:B------:R3:W-:Y:S04]  /*9b10*/  @!P5 ST.E.64 desc[UR42][R40.64], R20 ;  /* 0x000000142800d985 */ /* 0x0007e8000c101b2a */
[----:B------:R3:W-:Y:S02]  /*9b20*/  @!P6 ST.E.64 desc[UR42][R42.64], R32 ;  /* 0x000000202a00e985 */ /* 0x0007e4000c101b2a */
.L_x_35:
[----:B------:R-:W-:Y:S05]  /*9b30*/  BSYNC B0 ;  /* 0x0000000000007941 */ /* 0x000fea0003800000 */
.L_x_34:
[----:B------:R-:W-:Y:S01]  /*9b40*/  ISETP.GE.AND P0, PT, R44, R45, PT ;  /* 0x0000002d2c00720c */ /* 0x000fe20003f06270 */
[----:B0--3--:R3:W4:Y:S04]  /*9b50*/  SHFL.IDX PT, R17, R50, 0x1, 0x1c1f ;  /* 0x003c1f0032117f89 */ /* 0x00972800000e0000 */
[----:B------:R3:W0:Y:S08]  /*9b60*/  SHFL.IDX PT, R16, R48, 0x1, 0x1c1f ;  /* 0x003c1f0030107f89 */ /* 0x00063000000e0000 */
[----:B---3--:R-:W-:Y:S05]  /*9b70*/  @P0 BRA `(.L_x_10) ;  /* 0x0000003800b00947 */ /* 0x008fea0003800000 */
[C---:B------:R-:W-:Y:S01]  /*9b80*/  IADD3 R0, R47.reuse, 0x8, RZ ;  /* 0x000000082f007810 */ /* 0x040fe20007ffe0ff */
[----:B------:R-:W-:Y:S01]  /*9b90*/  ULDC UR4, c[0x0][0xac8] ;  /* 0x0002b20000047ab9 */ /* 0x000fe20000000800 */
[C---:B------:R-:W-:Y:S01]  /*9ba0*/  VIADD R6, R47.reuse, 0x10 ;  /* 0x000000102f067836 */ /* 0x040fe20000000000 */
[C---:B------:R-:W-:Y:S01]  /*9bb0*/  IADD3 R10, R47.reuse, 0x20, RZ ;  /* 0x000000202f0a7810 */ /* 0x040fe20007ffe0ff */
[C---:B------:R-:W-:Y:S01]  /*9bc0*/  VIADD R7, R47.reuse, 0x18 ;  /* 0x000000182f077836 */ /* 0x040fe20000000000 */
[----:B------:R-:W-:Y:S01]  /*9bd0*/  ISETP.GE.AND P1, PT, R0, UR4, PT ;  /* 0x0000000400007c0c */ /* 0x000fe2000bf26270 */
[C---:B------:R-:W-:Y:S01]  /*9be0*/  VIADD R11, R47.reuse, 0x28 ;  /* 0x000000282f0b7836 */ /* 0x040fe20000000000 */
[----:B------:R-:W-:Y:S01]  /*9bf0*/  ISETP.GE.AND P2, PT, R6, UR4, PT ;  /* 0x0000000406007c0c */ /* 0x000fe2000bf46270 */
[----:B------:R-:W-:Y:S01]  /*9c00*/  VIADD R15, R47, 0x30 ;  /* 0x000000302f0f7836 */ /* 0x000fe20000000000 */
[----:B------:R-:W-:Y:S02]  /*9c10*/  ISETP.GE.AND P3, PT, R7, UR4, PT ;  /* 0x0000000407007c0c */ /* 0x000fe4000bf66270 */
[----:B------:R-:W-:-:S02]  /*9c20*/  ISETP.GE.AND P4, PT, R10, UR4, PT ;  /* 0x000000040a007c0c */ /* 0x000fc4000bf86270 */
[----:B------:R-:W-:Y:S02]  /*9c30*/  ISETP.GE.AND P0, PT, R47, UR4, PT ;  /* 0x000000042f007c0c */ /* 0x000fe4000bf06270 */
[----:B------:R-:W-:Y:S02]  /*9c40*/  ISETP.GE.AND P5, PT, R11, UR4, PT ;  /* 0x000000040b007c0c */ /* 0x000fe4000bfa6270 */
[----:B------:R-:W-:Y:S02]  /*9c50*/  ISETP.GE.AND P6, PT, R15, UR4, PT ;  /* 0x000000040f007c0c */ /* 0x000fe4000bfc6270 */
[----:B------:R-:W-:Y:S02]  /*9c60*/  @!P1 LEA.HI R0, R0, R0, RZ, 0x1 ;  /* 0x0000000000009211 */ /* 0x000fe400078f08ff */
[----:B------:R-:W-:Y:S02]  /*9c70*/  @!P2 LEA.HI R6, R6, R6, RZ, 0x1 ;  /* 0x000000060606a211 */ /* 0x000fe400078f08ff */
[----:B------:R-:W-:-:S02]  /*9c80*/  @!P1 LOP3.LUT R5, R0, 0xfffffffe, RZ, 0xc0, !PT ;  /* 0xfffffffe00059812 */ /* 0x000fc400078ec0ff */
[----:B------:R-:W-:Y:S01]  /*9c90*/  @!P3 LEA.HI R0, R7, R7, RZ, 0x1 ;  /* 0x000000070700b211 */ /* 0x000fe200078f08ff */
[--C-:B0---4-:R-:W-:Y:S01]  /*9ca0*/  @!P0 IMAD.WIDE R2, R47, 0x4, R16.reuse ;  /* 0x000000042f028825 */ /* 0x111fe200078e0210 */
[----:B------:R-:W-:Y:S02]  /*9cb0*/  @!P4 LEA.HI R10, R10, R10, RZ, 0x1 ;  /* 0x0000000a0a0ac211 */ /* 0x000fe400078f08ff */
[----:B------:R-:W-:Y:S01]  /*9cc0*/  @!P5 LEA.HI R14, R11, R11, RZ, 0x1 ;  /* 0x0000000b0b0ed211 */ /* 0x000fe200078f08ff */
[----:B------:R-:W-:Y:S01]  /*9cd0*/  @!P1 IMAD.WIDE R4, R5, 0x4, R16 ;  /* 0x0000000405049825 */ /* 0x000fe200078e0210 */
[----:B------:R-:W-:Y:S01]  /*9ce0*/  @!P6 LEA.HI R20, R15, R15, RZ, 0x1 ;  /* 0x0000000f0f14e211 */ /* 0x000fe200078f08ff */
[----:B------:R0:W-:Y:S01]  /*9cf0*/  @!P0 ST.E.64 desc[UR42][R2.64], R30 ;  /* 0x0000001e02008985 */ /* 0x0001e2000c101b2a */
[----:B------:R-:W-:Y:S02]  /*9d00*/  @!P2 LOP3.LUT R7, R6, 0xfffffffe, RZ, 0xc0, !PT ;  /* 0xfffffffe0607a812 */ /* 0x000fe400078ec0ff */
[----:B------:R-:W-:Y:S01]  /*9d10*/  @!P3 LOP3.LUT R11, R0, 0xfffffffe, RZ, 0xc0, !PT ;  /* 0xfffffffe000bb812 */ /* 0x000fe200078ec0ff */
[----:B------:R3:W-:Y:S01]  /*9d20*/  @!P1 ST.E.64 desc[UR42][R4.64], R36 ;  /* 0x0000002404009985 */ /* 0x0007e2000c101b2a */
[----:B------:R-:W-:-:S02]  /*9d30*/  @!P4 LOP3.LUT R15, R10, 0xfffffffe, RZ, 0xc0, !PT ;  /* 0xfffffffe0a0fc812 */ /* 0x000fc400078ec0ff */
[----:B------:R-:W-:Y:S02]  /*9d40*/  @!P5 LOP3.LUT R21, R14, 0xfffffffe, RZ, 0xc0, !PT ;  /* 0xfffffffe0e15d812 */ /* 0x000fe400078ec0ff */
[----:B------:R-:W-:Y:S02]  /*9d50*/  @!P6 LOP3.LUT R23, R20, 0xfffffffe, RZ, 0xc0, !PT ;  /* 0xfffffffe1417e812 */ /* 0x000fe400078ec0ff */
[----:B------:R-:W-:Y:S01]  /*9d60*/  IADD3 R47, R47, 0x38, RZ ;  /* 0x000000382f2f7810 */ /* 0x000fe20007ffe0ff */
[----:B0-----:R-:W-:-:S03]  /*9d70*/  @!P2 IMAD.WIDE R2, R7, 0x4, R16 ;  /* 0x000000040702a825 */ /* 0x001fc600078e0210 */
[----:B------:R-:W-:Y:S01]  /*9d80*/  ISETP.GE.AND P0, PT, R47, UR4, PT ;  /* 0x000000042f007c0c */ /* 0x000fe2000bf06270 */
[--C-:B---3--:R-:W-:Y:S01]  /*9d90*/  @!P3 IMAD.WIDE R4, R11, 0x4, R16.reuse ;  /* 0x000000040b04b825 */ /* 0x108fe200078e0210 */
[----:B------:R3:W-:Y:S03]  /*9da0*/  @!P2 ST.E.64 desc[UR42][R2.64], R8 ;  /* 0x000000080200a985 */ /* 0x0007e6000c101b2a */
[--C-:B------:R-:W-:Y:S01]  /*9db0*/  @!P4 IMAD.WIDE R6, R15, 0x4, R16.reuse ;  /* 0x000000040f06c825 */ /* 0x100fe200078e0210 */
[----:B------:R3:W-:Y:S03]  /*9dc0*/  @!P3 ST.E.64 desc[UR42][R4.64], R12 ;  /* 0x0000000c0400b985 */ /* 0x0007e6000c101b2a */
[--C-:B------:R-:W-:Y:S01]  /*9dd0*/  @!P5 IMAD.WIDE R10, R21, 0x4, R16.reuse ;  /* 0x00000004150ad825 */ /* 0x100fe200078e0210 */
[----:B------:R3:W-:Y:S03]  /*9de0*/  @!P4 ST.E.64 desc[UR42][R6.64], R18 ;  /* 0x000000120600c985 */ /* 0x0007e6000c101b2a */
[----:B------:R-:W-:Y:S01]  /*9df0*/  @!P6 IMAD.WIDE R14, R23, 0x4, R16 ;  /* 0x00000004170ee825 */ /* 0x000fe200078e0210 */
[----:B------:R3:W-:Y:S04]  /*9e00*/  @!P5 ST.E.64 desc[UR42][R10.64], R24 ;  /* 0x000000180a00d985 */ /* 0x0007e8000c101b2a */
[----:B------:R3:W-:Y:S01]  /*9e10*/  @!P6 ST.E.64 desc[UR42][R14.64], R34 ;  /* 0x000000220e00e985 */ /* 0x0007e2000c101b2a */
[----:B------:R-:W-:Y:S05]  /*9e20*/  @P0 BRA `(.L_x_10) ;  /* 0x0000003800040947 */ /* 0x000fea0003800000 */
[----:B------:R-:W-:-:S04]  /*9e30*/  LEA.HI R47, R47, R47, RZ, 0x1 ;  /* 0x0000002f2f2f7211 */ /* 0x000fc800078f08ff */
[----:B---3--:R-:W-:-:S05]  /*9e40*/  LOP3.LUT R3, R47, 0xfffffffe, RZ, 0xc0, !PT ;  /* 0xfffffffe2f037812 */ /* 0x008fca00078ec0ff */
[----:B------:R-:W-:-:S05]  /*9e50*/  IMAD.WIDE R2, R3, 0x4, R16 ;  /* 0x0000000403027825 */ /* 0x000fca00078e0210 */
[----:B------:R0:W-:Y:S01]  /*9e60*/  ST.E.64 desc[UR42][R2.64], R150 ;  /* 0x0000009602007985 */ /* 0x0001e2000c101b2a */
[----:B------:R-:W-:Y:S05]  /*9e70*/  BRA `(.L_x_10) ;  /* 0x0000003400f07947 */ /* 0x000fea0003800000 */
.L_x_33:
[----:B------:R-:W0:Y:S02]  /*9e80*/  S2R R2, SR_TID.X ;  /* 0x0000000000027919 */ /* 0x000e240000002100 */
[----:B0-----:R-:W-:-:S05]  /*9e90*/  VIADD R0, R2, 0xffffff80 ;  /* 0xffffff8002007836 */ /* 0x001fca0000000000 */
[----:B------:R-:W-:-:S13]  /*9ea0*/  ISETP.GT.AND P0, PT, R0, 0xbf, PT ;  /* 0x000000bf0000780c */ /* 0x000fda0003f04270 */
[----:B------:R-:W-:Y:S05]  /*9eb0*/  @P0 BRA `(.L_x_10) ;  /* 0x0000003400e00947 */ /* 0x000fea0003800000 */
[----:B------:R-:W0:Y:S01]  /*9ec0*/  S2R R0, SR_CTAID.X ;  /* 0x0000000000007919 */ /* 0x000e220000002500 */
[----:B------:R-:W1:Y:S01]  /*9ed0*/  LDC R6, c[0x0][0xbe8] ;  /* 0x0002fa00ff067b82 */ /* 0x000e620000000800 */
[----:B------:R-:W-:Y:S02]  /*9ee0*/  ULDC UR4, c[0x0][0xa88] ;  /* 0x0002a20000047ab9 */ /* 0x000fe40000000800 */
[----:B-1----:R-:W-:Y:S02]  /*9ef0*/  IMAD R3, R6, UR4, RZ ;  /* 0x0000000406037c24 */ /* 0x002fe4000f8e02ff */
[----:B0-----:R-:W-:-:S04]  /*9f00*/  IMAD R0, R0, 0xc0, R2 ;  /* 0x000000c000007824 */ /* 0x001fc800078e0202 */
[----:B------:R-:W-:-:S05]  /*9f10*/  VIADD R0, R0, 0xffffff80 ;  /* 0xffffff8000007836 */ /* 0x000fca0000000000 */
[----:B------:R-:W-:-:S13]  /*9f20*/  ISETP.GE.AND P0, PT, R0, R3, PT ;  /* 0x000000030000720c */ /* 0x000fda0003f06270 */
[----:B------:R-:W-:Y:S05]  /*9f30*/  @P0 BRA `(.L_x_10) ;  /* 0x0000003400c00947 */ /* 0x000fea0003800000 */
[----:B------:R-:W2:Y:S01]  /*9f40*/  LDL.LU R7, [R1+0x14] ;  /* 0x0000140001077983 */ /* 0x000ea20000300800 */
[----:B------:R-:W-:Y:S01]  /*9f50*/  ISETP.NE.AND P0, PT, R6, 0x1, PT ;  /* 0x000000010600780c */ /* 0x000fe20003f05270 */
[----:B------:R-:W0:Y:S01]  /*9f60*/  S2UR UR4, SR_CTAID.Z ;  /* 0x00000000000479c3 */ /* 0x000e220000002700 */
[----:B------:R-:W-:-:S07]  /*9f70*/  ULDC.64 UR6, c[0x0][0xbd0] ;  /* 0x0002f40000067ab9 */ /* 0x000fce0000000a00 */
[----:B------:R-:W1:Y:S08]  /*9f80*/  LDC.64 R12, c[0x0][0xbd8] ;  /* 0x0002f600ff0c7b82 */ /* 0x000e700000000a00 */
[----:B------:R-:W3:Y:S08]  /*9f90*/  @P0 LDC R9, c[0x0][0xbec] ;  /* 0x0002fb00ff090b82 */ /* 0x000ef00000000800 */
[----:B------:R-:W4:Y:S01]  /*9fa0*/  S2UR UR8, SR_CTAID.Y ;  /* 0x00000000000879c3 */ /* 0x000f220000002600 */
[----:B0-----:R-:W-:-:S07]  /*9fb0*/  USHF.R.S32.HI UR5, URZ, 0x1f, UR4 ;  /* 0x0000001f3f057899 */ /* 0x001fce0008011404 */
[----:B------:R-:W4:Y:S01]  /*9fc0*/  LDC R8, c[0x0][0xc50] ;  /* 0x00031400ff087b82 */ /* 0x000f220000000800 */
[----:B-1----:R-:W-:-:S04]  /*9fd0*/  IMAD R10, R12, UR5, RZ ;  /* 0x000000050c0a7c24 */ /* 0x002fc8000f8e02ff */
[----:B------:R-:W-:-:S03]  /*9fe0*/  IMAD R13, R13, UR4, R10 ;  /* 0x000000040d0d7c24 */ /* 0x000fc6000f8e020a */
[----:B------:R-:W0:Y:S01]  /*9ff0*/  @P0 LDC R11, c[0x0][0xbf0] ;  /* 0x0002fc00ff0b0b82 */ /* 0x000e220000000800 */
[----:B--2---:R-:W-:Y:S01]  /*a000*/  SHF.R.S32.HI R4, RZ, 0x1f, R7 ;  /* 0x0000001fff047819 */ /* 0x004fe20000011407 */
[----:B------:R-:W-:-:S04]  /*a010*/  IMAD.WIDE.U32 R2, R7, UR6, RZ ;  /* 0x0000000607027c25 */ /* 0x000fc8000f8e00ff */
[----:B------:R-:W-:-:S04]  /*a020*/  IMAD R4, R4, UR6, RZ ;  /* 0x0000000604047c24 */ /* 0x000fc8000f8e02ff */
[C---:B------:R-:W-:Y:S01]  /*a030*/  IMAD R5, R7.reuse, UR7, R4 ;  /* 0x0000000707057c24 */ /* 0x040fe2000f8e0204 */
[----:B------:R-:W-:Y:S01]  /*a040*/  IADD3 R7, -R7, RZ, RZ ;  /* 0x000000ff07077210 */ /* 0x000fe20007ffe1ff */
[----:B---3--:R-:W-:-:S04]  /*a050*/  @P0 IMAD.HI.U32 R4, R0, R9, RZ ;  /* 0x0000000900040227 */ /* 0x008fc800078e00ff */
[----:B------:R-:W-:Y:S02]  /*a060*/  IMAD.IADD R3, R3, 0x1, R5 ;  /* 0x0000000103037824 */ /* 0x000fe400078e0205 */
[----:B------:R-:W-:Y:S01]  /*a070*/  IMAD.MOV.U32 R5, RZ, RZ, R0 ;  /* 0x000000ffff057224 */ /* 0x000fe200078e0000 */
[----:B0-----:R-:W-:Y:S01]  /*a080*/  @P0 SHF.R.U32.HI R5, RZ, R11, R4 ;  /* 0x0000000bff050219 */ /* 0x001fe20000011604 */
[----:B----4-:R-:W-:Y:S02]  /*a090*/  IMAD R9, R8, R7, UR8 ;  /* 0x0000000808097e24 */ /* 0x010fe4000f8e0207 */
[----:B------:R-:W-:Y:S01]  /*a0a0*/  IMAD.WIDE.U32 R2, R12, UR4, R2 ;  /* 0x000000040c027c25 */ /* 0x000fe2000f8e0002 */
[----:B------:R-:W-:Y:S01]  /*a0b0*/  IADD3 R7, -R5, RZ, RZ ;  /* 0x000000ff05077210 */ /* 0x000fe20007ffe1ff */
[----:B------:R-:W-:Y:S01]  /*a0c0*/  ULDC.64 UR4, c[0x0][0xbe0] ;  /* 0x0002f80000047ab9 */ /* 0x000fe20000000a00 */
[----:B------:R-:W-:Y:S01]  /*a0d0*/  SHF.R.S32.HI R4, RZ, 0x1f, R9 ;  /* 0x0000001fff047819 */ /* 0x000fe20000011409 */
[----:B------:R-:W-:-:S02]  /*a0e0*/  IMAD.IADD R3, R13, 0x1, R3 ;  /* 0x000000010d037824 */ /* 0x000fc400078e0203 */
[----:B------:R-:W-:Y:S02]  /*a0f0*/  IMAD R7, R6, R7, R0 ;  /* 0x0000000706077224 */ /* 0x000fe400078e0200 */
[----:B------:R-:W-:Y:S02]  /*a100*/  IMAD R4, R4, UR4, RZ ;  /* 0x0000000404047c24 */ /* 0x000fe4000f8e02ff */
[----:B------:R-:W-:Y:S01]  /*a110*/  IMAD.WIDE.U32 R2, R9, UR4, R2 ;  /* 0x0000000409027c25 */ /* 0x000fe2000f8e0002 */
[----:B------:R-:W-:-:S03]  /*a120*/  SHF.R.S32.HI R0, RZ, 0x1f, R7 ;  /* 0x0000001fff007819 */ /* 0x000fc60000011407 */
[----:B------:R-:W-:Y:S01]  /*a130*/  IMAD R4, R9, UR5, R4 ;  /* 0x0000000509047c24 */ /* 0x000fe2000f8e0204 */
[----:B------:R-:W-:Y:S01]  /*a140*/  SHF.R.S32.HI R9, RZ, 0x1f, R5 ;  /* 0x0000001fff097819 */ /* 0x000fe20000011405 */
[----:B------:R-:W-:Y:S01]  /*a150*/  ULDC.64 UR4, c[0x0][0xbc8] ;  /* 0x0002f20000047ab9 */ /* 0x000fe20000000a00 */
[----:B------:R-:W-:Y:S01]  /*a160*/  IADD3 R2, P0, R5, R2, RZ ;  /* 0x0000000205027210 */ /* 0x000fe20007f1e0ff */
[----:B------:R-:W-:-:S03]  /*a170*/  IMAD R0, R0, UR4, RZ ;  /* 0x0000000400007c24 */ /* 0x000fc6000f8e02ff */
[----:B------:R-:W-:Y:S01]  /*a180*/  IADD3.X R3, R9, R3, R4, P0, !PT ;  /* 0x0000000309037210 */ /* 0x000fe200007fe404 */
[C---:B------:R-:W-:Y:S02]  /*a190*/  IMAD R5, R7.reuse, UR5, R0 ;  /* 0x0000000507057c24 */ /* 0x040fe4000f8e0200 */
[----:B------:R-:W-:Y:S01]  /*a1a0*/  IMAD.WIDE.U32 R2, R7, UR4, R2 ;  /* 0x0000000407027c25 */ /* 0x000fe2000f8e0002 */
[----:B------:R-:W-:-:S03]  /*a1b0*/  ULDC.64 UR4, c[0x0][0xba8] ;  /* 0x0002ea0000047ab9 */ /* 0x000fc60000000a00 */
[----:B------:R-:W-:Y:S01]  /*a1c0*/  IMAD.IADD R3, R3, 0x1, R5 ;  /* 0x0000000103037824 */ /* 0x000fe200078e0205 */
[----:B------:R-:W-:-:S04]  /*a1d0*/  LEA R4, P0, R2, UR4, 0x2 ;  /* 0x0000000402047c11 */ /* 0x000fc8000f8010ff */
[----:B------:R-:W-:Y:S02]  /*a1e0*/  LEA.HI.X R5, R2, UR5, R3, 0x2, P0 ;  /* 0x0000000502057c11 */ /* 0x000fe400080f1403 */
[----:B------:R-:W-:-:S05]  /*a1f0*/  MOV R3, 0xff800000 ;  /* 0xff80000000037802 */ /* 0x000fca0000000f00 */
[----:B------:R0:W-:Y:S01]  /*a200*/  STG.E desc[UR42][R4.64], R3 ;  /* 0x0000000304007986 */ /* 0x0001e2000c10192a */
[----:B------:R-:W-:Y:S05]  /*a210*/  BRA `(.L_x_10) ;  /* 0x0000003400087947 */ /* 0x000fea0003800000 */
.L_x_8:
[----:B------:R-:W-:-:S08]  /*a220*/  NOP ;  /* 0x0000000000007918 */ /* 0x000fd00000000000 */
[----:B------:R-:W0:-:S00]  /*a230*/  USETMAXREG.DEALLOC.CTAPOOL 0x20 ;  /* 0x00000020000079c8 */ /* 0x000e0000080e0500 */
[----:B0-----:R-:W-:Y:S01]  /*a240*/  LOP3.LUT R22, R0, 0x3, RZ, 0xc0, !PT ;  /* 0x0000000300167812 */ /* 0x001fe200078ec0ff */
[----:B------:R-:W0:Y:S05]  /*a250*/  S2R R17, SR_CTAID.Z ;  /* 0x0000000000117919 */ /* 0x000e2a0000002700 */
[----:B------:R-:W1:Y:S01]  /*a260*/  S2UR UR6, SR_CTAID.Y ;  /* 0x00000000000679c3 */ /* 0x000e620000002600 */
[----:B------:R-:W2:Y:S02]  /*a270*/  SHFL.IDX PT, R0, R22, RZ, 0x1f ;  /* 0x00001fff16007589 */ /* 0x000ea400000e0000 */
[----:B--2---:R-:W-:-:S13]  /*a280*/  ISETP.NE.AND P0, PT, R0, RZ, PT ;  /* 0x000000ff0000720c */ /* 0x004fda0003f05270 */
[----:B01----:R-:W-:Y:S05]  /*a290*/  @!P0 BRA `(.L_x_36) ;  /* 0x0000000000288947 */ /* 0x003fea0003800000 */
[----:B------:R-:W-:Y:S01]  /*a2a0*/  ULDC UR7, c[0x0][0xc50] ;  /* 0x0003140000077ab9 */ /* 0x000fe20000000800 */
[----:B------:R-:W-:Y:S01]  /*a2b0*/  UMOV UR36, UR6 ;  /* 0x0000000600247c82 */ /* 0x000fe20008000000 */
[----:B------:R-:W-:-:S06]  /*a2c0*/  UISETP.NE.AND UP0, UPT, UR7, 0x1, UPT ;  /* 0x000000010700788c */ /* 0x000fcc000bf05270 */
[----:B------:R-:W-:-:S13]  /*a2d0*/  PLOP3.LUT P0, PT, PT, PT, UP0, 0x80, 0x0 ;  /* 0x000000000000781c */ /* 0x000fda0003f0f008 */
[----:B------:R-:W-:Y:S05]  /*a2e0*/  @!P0 BRA `(.L_x_37) ;  /* 0x0000000000308947 */ /* 0x000fea0003800000 */
[----:B------:R-:W-:Y:S01]  /*a2f0*/  ULDC UR4, c[0x0][0xc54] ;  /* 0x0003150000047ab9 */ /* 0x000fe20000000800 */
[----:B------:R-:W-:Y:S01]  /*a300*/  ULDC UR36, c[0x0][0xc58] ;  /* 0x0003160000247ab9 */ /* 0x000fe20000000800 */
[----:B------:R-:W-:-:S04]  /*a310*/  UIMAD.WIDE.U32 UR4, UR6, UR4, URZ ;  /* 0x00000004060472a5 */ /* 0x000fc8000f8e003f */
[----:B------:R-:W-:Y:S01]  /*a320*/  USHF.R.U32.HI UR36, URZ, UR36, UR5 ;  /* 0x000000243f247299 */ /* 0x000fe20008011605 */
[----:B------:R-:W-:Y:S11]  /*a330*/  BRA `(.L_x_37) ;  /* 0x00000000001c7947 */ /* 0x000ff60003800000 */
.L_x_36:
[----:B------:R-:W-:Y:S01]  /*a340*/  ULDC UR7, c[0x0][0xc50] ;  /* 0x0003140000077ab9 */ /* 0x000fe20000000800 */
[----:B------:R-:W-:Y:S01]  /*a350*/  UMOV UR36, UR6 ;  /* 0x0000000600247c82 */ /* 0x000fe20008000000 */
[----:B------:R-:W-:-:S11]  /*a360*/  UISETP.NE.AND UP0, UPT, UR7, 0x1, UPT ;  /* 0x000000010700788c */ /* 0x000fd6000bf05270 */
[----:B------:R-:W-:Y:S01]  /*a370*/  @UP0 ULDC UR4, c[0x0][0xc54] ;  /* 0x0003150000040ab9 */ /* 0x000fe20000000800 */
[----:B------:R-:W-:Y:S01]  /*a380*/  @UP0 ULDC UR8, c[0x0][0xc58] ;  /* 0x0003160000080ab9 */ /* 0x000fe20000000800 */
[----:B------:R-:W-:-:S04]  /*a390*/  UIMAD.WIDE.U32 UR4, UR6, UR4, URZ ;  /* 0x00000004060472a5 */ /* 0x000fc8000f8e003f */
[----:B------:R-:W-:-:S12]  /*a3a0*/  @UP0 USHF.R.U32.HI UR36, URZ, UR8, UR5 ;  /* 0x000000083f240299 */ /* 0x000fd80008011605 */
.L_x_37:
[----:B------:R-:W-:Y:S01]  /*a3b0*/  ISETP.GE.AND P0, PT, R17, RZ, PT ;  /* 0x000000ff1100720c */ /* 0x000fe20003f06270 */
[----:B------:R-:W-:Y:S01]  /*a3c0*/  UIADD3 UR4, -UR36, URZ, URZ ;  /* 0x0000003f24047290 */ /* 0x000fe2000fffe13f */
[----:B------:R-:W-:Y:S01]  /*a3d0*/  IMAD.MOV.U32 R8, RZ, RZ, 0x1 ;  /* 0x00000001ff087424 */ /* 0x000fe200078e00ff */
[----:B------:R-:W-:Y:S01]  /*a3e0*/  MOV R2, 0x1 ;  /* 0x0000000100027802 */ /* 0x000fe20000000f00 */
[----:B------:R-:W-:Y:S01]  /*a3f0*/  IMAD.MOV.U32 R0, RZ, RZ, RZ ;  /* 0x000000ffff007224 */ /* 0x000fe200078e00ff */
[----:B------:R-:W-:-:S08]  /*a400*/  UIMAD UR6, UR7, UR4, UR6 ;  /* 0x00000004070672a4 */ /* 0x000fd0000f8e0206 */
[----:B------:R-:W-:Y:S05]  /*a410*/  @!P0 BRA `(.L_x_38) ;  /* 0x0000002c00cc8947 */ /* 0x000fea0003800000 */
[----:B------:R-:W-:Y:S01]  /*a420*/  ULDC.64 UR4, c[0x0][0x418] ;  /* 0x0001060000047ab9 */ /* 0x000fe20000000a00 */
[----:B------:R-:W-:Y:S01]  /*a430*/  ULOP3.LUT UR40, UR6, 0xffff, URZ, 0xc0, !UPT ;  /* 0x0000ffff06287892 */ /* 0x000fe2000f8ec03f */
[----:B------:R-:W-:Y:S01]  /*a440*/  IMAD.MOV.U32 R25, RZ, RZ, RZ ;  /* 0x000000ffff197224 */ /* 0x000fe200078e00ff */
[----:B------:R-:W-:-:S03]  /*a450*/  UISETP.NE.U32.AND UP0, UPT, UR4, URZ, UPT ;  /* 0x0000003f0400728c */ /* 0x000fc6000bf05070 */
[----:B------:R-:W-:Y:S01]  /*a460*/  ULDC UR4, c[0x0][0x424] ;  /* 0x0001090000047ab9 */ /* 0x000fe20000000800 */
[----:B------:R-:W-:-:S03]  /*a470*/  UISETP.NE.AND.EX UP0, UPT, UR5, URZ, UPT, UP0 ;  /* 0x0000003f0500728c */ /* 0x000fc6000bf05300 */
[----:B------:R-:W-:Y:S01]  /*a480*/  ULDC UR5, c[0x0][0x2f0] ;  /* 0x0000bc0000057ab9 */ /* 0x000fe20000000800 */
[----:B------:R-:W-:-:S04]  /*a490*/  USEL UR4, UR4, 0x1, UP0 ;  /* 0x0000000104047887 */ /* 0x000fc80008000000 */
[----:B------:R-:W-:-:S04]  /*a4a0*/  UIMAD UR4, UR4, UR5, URZ ;  /* 0x00000005040472a4 */ /* 0x000fc8000f8e023f */
[----:B------:R-:W-:Y:S02]  /*a4b0*/  UISETP.GE.AND UP0, UPT, UR4, 0x1, UPT ;  /* 0x000000010400788c */ /* 0x000fe4000bf06270 */
[----:B------:R-:W-:-:S04]  /*a4c0*/  UIADD3 UR5, UR4, 0xbf, URZ ;  /* 0x000000bf04057890 */ /* 0x000fc8000fffe03f */
[----:B------:R-:W-:Y:S01]  /*a4d0*/  PLOP3.LUT P0, PT, PT, PT, UP0, 0x80, 0x0 ;  /* 0x000000000000781c */ /* 0x000fe20003f0f008 */
[----:B------:R-:W-:-:S04]  /*a4e0*/  UIMAD.WIDE UR4, UR5, 0x2aaaaaab, URZ ;  /* 0x2aaaaaab050478a5 */ /* 0x000fc8000f8e023f */
[----:B------:R-:W-:-:S04]  /*a4f0*/  USHF.R.U32.HI UR39, URZ, 0x1f, UR5 ;  /* 0x0000001f3f277899 */ /* 0x000fc80008011605 */
[----:B------:R-:W-:-:S04]  /*a500*/  ULEA.HI.SX32 UR39, UR5, UR39, 0x1b ;  /* 0x0000002705277291 */ /* 0x000fc8000f8fda3f */
[----:B------:R-:W-:Y:S08]  /*a510*/  @!P0 BRA `(.L_x_39) ;  /* 0x0000000000808947 */ /* 0x000ff00003800000 */
[----:B------:R-:W-:-:S04]  /*a520*/  USHF.R.U32.HI UR4, URZ, 0x10, UR6 ;  /* 0x000000103f047899 */ /* 0x000fc80008011606 */
[----:B------:R-:W-:-:S11]  /*a530*/  UISETP.NE.AND UP0, UPT, UR4, URZ, UPT ;  /* 0x0000003f0400728c */ /* 0x000fd6000bf05270 */
[----:B------:R-:W-:Y:S02]  /*a540*/  @!UP0 ULDC UR4, c[0x0][0x9f0] ;  /* 0x00027c0000048ab9 */ /* 0x000fe40000000800 */
[----:B------:R-:W-:Y:S01]  /*a550*/  IMAD.U32 R4, RZ, RZ, UR4 ;  /* 0x00000004ff047e24 */ /* 0x000fe2000f8e00ff */
[----:B------:R-:W-:-:S04]  /*a560*/  UIADD3 UR5, UR39, -0x1, UR4 ;  /* 0xffffffff27057890 */ /* 0x000fc8000fffe004 */
[-C--:B------:R-:W-:Y:S02]  /*a570*/  IABS R5, R4.reuse ;  /* 0x0000000400057213 */ /* 0x080fe40000000000 */
[----:B------:R-:W-:Y:S01]  /*a580*/  IMAD.U32 R6, RZ, RZ, UR5 ;  /* 0x00000005ff067e24 */ /* 0x000fe2000f8e00ff */
[----:B------:R-:W-:Y:S01]  /*a590*/  IABS R4, R4 ;  /* 0x0000000400047213 */ /* 0x000fe20000000000 */
[----:B------:R-:W0:Y:S01]  /*a5a0*/  I2F.RP R0, R5 ;  /* 0x0000000500007306 */ /* 0x000e220000209400 */
[----:B------:R-:W-:Y:S02]  /*a5b0*/  ULOP3.LUT UR5, UR5, UR4, URZ, 0x3c, !UPT ;  /* 0x0000000405057292 */ /* 0x000fe4000f8e3c3f */
[----:B------:R-:W-:-:S04]  /*a5c0*/  IADD3 R4, RZ, -R4, RZ ;  /* 0x80000004ff047210 */ /* 0x000fc80007ffe0ff */
[----:B------:R-:W-:Y:S01]  /*a5d0*/  ISETP.LE.AND P2, PT, RZ, UR5, PT ;  /* 0x00000005ff007c0c */ /* 0x000fe2000bf43270 */
[----:B0-----:R-:W0:Y:S02]  /*a5e0*/  MUFU.RCP R0, R0 ;  /* 0x0000000000007308 */ /* 0x001e240000001000 */
[----:B0-----:R-:W-:Y:S02]  /*a5f0*/  IADD3 R2, R0, 0xffffffe, RZ ;  /* 0x0ffffffe00027810 */ /* 0x001fe40007ffe0ff */
[----:B------:R-:W-:-:S04]  /*a600*/  IABS R0, R6 ;  /* 0x0000000600007213 */ /* 0x000fc80000000000 */
[----:B------:R0:W1:Y:S02]  /*a610*/  F2I.FTZ.U32.TRUNC.NTZ R3, R2 ;  /* 0x0000000200037305 */ /* 0x000064000021f000 */
[----:B0-----:R-:W-:Y:S02]  /*a620*/  IMAD.MOV.U32 R2, RZ, RZ, RZ ;  /* 0x000000ffff027224 */ /* 0x001fe400078e00ff */
[----:B-1----:R-:W-:-:S04]  /*a630*/  IMAD.MOV R10, RZ, RZ, -R3 ;  /* 0x000000ffff0a7224 */ /* 0x002fc800078e0a03 */
        /* <DEDUP_REMOVED lines=8> */
[----:B------:R-:W-:Y:S02]  /*a6c0*/  ISETP.NE.AND P1, PT, RZ, UR4, PT ;  /* 0x00000004ff007c0c */ /* 0x000fe4000bf25270 */
[----:B------:R-:W-:-:S13]  /*a6d0*/  ISETP.GE.U32.AND P0, PT, R0, R5, PT ;  /* 0x000000050000720c */ /* 0x000fda0003f06070 */
[----:B------:R-:W-:-:S05]  /*a6e0*/  @P0 VIADD R3, R3, 0x1 ;  /* 0x0000000103030836 */ /* 0x000fca0000000000 */
[----:B------:R-:W-:Y:S02]  /*a6f0*/  @!P2 IADD3 R3, -R3, RZ, RZ ;  /* 0x000000ff0303a210 */ /* 0x000fe40007ffe1ff */
[----:B------:R-:W-:-:S05]  /*a700*/  @!P1 LOP3.LUT R3, RZ, UR4, RZ, 0x33, !PT ;  /* 0x00000004ff039c12 */ /* 0x000fca000f8e33ff */
[----:B------:R-:W-:-:S07]  /*a710*/  IMAD.MOV.U32 R25, RZ, RZ, R3 ;  /* 0x000000ffff197224 */ /* 0x000fce00078e0003 */
.L_x_39:
[----:B------:R-:W-:Y:S01]  /*a720*/  IMAD R24, R25, UR40, RZ ;  /* 0x0000002819187c24 */ /* 0x000fe2000f8e02ff */
[----:B------:R-:W-:Y:S01]  /*a730*/  MOV R2, 0x1 ;  /* 0x0000000100027802 */ /* 0x000fe20000000f00 */
[----:B------:R-:W-:-:S03]  /*a740*/  IMAD.MOV.U32 R0, RZ, RZ, RZ ;  /* 0x000000ffff007224 */ /* 0x000fc600078e00ff */
[----:B------:R-:W-:-:S04]  /*a750*/  VIADDMNMX R26, R24, R25, UR39, PT ;  /* 0x00000027181a7e46 */ /* 0x000fc8000b800119 */
[----:B------:R-:W-:-:S13]  /*a760*/  ISETP.GT.AND P0, PT, R26, R24, PT ;  /* 0x000000181a00720c */ /* 0x000fda0003f04270 */
[----:B------:R-:W-:Y:S05]  /*a770*/  @!P0 BRA `(.L_x_38) ;  /* 0x0000002800f48947 */ /* 0x000fea0003800000 */
[----:B------:R-:W0:Y:S01]  /*a780*/  S2UR UR4, SR_CgaCtaId ;  /* 0x00000000000479c3 */ /* 0x000e220000008800 */
[----:B------:R-:W-:Y:S02]  /*a790*/  UMOV UR38, 0x400 ;  /* 0x0000040000267882 */ /* 0x000fe40000000000 */
[----:B0-----:R-:W-:-:S04]  /*a7a0*/  ULEA UR38, UR4, UR38, 0x18 ;  /* 0x0000002604267291 */ /* 0x001fc8000f8ec03f */
[----:B------:R-:W-:-:S04]  /*a7b0*/  UIADD3 UR4, UR38, 0x12400, URZ ;  /* 0x0001240026047890 */ /* 0x000fc8000fffe03f */
[----:B------:R-:W-:-:S06]  /*a7c0*/  ULOP3.LUT UP0, URZ, UR4, 0x3ff, URZ, 0xc0, !UPT ;  /* 0x000003ff043f7892 */ /* 0x000fcc000f80c03f */
[----:B------:R-:W-:-:S13]  /*a7d0*/  PLOP3.LUT P0, PT, PT, PT, UP0, 0x80, 0x0 ;  /* 0x000000000000781c */ /* 0x000fda0003f0f008 */
[----:B------:R-:W-:Y:S05]  /*a7e0*/  @!P0 BRA `(.L_x_40) ;  /* 0x0000000000408947 */ /* 0x000fea0003800000 */
[----:B------:R-:W-:Y:S01]  /*a7f0*/  MOV R2, 0x0 ;  /* 0x0000000000027802 */ /* 0x000fe20000000f00 */
[----:B------:R-:W-:Y:S01]  /*a800*/  ULDC.64 UR4, c[0x4][0xa8] ;  /* 0x01002a0000047ab9 */ /* 0x000fe20000000a00 */
[----:B------:R-:W-:Y:S01]  /*a810*/  ULDC.64 UR6, c[0x4][0xb0] ;  /* 0x01002c0000067ab9 */ /* 0x000fe20000000a00 */
[----:B------:R-:W-:Y:S01]  /*a820*/  IMAD.U32 R4, RZ, RZ, UR4 ;  /* 0x00000004ff047e24 */ /* 0x000fe2000f8e00ff */
[----:B------:R-:W-:Y:S01]  /*a830*/  MOV R6, UR6 ;  /* 0x0000000600067c02 */ /* 0x000fe20008000f00 */
[----:B------:R-:W-:Y:S01]  /*a840*/  IMAD.U32 R5, RZ, RZ, UR5 ;  /* 0x00000005ff057e24 */ /* 0x000fe2000f8e00ff */
[----:B------:R-:W0:Y:S01]  /*a850*/  LDC.64 R2, c[0x4][R2] ;  /* 0x0100000002027b82 */ /* 0x000e220000000a00 */
[----:B------:R-:W-:Y:S01]  /*a860*/  ULDC.64 UR4, c[0x4][0x30] ;  /* 0x01000c0000047ab9 */ /* 0x000fe20000000a00 */
[----:B------:R-:W-:Y:S01]  /*a870*/  IMAD.U32 R7, RZ, RZ, UR7 ;  /* 0x00000007ff077e24 */ /* 0x000fe2000f8e00ff */
[----:B------:R-:W-:Y:S01]  /*a880*/  MOV R11, UR5 ;  /* 0x00000005000b7c02 */ /* 0x000fe20008000f00 */
[----:B------:R-:W-:Y:S01]  /*a890*/  IMAD.U32 R10, RZ, RZ, UR4 ;  /* 0x00000004ff0a7e24 */ /* 0x000fe2000f8e00ff */
[----:B------:R-:W-:Y:S01]  /*a8a0*/  MOV R13, RZ ;  /* 0x000000ff000d7202 */ /* 0x000fe20000000f00 */
[----:B------:R-:W-:-:S02]  /*a8b0*/  IMAD.MOV.U32 R8, RZ, RZ, 0x70 ;  /* 0x00000070ff087424 */ /* 0x000fc400078e00ff */
[----:B------:R-:W-:-:S07]  /*a8c0*/  IMAD.MOV.U32 R12, RZ, RZ, 0x1 ;  /* 0x00000001ff0c7424 */ /* 0x000fce00078e00ff */
[----:B------:R-:W-:-:S07]  /*a8d0*/  LEPC R20, `(.L_x_40) ;  /* 0x000000001014794e */ /* 0x000fce0000000000 */
[----:B0-----:R-:W-:Y:S05]  /*a8e0*/  CALL.ABS.NOINC R2 ;  /* 0x0000000002007343 */ /* 0x001fea0003c00000 */
.L_x_40:
        /* <DEDUP_REMOVED lines=8> */
[----:B------:R0:W1:Y:S01]  /*a970*/  LDC.64 R2, c[0x4][R16] ;  /* 0x0100000010027b82 */ /* 0x0000620000000a00 */
[----:B------:R-:W-:Y:S01]  /*a980*/  IMAD.U32 R5, RZ, RZ, UR5 ;  /* 0x00000005ff057e24 */ /* 0x000fe2000f8e00ff */
[----:B------:R-:W-:Y:S01]  /*a990*/  ULDC.64 UR4, c[0x4][0x38] ;  /* 0x01000e0000047ab9 */ /* 0x000fe20000000a00 */
[----:B------:R-:W-:Y:S01]  /*a9a0*/  MOV R6, UR6 ;  /* 0x0000000600067c02 */ /* 0x000fe20008000f00 */
[----:B------:R-:W-:Y:S01]  /*a9b0*/  IMAD.U32 R7, RZ, RZ, UR7 ;  /* 0x00000007ff077e24 */ /* 0x000fe2000f8e00ff */
[----:B------:R-:W-:Y:S01]  /*a9c0*/  MOV R11, UR5 ;  /* 0x00000005000b7c02 */ /* 0x000fe20008000f00 */
[----:B------:R-:W-:Y:S01]  /*a9d0*/  IMAD.U32 R10, RZ, RZ, UR4 ;  /* 0x00000004ff0a7e24 */ /* 0x000fe2000f8e00ff */
[----:B------:R-:W-:Y:S01]  /*a9e0*/  MOV R13, RZ ;  /* 0x000000ff000d7202 */ /* 0x000fe20000000f00 */
[----:B------:R-:W-:-:S02]  /*a9f0*/  IMAD.MOV.U32 R8, RZ, RZ, 0x70 ;  /* 0x00000070ff087424 */ /* 0x000fc400078e00ff */
[----:B0-----:R-:W-:-:S07]  /*aa00*/  IMAD.MOV.U32 R12, RZ, RZ, 0x1 ;  /* 0x00000001ff0c7424 */ /* 0x001fce00078e00ff */
[----:B------:R-:W-:-:S07]  /*aa10*/  LEPC R20, `(.L_x_42) ;  /* 0x000000001014794e */ /* 0x000fce0000000000 */
[----:B-1----:R-:W-:Y:S05]  /*aa20*/  CALL.ABS.NOINC R2 ;  /* 0x0000000002007343 */ /* 0x002fea0003c00000 */
.L_x_42:
[----:B------:R0:W1:Y:S01]  /*aa30*/  LDC.64 R2, c[0x4][R16] ;  /* 0x0100000010027b82 */ /* 0x0000620000000a00 */
[----:B------:R-:W-:Y:S01]  /*aa40*/  ULDC.64 UR4, c[0x4][0xa8] ;  /* 0x01002a0000047ab9 */ /* 0x000fe20000000a00 */
[----:B------:R-:W-:Y:S01]  /*aa50*/  ULDC.64 UR6, c[0x4][0xb0] ;  /* 0x01002c0000067ab9 */ /* 0x000fe20000000a00 */
[----:B------:R-:W-:Y:S01]  /*aa60*/  IMAD.U32 R4, RZ, RZ, UR4 ;  /* 0x00000004ff047e24 */ /* 0x000fe2000f8e00ff */
[----:B------:R-:W-:Y:S01]  /*aa70*/  MOV R6, UR6 ;  /* 0x0000000600067c02 */ /* 0x000fe20008000f00 */
[----:B------:R-:W-:Y:S01]  /*aa80*/  IMAD.U32 R5, RZ, RZ, UR5 ;  /* 0x00000005ff057e24 */ /* 0x000fe2000f8e00ff */
[----:B------:R-:W-:Y:S01]  /*aa90*/  ULDC.64 UR4, c[0x4][0x40] ;  /* 0x0100100000047ab9 */ /* 0x000fe20000000a00 */
        /* <DEDUP_REMOVED lines=8> */
.L_x_41:
[----:B------:R-:W0:Y:S01]  /*ab20*/  LDC.64 R2, c[0x0][0x9f8] ;  /* 0x00027e00ff027b82 */ /* 0x000e220000000a00 */
[----:B------:R-:W-:-:S07]  /*ab30*/  IMAD.MOV.U32 R18, RZ, RZ, R17 ;  /* 0x000000ffff127224 */ /* 0x000fce00078e0011 */
[----:B------:R-:W1:Y:S01]  /*ab40*/  LDC.64 R4, c[0x0][0x418] ;  /* 0x00010600ff047b82 */ /* 0x000e620000000a00 */
[----:B0-----:R-:W-:-:S04]  /*ab50*/  ISETP.NE.U32.AND P0, PT, R2, RZ, PT ;  /* 0x000000ff0200720c */ /* 0x001fc80003f05070 */
[----:B------:R-:W-:-:S13]  /*ab60*/  ISETP.NE.AND.EX P0, PT, R3, RZ, PT, P0 ;  /* 0x000000ff0300720c */ /* 0x000fda0003f05300 */
[----:B------:R-:W0:Y:S02]  /*ab70*/  @P0 LDC.64 R2, c[0x0][0x9f8] ;  /* 0x00027e00ff020b82 */ /* 0x000e240000000a00 */
[----:B0-----:R-:W-:-:S05]  /*ab80*/  @P0 IMAD.WIDE R2, R17, 0x4, R2 ;  /* 0x0000000411020825 */ /* 0x001fca00078e0202 */
[----:B------:R-:W2:Y:S01]  /*ab90*/  @P0 LDG.E R18, desc[UR42][R2.64] ;  /* 0x0000002a02120981 */ /* 0x000ea2000c1e1900 */
[----:B-1----:R-:W-:Y:S01]  /*aba0*/  ISETP.NE.U32.AND P0, PT, R4, RZ, PT ;  /* 0x000000ff0400720c */ /* 0x002fe20003f05070 */
[----:B------:R-:W-:Y:S01]  /*abb0*/  UMOV UR4, 0xffffffff ;  /* 0xffffffff00047882 */ /* 0x000fe20000000000 */
[----:B------:R-:W-:Y:S02]  /*abc0*/  VIADD R17, R26, 0xffffffff ;  /* 0xffffffff1a117836 */ /* 0x000fe40000000000 */
[----:B------:R-:W-:-:S04]  /*abd0*/  ISETP.NE.AND.EX P1, PT, R5, RZ, PT, P0 ;  /* 0x000000ff0500720c */ /* 0x000fc80003f25300 */
[----:B------:R-:W-:Y:S02]  /*abe0*/  P2R R23, PR, RZ, 0x2 ;  /* 0x00000002ff177803 */ /* 0x000fe40000000000 */
[----:B--2---:R-:W-:Y:S02]  /*abf0*/  SHF.R.S32.HI R19, RZ, 0x1f, R18 ;  /* 0x0000001fff137819 */ /* 0x004fe40000011412 */
[----:B------:R-:W-:Y:S01]  /*ac00*/  SEL R16, R18, RZ, !P1 ;  /* 0x000000ff12107207 */ /* 0x000fe20004800000 */
[----:B------:R-:W-:Y:S06]  /*ac10*/  BRA.DIV UR4, `(.L_x_43) ;  /* 0x0000002e04007947 */ /* 0x000fec000b800000 */
[----:B------:R0:W1:Y:S02]  /*ac20*/  SHFL.IDX PT, R14, R22, RZ, 0x1f ;  /* 0x00001fff160e7589 */ /* 0x00006400000e0000 */
.L_x_111:
[----:B-1----:R-:W-:Y:S02]  /*ac30*/  ISETP.NE.AND P0, PT, R14, RZ, PT ;  /* 0x000000ff0e00720c */ /* 0x002fe40003f05270 */
[----:B------:R-:W-:-:S04]  /*ac40*/  PLOP3.LUT P2, PT, PT, PT, PT, 0x8, 0x0 ;  /* 0x000000000000781c */ /* 0x000fc80003f4e170 */
[----:B0-----:R-:W-:-:S07]  /*ac50*/  P2R R22, PR, RZ, 0x4 ;  /* 0x00000004ff167803 */ /* 0x001fce0000000000 */
[----:B------:R-:W-:Y:S05]  /*ac60*/  @P0 BRA `(.L_x_44) ;  /* 0x0000000000d00947 */ /* 0x000fea0003800000 */
[----:B------:R-:W-:-:S03]  /*ac70*/  UMOV UR4, 0xffffffff ;  /* 0xffffffff00047882 */ /* 0x000fc60000000000 */
[----:B------:R-:W-:Y:S05]  /*ac80*/  BRA.DIV UR4, `(.L_x_45) ;  /* 0x0000002e04047947 */ /* 0x000fea000b800000 */
[----:B------:R-:W-:-:S13]  /*ac90*/  ELECT P6, URZ, PT ;  /* 0x00000000003f782f */ /* 0x000fda00038c0000 */
.L_x_114:
[----:B------:R-:W-:Y:S05]  /*aca0*/  @!P6 BRA `(.L_x_44) ;  /* 0x0000000000c0e947 */ /* 0x000fea0003800000 */
[----:B------:R-:W-:Y:S01]  /*acb0*/  MOV R0, 0x1 ;  /* 0x0000000100007802 */ /* 0x000fe20000000f00 */
[----:B------:R-:W-:-:S03]  /*acc0*/  IMAD.MOV.U32 R16, RZ, RZ, R18 ;  /* 0x000000ffff107224 */ /* 0x000fc600078e0012 */
[----:B------:R-:W-:Y:S01]  /*acd0*/  SHF.L.U32 R0, R0, 0x1f, RZ ;  /* 0x0000001f00007819 */ /* 0x000fe200000006ff */
[----:B------:R-:W-:Y:S06]  /*ace0*/  @!P1 BRA `(.L_x_46) ;  /* 0x0000000000489947 */ /* 0x000fec0003800000 */
[----:B------:R-:W0:Y:S01]  /*acf0*/  LDC R6, c[0x0][0x43c] ;  /* 0x00010f00ff067b82 */ /* 0x000e220000000800 */
[----:B------:R-:W-:Y:S01]  /*ad00*/  IMAD.MOV.U32 R7, RZ, RZ, R17 ;  /* 0x000000ffff077224 */ /* 0x000fe200078e0011 */
[----:B------:R-:W-:Y:S02]  /*ad10*/  ULDC.64 UR4, c[0x0][0x428] ;  /* 0x00010a0000047ab9 */ /* 0x000fe40000000a00 */
[----:B------:R-:W-:-:S04]  /*ad20*/  IMAD R9, R19, UR4, RZ ;  /* 0x0000000413097c24 */ /* 0x000fc8000f8e02ff */
[----:B------:R-:W-:Y:S01]  /*ad30*/  IMAD R9, R18, UR5, R9 ;  /* 0x0000000512097c24 */ /* 0x000fe2000f8e0209 */
[----:B0-----:R-:W-:-:S13]  /*ad40*/  ISETP.NE.AND P0, PT, R6, 0x1, PT ;  /* 0x000000010600780c */ /* 0x001fda0003f05270 */
[----:B------:R-:W0:Y:S02]  /*ad50*/  @P0 LDC.64 R2, c[0x0][0x440] ;  /* 0x00011000ff020b82 */ /* 0x000e240000000a00 */
[----:B0-----:R-:W-:-:S05]  /*ad60*/  @P0 IMAD.HI.U32 R2, R17, R2, RZ ;  /* 0x0000000211020227 */ /* 0x001fca00078e00ff */
[----:B------:R-:W-:-:S04]  /*ad70*/  @P0 SHF.R.U32.HI R7, RZ, R3, R2 ;  /* 0x00000003ff070219 */ /* 0x000fc80000011602 */
[----:B------:R-:W-:Y:S02]  /*ad80*/  SHF.R.S32.HI R3, RZ, 0x1f, R7 ;  /* 0x0000001fff037819 */ /* 0x000fe40000011407 */
[----:B------:R-:W-:-:S05]  /*ad90*/  MOV R2, R7 ;  /* 0x0000000700027202 */ /* 0x000fca0000000f00 */
[----:B------:R-:W-:-:S04]  /*ada0*/  IMAD.WIDE.U32 R2, R18, UR4, R2 ;  /* 0x0000000412027c25 */ /* 0x000fc8000f8e0002 */
[----:B------:R-:W-:Y:S01]  /*adb0*/  IMAD.IADD R3, R3, 0x1, R9 ;  /* 0x0000000103037824 */ /* 0x000fe200078e0209 */
[----:B------:R-:W-:-:S04]  /*adc0*/  LEA R4, P0, R2, R4, 0x2 ;  /* 0x0000000402047211 */ /* 0x000fc800078010ff */
[----:B------:R-:W-:-:S05]  /*add0*/  LEA.HI.X R5, R2, R5, R3, 0x2, P0 ;  /* 0x0000000502057211 */ /* 0x000fca00000f1403 */
[----:B------:R0:W5:Y:S01]  /*ade0*/  LDG.E R16, desc[UR42][R4.64] ;  /* 0x0000002a04107981 */ /* 0x000162000c1e1900 */
[----:B------:R-:W-:-:S04]  /*adf0*/  IMAD.MOV R2, RZ, RZ, -R7 ;  /* 0x000000ffff027224 */ /* 0x000fc800078e0a07 */
[----:B------:R-:W-:-:S07]  /*ae00*/  IMAD R17, R6, R2, R17 ;  /* 0x0000000206117224 */ /* 0x000fce00078e0211 */
.L_x_46:
[----:B------:R-:W1:Y:S01]  /*ae10*/  SYNCS.PHASECHK.TRANS64.TRYWAIT P0, [UR38+0x30840], R0 ;  /* 0x03084000ff0075a7 */ /* 0x000e620008000166 */
[----:B------:R-:W-:Y:S01]  /*ae20*/  ISETP.NE.AND P1, PT, R28, RZ, PT ;  /* 0x000000ff1c00720c */ /* 0x000fe20003f25270 */
[----:B-1----:R-:W-:-:S12]  /*ae30*/  @!P0 BRA `(.L_x_47) ;  /* 0x0000002800b88947 */ /* 0x002fd80003800000 */
.L_x_115:
[----:B------:R-:W-:Y:S05]  /*ae40*/  @P1 BRA `(.L_x_48) ;  /* 0x0000000000181947 */ /* 0x000fea0003800000 */
[----:B------:R-:W2:Y:S01]  /*ae50*/  S2R R2, SR_TID.X ;  /* 0x0000000000027919 */ /* 0x000ea20000002100 */
[----:B-1----:R-:W-:-:S04]  /*ae60*/  MOV R0, 0x6000 ;  /* 0x0000600000007802 */ /* 0x002fc80000000f00 */
[----:B------:R3:W-:Y:S01]  /*ae70*/  SYNCS.ARRIVE.TRANS64 RZ, [UR38+0x30830], R0 ;  /* 0x03083000ffff79a7 */ /* 0x0007e20008000026 */
[----:B--2---:R-:W-:-:S13]  /*ae80*/  LOP3.LUT P0, RZ, R2, 0x1f, RZ, 0xc0, !PT ;  /* 0x0000001f02ff7812 */ /* 0x004fda000780c0ff */
[----:B---3--:R-:W-:Y:S05]  /*ae90*/  @!P0 BRA `(.L_x_48) ;  /* 0x0000000000048947 */ /* 0x008fea0003800000 */
[----:B------:R-:W-:Y:S01]  /*aea0*/  BPT.TRAP 0x1 ;  /* 0x000000040000795c */ /* 0x000fe20000300000 */
.L_x_48:
[----:B------:R-:W-:Y:S01]  /*aeb0*/  R2UR UR11, R17 ;  /* 0x00000000110b72ca */ /* 0x000fe200000e0000 */
[----:B------:R-:W-:Y:S01]  /*aec0*/  ULDC.64 UR4, c[0x0][0x198] ;  /* 0x0000660000047ab9 */ /* 0x000fe20000000a00 */
[----:B-----5:R-:W-:Y:S01]  /*aed0*/  R2UR UR13, R16 ;  /* 0x00000000100d72ca */ /* 0x020fe200000e0000 */
[----:B------:R-:W-:Y:S01]  /*aee0*/  UIADD3 UR4, UP0, UR4, 0x370, URZ ;  /* 0x0000037004047890 */ /* 0x000fe2000ff1e03f */
[----:B------:R-:W-:Y:S01]  /*aef0*/  PLOP3.LUT P0, PT, PT, PT, PT, 0x80, 0x0 ;  /* 0x000000000000781c */ /* 0x000fe20003f0f070 */
[----:B------:R-:W-:Y:S02]  /*af00*/  UIADD3 UR8, UR38, 0x12400, URZ ;  /* 0x0001240026087890 */ /* 0x000fe4000fffe03f */
[----:B------:R-:W-:Y:S01]  /*af10*/  UIADD3 UR9, UR38, 0x30830, URZ ;  /* 0x0003083026097890 */ /* 0x000fe2000fffe03f */
[----:B------:R-:W-:Y:S01]  /*af20*/  P2R R22, PR, RZ, 0x1 ;  /* 0x00000001ff167803 */ /* 0x000fe20000000000 */
[----:B------:R-:W-:Y:S01]  /*af30*/  UIADD3.X UR5, URZ, UR5, URZ, UP0, !UPT ;  /* 0x000000053f057290 */ /* 0x000fe200087fe43f */
[----:B------:R-:W-:Y:S01]  /*af40*/  UMOV UR6, 0x0 ;  /* 0x0000000000067882 */ /* 0x000fe20000000000 */
[----:B------:R-:W-:-:S02]  /*af50*/  UMOV UR7, 0x14f00000 ;  /* 0x14f0000000077882 */ /* 0x000fc40000000000 */
[----:B------:R-:W-:Y:S01]  /*af60*/  UIMAD UR11, UR11, 0xc0, URZ ;  /* 0x000000c00b0b78a4 */ /* 0x000fe2000f8e023f */
[----:B------:R-:W-:Y:S01]  /*af70*/  UMOV UR10, URZ ;  /* 0x0000003f000a7c82 */ /* 0x000fe20008000000 */
[----:B------:R-:W-:-:S07]  /*af80*/  UMOV UR12, UR36 ;  /* 0x00000024000c7c82 */ /* 0x000fce0008000000 */
[----:B------:R2:W-:Y:S02]  /*af90*/  UTMALDG.4D [UR8], [UR4], desc[UR6] ;  /* 0x00000608040075b4 */ /* 0x0005e40008019000 */
[----:B--2---:R-:W-:Y:S01]  /*afa0*/  NOP ;  /* 0x0000000000007918 */ /* 0x004fe20000000000 */
.L_x_44:
[----:B------:R-:W-:Y:S05]  /*afb0*/  WARPSYNC.ALL ;  /* 0x0000000000007948 */ /* 0x000fea0003800000 */
[----:B-1----:R-:W1:Y:S01]  /*afc0*/  S2R R0, SR_CTAID.Z ;  /* 0x0000000000007919 */ /* 0x002e620000002700 */
[----:B------:R-:W-:Y:S02]  /*afd0*/  UIADD3 UR5, UR38, 0xc400, URZ ;  /* 0x0000c40026057890 */ /* 0x000fe4000fffe03f */
[----:B------:R-:W-:Y:S01]  /*afe0*/  USHF.R.S32.HI UR4, URZ, 0x1f, UR36 ;  /* 0x0000001f3f047899 */ /* 0x000fe20008011424 */
[----:B------:R-:W-:Y:S01]  /*aff0*/  BAR.SYNC.DEFER_BLOCKING 0x8, 0x200 ;  /* 0x0208000000007b1d */ /* 0x000fe20000010000 */
[----:B------:R-:W-:-:S05]  /*b000*/  ULOP3.LUT UP0, URZ, UR5, 0x3ff, URZ, 0xc0, !UPT ;  /* 0x000003ff053f7892 */ /* 0x000fca000f80c03f */
[----:B------:R-:W-:Y:S01]  /*b010*/  ULDC.64 UR6, c[0x0][0x2d8] ;  /* 0x0000b60000067ab9 */ /* 0x000fe20000000a00 */
[----:B------:R-:W-:Y:S01]  /*b020*/  PLOP3.LUT P0, PT, PT, PT, UP0, 0x80, 0x0 ;  /* 0x000000000000781c */ /* 0x000fe20003f0f008 */
[----:B------:R-:W-:Y:S02]  /*b030*/  UIMAD UR4, UR4, UR6, URZ ;  /* 0x00000006040472a4 */ /* 0x000fe4000f8e023f */
[----:B------:R-:W-:Y:S02]  /*b040*/  UIMAD.WIDE.U32 UR44, UR36, UR6, URZ ;  /* 0x00000006242c72a5 */ /* 0x000fe4000f8e003f */
[----:B------:R-:W-:-:S04]  /*b050*/  UIMAD UR4, UR36, UR7, UR4 ;  /* 0x00000007240472a4 */ /* 0x000fc8000f8e0204 */
[----:B------:R-:W-:Y:S01]  /*b060*/  UIADD3 UR41, UR45, UR4, URZ ;  /* 0x000000042d297290 */ /* 0x000fe2000fffe03f */
[----:B-1----:R-:W-:-:S03]  /*b070*/  SHF.R.S32.HI R29, RZ, 0x1f, R0 ;  /* 0x0000001fff1d7819 */ /* 0x002fc60000011400 */
[----:B------:R-:W-:Y:S08]  /*b080*/  @!P0 BRA `(.L_x_49) ;  /* 0x0000000000408947 */ /* 0x000ff00003800000 */
[----:B------:R-:W-:Y:S01]  /*b090*/  MOV R2, 0x0 ;  /* 0x0000000000027802 */ /* 0x000fe20000000f00 */
[----:B------:R-:W-:Y:S01]  /*b0a0*/  ULDC.64 UR6, c[0x4][0xa8] ;  /* 0x01002a0000067ab9 */ /* 0x000fe20000000a00 */
[----:B------:R-:W-:Y:S01]  /*b0b0*/  ULDC.64 UR8, c[0x4][0xb0] ;  /* 0x01002c0000087ab9 */ /* 0x000fe20000000a00 */
[----:B------:R-:W-:Y:S01]  /*b0c0*/  ULDC.64 UR4, c[0x4][0x20] ;  /* 0x0100080000047ab9 */ /* 0x000fe20000000a00 */
[----:B0-----:R-:W-:Y:S01]  /*b0d0*/  IMAD.U32 R4, RZ, RZ, UR6 ;  /* 0x00000006ff047e24 */ /* 0x001fe2000f8e00ff */
[----:B------:R-:W-:Y:S01]  /*b0e0*/  MOV R6, UR8 ;  /* 0x0000000800067c02 */ /* 0x000fe20008000f00 */
[----:B------:R-:W0:Y:S01]  /*b0f0*/  LDC.64 R2, c[0x4][R2] ;  /* 0x0100000002027b82 */ /* 0x000e220000000a00 */
[----:B------:R-:W-:Y:S01]  /*b100*/  IMAD.U32 R5, RZ, RZ, UR7 ;  /* 0x00000007ff057e24 */ /* 0x000fe2000f8e00ff */
[----:B------:R-:W-:Y:S01]  /*b110*/  MOV R11, UR5 ;  /* 0x00000005000b7c02 */ /* 0x000fe20008000f00 */
[----:B------:R-:W-:Y:S01]  /*b120*/  IMAD.U32 R7, RZ, RZ, UR9 ;  /* 0x00000009ff077e24 */ /* 0x000fe2000f8e00ff */
[----:B------:R-:W-:Y:S01]  /*b130*/  MOV R13, RZ ;  /* 0x000000ff000d7202 */ /* 0x000fe20000000f00 */
[----:B------:R-:W-:-:S02]  /*b140*/  IMAD.U32 R10, RZ, RZ, UR4 ;  /* 0x00000004ff0a7e24 */ /* 0x000fc4000f8e00ff */
[----:B------:R-:W-:Y:S02]  /*b150*/  IMAD.MOV.U32 R8, RZ, RZ, 0x70 ;  /* 0x00000070ff087424 */ /* 0x000fe400078e00ff */
[----:B------:R-:W-:-:S07]  /*b160*/  IMAD.MOV.U32 R12, RZ, RZ, 0x1 ;  /* 0x00000001ff0c7424 */ /* 0x000fce00078e00ff */
[----:B------:R-:W-:-:S07]  /*b170*/  LEPC R20, `(.L_x_49) ;  /* 0x000000001014794e */ /* 0x000fce0000000000 */
[----:B0-----:R-:W-:Y:S05]  /*b180*/  CALL.ABS.NOINC R2 ;  /* 0x0000000002007343 */ /* 0x001fea0003c00000 */
.L_x_49:
[----:B------:R-:W1:Y:S01]  /*b190*/  LDC R20, c[0x0][0x448] ;  /* 0x00011200ff147b82 */ /* 0x000e620000000800 */
[----:B------:R-:W2:Y:S01]  /*b1a0*/  S2R R12, SR_TID.X ;  /* 0x00000000000c7919 */ /* 0x000ea20000002100 */
[----:B------:R-:W-:Y:S01]  /*b1b0*/  SHF.R.U32.HI R6, RZ, 0x3, R28 ;  /* 0x00000003ff067819 */ /* 0x000fe2000001161c */
[----:B------:R-:W-:Y:S01]  /*b1c0*/  UMOV UR4, UR44 ;  /* 0x0000002c00047c82 */ /* 0x000fe20008000000 */
[----:B------:R-:W-:Y:S01]  /*b1d0*/  UMOV UR5, UR41 ;  /* 0x0000002900057c82 */ /* 0x000fe20008000000 */
[----:B------:R-:W3:Y:S01]  /*b1e0*/  S2R R21, SR_CTAID.X ;  /* 0x0000000000157919 */ /* 0x000ee20000002500 */
[----:B------:R-:W-:Y:S01]  /*b1f0*/  ULDC.64 UR6, c[0x0][0x2c8] ;  /* 0x0000b20000067ab9 */ /* 0x000fe20000000a00 */
[----:B------:R-:W4:Y:S01]  /*b200*/  S2R R10, SR_CTAID.Z ;  /* 0x00000000000a7919 */ /* 0x000f220000002700 */
[----:B-1----:R-:W-:Y:S01]  /*b210*/  ISETP.NE.AND P0, PT, R20, 0x1, PT ;  /* 0x000000011400780c */ /* 0x002fe20003f05270 */
[----:B--2---:R-:W-:-:S12]  /*b220*/  IMAD.SHL.U32 R3, R12, 0x10, RZ ;  /* 0x000000100c037824 */ /* 0x004fd800078e00ff */
[----:B------:R-:W1:Y:S01]  /*b230*/  @P0 LDC R0, c[0x0][0x44c] ;  /* 0x00011300ff000b82 */ /* 0x000e620000000800 */
[----:B------:R-:W-:-:S05]  /*b240*/  LOP3.LUT R3, R6, 0x70, R3, 0xf8, !PT ;  /* 0x0000007006037812 */ /* 0x000fca00078ef803 */
[----:B---3--:R-:W-:Y:S02]  /*b250*/  IMAD R7, R21, 0xc0, R3 ;  /* 0x000000c015077824 */ /* 0x008fe400078e0203 */
[----:B0-----:R-:W0:Y:S02]  /*b260*/  @P0 LDC R5, c[0x0][0x450] ;  /* 0x00011400ff050b82 */ /* 0x001e240000000800 */
[----:B------:R-:W-:Y:S01]  /*b270*/  IMAD.MOV.U32 R9, RZ, RZ, R7 ;  /* 0x000000ffff097224 */ /* 0x000fe200078e0007 */
[----:B------:R-:W-:-:S05]  /*b280*/  IADD3 R8, R7, 0x80, RZ ;  /* 0x0000008007087810 */ /* 0x000fca0007ffe0ff */
[----:B------:R-:W2:Y:S08]  /*b290*/  @P0 LDC R11, c[0x0][0x44c] ;  /* 0x00011300ff0b0b82 */ /* 0x000eb00000000800 */
[----:B------:R-:W3:Y:S01]  /*b2a0*/  @P0 LDC R4, c[0x0][0x450] ;  /* 0x00011400ff040b82 */ /* 0x000ee20000000800 */
[----:B-1----:R-:W-:-:S07]  /*b2b0*/  @P0 IMAD.HI.U32 R0, R7, R0, RZ ;  /* 0x0000000007000227 */ /* 0x002fce00078e00ff */
[----:B------:R-:W1:Y:S01]  /*b2c0*/  LDC.64 R2, c[0x0][0x2e0] ;  /* 0x0000b800ff027b82 */ /* 0x000e620000000a00 */
[----:B0-----:R-:W-:Y:S01]  /*b2d0*/  @P0 SHF.R.U32.HI R9, RZ, R5, R0 ;  /* 0x00000005ff090219 */ /* 0x001fe20000011600 */
[----:B------:R-:W-:Y:S02]  /*b2e0*/  IMAD.MOV.U32 R0, RZ, RZ, R8 ;  /* 0x000000ffff007224 */ /* 0x000fe400078e0008 */
[----:B--2---:R-:W-:-:S05]  /*b2f0*/  @P0 IMAD.HI.U32 R5, R8, R11, RZ ;  /* 0x0000000b08050227 */ /* 0x004fca00078e00ff */
[----:B---3--:R-:W-:Y:S01]  /*b300*/  @P0 SHF.R.U32.HI R0, RZ, R4, R5 ;  /* 0x00000004ff000219 */ /* 0x008fe20000011605 */
[----:B-1----:R-:W-:-:S04]  /*b310*/  IMAD R4, R29, R2, RZ ;  /* 0x000000021d047224 */ /* 0x002fc800078e02ff */
[C---:B----4-:R-:W-:Y:S01]  /*b320*/  IMAD R5, R10.reuse, R3, R4 ;  /* 0x000000030a057224 */ /* 0x050fe200078e0204 */
[----:B------:R-:W-:Y:S01]  /*b330*/  SHF.R.S32.HI R4, RZ, 0x1f, R9 ;  /* 0x0000001fff047819 */ /* 0x000fe20000011409 */
[----:B------:R-:W-:Y:S01]  /*b340*/  IMAD.WIDE.U32 R2, R10, R2, UR4 ;  /* 0x000000040a027e25 */ /* 0x000fe2000f8e0002 */
[----:B------:R-:W-:Y:S01]  /*b350*/  ULDC.64 UR4, c[0x0][0x2d0] ;  /* 0x0000b40000047ab9 */ /* 0x000fe20000000a00 */
[----:B------:R-:W-:Y:S02]  /*b360*/  SHF.R.S32.HI R10, RZ, 0x1f, R0 ;  /* 0x0000001fff0a7819 */ /* 0x000fe40000011400 */
[----:B------:R-:W-:Y:S02]  /*b370*/  IMAD R4, R4, UR4, RZ ;  /* 0x0000000404047c24 */ /* 0x000fe4000f8e02ff */
[----:B------:R-:W-:Y:S02]  /*b380*/  IMAD.IADD R3, R3, 0x1, R5 ;  /* 0x0000000103037824 */ /* 0x000fe400078e0205 */
[----:B------:R-:W-:-:S02]  /*b390*/  IMAD R11, R9, UR5, R4 ;  /* 0x00000005090b7c24 */ /* 0x000fc4000f8e0204 */
[C---:B------:R-:W-:Y:S01]  /*b3a0*/  IMAD.WIDE.U32 R4, R9.reuse, UR4, R2 ;  /* 0x0000000409047c25 */ /* 0x040fe2000f8e0002 */
[----:B------:R-:W-:-:S03]  /*b3b0*/  IADD3 R9, -R9, RZ, RZ ;  /* 0x000000ff09097210 */ /* 0x000fc60007ffe1ff */
[----:B------:R-:W-:Y:S02]  /*b3c0*/  IMAD.IADD R5, R5, 0x1, R11 ;  /* 0x0000000105057824 */ /* 0x000fe400078e020b */
[----:B------:R-:W-:Y:S02]  /*b3d0*/  IMAD R9, R20, R9, R7 ;  /* 0x0000000914097224 */ /* 0x000fe400078e0207 */
[----:B------:R-:W-:Y:S02]  /*b3e0*/  IMAD.MOV R7, RZ, RZ, -R0 ;  /* 0x000000ffff077224 */ /* 0x000fe400078e0a00 */
[----:B------:R-:W-:Y:S02]  /*b3f0*/  IMAD R11, R10, UR4, RZ ;  /* 0x000000040a0b7c24 */ /* 0x000fe4000f8e02ff */
[----:B------:R-:W-:Y:S01]  /*b400*/  IMAD R7, R20, R7, R8 ;  /* 0x0000000714077224 */ /* 0x000fe200078e0208 */
[----:B------:R-:W-:Y:S01]  /*b410*/  SHF.R.S32.HI R8, RZ, 0x1f, R9 ;  /* 0x0000001fff087819 */ /* 0x000fe20000011409 */
[----:B------:R-:W-:-:S04]  /*b420*/  IMAD.WIDE.U32 R2, R0, UR4, R2 ;  /* 0x0000000400027c25 */ /* 0x000fc8000f8e0002 */
[----:B------:R-:W-:Y:S01]  /*b430*/  IMAD R13, R0, UR5, R11 ;  /* 0x00000005000d7c24 */ /* 0x000fe2000f8e020b */
[----:B------:R-:W-:Y:S01]  /*b440*/  SHF.R.S32.HI R0, RZ, 0x1f, R7 ;  /* 0x0000001fff007819 */ /* 0x000fe20000011407 */
[----:B------:R-:W-:Y:S01]  /*b450*/  IMAD R8, R8, UR6, RZ ;  /* 0x0000000608087c24 */ /* 0x000fe2000f8e02ff */
[----:B------:R-:W-:Y:S01]  /*b460*/  ULDC.64 UR4, c[0x0][0x280] ;  /* 0x0000a00000047ab9 */ /* 0x000fe20000000a00 */
[----:B------:R-:W-:Y:S01]  /*b470*/  IMAD.WIDE.U32 R4, R9, UR6, R4 ;  /* 0x0000000609047c25 */ /* 0x000fe2000f8e0004 */
[----:B------:R-:W-:-:S03]  /*b480*/  IADD3 R3, R3, R13, RZ ;  /* 0x0000000d03037210 */ /* 0x000fc60007ffe0ff */
[----:B------:R-:W-:Y:S01]  /*b490*/  IMAD R11, R9, UR7, R8 ;  /* 0x00000007090b7c24 */ /* 0x000fe2000f8e0208 */
[----:B------:R-:W-:Y:S01]  /*b4a0*/  LEA R9, P0, R4, UR4, 0x1 ;  /* 0x0000000404097c11 */ /* 0x000fe2000f8008ff */
[----:B------:R-:W-:Y:S02]  /*b4b0*/  IMAD R0, R0, UR6, RZ ;  /* 0x0000000600007c24 */ /* 0x000fe4000f8e02ff */
[----:B------:R-:W-:Y:S02]  /*b4c0*/  IMAD.IADD R11, R5, 0x1, R11 ;  /* 0x00000001050b7824 */ /* 0x000fe400078e020b */
[C---:B------:R-:W-:Y:S02]  /*b4d0*/  IMAD R13, R7.reuse, UR7, R0 ;  /* 0x00000007070d7c24 */ /* 0x040fe4000f8e0200 */
[----:B------:R-:W-:Y:S01]  /*b4e0*/  IMAD.WIDE.U32 R2, R7, UR6, R2 ;  /* 0x0000000607027c25 */ /* 0x000fe2000f8e0002 */
[----:B------:R-:W-:Y:S02]  /*b4f0*/  LEA.HI.X R10, R4, UR5, R11, 0x1, P0 ;  /* 0x00000005040a7c11 */ /* 0x000fe400080f0c0b */
[----:B------:R-:W-:Y:S01]  /*b500*/  SHF.L.U32 R7, R12, 0x3, RZ ;  /* 0x000000030c077819 */ /* 0x000fe200000006ff */
[----:B------:R-:W-:Y:S01]  /*b510*/  IMAD.IADD R3, R3, 0x1, R13 ;  /* 0x0000000103037824 */ /* 0x000fe200078e020d */
[----:B------:R-:W-:Y:S01]  /*b520*/  LEA R0, P0, R2, UR4, 0x1 ;  /* 0x0000000402007c11 */ /* 0x000fe2000f8008ff */
[----:B------:R-:W-:Y:S01]  /*b530*/  ULDC UR4, c[0x0][0x2b8] ;  /* 0x0000ae0000047ab9 */ /* 0x000fe20000000800 */
[----:B------:R-:W-:-:S02]  /*b540*/  IMAD.SHL.U32 R4, R28, 0x8, RZ ;  /* 0x000000081c047824 */ /* 0x000fc400078e00ff */
[----:B------:R-:W-:Y:S02]  /*b550*/  LEA.HI.X R8, R2, UR5, R3, 0x1, P0 ;  /* 0x0000000502087c11 */ /* 0x000fe400080f0c03 */
[C---:B------:R-:W-:Y:S02]  /*b560*/  LOP3.LUT R2, R7.reuse, 0x1f8, RZ, 0xc0, !PT ;  /* 0x000001f807027812 */ /* 0x040fe400078ec0ff */
[----:B------:R-:W-:Y:S02]  /*b570*/  LOP3.LUT R7, R7, 0x38, RZ, 0xc0, !PT ;  /* 0x0000003807077812 */ /* 0x000fe400078ec0ff */
[----:B------:R-:W-:Y:S02]  /*b580*/  LOP3.LUT R3, R2, 0x38, R12, 0x78, !PT ;  /* 0x0000003802037812 */ /* 0x000fe400078e780c */
[----:B------:R-:W-:Y:S01]  /*b590*/  ISETP.GE.AND P0, PT, R7, UR4, PT ;  /* 0x0000000407007c0c */ /* 0x000fe2000bf06270 */
[----:B------:R-:W-:Y:S01]  /*b5a0*/  UMOV UR4, 0xffffffff ;  /* 0xffffffff00047882 */ /* 0x000fe20000000000 */
[----:B------:R-:W-:-:S02]  /*b5b0*/  LOP3.LUT R4, R3, 0x200, R4, 0xf8, !PT ;  /* 0x0000020003047812 */ /* 0x000fc400078ef804 */
[----:B------:R-:W-:Y:S09]  /*b5c0*/  BRA.DIV UR4, `(.L_x_50) ;  /* 0x0000002204ec7947 */ /* 0x000ff2000b800000 */
[----:B------:R-:W0:Y:S01]  /*b5d0*/  S2R R2, SR_CTAID.X ;  /* 0x0000000000027919 */ /* 0x000e220000002500 */
[----:B------:R-:W-:Y:S02]  /*b5e0*/  ULDC UR4, c[0x0][0x288] ;  /* 0x0000a20000047ab9 */ /* 0x000fe40000000800 */
[----:B------:R-:W-:Y:S01]  /*b5f0*/  IMAD R5, R20, UR4, RZ ;  /* 0x0000000414057c24 */ /* 0x000fe2000f8e02ff */
[----:B------:R-:W1:Y:S04]  /*b600*/  SHFL.IDX PT, R14, R9, RZ, 0x181f ;  /* 0x00181fff090e7589 */ /* 0x000e6800000e0000 */
[----:B------:R-:W-:Y:S04]  /*b610*/  SHFL.IDX PT, R21, R10, 0x1, 0x181f ;  /* 0x00381f000a157f89 */ /* 0x000fe800000e0000 */
[----:B------:R-:W-:Y:S01]  /*b620*/  SHFL.IDX PT, R20, R10, 0x2, 0x181f ;  /* 0x00581f000a147f89 */ /* 0x000fe200000e0000 */
[----:B0-----:R-:W-:-:S03]  /*b630*/  IMAD R6, R2, 0xc0, R6 ;  /* 0x000000c002067824 */ /* 0x001fc600078e0206 */
[----:B------:R-:W0:Y:S01]  /*b640*/  SHFL.IDX PT, R2, R10, RZ, 0x181f ;  /* 0x00181fff0a027589 */ /* 0x000e2200000e0000 */
[C---:B------:R-:W-:Y:S01]  /*b650*/  VIADD R12, R6.reuse, 0x10 ;  /* 0x00000010060c7836 */ /* 0x040fe20000000000 */
[----:B------:R-:W-:-:S13]  /*b660*/  ISETP.GE.AND P1, PT, R6, R5, PT ;  /* 0x000000050600720c */ /* 0x000fda0003f26270 */
[----:B-1----:R-:W-:Y:S02]  /*b670*/  @!P1 LEA R14, P2, R7, R14, 0x1 ;  /* 0x0000000e070e9211 */ /* 0x002fe400078408ff */
[----:B------:R-:W-:-:S03]  /*b680*/  @!P1 LEA R29, R4, UR38, 0x1 ;  /* 0x00000026041d9c11 */ /* 0x000fc6000f8e08ff */
[----:B0-----:R-:W-:Y:S01]  /*b690*/  @!P1 IMAD.X R3, RZ, RZ, R2, P2 ;  /* 0x000000ffff039224 */ /* 0x001fe200010e0602 */
[----:B------:R-:W-:Y:S02]  /*b6a0*/  @!P1 MOV R2, R14 ;  /* 0x0000000e00029202 */ /* 0x000fe40000000f00 */
[----:B------:R-:W-:Y:S04]  /*b6b0*/  SHFL.IDX PT, R14, R9, 0x2, 0x181f ;  /* 0x00581f00090e7f89 */ /* 0x000fe800000e0000 */
[----:B------:R0:W-:Y:S01]  /*b6c0*/  @!P1 LDGSTS.E.BYPASS.LTC128B.128 [R29+0xc400], desc[UR42][R2.64], !P0 ;  /* 0x0c400000021d9fae */ /* 0x0001e2000c101d6a */
[----:B------:R-:W-:Y:S01]  /*b6d0*/  ISETP.GE.AND P1, PT, R12, R5, PT ;  /* 0x000000050c00720c */ /* 0x000fe20003f26270 */
[----:B------:R-:W-:-:S05]  /*b6e0*/  VIADD R12, R6, 0x20 ;  /* 0x00000020060c7836 */ /* 0x000fca0000000000 */
[----:B------:R-:W-:Y:S01]  /*b6f0*/  ISETP.GE.AND P2, PT, R12, R5, PT ;  /* 0x000000050c00720c */ /* 0x000fe20003f46270 */
[----:B------:R-:W-:Y:S01]  /*b700*/  VIADD R12, R6, 0x30 ;  /* 0x00000030060c7836 */ /* 0x000fe20000000000 */
[----:B0-----:R-:W0:Y:S11]  /*b710*/  SHFL.IDX PT, R2, R9, 0x1, 0x181f ;  /* 0x00381f0009027f89 */ /* 0x001e3600000e0000 */
[----:B------:R-:W-:-:S02]  /*b720*/  @!P2 LEA R29, R4, UR38, 0x1 ;  /* 0x00000026041dac11 */ /* 0x000fc4000f8e08ff */
[----:B0-----:R-:W-:-:S04]  /*b730*/  @!P1 LEA R2, P3, R7, R2, 0x1 ;  /* 0x0000000207029211 */ /* 0x001fc800078608ff */
[----:B------:R-:W-:Y:S02]  /*b740*/  @!P1 IADD3.X R3, RZ, R21, RZ, P3, !PT ;  /* 0x00000015ff039210 */ /* 0x000fe40001ffe4ff */
[----:B------:R-:W-:-:S05]  /*b750*/  @!P1 LEA R21, R4, UR38, 0x1 ;  /* 0x0000002604159c11 */ /* 0x000fca000f8e08ff */
[----:B------:R0:W-:Y:S02]  /*b760*/  @!P1 LDGSTS.E.BYPASS.LTC128B.128 [R21+0xcc00], desc[UR42][R2.64], !P0 ;  /* 0x0cc0000002159fae */ /* 0x0001e4000c101d6a */
[----:B0-----:R-:W-:Y:S02]  /*b770*/  @!P2 LEA R2, P1, R7, R14, 0x1 ;  /* 0x0000000e0702a211 */ /* 0x001fe400078208ff */
[----:B------:R-:W-:Y:S03]  /*b780*/  SHFL.IDX PT, R21, R10, 0x3, 0x181f ;  /* 0x00781f000a157f89 */ /* 0x000fe600000e0000 */
[----:B------:R-:W-:Y:S01]  /*b790*/  @!P2 IMAD.X R3, RZ, RZ, R20, P1 ;  /* 0x000000ffff03a224 */ /* 0x000fe200008e0614 */
[----:B------:R-:W-:Y:S01]  /*b7a0*/  ISETP.GE.AND P1, PT, R12, R5, PT ;  /* 0x000000050c00720c */ /* 0x000fe20003f26270 */
[----:B------:R-:W-:Y:S01]  /*b7b0*/  SHFL.IDX PT, R14, R9, 0x4, 0x181f ;  /* 0x00981f00090e7f89 */ /* 0x000fe200000e0000 */
[----:B------:R-:W-:-:S03]  /*b7c0*/  IADD3 R12, R6, 0x40, RZ ;  /* 0x00000040060c7810 */ /* 0x000fc60007ffe0ff */
[----:B------:R0:W-:Y:S01]  /*b7d0*/  @!P2 LDGSTS.E.BYPASS.LTC128B.128 [R29+0xd400], desc[UR42][R2.64], !P0 ;  /* 0x0d400000021dafae */ /* 0x0001e2000c101d6a */
[----:B------:R-:W-:Y:S02]  /*b7e0*/  ISETP.GE.AND P2, PT, R12, R5, PT ;  /* 0x000000050c00720c */ /* 0x000fe40003f46270 */
[----:B------:R-:W-:Y:S01]  /*b7f0*/  IADD3 R12, R6, 0x50, RZ ;  /* 0x00000050060c7810 */ /* 0x000fe20007ffe0ff */
[----:B------:R-:W-:Y:S04]  /*b800*/  SHFL.IDX PT, R20, R10, 0x4, 0x181f ;  /* 0x00981f000a147f89 */ /* 0x000fe800000e0000 */
[----:B0-----:R-:W0:Y:S02]  /*b810*/  SHFL.IDX PT, R29, R9, 0x3, 0x181f ;  /* 0x00781f00091d7f89 */ /* 0x001e2400000e0000 */
[----:B0-----:R-:W-:-:S04]  /*b820*/  @!P1 LEA R2, P3, R7, R29, 0x1 ;  /* 0x0000001d07029211 */ /* 0x001fc800078608ff */
[C---:B------:R-:W-:Y:S01]  /*b830*/  @!P2 LEA R29, R4.reuse, UR38, 0x1 ;  /* 0x00000026041dac11 */ /* 0x040fe2000f8e08ff */
[----:B------:R-:W-:Y:S01]  /*b840*/  @!P1 IMAD.X R3, RZ, RZ, R21, P3 ;  /* 0x000000ffff039224 */ /* 0x000fe200018e0615 */
[----:B------:R-:W-:-:S05]  /*b850*/  @!P1 LEA R21, R4, UR38, 0x1 ;  /* 0x0000002604159c11 */ /* 0x000fca000f8e08ff */
[----:B------:R0:W-:Y:S02]  /*b860*/  @!P1 LDGSTS.E.BYPASS.LTC128B.128 [R21+0xdc00], desc[UR42][R2.64], !P0 ;  /* 0x0dc0000002159fae */ /* 0x0001e4000c101d6a */
[----:B0-----:R-:W-:Y:S02]  /*b870*/  @!P2 LEA R2, P1, R7, R14, 0x1 ;  /* 0x0000000e0702a211 */ /* 0x001fe400078208ff */
[----:B------:R-:W-:Y:S03]  /*b880*/  SHFL.IDX PT, R21, R10, 0x5, 0x181f ;  /* 0x00b81f000a157f89 */ /* 0x000fe600000e0000 */
[----:B------:R-:W-:Y:S01]  /*b890*/  @!P2 IMAD.X R3, RZ, RZ, R20, P1 ;  /* 0x000000ffff03a224 */ /* 0x000fe200008e0614 */
[----:B------:R-:W-:Y:S01]  /*b8a0*/  ISETP.GE.AND P1, PT, R12, R5, PT ;  /* 0x000000050c00720c */ /* 0x000fe20003f26270 */
[----:B------:R-:W-:Y:S01]  /*b8b0*/  SHFL.IDX PT, R14, R9, 0x6, 0x181f ;  /* 0x00d81f00090e7f89 */ /* 0x000fe200000e0000 */
[----:B------:R-:W-:-:S03]  /*b8c0*/  VIADD R12, R6, 0x60 ;  /* 0x00000060060c7836 */ /* 0x000fc60000000000 */
[----:B------:R0:W-:Y:S02]  /*b8d0*/  @!P2 LDGSTS.E.BYPASS.LTC128B.128 [R29+0xe400], desc[UR42][R2.64], !P0 ;  /* 0x0e400000021dafae */ /* 0x0001e4000c101d6a */
[----:B------:R-:W-:Y:S01]  /*b8e0*/  ISETP.GE.AND P2, PT, R12, R5, PT ;  /* 0x000000050c00720c */ /* 0x000fe20003f46270 */
[----:B------:R-:W-:Y:S01]  /*b8f0*/  VIADD R12, R6, 0x70 ;  /* 0x00000070060c7836 */ /* 0x000fe20000000000 */
[----:B------:R-:W-:Y:S04]  /*b900*/  SHFL.IDX PT, R20, R10, 0x6, 0x181f ;  /* 0x00d81f000a147f89 */ /* 0x000fe800000e0000 */
[----:B------:R-:W-:Y:S04]  /*b910*/  SHFL.IDX PT, R10, R10, 0x7, 0x181f ;  /* 0x00f81f000a0a7f89 */ /* 0x000fe800000e0000 */
[----:B0-----:R-:W0:Y:S02]  /*b920*/  SHFL.IDX PT, R29, R9, 0x5, 0x181f ;  /* 0x00b81f00091d7f89 */ /* 0x001e2400000e0000 */
[----:B0-----:R-:W-:-:S02]  /*b930*/  @!P1 LEA R2, P3, R7, R29, 0x1 ;  /* 0x0000001d07029211 */ /* 0x001fc400078608ff */
[----:B------:R-:W-:-:S03]  /*b940*/  @!P1 LEA R29, R4, UR38, 0x1 ;  /* 0x00000026041d9c11 */ /* 0x000fc6000f8e08ff */
[----:B------:R-:W-:Y:S01]  /*b950*/  @!P1 IMAD.X R3, RZ, RZ, R21, P3 ;  /* 0x000000ffff039224 */ /* 0x000fe200018e0615 */
[----:B------:R-:W-:-:S04]  /*b960*/  @!P2 LEA R21, R4, UR38, 0x1 ;  /* 0x000000260415ac11 */ /* 0x000fc8000f8e08ff */
[----:B------:R0:W-:Y:S02]  /*b970*/  @!P1 LDGSTS.E.BYPASS.LTC128B.128 [R29+0xec00], desc[UR42][R2.64], !P0 ;  /* 0x0ec00000021d9fae */ /* 0x0001e4000c101d6a */
[----:B0-----:R-:W-:Y:S02]  /*b980*/  @!P2 LEA R2, P1, R7, R14, 0x1 ;  /* 0x0000000e0702a211 */ /* 0x001fe400078208ff */
[----:B------:R-:W0:Y:S02]  /*b990*/  SHFL.IDX PT, R14, R9, 0x7, 0x181f ;  /* 0x00f81f00090e7f89 */ /* 0x000e2400000e0000 */
[----:B------:R-:W-:Y:S02]  /*b9a0*/  @!P2 IADD3.X R3, RZ, R20, RZ, P1, !PT ;  /* 0x00000014ff03a210 */ /* 0x000fe40000ffe4ff */
[----:B------:R-:W-:Y:S01]  /*b9b0*/  ISETP.GE.AND P1, PT, R12, R5, PT ;  /* 0x000000050c00720c */ /* 0x000fe20003f26270 */
[----:B------:R-:W-:Y:S01]  /*b9c0*/  SHFL.IDX PT, R20, R8, RZ, 0x181f ;  /* 0x00181fff08147589 */ /* 0x000fe200000e0000 */
[----:B------:R-:W-:-:S03]  /*b9d0*/  VIADD R12, R6, 0x80 ;  /* 0x00000080060c7836 */ /* 0x000fc60000000000 */
[----:B------:R1:W-:Y:S02]  /*b9e0*/  @!P2 LDGSTS.E.BYPASS.LTC128B.128 [R21+0xf400], desc[UR42][R2.64], !P0 ;  /* 0x0f4000000215afae */ /* 0x0003e4000c101d6a */
[----:B------:R-:W-:Y:S01]  /*b9f0*/  ISETP.GE.AND P2, PT, R12, R5, PT ;  /* 0x000000050c00720c */ /* 0x000fe20003f46270 */
[----:B------:R-:W-:Y:S01]  /*ba00*/  VIADD R12, R6, 0x90 ;  /* 0x00000090060c7836 */ /* 0x000fe20000000000 */
[----:B------:R-:W-:Y:S04]  /*ba10*/  SHFL.IDX PT, R9, R8, 0x2, 0x181f ;  /* 0x00581f0008097f89 */ /* 0x000fe800000e0000 */
[----:B------:R-:W-:Y:S01]  /*ba20*/  @!P1 LEA R29, R4, UR38, 0x1 ;  /* 0x00000026041d9c11 */ /* 0x000fe2000f8e08ff */
[----:B-1----:R-:W1:Y:S01]  /*ba30*/  SHFL.IDX PT, R21, R0, RZ, 0x181f ;  /* 0x00181fff00157589 */ /* 0x002e6200000e0000 */
[----:B0-----:R-:W-:-:S03]  /*ba40*/  @!P1 LEA R2, P3, R7, R14, 0x1 ;  /* 0x0000000e07029211 */ /* 0x001fc600078608ff */
[----:B------:R-:W-:Y:S01]  /*ba50*/  SHFL.IDX PT, R14, R0, 0x2, 0x181f ;  /* 0x00581f00000e7f89 */ /* 0x000fe200000e0000 */
[----:B------:R-:W-:-:S03]  /*ba60*/  @!P1 IADD3.X R3, RZ, R10, RZ, P3, !PT ;  /* 0x0000000aff039210 */ /* 0x000fc60001ffe4ff */
[----:B------:R-:W-:Y:S04]  /*ba70*/  SHFL.IDX PT, R10, R8, 0x1, 0x181f ;  /* 0x00381f00080a7f89 */ /* 0x000fe800000e0000 */
[----:B------:R1:W-:Y:S04]  /*ba80*/  @!P1 LDGSTS.E.BYPASS.LTC128B.128 [R29+0xfc00], desc[UR42][R2.64], !P0 ;  /* 0x0fc00000021d9fae */ /* 0x0003e8000c101d6a */
[----:B------:R-:W-:Y:S01]  /*ba90*/  SHFL.IDX PT, R8, R8, 0x3, 0x181f ;  /* 0x00781f0008087f89 */ /* 0x000fe200000e0000 */
[----:B-1----:R-:W-:Y:S02]  /*baa0*/  @!P2 LEA R2, P1, R7, R21, 0x1 ;  /* 0x000000150702a211 */ /* 0x002fe400078208ff */
[----:B------:R-:W-:-:S03]  /*bab0*/  @!P2 LEA R21, R4, UR38, 0x1 ;  /* 0x000000260415ac11 */ /* 0x000fc6000f8e08ff */
[----:B------:R-:W-:Y:S01]  /*bac0*/  @!P2 IMAD.X R3, RZ, RZ, R20, P1 ;  /* 0x000000ffff03a224 */ /* 0x000fe200008e0614 */
[----:B------:R-:W-:Y:S01]  /*bad0*/  ISETP.GE.AND P1, PT, R12, R5, PT ;  /* 0x000000050c00720c */ /* 0x000fe20003f26270 */
[----:B------:R-:W0:Y:S01]  /*bae0*/  SHFL.IDX PT, R20, R0, 0x1, 0x181f ;  /* 0x00381f0000147f89 */ /* 0x000e2200000e0000 */
[----:B------:R-:W-:-:S03]  /*baf0*/  IADD3 R12, R6, 0xa0, RZ ;  /* 0x000000a0060c7810 */ /* 0x000fc60007ffe0ff */
[----:B------:R1:W-:Y:S01]  /*bb00*/  @!P2 LDGSTS.E.BYPASS.LTC128B.128 [R21+0x10400], desc[UR42][R2.64], !P0 ;  /* 0x104000000215afae */ /* 0x0003e2000c101d6a */
[----:B------:R-:W-:-:S07]  /*bb10*/  ISETP.GE.AND P2, PT, R12, R5, PT ;  /* 0x000000050c00720c */ /* 0x000fce0003f46270 */
[----:B-1----:R-:W-:Y:S02]  /*bb20*/  @!P1 LEA R21, R4, UR38, 0x1 ;  /* 0x0000002604159c11 */ /* 0x002fe4000f8e08ff */
[----:B0-----:R-:W-:-:S05]  /*bb30*/  @!P1 LEA R2, P3, R7, R20, 0x1 ;  /* 0x0000001407029211 */ /* 0x001fca00078608ff */
[----:B------:R-:W-:-:S05]  /*bb40*/  @!P1 IMAD.X R3, RZ, RZ, R10, P3 ;  /* 0x000000ffff039224 */ /* 0x000fca00018e060a */
[----:B------:R0:W-:Y:S02]  /*bb50*/  @!P1 LDGSTS.E.BYPASS.LTC128B.128 [R21+0x10c00], desc[UR42][R2.64], !P0 ;  /* 0x10c0000002159fae */ /* 0x0001e4000c101d6a */
[----:B0-----:R-:W-:Y:S02]  /*bb60*/  @!P2 LEA R2, P1, R7, R14, 0x1 ;  /* 0x0000000e0702a211 */ /* 0x001fe400078208ff */
[----:B------:R0:W1:Y:S03]  /*bb70*/  SHFL.IDX PT, R14, R0, 0x3, 0x181f ;  /* 0x00781f00000e7f89 */ /* 0x00006600000e0000 */
[----:B------:R-:W-:Y:S01]  /*bb80*/  @!P2 IMAD.X R3, RZ, RZ, R9, P1 ;  /* 0x000000ffff03a224 */ /* 0x000fe200008e0609 */
[----:B------:R-:W-:-:S05]  /*bb90*/  @!P2 LEA R9, R4, UR38, 0x1 ;  /* 0x000000260409ac11 */ /* 0x000fca000f8e08ff */
[----:B------:R0:W-:Y:S02]  /*bba0*/  @!P2 LDGSTS.E.BYPASS.LTC128B.128 [R9+0x11400], desc[UR42][R2.64], !P0 ;  /* 0x114000000209afae */ /* 0x0001e4000c101d6a */
.L_x_140:
[----:B------:R-:W-:Y:S01]  /*bbb0*/  IADD3 R6, R6, 0xb0, RZ ;  /* 0x000000b006067810 */ /* 0x000fe20007ffe0ff */
[----:B0-----:R-:W-:-:S03]  /*bbc0*/  IMAD.MOV.U32 R0, RZ, RZ, 0x1 ;  /* 0x00000001ff007424 */ /* 0x001fc600078e00ff */
[----:B------:R-:W-:Y:S02]  /*bbd0*/  ISETP.GE.AND P1, PT, R6, R5, PT ;  /* 0x000000050600720c */ /* 0x000fe40003f26270 */
[----:B------:R-:W-:-:S11]  /*bbe0*/  SHF.L.U32 R0, R0, 0x1f, RZ ;  /* 0x0000001f00007819 */ /* 0x000fd600000006ff */
[----:B-1----:R-:W-:Y:S02]  /*bbf0*/  @!P1 LEA R2, P2, R7, R14, 0x1 ;  /* 0x0000000e07029211 */ /* 0x002fe400078408ff */
[----:B------:R-:W-:-:S03]  /*bc00*/  @!P1 LEA R5, R4, UR38, 0x1 ;  /* 0x0000002604059c11 */ /* 0x000fc6000f8e08ff */
[----:B------:R-:W-:-:S05]  /*bc10*/  @!P1 IMAD.X R3, RZ, RZ, R8, P2 ;  /* 0x000000ffff039224 */ /* 0x000fca00010e0608 */
[----:B------:R-:W-:Y:S01]  /*bc20*/  @!PT LDS RZ, [RZ] ;  /* 0x00000000fffff984 */ /* 0x000fe20000000800 */
[----:B------:R-:W-:Y:S01]  /*bc30*/  @!PT LDS RZ, [RZ] ;  /* 0x00000000fffff984 */ /* 0x000fe20000000800 */
[----:B------:R-:W-:Y:S01]  /*bc40*/  @!PT LDS RZ, [RZ] ;  /* 0x00000000fffff984 */ /* 0x000fe20000000800 */
[----:B------:R0:W-:Y:S01]  /*bc50*/  @!P1 LDGSTS.E.BYPASS.LTC128B.128 [R5+0x11c00], desc[UR42][R2.64], !P0 ;  /* 0x11c0000002059fae */ /* 0x0001e2000c101d6a */
[----:B------:R-:W-:Y:S01]  /*bc60*/  NOP ;  /* 0x0000000000007918 */ /* 0x000fe20000000000 */
[----:B------:R-:W-:Y:S02]  /*bc70*/  SYNCS.ARRIVE.TRANS64.RED.A0T1 RZ, [UR38+0x30800], RZ ;  /* 0x030800ffffff79a7 */ /* 0x000fe40008200426 */
[----:B------:R-:W-:Y:S01]  /*bc80*/  ARRIVES.LDGSTSBAR.64.TRANSCNT [UR38+0x30800] ;  /* 0x03080000ff0079b0 */ /* 0x000fe20008000aa6 */
[----:B------:R-:W-:Y:S01]  /*bc90*/  NOP ;  /* 0x0000000000007918 */ /* 0x000fe20000000000 */
[----:B------:R-:W-:Y:S01]  /*bca0*/  SYNCS.ARRIVE.TRANS64.A1T0 RZ, [UR38+0x30800], RZ ;  /* 0x030800ffffff79a7 */ /* 0x000fe20008100026 */
[----:B------:R-:W-:-:S04]  /*bcb0*/  IADD3 R7, R26, -0x2, RZ ;  /* 0xfffffffe1a077810 */ /* 0x000fc80007ffe0ff */
[----:B------:R-:W-:Y:S01]  /*bcc0*/  ISETP.GE.AND P1, PT, R7, R24, PT ;  /* 0x000000180700720c */ /* 0x000fe20003f26270 */
[----:B------:R-:W1:Y:S02]  /*bcd0*/  SYNCS.PHASECHK.TRANS64.TRYWAIT P0, [UR38+0x30820], R0 ;  /* 0x03082000ff0075a7 */ /* 0x000e640008000166 */
[----:B01----:R-:W-:Y:S10]  /*bce0*/  @!P0 BRA `(.L_x_51) ;  /* 0x0000002800bc8947 */ /* 0x003ff40003800000 */
.L_x_141:
[----:B------:R-:W-:Y:S02]  /*bcf0*/  IMAD.MOV.U32 R8, RZ, RZ, 0x1 ;  /* 0x00000001ff087424 */ /* 0x000fe400078e00ff */
[----:B0-----:R-:W-:Y:S01]  /*bd00*/  IMAD.MOV.U32 R0, RZ, RZ, RZ ;  /* 0x000000ffff007224 */ /* 0x001fe200078e00ff */
[----:B------:R-:W-:Y:S06]  /*bd10*/  @!P1 BRA `(.L_x_52) ;  /* 0x0000001000d09947 */ /* 0x000fec0003800000 */
[----:B------:R-:W-:Y:S01]  /*bd20*/  UIADD3 UR4, UR40, 0x1, URZ ;  /* 0x0000000128047890 */ /* 0x000fe2000fffe03f */
[----:B------:R-:W0:Y:S01]  /*bd30*/  S2R R4, SR_TID.X ;  /* 0x0000000000047919 */ /* 0x000e220000002100 */
[----:B------:R-:W-:Y:S02]  /*bd40*/  LOP3.LUT R24, RZ, R24, RZ, 0x33, !PT ;  /* 0x00000018ff187212 */ /* 0x000fe400078e33ff */
[----:B------:R-:W-:Y:S02]  /*bd50*/  MOV R8, 0x1 ;  /* 0x0000000100087802 */ /* 0x000fe40000000f00 */
[----:B------:R-:W-:-:S05]  /*bd60*/  IMAD R25, R25, UR4, RZ ;  /* 0x0000000419197c24 */ /* 0x000fca000f8e02ff */
[----:B------:R-:W-:-:S04]  /*bd70*/  VIMNMX R25, R25, UR39, PT ;  /* 0x0000002719197c48 */ /* 0x000fc8000bfe0100 */
[----:B------:R-:W-:Y:S02]  /*bd80*/  IADD3 R3, -R25, RZ, RZ ;  /* 0x000000ff19037210 */ /* 0x000fe40007ffe1ff */
[----:B------:R-:W-:Y:S02]  /*bd90*/  LOP3.LUT R2, RZ, R25, RZ, 0x33, !PT ;  /* 0x00000019ff027212 */ /* 0x000fe400078e33ff */
[----:B------:R-:W-:-:S05]  /*bda0*/  VIADDMNMX R24, R3, 0x1, R24, !PT ;  /* 0x0000000103187846 */ /* 0x000fca0007800118 */
[----:B------:R-:W-:Y:S02]  /*bdb0*/  VIADD R3, R24, 0xfffffffe ;  /* 0xfffffffe18037836 */ /* 0x000fe40000000000 */
[----:B------:R-:W-:-:S03]  /*bdc0*/  IMAD.IADD R10, R25, 0x1, R24 ;  /* 0x00000001190a7824 */ /* 0x000fc600078e0218 */
[----:B------:R-:W-:Y:S02]  /*bdd0*/  ISETP.NE.AND P0, PT, R3, R2, PT ;  /* 0x000000020300720c */ /* 0x000fe40003f05270 */
[----:B------:R-:W-:Y:S02]  /*bde0*/  LOP3.LUT R9, R10, 0x1, RZ, 0xc0, !PT ;  /* 0x000000010a097812 */ /* 0x000fe400078ec0ff */
[----:B0-----:R-:W-:Y:S01]  /*bdf0*/  LOP3.LUT R6, R4, 0x1f, RZ, 0xc0, !PT ;  /* 0x0000001f04067812 */ /* 0x001fe200078ec0ff */
[----:B------:R-:W-:-:S08]  /*be00*/  IMAD.MOV.U32 R4, RZ, RZ, R16 ;  /* 0x000000ffff047224 */ /* 0x000fd000078e0010 */
[----:B------:R-:W-:Y:S05]  /*be10*/  @!P0 BRA `(.L_x_53) ;  /* 0x0000000c00148947 */ /* 0x000fea0003800000 */
[----:B------:R-:W-:Y:S01]  /*be20*/  BSSY B0, `(.L_x_53) ;  /* 0x00000c4000007945 */ /* 0x000fe20003800000 */
[----:B------:R-:W-:Y:S01]  /*be30*/  IMAD.IADD R10, R10, 0x1, -R9 ;  /* 0x000000010a0a7824 */ /* 0x000fe200078e0a09 */
[----:B------:R-:W-:Y:S01]  /*be40*/  MOV R11, 0x1 ;  /* 0x00000001000b7802 */ /* 0x000fe20000000f00 */
[----:B------:R-:W-:-:S07]  /*be50*/  IMAD.MOV.U32 R4, RZ, RZ, R16 ;  /* 0x000000ffff047224 */ /* 0x000fce00078e0010 */
.L_x_80:
[----:B------:R-:W-:Y:S01]  /*be60*/  ISETP.NE.AND P0, PT, R22, RZ, PT ;  /* 0x000000ff1600720c */ /* 0x000fe20003f05270 */
[----:B------:R-:W-:Y:S01]  /*be70*/  VIADD R10, R10, 0xfffffffe ;  /* 0xfffffffe0a0a7836 */ /* 0x000fe20000000000 */
[----:B------:R-:W-:Y:S04]  /*be80*/  BSSY B1, `(.L_x_54) ;  /* 0x000005b000017945 */ /* 0x000fe80003800000 */
[----:B------:R-:W-:-:S07]  /*be90*/  ISETP.NE.AND P1, PT, R10, RZ, PT ;  /* 0x000000ff0a00720c */ /* 0x000fce0003f25270 */
[----:B------:R-:W-:Y:S06]  /*bea0*/  @!P0 BRA `(.L_x_55) ;  /* 0x0000000400608947 */ /* 0x000fec0003800000 */
[----:B------:R-:W-:Y:S02]  /*beb0*/  ISETP.NE.AND P0, PT, R23, RZ, PT ;  /* 0x000000ff1700720c */ /* 0x000fe40003f05270 */
[----:B------:R-:W-:Y:S02]  /*bec0*/  SHF.L.U32 R8, R11, 0x1f, RZ ;  /* 0x0000001f0b087819 */ /* 0x000fe400000006ff */
[----:B------:R-:W-:-:S09]  /*bed0*/  MOV R12, R7 ;  /* 0x00000007000c7202 */ /* 0x000fd20000000f00 */
[----:B------:R-:W-:Y:S05]  /*bee0*/  @!P0 BRA `(.L_x_56) ;  /* 0x00000000004c8947 */ /* 0x000fea0003800000 */
        /* <DEDUP_REMOVED lines=9> */
[--C-:B------:R-:W-:Y:S01]  /*bf80*/  SHF.R.S32.HI R3, RZ, 0x1f, R13.reuse ;  /* 0x0000001fff037819 */ /* 0x100fe2000001140d */
[----:B------:R-:W-:-:S04]  /*bf90*/  IMAD.MOV.U32 R2, RZ, RZ, R13 ;  /* 0x000000ffff027224 */ /* 0x000fc800078e000d */
[----:B------:R-:W-:Y:S01]  /*bfa0*/  IMAD.WIDE.U32 R2, R18, UR4, R2 ;  /* 0x0000000412027c25 */ /* 0x000fe2000f8e0002 */
[----:B------:R-:W-:-:S04]  /*bfb0*/  ULDC.64 UR4, c[0x0][0x418] ;  /* 0x0001060000047ab9 */ /* 0x000fc80000000a00 */
[----:B------:R-:W-:Y:S02]  /*bfc0*/  IADD3 R3, R5, R3, RZ ;  /* 0x0000000305037210 */ /* 0x000fe40007ffe0ff */
[----:B------:R-:W-:-:S04]  /*bfd0*/  LEA R4, P0, R2, UR4, 0x2 ;  /* 0x0000000402047c11 */ /* 0x000fc8000f8010ff */
[----:B------:R-:W-:-:S05]  /*bfe0*/  LEA.HI.X R5, R2, UR5, R3, 0x2, P0 ;  /* 0x0000000502057c11 */ /* 0x000fca00080f1403 */
[----:B------:R0:W5:Y:S01]  /*bff0*/  LDG.E R4, desc[UR42][R4.64] ;  /* 0x0000002a04047981 */ /* 0x000162000c1e1900 */
[----:B------:R-:W-:-:S04]  /*c000*/  IMAD.MOV R2, RZ, RZ, -R13 ;  /* 0x000000ffff027224 */ /* 0x000fc800078e0a0d */
[----:B------:R-:W-:-:S07]  /*c010*/  IMAD R12, R12, R2, R7 ;  /* 0x000000020c0c7224 */ /* 0x000fce00078e0207 */
.L_x_56:
[----:B------:R-:W1:Y:S01]  /*c020*/  SYNCS.PHASECHK.TRANS64.TRYWAIT P0, [UR38+0x30848], R8 ;  /* 0x03084808ff0075a7 */ /* 0x000e620008000166 */
[----:B------:R-:W-:Y:S01]  /*c030*/  BSSY B2, `(.L_x_57) ;  /* 0x0000003000027945 */ /* 0x000fe20003800000 */
[----:B------:R-:W-:-:S03]  /*c040*/  ISETP.NE.AND P2, PT, R28, RZ, PT ;  /* 0x000000ff1c00720c */ /* 0x000fc60003f45270 */
[----:B-1----:R-:W-:Y:S10]  /*c050*/  @!P0 BRA `(.L_x_58) ;  /* 0x0000002400f88947 */ /* 0x002ff40003800000 */
.L_x_142:
[----:B------:R-:W-:Y:S05]  /*c060*/  BSYNC B2 ;  /* 0x0000000000027941 */ /* 0x000fea0003800000 */
.L_x_57:
[----:B------:R-:W-:Y:S04]  /*c070*/  BSSY B2, `(.L_x_59) ;  /* 0x0000007000027945 */ /* 0x000fe80003800000 */
[----:B------:R-:W-:Y:S05]  /*c080*/  @P2 BRA `(.L_x_60) ;  /* 0x0000000000142947 */ /* 0x000fea0003800000 */
[----:B------:R-:W-:Y:S01]  /*c090*/  ISETP.NE.AND P0, PT, R6, RZ, PT ;  /* 0x000000ff0600720c */ /* 0x000fe20003f05270 */
[----:B------:R-:W-:-:S04]  /*c0a0*/  IMAD.MOV.U32 R2, RZ, RZ, 0x6000 ;  /* 0x00006000ff027424 */ /* 0x000fc800078e00ff */
[----:B------:R2:W-:Y:S08]  /*c0b0*/  SYNCS.ARRIVE.TRANS64 RZ, [UR38+0x30838], R2 ;  /* 0x03083802ffff79a7 */ /* 0x0005f00008000026 */
[----:B--2---:R-:W-:Y:S05]  /*c0c0*/  @!P0 BRA `(.L_x_60) ;  /* 0x0000000000048947 */ /* 0x004fea0003800000 */
[----:B------:R-:W-:Y:S01]  /*c0d0*/  BPT.TRAP 0x1 ;  /* 0x000000040000795c */ /* 0x000fe20000300000 */
.L_x_60:
[----:B------:R-:W-:Y:S05]  /*c0e0*/  BSYNC B2 ;  /* 0x0000000000027941 */ /* 0x000fea0003800000 */
.L_x_59:
[----:B0-----:R-:W-:Y:S01]  /*c0f0*/  MOV R5, RZ ;  /* 0x000000ff00057202 */ /* 0x001fe20000000f00 */
[----:B------:R-:W-:Y:S01]  /*c100*/  ULDC.64 UR4, c[0x0][0x198] ;  /* 0x0000660000047ab9 */ /* 0x000fe20000000a00 */
[----:B------:R-:W-:Y:S01]  /*c110*/  PLOP3.LUT P0, PT, PT, PT, PT, 0x80, 0x0 ;  /* 0x000000000000781c */ /* 0x000fe20003f0f070 */
[----:B------:R-:W-:Y:S01]  /*c120*/  UIADD3 UR4, UP0, UR4, 0x370, URZ ;  /* 0x0000037004047890 */ /* 0x000fe2000ff1e03f */
[----:B------:R-:W-:Y:S01]  /*c130*/  R2UR UR34, R5 ;  /* 0x00000000052272ca */ /* 0x000fe200000e0000 */
[----:B------:R-:W-:Y:S01]  /*c140*/  IMAD R2, R12, 0xc0, RZ ;  /* 0x000000c00c027824 */ /* 0x000fe200078e02ff */
[----:B------:R-:W-:Y:S02]  /*c150*/  UIADD3 UR32, UR38, 0x18400, URZ ;  /* 0x0001840026207890 */ /* 0x000fe4000fffe03f */
[----:B------:R-:W-:Y:S02]  /*c160*/  UIADD3 UR33, UR38, 0x30838, URZ ;  /* 0x0003083826217890 */ /* 0x000fe4000fffe03f */
[----:B------:R-:W-:Y:S01]  /*c170*/  UIADD3.X UR5, URZ, UR5, URZ, UP0, !UPT ;  /* 0x000000053f057290 */ /* 0x000fe200087fe43f */
[----:B------:R-:W-:Y:S01]  /*c180*/  UMOV UR6, 0x0 ;  /* 0x0000000000067882 */ /* 0x000fe20000000000 */
[----:B------:R-:W-:-:S10]  /*c190*/  UMOV UR7, 0x14f00000 ;  /* 0x14f0000000077882 */ /* 0x000fd40000000000 */
.L_x_61:
[----:B------:R-:W-:-:S13]  /*c1a0*/  @P0 ELECT P3, URZ, PT ;  /* 0x00000000003f082f */ /* 0x000fda0003860000 */
[----:B-----5:R-:W-:Y:S02]  /*c1b0*/  @P3 R2UR UR37, R4 ;  /* 0x00000000042532ca */ /* 0x020fe400000e0000 */
[----:B------:R-:W-:Y:S02]  /*c1c0*/  @P3 R2UR UR35, R2 ;  /* 0x00000000022332ca */ /* 0x000fe400000e0000 */
[----:B------:R-:W-:Y:S02]  /*c1d0*/  @P3 PLOP3.LUT P0, PT, P3, PT, PT, 0x8, 0x0 ;  /* 0x000000000000381c */ /* 0x000fe40001f0e170 */
[----:B------:R-:W-:-:S09]  /*c1e0*/  PLOP3.LUT P3, PT, PT, PT, PT, 0x8, 0x0 ;  /* 0x000000000000781c */ /* 0x000fd20003f6e170 */
[----:B------:R0:W-:Y:S02]  /*c1f0*/  UTMALDG.4D [UR32], [UR4], desc[UR6] ;  /* 0x00000620040075b4 */ /* 0x0001e40008019000 */
[----:B0-----:R-:W-:Y:S05]  /*c200*/  @P0 BRA.U.ANY `(.L_x_61) ;  /* 0xfffffffd00e40947 */ /* 0x001fea000393ffff */
[----:B------:R-:W0:Y:S01]  /*c210*/  SYNCS.PHASECHK.TRANS64.TRYWAIT P0, [UR38+0x30860], R8 ;  /* 0x03086008ff0075a7 */ /* 0x000e220008000166 */
[----:B------:R-:W-:Y:S04]  /*c220*/  BSSY B2, `(.L_x_62) ;  /* 0x0000002000027945 */ /* 0x000fe80003800000 */
[----:B0-----:R-:W-:Y:S05]  /*c230*/  @!P0 BRA `(.L_x_63) ;  /* 0x0000002400988947 */ /* 0x001fea0003800000 */
.L_x_143:
[----:B------:R-:W-:Y:S05]  /*c240*/  BSYNC B2 ;  /* 0x0000000000027941 */ /* 0x000fea0003800000 */
.L_x_62:
[----:B------:R-:W-:Y:S01]  /*c250*/  BSSY B2, `(.L_x_64) ;  /* 0x0000009000027945 */ /* 0x000fe20003800000 */
[----:B------:R-:W-:Y:S02]  /*c260*/  IMAD.MOV.U32 R2, RZ, RZ, 0x0 ;  /* 0x00000000ff027424 */ /* 0x000fe400078e00ff */
[----:B01----:R-:W-:Y:S01]  /*c270*/  IMAD.MOV.U32 R3, RZ, RZ, 0x14f00000 ;  /* 0x14f00000ff037424 */ /* 0x003fe200078e00ff */
[----:B------:R-:W-:Y:S06]  /*c280*/  @P2 BRA `(.L_x_65) ;  /* 0x0000000000142947 */ /* 0x000fec0003800000 */
[----:B------:R-:W-:Y:S02]  /*c290*/  ISETP.NE.AND P0, PT, R6, RZ, PT ;  /* 0x000000ff0600720c */ /* 0x000fe40003f05270 */
[----:B------:R-:W-:-:S04]  /*c2a0*/  MOV R8, 0x6000 ;  /* 0x0000600000087802 */ /* 0x000fc80000000f00 */
[----:B------:R0:W-:Y:S07]  /*c2b0*/  SYNCS.ARRIVE.TRANS64 RZ, [UR38+0x30850], R8 ;  /* 0x03085008ffff79a7 */ /* 0x0001ee0008000026 */
[----:B------:R-:W-:Y:S05]  /*c2c0*/  @!P0 BRA `(.L_x_65) ;  /* 0x0000000000048947 */ /* 0x000fea0003800000 */
[----:B------:R-:W-:Y:S01]  /*c2d0*/  BPT.TRAP 0x1 ;  /* 0x000000040000795c */ /* 0x000fe20000300000 */
.L_x_65:
[----:B------:R-:W-:Y:S05]  /*c2e0*/  BSYNC B2 ;  /* 0x0000000000027941 */ /* 0x000fea0003800000 */
.L_x_64:
[----:B------:R-:W-:Y:S01]  /*c2f0*/  R2UR UR7, R3 ;  /* 0x00000000030772ca */ /* 0x000fe200000e0000 */
[----:B------:R-:W-:Y:S01]  /*c300*/  ULDC.64 UR4, c[0x0][0x198] ;  /* 0x0000660000047ab9 */ /* 0x000fe20000000a00 */
[----:B------:R-:W-:Y:S01]  /*c310*/  R2UR UR10, R5 ;  /* 0x00000000050a72ca */ /* 0x000fe200000e0000 */
[----:B------:R-:W-:Y:S01]  /*c320*/  UIADD3 UR4, UP0, UR4, 0x470, URZ ;  /* 0x0000047004047890 */ /* 0x000fe2000ff1e03f */
[----:B------:R-:W-:Y:S01]  /*c330*/  R2UR UR6, R2 ;  /* 0x00000000020672ca */ /* 0x000fe200000e0000 */
[----:B------:R-:W-:Y:S01]  /*c340*/  IMAD R2, R17, 0xc0, RZ ;  /* 0x000000c011027824 */ /* 0x000fe200078e02ff */
[----:B------:R-:W-:Y:S01]  /*c350*/  PLOP3.LUT P0, PT, PT, PT, PT, 0x80, 0x0 ;  /* 0x000000000000781c */ /* 0x000fe20003f0f070 */
[----:B------:R-:W-:Y:S02]  /*c360*/  UIADD3 UR8, UR38, 0x400, URZ ;  /* 0x0000040026087890 */ /* 0x000fe4000fffe03f */
[----:B------:R-:W-:Y:S02]  /*c370*/  UIADD3 UR9, UR38, 0x30850, URZ ;  /* 0x0003085026097890 */ /* 0x000fe4000fffe03f */
[----:B------:R-:W-:-:S12]  /*c380*/  UIADD3.X UR5, URZ, UR5, URZ, UP0, !UPT ;  /* 0x000000053f057290 */ /* 0x000fd800087fe43f */
.L_x_66:
[----:B------:R-:W-:-:S13]  /*c390*/  @P0 ELECT P2, URZ, PT ;  /* 0x00000000003f082f */ /* 0x000fda0003840000 */
[----:B------:R-:W-:Y:S01]  /*c3a0*/  @P2 R2UR UR13, R16 ;  /* 0x00000000100d22ca */ /* 0x000fe200000e0000 */
[----:B------:R-:W-:Y:S01]  /*c3b0*/  UMOV UR12, UR36 ;  /* 0x00000024000c7c82 */ /* 0x000fe20008000000 */
[----:B------:R-:W-:Y:S02]  /*c3c0*/  @P2 R2UR UR11, R2 ;  /* 0x00000000020b22ca */ /* 0x000fe400000e0000 */
[----:B------:R-:W-:Y:S02]  /*c3d0*/  @P2 PLOP3.LUT P0, PT, P2, PT, PT, 0x8, 0x0 ;  /* 0x000000000000281c */ /* 0x000fe4000170e170 */
[----:B------:R-:W-:-:S09]  /*c3e0*/  PLOP3.LUT P2, PT, PT, PT, PT, 0x8, 0x0 ;  /* 0x000000000000781c */ /* 0x000fd20003f4e170 */
[----:B------:R1:W-:Y:S02]  /*c3f0*/  UTMALDG.4D [UR8], [UR4], desc[UR6] ;  /* 0x00000608040075b4 */ /* 0x0003e40008019000 */
[----:B-1----:R-:W-:Y:S05]  /*c400*/  @P0 BRA.U.ANY `(.L_x_66) ;  /* 0xfffffffd00e00947 */ /* 0x002fea000393ffff */
[----:B------:R-:W-:Y:S02]  /*c410*/  IMAD.MOV.U32 R17, RZ, RZ, R12 ;  /* 0x000000ffff117224 */ /* 0x000fe400078e000c */
[----:B------:R-:W-:-:S07]  /*c420*/  IMAD.MOV.U32 R16, RZ, RZ, R4 ;  /* 0x000000ffff107224 */ /* 0x000fce00078e0004 */
.L_x_55:
[----:B------:R-:W-:Y:S05]  /*c430*/  BSYNC B1 ;  /* 0x0000000000017941 */ /* 0x000fea0003800000 */
.L_x_54:
[----:B------:R-:W-:Y:S01]  /*c440*/  ISETP.NE.AND P0, PT, R22, RZ, PT ;  /* 0x000000ff1600720c */ /* 0x000fe20003f05270 */
[----:B------:R-:W-:Y:S01]  /*c450*/  BSSY B1, `(.L_x_67) ;  /* 0x000005d000017945 */ /* 0x000fe20003800000 */
[----:B0-----:R-:W-:-:S11]  /*c460*/  LOP3.LUT R8, R11, 0x1, RZ, 0x3c, !PT ;  /* 0x000000010b087812 */ /* 0x001fd600078e3cff */
[----:B------:R-:W-:Y:S05]  /*c470*/  @!P0 BRA `(.L_x_68) ;  /* 0x0000000400688947 */ /* 0x000fea0003800000 */
[----:B------:R-:W-:Y:S02]  /*c480*/  ISETP.NE.AND P0, PT, R23, RZ, PT ;  /* 0x000000ff1700720c */ /* 0x000fe40003f05270 */
[----:B------:R-:W-:Y:S02]  /*c490*/  SHF.L.U32 R12, R8, 0x1f, RZ ;  /* 0x0000001f080c7819 */ /* 0x000fe400000006ff */
[----:B------:R-:W-:-:S09]  /*c4a0*/  IADD3 R13, R7, -0x1, RZ ;  /* 0xffffffff070d7810 */ /* 0x000fd20007ffe0ff */
        /* <DEDUP_REMOVED lines=20> */
.L_x_69:
[----:B------:R-:W1:Y:S01]  /*c5f0*/  SYNCS.PHASECHK.TRANS64.TRYWAIT P0, [UR38+0x30840], R12 ;  /* 0x0308400cff0075a7 */ /* 0x000e620008000166 */
[----:B------:R-:W-:Y:S01]  /*c600*/  BSSY B2, `(.L_x_70) ;  /* 0x0000003000027945 */ /* 0x000fe20003800000 */
[----:B------:R-:W-:-:S03]  /*c610*/  ISETP.NE.AND P2, PT, R28, RZ, PT ;  /* 0x000000ff1c00720c */ /* 0x000fc60003f45270 */
[----:B-1----:R-:W-:Y:S10]  /*c620*/  @!P0 BRA `(.L_x_71) ;  /* 0x0000002000b48947 */ /* 0x002ff40003800000 */
.L_x_144:
[----:B------:R-:W-:Y:S05]  /*c630*/  BSYNC B2 ;  /* 0x0000000000027941 */ /* 0x000fea0003800000 */
.L_x_70:
[----:B------:R-:W-:Y:S04]  /*c640*/  BSSY B2, `(.L_x_72) ;  /* 0x0000007000027945 */ /* 0x000fe80003800000 */
[----:B------:R-:W-:Y:S05]  /*c650*/  @P2 BRA `(.L_x_73) ;  /* 0x0000000000142947 */ /* 0x000fea0003800000 */
[----:B------:R-:W-:Y:S01]  /*c660*/  ISETP.NE.AND P0, PT, R6, RZ, PT ;  /* 0x000000ff0600720c */ /* 0x000fe20003f05270 */
[----:B------:R-:W-:-:S04]  /*c670*/  IMAD.MOV.U32 R2, RZ, RZ, 0x6000 ;  /* 0x00006000ff027424 */ /* 0x000fc800078e00ff */
[----:B------:R2:W-:Y:S08]  /*c680*/  SYNCS.ARRIVE.TRANS64 RZ, [UR38+0x30830], R2 ;  /* 0x03083002ffff79a7 */ /* 0x0005f00008000026 */
[----:B--2---:R-:W-:Y:S05]  /*c690*/  @!P0 BRA `(.L_x_73) ;  /* 0x0000000000048947 */ /* 0x004fea0003800000 */
[----:B------:R-:W-:Y:S01]  /*c6a0*/  BPT.TRAP 0x1 ;  /* 0x000000040000795c */ /* 0x000fe20000300000 */
.L_x_73:
[----:B------:R-:W-:Y:S05]  /*c6b0*/  BSYNC B2 ;  /* 0x0000000000027941 */ /* 0x000fea0003800000 */
.L_x_72:
        /* <DEDUP_REMOVED lines=11> */
.L_x_74:
[----:B------:R-:W-:-:S13]  /*c770*/  @P0 ELECT P3, URZ, PT ;  /* 0x00000000003f082f */ /* 0x000fda0003860000 */
[----:B-----5:R-:W-:Y:S01]  /*c780*/  @P3 R2UR UR13, R4 ;  /* 0x00000000040d32ca */ /* 0x020fe200000e0000 */
[----:B------:R-:W-:Y:S01]  /*c790*/  UMOV UR12, UR36 ;  /* 0x00000024000c7c82 */ /* 0x000fe20008000000 */
[----:B------:R-:W-:Y:S02]  /*c7a0*/  @P3 R2UR UR11, R2 ;  /* 0x00000000020b32ca */ /* 0x000fe400000e0000 */
[----:B------:R-:W-:Y:S02]  /*c7b0*/  @P3 PLOP3.LUT P0, PT, P3, PT, PT, 0x8, 0x0 ;  /* 0x000000000000381c */ /* 0x000fe40001f0e170 */
[----:B------:R-:W-:-:S09]  /*c7c0*/  PLOP3.LUT P3, PT, PT, PT, PT, 0x8, 0x0 ;  /* 0x000000000000781c */ /* 0x000fd20003f6e170 */
[----:B------:R0:W-:Y:S02]  /*c7d0*/  UTMALDG.4D [UR8], [UR4], desc[UR6] ;  /* 0x00000608040075b4 */ /* 0x0001e40008019000 */
[----:B0-----:R-:W-:Y:S05]  /*c7e0*/  @P0 BRA.U.ANY `(.L_x_74) ;  /* 0xfffffffd00e00947 */ /* 0x001fea000393ffff */
[----:B------:R-:W-:Y:S01]  /*c7f0*/  SHF.L.U32 R2, R11, 0x1f, RZ ;  /* 0x0000001f0b027819 */ /* 0x000fe200000006ff */
[----:B------:R-:W-:Y:S03]  /*c800*/  BSSY B2, `(.L_x_75) ;  /* 0x0000003000027945 */ /* 0x000fe60003800000 */
[----:B------:R-:W0:Y:S02]  /*c810*/  SYNCS.PHASECHK.TRANS64.TRYWAIT P0, [UR38+0x30868], R2 ;  /* 0x03086802ff0075a7 */ /* 0x000e240008000166 */
[----:B0-----:R-:W-:Y:S05]  /*c820*/  @!P0 BRA `(.L_x_76) ;  /* 0x00000020004c8947 */ /* 0x001fea0003800000 */
.L_x_145:
[----:B------:R-:W-:Y:S05]  /*c830*/  BSYNC B2 ;  /* 0x0000000000027941 */ /* 0x000fea0003800000 */
.L_x_75:
[----:B------:R-:W-:Y:S01]  /*c840*/  BSSY B2, `(.L_x_77) ;  /* 0x0000009000027945 */ /* 0x000fe20003800000 */
[----:B0-----:R-:W-:Y:S02]  /*c850*/  IMAD.MOV.U32 R2, RZ, RZ, 0x0 ;  /* 0x00000000ff027424 */ /* 0x001fe400078e00ff */
[----:B-1----:R-:W-:Y:S01]  /*c860*/  IMAD.MOV.U32 R3, RZ, RZ, 0x14f00000 ;  /* 0x14f00000ff037424 */ /* 0x002fe200078e00ff */
[----:B------:R-:W-:Y:S06]  /*c870*/  @P2 BRA `(.L_x_78) ;  /* 0x0000000000142947 */ /* 0x000fec0003800000 */
[----:B------:R-:W-:Y:S02]  /*c880*/  ISETP.NE.AND P0, PT, R6, RZ, PT ;  /* 0x000000ff0600720c */ /* 0x000fe40003f05270 */
[----:B------:R-:W-:-:S04]  /*c890*/  MOV R11, 0x6000 ;  /* 0x00006000000b7802 */ /* 0x000fc80000000f00 */
[----:B------:R0:W-:Y:S07]  /*c8a0*/  SYNCS.ARRIVE.TRANS64 RZ, [UR38+0x30858], R11 ;  /* 0x0308580bffff79a7 */ /* 0x0001ee0008000026 */
[----:B------:R-:W-:Y:S05]  /*c8b0*/  @!P0 BRA `(.L_x_78) ;  /* 0x0000000000048947 */ /* 0x000fea0003800000 */
[----:B------:R-:W-:Y:S01]  /*c8c0*/  BPT.TRAP 0x1 ;  /* 0x000000040000795c */ /* 0x000fe20000300000 */
.L_x_78:
[----:B------:R-:W-:Y:S05]  /*c8d0*/  BSYNC B2 ;  /* 0x0000000000027941 */ /* 0x000fea0003800000 */
.L_x_77:
        /* <DEDUP_REMOVED lines=10> */
.L_x_79:
        /* <DEDUP_REMOVED lines=10> */
.L_x_68:
[----:B------:R-:W-:Y:S05]  /*ca20*/  BSYNC B1 ;  /* 0x0000000000017941 */ /* 0x000fea0003800000 */
.L_x_67:
[----:B------:R-:W-:Y:S01]  /*ca30*/  IADD3 R7, R7, -0x2, RZ ;  /* 0xfffffffe07077810 */ /* 0x000fe20007ffe0ff */
[----:B0-----:R-:W-:Y:S01]  /*ca40*/  IMAD.MOV.U32 R11, RZ, RZ, R8 ;  /* 0x000000ffff0b7224 */ /* 0x001fe200078e0008 */
[----:B------:R-:W-:Y:S06]  /*ca50*/  @P1 BRA `(.L_x_80) ;  /* 0xfffffff400001947 */ /* 0x000fec000383ffff */
[----:B------:R-:W-:Y:S05]  /*ca60*/  BSYNC B0 ;  /* 0x0000000000007941 */ /* 0x000fea0003800000 */
.L_x_53:
[----:B------:R-:W-:Y:S01]  /*ca70*/  ISETP.NE.AND P0, PT, R9, RZ, PT ;  /* 0x000000ff0900720c */ /* 0x000fe20003f05270 */
[----:B------:R-:W-:-:S12]  /*ca80*/  BSSY B0, `(.L_x_52) ;  /* 0x000005d000007945 */ /* 0x000fd80003800000 */
[----:B------:R-:W-:Y:S05]  /*ca90*/  @!P0 BRA `(.L_x_81) ;  /* 0x00000004006c8947 */ /* 0x000fea0003800000 */
[----:B------:R-:W-:Y:S01]  /*caa0*/  ISETP.NE.AND P1, PT, R22, RZ, PT ;  /* 0x000000ff1600720c */ /* 0x000fe20003f25270 */
[----:B------:R-:W-:-:S12]  /*cab0*/  IMAD.MOV.U32 R0, RZ, RZ, 0x1 ;  /* 0x00000001ff007424 */ /* 0x000fd800078e00ff */
[----:B------:R-:W-:Y:S05]  /*cac0*/  @!P1 BRA `(.L_x_81) ;  /* 0x0000000400609947 */ /* 0x000fea0003800000 */
[----:B------:R-:W-:Y:S02]  /*cad0*/  ISETP.NE.AND P1, PT, R23, RZ, PT ;  /* 0x000000ff1700720c */ /* 0x000fe40003f25270 */
[----:B------:R-:W-:-:S11]  /*cae0*/  SHF.L.U32 R9, R8, 0x1f, RZ ;  /* 0x0000001f08097819 */ /* 0x000fd600000006ff */
[----:B------:R-:W-:Y:S05]  /*caf0*/  @!P1 BRA `(.L_x_82) ;  /* 0x00000000004c9947 */ /* 0x000fea0003800000 */
[----:B------:R-:W0:Y:S01]  /*cb00*/  LDC R10, c[0x0][0x43c] ;  /* 0x00010f00ff0a7b82 */ /* 0x000e220000000800 */
[----:B------:R-:W-:Y:S01]  /*cb10*/  MOV R11, R7 ;  /* 0x00000007000b7202 */ /* 0x000fe20000000f00 */
        /* <DEDUP_REMOVED lines=10> */
[----:B------:R-:W-:-:S03]  /*cbc0*/  ULDC.64 UR4, c[0x0][0x418] ;  /* 0x0001060000047ab9 */ /* 0x000fc60000000a00 */
[----:B------:R-:W-:Y:S01]  /*cbd0*/  IMAD.IADD R3, R19, 0x1, R3 ;  /* 0x0000000113037824 */ /* 0x000fe200078e0203 */
[----:B------:R-:W-:-:S04]  /*cbe0*/  LEA R4, P0, R2, UR4, 0x2 ;  /* 0x0000000402047c11 */ /* 0x000fc8000f8010ff */
[----:B------:R-:W-:-:S05]  /*cbf0*/  LEA.HI.X R5, R2, UR5, R3, 0x2, P0 ;  /* 0x0000000502057c11 */ /* 0x000fca00080f1403 */
[----:B------:R0:W5:Y:S01]  /*cc00*/  LDG.E R4, desc[UR42][R4.64] ;  /* 0x0000002a04047981 */ /* 0x000162000c1e1900 */
[----:B------:R-:W-:-:S05]  /*cc10*/  IADD3 R2, -R11, RZ, RZ ;  /* 0x000000ff0b027210 */ /* 0x000fca0007ffe1ff */
[----:B------:R-:W-:-:S07]  /*cc20*/  IMAD R7, R10, R2, R7 ;  /* 0x000000020a077224 */ /* 0x000fce00078e0207 */
.L_x_82:
[----:B------:R-:W1:Y:S01]  /*cc30*/  SYNCS.PHASECHK.TRANS64.TRYWAIT P0, [UR38+0x30848], R9 ;  /* 0x03084809ff0075a7 */ /* 0x000e620008000166 */
[----:B------:R-:W-:Y:S01]  /*cc40*/  BSSY B1, `(.L_x_83) ;  /* 0x0000003000017945 */ /* 0x000fe20003800000 */
[----:B------:R-:W-:-:S03]  /*cc50*/  ISETP.NE.AND P1, PT, R28, RZ, PT ;  /* 0x000000ff1c00720c */ /* 0x000fc60003f25270 */
[----:B-1----:R-:W-:Y:S10]  /*cc60*/  @!P0 BRA `(.L_x_84) ;  /* 0x0000001c00548947 */ /* 0x002ff40003800000 */
.L_x_146:
[----:B------:R-:W-:Y:S05]  /*cc70*/  BSYNC B1 ;  /* 0x0000000000017941 */ /* 0x000fea0003800000 */
.L_x_83:
[----:B------:R-:W-:Y:S04]  /*cc80*/  BSSY B1, `(.L_x_85) ;  /* 0x0000007000017945 */ /* 0x000fe80003800000 */
[----:B------:R-:W-:Y:S05]  /*cc90*/  @P1 BRA `(.L_x_86) ;  /* 0x0000000000141947 */ /* 0x000fea0003800000 */
[----:B------:R-:W-:Y:S01]  /*cca0*/  ISETP.NE.AND P0, PT, R6, RZ, PT ;  /* 0x000000ff0600720c */ /* 0x000fe20003f05270 */
[----:B-1----:R-:W-:-:S04]  /*ccb0*/  IMAD.MOV.U32 R2, RZ, RZ, 0x6000 ;  /* 0x00006000ff027424 */ /* 0x002fc800078e00ff */
[----:B------:R2:W-:Y:S08]  /*ccc0*/  SYNCS.ARRIVE.TRANS64 RZ, [UR38+0x30838], R2 ;  /* 0x03083802ffff79a7 */ /* 0x0005f00008000026 */
[----:B--2---:R-:W-:Y:S05]  /*ccd0*/  @!P0 BRA `(.L_x_86) ;  /* 0x0000000000048947 */ /* 0x004fea0003800000 */
[----:B------:R-:W-:Y:S01]  /*cce0*/  BPT.TRAP 0x1 ;  /* 0x000000040000795c */ /* 0x000fe20000300000 */
.L_x_86:
[----:B------:R-:W-:Y:S05]  /*ccf0*/  BSYNC B1 ;  /* 0x0000000000017941 */ /* 0x000fea0003800000 */
.L_x_85:
[----:B0-----:R-:W-:Y:S01]  /*cd00*/  IMAD.MOV.U32 R5, RZ, RZ, RZ ;  /* 0x000000ffff057224 */ /* 0x001fe200078e00ff */
[----:B------:R-:W-:Y:S01]  /*cd10*/  ULDC.64 UR4, c[0x0][0x198] ;  /* 0x0000660000047ab9 */ /* 0x000fe20000000a00 */
[----:B------:R-:W-:Y:S01]  /*cd20*/  PLOP3.LUT P0, PT, PT, PT, PT, 0x80, 0x0 ;  /* 0x000000000000781c */ /* 0x000fe20003f0f070 */
[----:B------:R-:W-:Y:S01]  /*cd30*/  UIADD3 UR4, UP0, UR4, 0x370, URZ ;  /* 0x0000037004047890 */ /* 0x000fe2000ff1e03f */
[----:B-1----:R-:W-:Y:S01]  /*cd40*/  IMAD R2, R7, 0xc0, RZ ;  /* 0x000000c007027824 */ /* 0x002fe200078e02ff */
[----:B------:R-:W-:Y:S01]  /*cd50*/  R2UR UR10, R5 ;  /* 0x00000000050a72ca */ /* 0x000fe200000e0000 */
[----:B------:R-:W-:Y:S02]  /*cd60*/  UIADD3 UR8, UR38, 0x18400, URZ ;  /* 0x0001840026087890 */ /* 0x000fe4000fffe03f */
[----:B------:R-:W-:Y:S02]  /*cd70*/  UIADD3 UR9, UR38, 0x30838, URZ ;  /* 0x0003083826097890 */ /* 0x000fe4000fffe03f */
[----:B------:R-:W-:Y:S01]  /*cd80*/  UIADD3.X UR5, URZ, UR5, URZ, UP0, !UPT ;  /* 0x000000053f057290 */ /* 0x000fe200087fe43f */
[----:B------:R-:W-:Y:S01]  /*cd90*/  UMOV UR6, 0x0 ;  /* 0x0000000000067882 */ /* 0x000fe20000000000 */
[----:B------:R-:W-:-:S10]  /*cda0*/  UMOV UR7, 0x14f00000 ;  /* 0x14f0000000077882 */ /* 0x000fd40000000000 */
.L_x_87:
        /* <DEDUP_REMOVED lines=11> */
.L_x_147:
[----:B------:R-:W-:Y:S05]  /*ce60*/  BSYNC B1 ;  /* 0x0000000000017941 */ /* 0x000fea0003800000 */
.L_x_88:
[----:B------:R-:W-:Y:S01]  /*ce70*/  BSSY B1, `(.L_x_90) ;  /* 0x0000009000017945 */ /* 0x000fe20003800000 */
[----:B0-----:R-:W-:Y:S01]  /*ce80*/  MOV R2, 0x0 ;  /* 0x0000000000027802 */ /* 0x001fe20000000f00 */
[----:B------:R-:W-:Y:S02]  /*ce90*/  IMAD.MOV.U32 R3, RZ, RZ, 0x14f00000 ;  /* 0x14f00000ff037424 */ /* 0x000fe400078e00ff */
[----:B------:R-:W-:Y:S05]  /*cea0*/  @P1 BRA `(.L_x_91) ;  /* 0x0000000000141947 */ /* 0x000fea0003800000 */
[----:B------:R-:W-:Y:S01]  /*ceb0*/  ISETP.NE.AND P0, PT, R6, RZ, PT ;  /* 0x000000ff0600720c */ /* 0x000fe20003f05270 */
[----:B------:R-:W-:-:S04]  /*cec0*/  IMAD.MOV.U32 R9, RZ, RZ, 0x6000 ;  /* 0x00006000ff097424 */ /* 0x000fc800078e00ff */
[----:B------:R0:W-:Y:S08]  /*ced0*/  SYNCS.ARRIVE.TRANS64 RZ, [UR38+0x30850], R9 ;  /* 0x03085009ffff79a7 */ /* 0x0001f00008000026 */
[----:B0-----:R-:W-:Y:S05]  /*cee0*/  @!P0 BRA `(.L_x_91) ;  /* 0x0000000000048947 */ /* 0x001fea0003800000 */
[----:B------:R-:W-:Y:S01]  /*cef0*/  BPT.TRAP 0x1 ;  /* 0x000000040000795c */ /* 0x000fe20000300000 */
.L_x_91:
[----:B------:R-:W-:Y:S05]  /*cf00*/  BSYNC B1 ;  /* 0x0000000000017941 */ /* 0x000fea0003800000 */
.L_x_90:
        /* <DEDUP_REMOVED lines=10> */
.L_x_92:
[----:B------:R-:W-:-:S13]  /*cfb0*/  @P0 ELECT P1, URZ, PT ;  /* 0x00000000003f082f */ /* 0x000fda0003820000 */
[----:B------:R-:W-:Y:S01]  /*cfc0*/  @P1 R2UR UR13, R16 ;  /* 0x00000000100d12ca */ /* 0x000fe200000e0000 */
[----:B------:R-:W-:Y:S01]  /*cfd0*/  UMOV UR12, UR36 ;  /* 0x00000024000c7c82 */ /* 0x000fe20008000000 */
[----:B------:R-:W-:Y:S02]  /*cfe0*/  @P1 R2UR UR11, R2 ;  /* 0x00000000020b12ca */ /* 0x000fe400000e0000 */
[----:B------:R-:W-:Y:S02]  /*cff0*/  @P1 PLOP3.LUT P0, PT, P1, PT, PT, 0x8, 0x0 ;  /* 0x000000000000181c */ /* 0x000fe40000f0e170 */
[----:B------:R-:W-:-:S09]  /*d000*/  PLOP3.LUT P1, PT, PT, PT, PT, 0x8, 0x0 ;  /* 0x000000000000781c */ /* 0x000fd20003f2e170 */
[----:B------:R0:W-:Y:S02]  /*d010*/  UTMALDG.4D [UR8], [UR4], desc[UR6] ;  /* 0x00000608040075b4 */ /* 0x0001e40008019000 */
[----:B0-----:R-:W-:Y:S05]  /*d020*/  @P0 BRA.U.ANY `(.L_x_92) ;  /* 0xfffffffd00e00947 */ /* 0x001fea000393ffff */
[----:B------:R-:W-:Y:S01]  /*d030*/  MOV R17, R7 ;  /* 0x0000000700117202 */ /* 0x000fe20000000f00 */
[----:B------:R-:W-:-:S07]  /*d040*/  IMAD.MOV.U32 R16, RZ, RZ, R4 ;  /* 0x000000ffff107224 */ /* 0x000fce00078e0004 */
.L_x_81:
[----:B------:R-:W-:Y:S05]  /*d050*/  BSYNC B0 ;  /* 0x0000000000007941 */ /* 0x000fea0003800000 */
.L_x_52:
[----:B------:R-:W-:Y:S01]  /*d060*/  ISETP.NE.AND P0, PT, R22, RZ, PT ;  /* 0x000000ff1600720c */ /* 0x000fe20003f05270 */
[----:B------:R-:W-:-:S12]  /*d070*/  BSSY B0, `(.L_x_93) ;  /* 0x0000027000007945 */ /* 0x000fd80003800000 */
[----:B------:R-:W-:Y:S05]  /*d080*/  @!P0 BRA `(.L_x_94) ;  /* 0x0000000000948947 */ /* 0x000fea0003800000 */
[----:B------:R-:W-:Y:S01]  /*d090*/  LEA R3, R0, UR38, 0x3 ;  /* 0x0000002600037c11 */ /* 0x000fe2000f8e18ff */
[----:B------:R-:W-:Y:S01]  /*d0a0*/  BSSY B1, `(.L_x_95) ;  /* 0x0000005000017945 */ /* 0x000fe20003800000 */
[----:B------:R-:W-:Y:S02]  /*d0b0*/  SHF.L.U32 R2, R8, 0x1f, RZ ;  /* 0x0000001f08027819 */ /* 0x000fe400000006ff */
[----:B------:R-:W-:Y:S02]  /*d0c0*/  ISETP.NE.AND P1, PT, R28, RZ, PT ;  /* 0x000000ff1c00720c */ /* 0x000fe40003f25270 */
[----:B------:R-:W0:Y:S02]  /*d0d0*/  SYNCS.PHASECHK.TRANS64.TRYWAIT P0, [R3+URZ+0x30860], R2 ;  /* 0x03086002030075a7 */ /* 0x000e24000800017f */
[----:B0-----:R-:W-:Y:S09]  /*d0e0*/  @!P0 BRA `(.L_x_96) ;  /* 0x0000001800648947 */ /* 0x001ff20003800000 */
.L_x_148:
[----:B------:R-:W-:Y:S05]  /*d0f0*/  BSYNC B1 ;  /* 0x0000000000017941 */ /* 0x000fea0003800000 */
.L_x_95:
[----:B------:R-:W-:Y:S04]  /*d100*/  BSSY B1, `(.L_x_97) ;  /* 0x0000008000017945 */ /* 0x000fe80003800000 */
[----:B------:R-:W-:Y:S05]  /*d110*/  @P1 BRA `(.L_x_98) ;  /* 0x0000000000181947 */ /* 0x000fea0003800000 */
[----:B------:R-:W1:Y:S01]  /*d120*/  S2R R4, SR_TID.X ;  /* 0x0000000000047919 */ /* 0x000e620000002100 */
[----:B0-----:R-:W-:-:S04]  /*d130*/  IMAD.MOV.U32 R2, RZ, RZ, 0x6000 ;  /* 0x00006000ff027424 */ /* 0x001fc800078e00ff */
[----:B------:R2:W-:Y:S01]  /*d140*/  SYNCS.ARRIVE.TRANS64 RZ, [R3+URZ+0x30850], R2 ;  /* 0x0308500203ff79a7 */ /* 0x0005e2000800003f */
[----:B-1----:R-:W-:-:S13]  /*d150*/  LOP3.LUT P0, RZ, R4, 0x1f, RZ, 0xc0, !PT ;  /* 0x0000001f04ff7812 */ /* 0x002fda000780c0ff */
[----:B--2---:R-:W-:Y:S05]  /*d160*/  @!P0 BRA `(.L_x_98) ;  /* 0x0000000000048947 */ /* 0x004fea0003800000 */
[----:B------:R-:W-:Y:S01]  /*d170*/  BPT.TRAP 0x1 ;  /* 0x000000040000795c */ /* 0x000fe20000300000 */
.L_x_98:
[----:B------:R-:W-:Y:S05]  /*d180*/  BSYNC B1 ;  /* 0x0000000000017941 */ /* 0x000fea0003800000 */
.L_x_97:
[----:B------:R-:W-:Y:S01]  /*d190*/  R2UR UR8, R0 ;  /* 0x00000000000872ca */ /* 0x000fe200000e0000 */
[----:B------:R-:W-:Y:S01]  /*d1a0*/  ULDC.64 UR4, c[0x0][0x198] ;  /* 0x0000660000047ab9 */ /* 0x000fe20000000a00 */
[----:B------:R-:W-:Y:S01]  /*d1b0*/  R2UR UR9, R3 ;  /* 0x00000000030972ca */ /* 0x000fe200000e0000 */
[----:B------:R-:W-:Y:S01]  /*d1c0*/  UIADD3 UR4, UP0, UR4, 0x470, URZ ;  /* 0x0000047004047890 */ /* 0x000fe2000ff1e03f */
[----:B------:R-:W-:Y:S01]  /*d1d0*/  PLOP3.LUT P0, PT, PT, PT, PT, 0x80, 0x0 ;  /* 0x000000000000781c */ /* 0x000fe20003f0f070 */
[----:B------:R-:W-:Y:S01]  /*d1e0*/  IMAD R17, R17, 0xc0, RZ ;  /* 0x000000c011117824 */ /* 0x000fe200078e02ff */
[----:B------:R-:W-:Y:S01]  /*d1f0*/  UMOV UR6, 0x0 ;  /* 0x0000000000067882 */ /* 0x000fe20000000000 */
[----:B------:R-:W-:Y:S01]  /*d200*/  UIADD3.X UR5, URZ, UR5, URZ, UP0, !UPT ;  /* 0x000000053f057290 */ /* 0x000fe200087fe43f */
[----:B------:R-:W-:Y:S01]  /*d210*/  UMOV UR7, 0x14f00000 ;  /* 0x14f0000000077882 */ /* 0x000fe20000000000 */
[----:B------:R-:W-:-:S04]  /*d220*/  UMOV UR10, URZ ;  /* 0x0000003f000a7c82 */ /* 0x000fc80008000000 */
[----:B------:R-:W-:Y:S02]  /*d230*/  UIMAD UR8, UR8, 0x6000, UR38 ;  /* 0x00006000080878a4 */ /* 0x000fe4000f8e0226 */
[----:B------:R-:W-:Y:S02]  /*d240*/  UIADD3 UR9, UR9, 0x30850, URZ ;  /* 0x0003085009097890 */ /* 0x000fe4000fffe03f */
[----:B------:R-:W-:-:S12]  /*d250*/  UIADD3 UR8, UR8, 0x400, URZ ;  /* 0x0000040008087890 */ /* 0x000fd8000fffe03f */
.L_x_99:
        /* <DEDUP_REMOVED lines=8> */
.L_x_94:
[----:B------:R-:W-:Y:S05]  /*d2e0*/  BSYNC B0 ;  /* 0x0000000000007941 */ /* 0x000fea0003800000 */
.L_x_93:
[----:B------:R-:W-:Y:S01]  /*d2f0*/  IADD3 R0, R0, 0x1, RZ ;  /* 0x0000000100007810 */ /* 0x000fe20007ffe0ff */
[----:B0-----:R-:W-:-:S03]  /*d300*/  IMAD.MOV.U32 R2, RZ, RZ, RZ ;  /* 0x000000ffff027224 */ /* 0x001fc600078e00ff */
[----:B------:R-:W-:-:S04]  /*d310*/  ISETP.NE.AND P0, PT, R0, 0x2, PT ;  /* 0x000000020000780c */ /* 0x000fc80003f05270 */
[----:B------:R-:W-:Y:S02]  /*d320*/  SEL R3, RZ, 0x1, P0 ;  /* 0x00000001ff037807 */ /* 0x000fe40000000000 */
[----:B------:R-:W-:Y:S02]  /*d330*/  SEL R0, R0, RZ, P0 ;  /* 0x000000ff00007207 */ /* 0x000fe40000000000 */
[----:B------:R-:W-:-:S07]  /*d340*/  LOP3.LUT R8, R8, R3, RZ, 0x3c, !PT ;  /* 0x0000000308087212 */ /* 0x000fce00078e3cff */
.L_x_38:
[----:B------:R-:W0:Y:S01]  /*d350*/  S2R R4, SR_CgaCtaId ;  /* 0x0000000000047919 */ /* 0x000e220000008800 */
[----:B------:R-:W-:Y:S02]  /*d360*/  MOV R3, 0x400 ;  /* 0x0000040000037802 */ /* 0x000fe40000000f00 */
[----:B------:R-:W-:Y:S02]  /*d370*/  SHF.L.U32 R2, R2, 0x1f, RZ ;  /* 0x0000001f02027819 */ /* 0x000fe400000006ff */
[----:B0-----:R-:W-:-:S04]  /*d380*/  LEA R7, R4, R3, 0x18 ;  /* 0x0000000304077211 */ /* 0x001fc800078ec0ff */
[----:B------:R-:W0:Y:S02]  /*d390*/  SYNCS.PHASECHK.TRANS64.TRYWAIT P0, [R7+URZ+0x30820], R2 ;  /* 0x03082002070075a7 */ /* 0x000e24000800017f */
[----:B0-----:R-:W-:Y:S05]  /*d3a0*/  @!P0 BRA `(.L_x_100) ;  /* 0x0000001400c88947 */ /* 0x001fea0003800000 */
.L_x_149:
[----:B------:R-:W-:-:S03]  /*d3b0*/  UMOV UR4, 0xffffffff ;  /* 0xffffffff00047882 */ /* 0x000fc60000000000 */
[----:B------:R-:W-:Y:S05]  /*d3c0*/  BRA.DIV UR4, `(.L_x_101) ;  /* 0x0000001604d47947 */ /* 0x000fea000b800000 */
[----:B0-----:R-:W0:Y:S02]  /*d3d0*/  S2R R2, SR_TID.X ;  /* 0x0000000000027919 */ /* 0x001e240000002100 */
[----:B0-----:R-:W-:-:S04]  /*d3e0*/  SHF.R.U32.HI R2, RZ, 0x5, R2 ;  /* 0x00000005ff027819 */ /* 0x001fc80000011602 */
[----:B------:R-:W-:-:S05]  /*d3f0*/  LOP3.LUT R2, R2, 0x3, RZ, 0xc0, !PT ;  /* 0x0000000302027812 */ /* 0x000fca00078ec0ff */
[----:B------:R0:W1:Y:S02]  /*d400*/  SHFL.IDX PT, R14, R2, RZ, 0x1f ;  /* 0x00001fff020e7589 */ /* 0x00006400000e0000 */
.L_x_152:
[----:B-1----:R-:W-:-:S13]  /*d410*/  ISETP.NE.AND P0, PT, R14, RZ, PT ;  /* 0x000000ff0e00720c */ /* 0x002fda0003f05270 */
[----:B------:R-:W-:Y:S05]  /*d420*/  @P0 BRA `(.L_x_10) ;  /* 0x0000000000840947 */ /* 0x000fea0003800000 */
[----:B------:R-:W-:-:S03]  /*d430*/  UMOV UR4, 0xffffffff ;  /* 0xffffffff00047882 */ /* 0x000fc60000000000 */
[----:B------:R-:W-:Y:S05]  /*d440*/  BRA.DIV UR4, `(.L_x_102) ;  /* 0x0000001604e87947 */ /* 0x000fea000b800000 */
[----:B------:R-:W-:-:S13]  /*d450*/  ELECT P6, URZ, PT ;  /* 0x00000000003f782f */ /* 0x000fda00038c0000 */
.L_x_155:
[----:B------:R-:W-:Y:S05]  /*d460*/  @!P6 BRA `(.L_x_10) ;  /* 0x000000000074e947 */ /* 0x000fea0003800000 */
[----:B------:R-:W-:-:S04]  /*d470*/  LOP3.LUT R27, R27, 0x2, RZ, 0xfc, !PT ;  /* 0x000000021b1b7812 */ /* 0x000fc800078efcff */
[----:B------:R-:W-:-:S13]  /*d480*/  ISETP.NE.AND P2, PT, R27, 0x3, PT ;  /* 0x000000031b00780c */ /* 0x000fda0003f45270 */
[----:B------:R-:W-:Y:S05]  /*d490*/  @!P2 BRA `(.L_x_103) ;  /* 0x000000000004a947 */ /* 0x000fea0003800000 */
[----:B------:R-:W-:Y:S01]  /*d4a0*/  BPT.TRAP 0x1 ;  /* 0x000000040000795c */ /* 0x000fe20000300000 */
.L_x_103:
[----:B------:R-:W-:Y:S01]  /*d4b0*/  VIADD R9, R7, 0x30840 ;  /* 0x0003084007097836 */ /* 0x000fe20000000000 */
[----:B------:R-:W-:Y:S01]  /*d4c0*/  SHF.L.U32 R4, R8, 0x1f, RZ ;  /* 0x0000001f08047819 */ /* 0x000fe200000006ff */
[----:B0-----:R-:W-:-:S03]  /*d4d0*/  VIADD R2, R0, 0x1 ;  /* 0x0000000100027836 */ /* 0x001fc60000000000 */
[----:B------:R-:W-:Y:S02]  /*d4e0*/  LEA R5, R0, R9, 0x3 ;  /* 0x0000000900057211 */ /* 0x000fe400078e18ff */
[C---:B------:R-:W-:Y:S02]  /*d4f0*/  ISETP.NE.AND P1, PT, R2.reuse, 0x2, PT ;  /* 0x000000020200780c */ /* 0x040fe40003f25270 */
[----:B------:R-:W0:Y:S02]  /*d500*/  SYNCS.PHASECHK.TRANS64.TRYWAIT P0, [R5+URZ], R4 ;  /* 0x00000004050075a7 */ /* 0x000e24000800017f */
[----:B------:R-:W-:Y:S02]  /*d510*/  SEL R3, RZ, 0x1, P1 ;  /* 0x00000001ff037807 */ /* 0x000fe40000800000 */
[----:B------:R-:W-:Y:S02]  /*d520*/  SEL R6, R2, RZ, P1 ;  /* 0x000000ff02067207 */ /* 0x000fe40000800000 */
[----:B------:R-:W-:-:S03]  /*d530*/  LOP3.LUT R2, R8, R3, RZ, 0x3c, !PT ;  /* 0x0000000308027212 */ /* 0x000fc600078e3cff */
[----:B------:R-:W-:Y:S01]  /*d540*/  IMAD R3, R6, 0x8, R9 ;  /* 0x0000000806037824 */ /* 0x000fe200078e0209 */
[----:B------:R-:W-:Y:S01]  /*d550*/  SHF.L.U32 R2, R2, 0x1f, RZ ;  /* 0x0000001f02027819 */ /* 0x000fe200000006ff */
[----:B0-----:R-:W-:Y:S06]  /*d560*/  @!P0 BRA `(.L_x_104) ;  /* 0x0000001400c08947 */ /* 0x001fec0003800000 */
.L_x_156:
[----:B------:R-:W1:Y:S02]  /*d570*/  SYNCS.PHASECHK.TRANS64.TRYWAIT P0, [R3+URZ], R2 ;  /* 0x00000002030075a7 */ /* 0x000e64000800017f */
[----:B-1----:R-:W-:Y:S05]  /*d580*/  @!P0 BRA `(.L_x_105) ;  /* 0x0000001400cc8947 */ /* 0x002fea0003800000 */
.L_x_157:
[----:B------:R-:W-:Y:S05]  /*d590*/  @!P2 BRA `(.L_x_106) ;  /* 0x000000000004a947 */ /* 0x000fea0003800000 */
[----:B------:R-:W-:Y:S01]  /*d5a0*/  BPT.TRAP 0x1 ;  /* 0x000000040000795c */ /* 0x000fe20000300000 */
.L_x_106:
[----:B-1----:R-:W-:-:S05]  /*d5b0*/  IADD3 R3, R7, 0x30860, RZ ;  /* 0x0003086007037810 */ /* 0x002fca0007ffe0ff */
[----:B0-----:R-:W-:-:S04]  /*d5c0*/  IMAD R5, R0, 0x8, R3 ;  /* 0x0000000800057824 */ /* 0x001fc800078e0203 */
[----:B------:R-:W0:Y:S02]  /*d5d0*/  SYNCS.PHASECHK.TRANS64.TRYWAIT P0, [R5+URZ], R4 ;  /* 0x00000004050075a7 */ /* 0x000e24000800017f */
[----:B0-----:R-:W-:Y:S05]  /*d5e0*/  @!P0 BRA `(.L_x_107) ;  /* 0x0000001400c88947 */ /* 0x001fea0003800000 */
.L_x_158:
[----:B------:R-:W-:-:S07]  /*d5f0*/  IMAD R3, R6, 0x8, R3 ;  /* 0x0000000806037824 */ /* 0x000fce00078e0203 */
.L_x_108:
[----:B-1----:R1:W2:Y:S02]  /*d600*/  SYNCS.PHASECHK.TRANS64.TRYWAIT P0, [R3+URZ], R2 ;  /* 0x00000002030075a7 */ /* 0x0022a4000800017f */
[----:B--2---:R-:W-:Y:S05]  /*d610*/  @!P0 NANOSLEEP.SYNCS 0x989680 ;  /* 0x009896800000895d */ /* 0x004fea0003900000 */
[----:B------:R-:W2:Y:S02]  /*d620*/  @!P0 SYNCS.PHASECHK.TRANS64 P0, [R3+URZ], R2 ;  /* 0x00000002030085a7 */ /* 0x000ea4000800007f */
[----:B--2---:R-:W-:Y:S05]  /*d630*/  @!P0 BRA `(.L_x_108) ;  /* 0xfffffffc00f08947 */ /* 0x004fea000383ffff */
.L_x_10:
[----:B------:R-:W-:Y:S05]  /*d640*/  BSYNC B6 ;  /* 0x0000000000067941 */ /* 0x000fea0003800000 */
.L_x_7:
[----:B------:R-:W-:Y:S05]  /*d650*/  EXIT ;  /* 0x000000000000794d */ /* 0x000fea0003800000 */
.L_x_14:
[----:B0-----:R-:W-:-:S04]  /*d660*/  MOV R7, UR36 ;  /* 0x0000002400077c02 */ /* 0x001fc80008000f00 */
[----:B------:R0:W1:Y:S03]  /*d670*/  SYNCS.PHASECHK.TRANS64.TRYWAIT P1, [R7+URZ+0x30800], R8 ;  /* 0x03080008070075a7 */ /* 0x000066000802017f */
[----:B-1----:R-:W-:Y:S05]  /*d680*/  @!P1 NANOSLEEP.SYNCS 0x989680 ;  /* 0x009896800000995d */ /* 0x002fea0003900000 */
[----:B------:R-:W1:Y:S02]  /*d690*/  @!P1 SYNCS.PHASECHK.TRANS64 P1, [R7+URZ+0x30800], R8 ;  /* 0x03080008070095a7 */ /* 0x000e64000802007f */
[----:B-1----:R-:W-:Y:S05]  /*d6a0*/  @!P1 BRA `(.L_x_14) ;  /* 0xfffffffc00ec9947 */ /* 0x002fea000383ffff */
[----:B------:R-:W-:Y:S05]  /*d6b0*/  BRA `(.L_x_109) ;  /* 0xffffff3800c47947 */ /* 0x000fea000383ffff */
.L_x_18:
[----:B0-----:R-:W-:-:S04]  /*d6c0*/  IMAD.U32 R9, RZ, RZ, UR36 ;  /* 0x00000024ff097e24 */ /* 0x001fc8000f8e00ff */
[----:B------:R0:W2:Y:S03]  /*d6d0*/  SYNCS.PHASECHK.TRANS64.TRYWAIT P2, [R9+URZ+0x30830], R8 ;  /* 0x03083008090075a7 */ /* 0x0000a6000804017f */
[----:B--2---:R-:W-:Y:S05]  /*d6e0*/  @!P2 NANOSLEEP.SYNCS 0x989680 ;  /* 0x009896800000a95d */ /* 0x004fea0003900000 */
[----:B------:R-:W2:Y:S02]  /*d6f0*/  @!P2 SYNCS.PHASECHK.TRANS64 P2, [R9+URZ+0x30830], R8 ;  /* 0x030830080900a5a7 */ /* 0x000ea4000804007f */
[----:B--2---:R-:W-:Y:S05]  /*d700*/  @!P2 BRA `(.L_x_18) ;  /* 0xfffffffc00eca947 */ /* 0x004fea000383ffff */
[----:B------:R-:W-:Y:S05]  /*d710*/  BRA `(.L_x_17) ;  /* 0xffffff3800f87947 */ /* 0x000fea000383ffff */
.L_x_23:
[----:B-1----:R1:W2:Y:S02]  /*d720*/  SYNCS.PHASECHK.TRANS64.TRYWAIT P2, [R14+URZ+0x30830], R13 ;  /* 0x0308300d0e0075a7 */ /* 0x0022a4000804017f */
[----:B--2---:R-:W-:Y:S05]  /*d730*/  @!P2 NANOSLEEP.SYNCS 0x989680 ;  /* 0x009896800000a95d */ /* 0x004fea0003900000 */
[----:B------:R-:W2:Y:S02]  /*d740*/  @!P2 SYNCS.PHASECHK.TRANS64 P2, [R14+URZ+0x30830], R13 ;  /* 0x0308300d0e00a5a7 */ /* 0x000ea4000804007f */
[----:B--2---:R-:W-:Y:S05]  /*d750*/  @!P2 BRA `(.L_x_23) ;  /* 0xfffffffc00f0a947 */ /* 0x004fea000383ffff */
[----:B------:R-:W-:Y:S05]  /*d760*/  BRA `(.L_x_20) ;  /* 0xffffff7400b47947 */ /* 0x000fea000383ffff */
.L_x_27:
[----:B-1----:R-:W-:-:S04]  /*d770*/  IMAD.U32 R13, RZ, RZ, UR7 ;  /* 0x00000007ff0d7e24 */ /* 0x002fc8000f8e00ff */
[----:B------:R1:W2:Y:S03]  /*d780*/  SYNCS.PHASECHK.TRANS64.TRYWAIT P2, [R13+URZ+0x30850], R12 ;  /* 0x0308500c0d0075a7 */ /* 0x0002a6000804017f */
[----:B--2---:R-:W-:Y:S05]  /*d790*/  @!P2 NANOSLEEP.SYNCS 0x989680 ;  /* 0x009896800000a95d */ /* 0x004fea0003900000 */
[----:B------:R-:W2:Y:S02]  /*d7a0*/  @!P2 SYNCS.PHASECHK.TRANS64 P2, [R13+URZ+0x30850], R12 ;  /* 0x0308500c0d00a5a7 */ /* 0x000ea4000804007f */
[----:B--2---:R-:W-:Y:S05]  /*d7b0*/  @!P2 BRA `(.L_x_27) ;  /* 0xfffffffc00eca947 */ /* 0x004fea000383ffff */
[----:B------:R-:W-:Y:S05]  /*d7c0*/  BRA `(.L_x_24) ;  /* 0xffffff78003c7947 */ /* 0x000fea000383ffff */
.L_x_32:
[----:B-1----:R1:W2:Y:S02]  /*d7d0*/  SYNCS.PHASECHK.TRANS64.TRYWAIT P0, [R6+URZ+0x30850], R7 ;  /* 0x03085007060075a7 */ /* 0x0022a4000800017f */
[----:B--2---:R-:W-:Y:S05]  /*d7e0*/  @!P0 NANOSLEEP.SYNCS 0x989680 ;  /* 0x009896800000895d */ /* 0x004fea0003900000 */
[----:B------:R-:W2:Y:S02]  /*d7f0*/  @!P0 SYNCS.PHASECHK.TRANS64 P0, [R6+URZ+0x30850], R7 ;  /* 0x03085007060085a7 */ /* 0x000ea4000800007f */
[----:B--2---:R-:W-:Y:S05]  /*d800*/  @!P0 BRA `(.L_x_32) ;  /* 0xfffffffc00f08947 */ /* 0x004fea000383ffff */
[----:B------:R-:W-:Y:S05]  /*d810*/  BRA `(.L_x_31) ;  /* 0xffffffac00787947 */ /* 0x000fea000383ffff */
.L_x_43:
[----:B------:R-:W-:Y:S01]  /*d820*/  MOV R13, R22 ;  /* 0x00000016000d7202 */ /* 0x000fe20000000f00 */
[----:B------:R-:W-:Y:S01]  /*d830*/  IMAD.MOV.U32 R12, RZ, RZ, RZ ;  /* 0x000000ffff0c7224 */ /* 0x000fe200078e00ff */
[----:B------:R-:W-:Y:S01]  /*d840*/  MOV R15, 0xffffffff ;  /* 0xffffffff000f7802 */ /* 0x000fe20000000f00 */
[----:B------:R-:W-:-:S07]  /*d850*/  IMAD.MOV.U32 R11, RZ, RZ, 0x1f ;  /* 0x0000001fff0b7424 */ /* 0x000fce00078e00ff */
[----:B------:R-:W-:Y:S05]  /*d860*/  WARPSYNC.COLLECTIVE R15, `(.L_x_110) ;  /* 0x000000000f087348 */ /* 0x000fea0003c00000 */
[----:B------:R0:W1:Y:S02]  /*d870*/  SHFL.IDX P6, R14, R13, R12, R11 ;  /* 0x0000000c0d0e7389 */ /* 0x00006400000c000b */
[----:B01----:R-:W-:Y:S01]  /*d880*/  ENDCOLLECTIVE ;  /* 0x000000000000791b */ /* 0x003fe20003800000 */
.L_x_110:
[----:B------:R-:W-:Y:S05]  /*d890*/  BRA `(.L_x_111) ;  /* 0xffffffd000e47947 */ /* 0x000fea000383ffff */
.L_x_45:
[----:B------:R-:W-:Y:S01]  /*d8a0*/  BSSY B0, `(.L_x_112) ;  /* 0x0000006000007945 */ /* 0x000fe20003800000 */
[----:B------:R-:W-:-:S07]  /*d8b0*/  IMAD.MOV.U32 R15, RZ, RZ, -0x1 ;  /* 0xffffffffff0f7424 */ /* 0x000fce00078e00ff */
[----:B------:R-:W-:Y:S05]  /*d8c0*/  WARPSYNC.COLLECTIVE R15, `(.L_x_113) ;  /* 0x000000000f0c7348 */ /* 0x000fea0003c00000 */
[----:B------:R-:W-:Y:S02]  /*d8d0*/  ELECT P6, UR62, PT ;  /* 0x00000000003e782f */ /* 0x000fe400038c0000 */
[----:B------:R-:W-:Y:S01]  /*d8e0*/  MOV R14, UR62 ;  /* 0x0000003e000e7c02 */ /* 0x000fe20008000f00 */
[----:B------:R-:W-:Y:S10]  /*d8f0*/  ENDCOLLECTIVE ;  /* 0x000000000000791b */ /* 0x000ff40003800000 */
.L_x_113:
[----:B------:R-:W-:Y:S05]  /*d900*/  BSYNC B0 ;  /* 0x0000000000007941 */ /* 0x000fea0003800000 */
.L_x_112:
[----:B------:R-:W-:Y:S05]  /*d910*/  BRA `(.L_x_114) ;  /* 0xffffffd000e07947 */ /* 0x000fea000383ffff */
.L_x_47:
[----:B-1----:R-:W-:-:S04]  /*d920*/  IMAD.U32 R3, RZ, RZ, UR38 ;  /* 0x00000026ff037e24 */ /* 0x002fc8000f8e00ff */
[----:B------:R1:W2:Y:S03]  /*d930*/  SYNCS.PHASECHK.TRANS64.TRYWAIT P0, [R3+URZ+0x30840], R0 ;  /* 0x03084000030075a7 */ /* 0x0002a6000800017f */
[----:B--2---:R-:W-:Y:S05]  /*d940*/  @!P0 NANOSLEEP.SYNCS 0x989680 ;  /* 0x009896800000895d */ /* 0x004fea0003900000 */
[----:B------:R-:W2:Y:S02]  /*d950*/  @!P0 SYNCS.PHASECHK.TRANS64 P0, [R3+URZ+0x30840], R0 ;  /* 0x03084000030085a7 */ /* 0x000ea4000800007f */
[----:B--2---:R-:W-:Y:S05]  /*d960*/  @!P0 BRA `(.L_x_47) ;  /* 0xfffffffc00ec8947 */ /* 0x004fea000383ffff */
[----:B------:R-:W-:Y:S05]  /*d970*/  BRA `(.L_x_115) ;  /* 0xffffffd400307947 */ /* 0x000fea000383ffff */
.L_x_50:
[----:B------:R-:W-:Y:S01]  /*d980*/  MOV R13, R10 ;  /* 0x0000000a000d7202 */ /* 0x000fe20000000f00 */
[----:B------:R-:W-:Y:S01]  /*d990*/  IMAD.MOV.U32 R12, RZ, RZ, RZ ;  /* 0x000000ffff0c7224 */ /* 0x000fe200078e00ff */
[----:B------:R-:W-:Y:S01]  /*d9a0*/  MOV R15, 0xffffffff ;  /* 0xffffffff000f7802 */ /* 0x000fe20000000f00 */
[----:B------:R-:W-:Y:S02]  /*d9b0*/  IMAD.MOV.U32 R11, RZ, RZ, 0x181f ;  /* 0x0000181fff0b7424 */ /* 0x000fe400078e00ff */
[----:B------:R-:W-:-:S07]  /*d9c0*/  IMAD R6, R21, 0xc0, R6 ;  /* 0x000000c015067824 */ /* 0x000fce00078e0206 */
[----:B------:R-:W-:Y:S05]  /*d9d0*/  WARPSYNC.COLLECTIVE R15, `(.L_x_116) ;  /* 0x000000000f087348 */ /* 0x000fea0003c00000 */
[----:B------:R0:W1:Y:S02]  /*d9e0*/  SHFL.IDX P6, R14, R13, R12, R11 ;  /* 0x0000000c0d0e7389 */ /* 0x00006400000c000b */
[----:B01----:R-:W-:Y:S01]  /*d9f0*/  ENDCOLLECTIVE ;  /* 0x000000000000791b */ /* 0x003fe20003800000 */
.L_x_116:
[----:B------:R-:W-:Y:S02]  /*da00*/  IMAD.MOV.U32 R13, RZ, RZ, R9 ;  /* 0x000000ffff0d7224 */ /* 0x000fe400078e0009 */
[----:B------:R-:W-:-:S07]  /*da10*/  IMAD.MOV.U32 R2, RZ, RZ, R14 ;  /* 0x000000ffff027224 */ /* 0x000fce00078e000e */
[----:B------:R-:W-:Y:S05]  /*da20*/  WARPSYNC.COLLECTIVE R15, `(.L_x_117) ;  /* 0x000000000f087348 */ /* 0x000fea0003c00000 */
[----:B------:R0:W1:Y:S02]  /*da30*/  SHFL.IDX P6, R14, R13, R12, R11 ;  /* 0x0000000c0d0e7389 */ /* 0x00006400000c000b */
[----:B01----:R-:W-:Y:S01]  /*da40*/  ENDCOLLECTIVE ;  /* 0x000000000000791b */ /* 0x003fe20003800000 */
.L_x_117:
[----:B------:R-:W-:Y:S02]  /*da50*/  ULDC UR4, c[0x0][0x288] ;  /* 0x0000a20000047ab9 */ /* 0x000fe40000000800 */
[----:B------:R-:W-:-:S05]  /*da60*/  IMAD R5, R20, UR4, RZ ;  /* 0x0000000414057c24 */ /* 0x000fca000f8e02ff */
[----:B------:R-:W-:Y:S02]  /*da70*/  ISETP.GE.AND P1, PT, R6, R5, PT ;  /* 0x000000050600720c */ /* 0x000fe40003f26270 */
[----:B------:R-:W-:Y:S01]  /*da80*/  MOV R13, R10 ;  /* 0x0000000a000d7202 */ /* 0x000fe20000000f00 */
[----:B------:R-:W-:-:S10]  /*da90*/  IMAD.MOV.U32 R12, RZ, RZ, 0x1 ;  /* 0x00000001ff0c7424 */ /* 0x000fd400078e00ff */
[----:B------:R-:W-:Y:S02]  /*daa0*/  @!P1 LEA R29, R4, UR38, 0x1 ;  /* 0x00000026041d9c11 */ /* 0x000fe4000f8e08ff */
[----:B------:R-:W-:-:S04]  /*dab0*/  @!P1 LEA R14, P2, R7, R14, 0x1 ;  /* 0x0000000e070e9211 */ /* 0x000fc800078408ff */
[----:B------:R-:W-:Y:S01]  /*dac0*/  @!P1 IADD3.X R3, RZ, R2, RZ, P2, !PT ;  /* 0x00000002ff039210 */ /* 0x000fe200017fe4ff */
[----:B------:R-:W-:Y:S02]  /*dad0*/  @!P1 IMAD.MOV.U32 R2, RZ, RZ, R14 ;  /* 0x000000ffff029224 */ /* 0x000fe400078e000e */
[----:B------:R-:W-:-:S03]  /*dae0*/  VIADD R14, R6, 0x10 ;  /* 0x00000010060e7836 */ /* 0x000fc60000000000 */
[----:B------:R-:W-:Y:S01]  /*daf0*/  @!PT LDS RZ, [RZ] ;  /* 0x00000000fffff984 */ /* 0x000fe20000000800 */
[----:B------:R-:W-:Y:S01]  /*db00*/  @!PT LDS RZ, [RZ] ;  /* 0x00000000fffff984 */ /* 0x000fe20000000800 */
[----:B------:R-:W-:Y:S01]  /*db10*/  @!PT LDS RZ, [RZ] ;  /* 0x00000000fffff984 */ /* 0x000fe20000000800 */
[----:B------:R0:W-:Y:S02]  /*db20*/  @!P1 LDGSTS.E.BYPASS.LTC128B.128 [R29+0xc400], desc[UR42][R2.64], !P0 ;  /* 0x0c400000021d9fae */ /* 0x0001e4000c101d6a */
[----:B------:R-:W-:-:S13]  /*db30*/  ISETP.GE.AND P1, PT, R14, R5, PT ;  /* 0x000000050e00720c */ /* 0x000fda0003f26270 */
[----:B0-----:R-:W-:Y:S05]  /*db40*/  WARPSYNC.COLLECTIVE R15, `(.L_x_118) ;  /* 0x000000000f087348 */ /* 0x001fea0003c00000 */
[----:B------:R1:W2:Y:S02]  /*db50*/  SHFL.IDX P6, R14, R13, R12, R11 ;  /* 0x0000000c0d0e7389 */ /* 0x0002a400000c000b */
[----:B012---:R-:W-:Y:S01]  /*db60*/  ENDCOLLECTIVE ;  /* 0x000000000000791b */ /* 0x007fe20003800000 */
.L_x_118:
[----:B------:R-:W-:Y:S01]  /*db70*/  MOV R13, R9 ;  /* 0x00000009000d7202 */ /* 0x000fe20000000f00 */
[----:B------:R-:W-:-:S07]  /*db80*/  IMAD.MOV.U32 R21, RZ, RZ, R14 ;  /* 0x000000ffff157224 */ /* 0x000fce00078e000e */
[----:B------:R-:W-:Y:S05]  /*db90*/  WARPSYNC.COLLECTIVE R15, `(.L_x_119) ;  /* 0x000000000f087348 */ /* 0x000fea0003c00000 */
[----:B------:R0:W1:Y:S02]  /*dba0*/  SHFL.IDX P6, R14, R13, R12, R11 ;  /* 0x0000000c0d0e7389 */ /* 0x00006400000c000b */
[----:B01----:R-:W-:Y:S01]  /*dbb0*/  ENDCOLLECTIVE ;  /* 0x000000000000791b */ /* 0x003fe20003800000 */
.L_x_119:
[----:B------:R-:W-:Y:S02]  /*dbc0*/  IMAD.MOV.U32 R13, RZ, RZ, R10 ;  /* 0x000000ffff0d7224 */ /* 0x000fe400078e000a */
[----:B------:R-:W-:Y:S02]  /*dbd0*/  IMAD.MOV.U32 R12, RZ, RZ, 0x2 ;  /* 0x00000002ff0c7424 */ /* 0x000fe400078e00ff */
[----:B------:R-:W-:Y:S01]  /*dbe0*/  IMAD.MOV.U32 R2, RZ, RZ, R14 ;  /* 0x000000ffff027224 */ /* 0x000fe200078e000e */
[----:B------:R-:W-:-:S04]  /*dbf0*/  IADD3 R14, R6, 0x20, RZ ;  /* 0x00000020060e7810 */ /* 0x000fc80007ffe0ff */
[----:B------:R-:W-:-:S13]  /*dc00*/  ISETP.GE.AND P2, PT, R14, R5, PT ;  /* 0x000000050e00720c */ /* 0x000fda0003f46270 */
[----:B------:R-:W-:Y:S05]  /*dc10*/  WARPSYNC.COLLECTIVE R15, `(.L_x_120) ;  /* 0x000000000f087348 */ /* 0x000fea0003c00000 */
[----:B------:R0:W1:Y:S02]  /*dc20*/  SHFL.IDX P6, R14, R13, R12, R11 ;  /* 0x0000000c0d0e7389 */ /* 0x00006400000c000b */
[----:B01----:R-:W-:Y:S01]  /*dc30*/  ENDCOLLECTIVE ;  /* 0x000000000000791b */ /* 0x003fe20003800000 */
.L_x_120:
[----:B------:R-:W-:-:S05]  /*dc40*/  @!P1 LEA R2, P3, R7, R2, 0x1 ;  /* 0x0000000207029211 */ /* 0x000fca00078608ff */
[----:B------:R-:W-:Y:S01]  /*dc50*/  @!P1 IMAD.X R3, RZ, RZ, R21, P3 ;  /* 0x000000ffff039224 */ /* 0x000fe200018e0615 */
[C---:B------:R-:W-:Y:S02]  /*dc60*/  @!P1 LEA R21, R4.reuse, UR38, 0x1 ;  /* 0x0000002604159c11 */ /* 0x040fe4000f8e08ff */
[----:B------:R-:W-:-:S03]  /*dc70*/  @!P2 LEA R29, R4, UR38, 0x1 ;  /* 0x00000026041dac11 */ /* 0x000fc6000f8e08ff */
[----:B------:R-:W-:Y:S01]  /*dc80*/  @!PT LDS RZ, [RZ] ;  /* 0x00000000fffff984 */ /* 0x000fe20000000800 */
[----:B------:R-:W-:Y:S01]  /*dc90*/  @!PT LDS RZ, [RZ] ;  /* 0x00000000fffff984 */ /* 0x000fe20000000800 */
[----:B------:R-:W-:Y:S01]  /*dca0*/  @!PT LDS RZ, [RZ] ;  /* 0x00000000fffff984 */ /* 0x000fe20000000800 */
[----:B------:R0:W-:Y:S01]  /*dcb0*/  @!P1 LDGSTS.E.BYPASS.LTC128B.128 [R21+0xcc00], desc[UR42][R2.64], !P0 ;  /* 0x0cc0000002159fae */ /* 0x0001e2000c101d6a */
[----:B------:R-:W-:Y:S01]  /*dcc0*/  IMAD.MOV.U32 R13, RZ, RZ, R9 ;  /* 0x000000ffff0d7224 */ /* 0x000fe200078e0009 */
[----:B------:R-:W-:-:S07]  /*dcd0*/  MOV R20, R14 ;  /* 0x0000000e00147202 */ /* 0x000fce0000000f00 */
[----:B0-----:R-:W-:Y:S05]  /*dce0*/  WARPSYNC.COLLECTIVE R15, `(.L_x_121) ;  /* 0x000000000f087348 */ /* 0x001fea0003c00000 */
[----:B------:R1:W2:Y:S02]  /*dcf0*/  SHFL.IDX P6, R14, R13, R12, R11 ;  /* 0x0000000c0d0e7389 */ /* 0x0002a400000c000b */
[----:B012---:R-:W-:Y:S01]  /*dd00*/  ENDCOLLECTIVE ;  /* 0x000000000000791b */ /* 0x007fe20003800000 */
.L_x_121:
[----:B------:R-:W-:Y:S02]  /*dd10*/  IMAD.MOV.U32 R13, RZ, RZ, R10 ;  /* 0x000000ffff0d7224 */ /* 0x000fe400078e000a */
[----:B------:R-:W-:Y:S01]  /*dd20*/  IMAD.MOV.U32 R12, RZ, RZ, 0x3 ;  /* 0x00000003ff0c7424 */ /* 0x000fe200078e00ff */
[----:B------:R-:W-:Y:S02]  /*dd30*/  @!P2 LEA R2, P1, R7, R14, 0x1 ;  /* 0x0000000e0702a211 */ /* 0x000fe400078208ff */
[----:B------:R-:W-:-:S03]  /*dd40*/  IADD3 R14, R6, 0x30, RZ ;  /* 0x00000030060e7810 */ /* 0x000fc60007ffe0ff */
[----:B------:R-:W-:Y:S01]  /*dd50*/  @!P2 IMAD.X R3, RZ, RZ, R20, P1 ;  /* 0x000000ffff03a224 */ /* 0x000fe200008e0614 */
[----:B------:R-:W-:-:S13]  /*dd60*/  ISETP.GE.AND P1, PT, R14, R5, PT ;  /* 0x000000050e00720c */ /* 0x000fda0003f26270 */
[----:B------:R-:W-:Y:S05]  /*dd70*/  WARPSYNC.COLLECTIVE R15, `(.L_x_122) ;  /* 0x000000000f087348 */ /* 0x000fea0003c00000 */
[----:B------:R0:W1:Y:S02]  /*dd80*/  SHFL.IDX P6, R14, R13, R12, R11 ;  /* 0x0000000c0d0e7389 */ /* 0x00006400000c000b */
[----:B01----:R-:W-:Y:S01]  /*dd90*/  ENDCOLLECTIVE ;  /* 0x000000000000791b */ /* 0x003fe20003800000 */
.L_x_122:
        /* <DEDUP_REMOVED lines=9> */
.L_x_123:
[----:B------:R-:W-:Y:S01]  /*de30*/  IMAD.MOV.U32 R13, RZ, RZ, R10 ;  /* 0x000000ffff0d7224 */ /* 0x000fe200078e000a */
[----:B------:R-:W-:Y:S01]  /*de40*/  MOV R12, 0x4 ;  /* 0x00000004000c7802 */ /* 0x000fe20000000f00 */
[----:B------:R-:W-:Y:S02]  /*de50*/  IMAD.MOV.U32 R29, RZ, RZ, R14 ;  /* 0x000000ffff1d7224 */ /* 0x000fe400078e000e */
[----:B------:R-:W-:-:S03]  /*de60*/  VIADD R14, R6, 0x40 ;  /* 0x00000040060e7836 */ /* 0x000fc60000000000 */
[----:B------:R-:W-:Y:S02]  /*de70*/  @!P1 LEA R2, P3, R7, R29, 0x1 ;  /* 0x0000001d07029211 */ /* 0x000fe400078608ff */
[----:B------:R-:W-:-:S13]  /*de80*/  ISETP.GE.AND P2, PT, R14, R5, PT ;  /* 0x000000050e00720c */ /* 0x000fda0003f46270 */
[----:B------:R-:W-:Y:S05]  /*de90*/  WARPSYNC.COLLECTIVE R15, `(.L_x_124) ;  /* 0x000000000f087348 */ /* 0x000fea0003c00000 */
[----:B------:R0:W1:Y:S02]  /*dea0*/  SHFL.IDX P6, R14, R13, R12, R11 ;  /* 0x0000000c0d0e7389 */ /* 0x00006400000c000b */
[----:B01----:R-:W-:Y:S01]  /*deb0*/  ENDCOLLECTIVE ;  /* 0x000000000000791b */ /* 0x003fe20003800000 */
.L_x_124:
[----:B------:R-:W-:Y:S02]  /*dec0*/  @!P1 IADD3.X R3, RZ, R21, RZ, P3, !PT ;  /* 0x00000015ff039210 */ /* 0x000fe40001ffe4ff */
[----:B------:R-:W-:-:S05]  /*ded0*/  @!P1 LEA R21, R4, UR38, 0x1 ;  /* 0x0000002604159c11 */ /* 0x000fca000f8e08ff */
[----:B------:R-:W-:Y:S01]  /*dee0*/  @!PT LDS RZ, [RZ] ;  /* 0x00000000fffff984 */ /* 0x000fe20000000800 */
[----:B------:R-:W-:Y:S01]  /*def0*/  @!PT LDS RZ, [RZ] ;  /* 0x00000000fffff984 */ /* 0x000fe20000000800 */
[----:B------:R-:W-:Y:S01]  /*df00*/  @!PT LDS RZ, [RZ] ;  /* 0x00000000fffff984 */ /* 0x000fe20000000800 */
[----:B------:R0:W-:Y:S01]  /*df10*/  @!P1 LDGSTS.E.BYPASS.LTC128B.128 [R21+0xdc00], desc[UR42][R2.64], !P0 ;  /* 0x0dc0000002159fae */ /* 0x0001e2000c101d6a */
[----:B------:R-:W-:Y:S01]  /*df20*/  @!P2 LEA R29, R4, UR38, 0x1 ;  /* 0x00000026041dac11 */ /* 0x000fe2000f8e08ff */
[----:B------:R-:W-:Y:S02]  /*df30*/  IMAD.MOV.U32 R13, RZ, RZ, R9 ;  /* 0x000000ffff0d7224 */ /* 0x000fe400078e0009 */
[----:B------:R-:W-:-:S07]  /*df40*/  IMAD.MOV.U32 R20, RZ, RZ, R14 ;  /* 0x000000ffff147224 */ /* 0x000fce00078e000e */
[----:B0-----:R-:W-:Y:S05]  /*df50*/  WARPSYNC.COLLECTIVE R15, `(.L_x_125) ;  /* 0x000000000f087348 */ /* 0x001fea0003c00000 */
[----:B------:R1:W2:Y:S02]  /*df60*/  SHFL.IDX P6, R14, R13, R12, R11 ;  /* 0x0000000c0d0e7389 */ /* 0x0002a400000c000b */
[----:B012---:R-:W-:Y:S01]  /*df70*/  ENDCOLLECTIVE ;  /* 0x000000000000791b */ /* 0x007fe20003800000 */
.L_x_125:
[----:B------:R-:W-:Y:S01]  /*df80*/  IMAD.MOV.U32 R13, RZ, RZ, R10 ;  /* 0x000000ffff0d7224 */ /* 0x000fe200078e000a */
[----:B------:R-:W-:Y:S02]  /*df90*/  MOV R12, 0x5 ;  /* 0x00000005000c7802 */ /* 0x000fe40000000f00 */
[----:B------:R-:W-:Y:S01]  /*dfa0*/  @!P2 LEA R2, P1, R7, R14, 0x1 ;  /* 0x0000000e0702a211 */ /* 0x000fe200078208ff */
[----:B------:R-:W-:-:S03]  /*dfb0*/  VIADD R14, R6, 0x50 ;  /* 0x00000050060e7836 */ /* 0x000fc60000000000 */
[----:B------:R-:W-:Y:S02]  /*dfc0*/  @!P2 IADD3.X R3, RZ, R20, RZ, P1, !PT ;  /* 0x00000014ff03a210 */ /* 0x000fe40000ffe4ff */
[----:B------:R-:W-:-:S13]  /*dfd0*/  ISETP.GE.AND P1, PT, R14, R5, PT ;  /* 0x000000050e00720c */ /* 0x000fda0003f26270 */
[----:B------:R-:W-:Y:S05]  /*dfe0*/  WARPSYNC.COLLECTIVE R15, `(.L_x_126) ;  /* 0x000000000f087348 */ /* 0x000fea0003c00000 */
[----:B------:R0:W1:Y:S02]  /*dff0*/  SHFL.IDX P6, R14, R13, R12, R11 ;  /* 0x0000000c0d0e7389 */ /* 0x00006400000c000b */
[----:B01----:R-:W-:Y:S01]  /*e000*/  ENDCOLLECTIVE ;  /* 0x000000000000791b */ /* 0x003fe20003800000 */
.L_x_126:
[----:B------:R-:W-:Y:S01]  /*e010*/  @!PT LDS RZ, [RZ] ;  /* 0x00000000fffff984 */ /* 0x000fe20000000800 */
[----:B------:R-:W-:Y:S01]  /*e020*/  @!PT LDS RZ, [RZ] ;  /* 0x00000000fffff984 */ /* 0x000fe20000000800 */
[----:B------:R-:W-:Y:S01]  /*e030*/  @!PT LDS RZ, [RZ] ;  /* 0x00000000fffff984 */ /* 0x000fe20000000800 */
[----:B------:R0:W-:Y:S01]  /*e040*/  @!P2 LDGSTS.E.BYPASS.LTC128B.128 [R29+0xe400], desc[UR42][R2.64], !P0 ;  /* 0x0e400000021dafae */ /* 0x0001e2000c101d6a */
[----:B------:R-:W-:Y:S02]  /*e050*/  IMAD.MOV.U32 R13, RZ, RZ, R9 ;  /* 0x000000ffff0d7224 */ /* 0x000fe400078e0009 */
[----:B------:R-:W-:-:S07]  /*e060*/  IMAD.MOV.U32 R21, RZ, RZ, R14 ;  /* 0x000000ffff157224 */ /* 0x000fce00078e000e */
[----:B0-----:R-:W-:Y:S05]  /*e070*/  WARPSYNC.COLLECTIVE R15, `(.L_x_127) ;  /* 0x000000000f087348 */ /* 0x001fea0003c00000 */
[----:B------:R1:W2:Y:S02]  /*e080*/  SHFL.IDX P6, R14, R13, R12, R11 ;  /* 0x0000000c0d0e7389 */ /* 0x0002a400000c000b */
[----:B012---:R-:W-:Y:S01]  /*e090*/  ENDCOLLECTIVE ;  /* 0x000000000000791b */ /* 0x007fe20003800000 */
.L_x_127:
[----:B------:R-:W-:Y:S01]  /*e0a0*/  MOV R13, R10 ;  /* 0x0000000a000d7202 */ /* 0x000fe20000000f00 */
[----:B------:R-:W-:Y:S01]  /*e0b0*/  IMAD.MOV.U32 R12, RZ, RZ, 0x6 ;  /* 0x00000006ff0c7424 */ /* 0x000fe200078e00ff */
[----:B------:R-:W-:Y:S01]  /*e0c0*/  MOV R29, R14 ;  /* 0x0000000e001d7202 */ /* 0x000fe20000000f00 */
[----:B------:R-:W-:-:S03]  /*e0d0*/  VIADD R14, R6, 0x60 ;  /* 0x00000060060e7836 */ /* 0x000fc60000000000 */
[----:B------:R-:W-:Y:S02]  /*e0e0*/  @!P1 LEA R2, P3, R7, R29, 0x1 ;  /* 0x0000001d07029211 */ /* 0x000fe400078608ff */
[----:B------:R-:W-:-:S13]  /*e0f0*/  ISETP.GE.AND P2, PT, R14, R5, PT ;  /* 0x000000050e00720c */ /* 0x000fda0003f46270 */
[----:B------:R-:W-:Y:S05]  /*e100*/  WARPSYNC.COLLECTIVE R15, `(.L_x_128) ;  /* 0x000000000f087348 */ /* 0x000fea0003c00000 */
[----:B------:R0:W1:Y:S02]  /*e110*/  SHFL.IDX P6, R14, R13, R12, R11 ;  /* 0x0000000c0d0e7389 */ /* 0x00006400000c000b */
[----:B01----:R-:W-:Y:S01]  /*e120*/  ENDCOLLECTIVE ;  /* 0x000000000000791b */ /* 0x003fe20003800000 */
.L_x_128:
[----:B------:R-:W-:Y:S01]  /*e130*/  @!P1 IMAD.X R3, RZ, RZ, R21, P3 ;  /* 0x000000ffff039224 */ /* 0x000fe200018e0615 */
[----:B------:R-:W-:-:S05]  /*e140*/  @!P1 LEA R29, R4, UR38, 0x1 ;  /* 0x00000026041d9c11 */ /* 0x000fca000f8e08ff */
[----:B------:R-:W-:Y:S01]  /*e150*/  @!PT LDS RZ, [RZ] ;  /* 0x00000000fffff984 */ /* 0x000fe20000000800 */
[----:B------:R-:W-:Y:S01]  /*e160*/  @!PT LDS RZ, [RZ] ;  /* 0x00000000fffff984 */ /* 0x000fe20000000800 */
[----:B------:R-:W-:Y:S01]  /*e170*/  @!PT LDS RZ, [RZ] ;  /* 0x00000000fffff984 */ /* 0x000fe20000000800 */
[----:B------:R0:W-:Y:S01]  /*e180*/  @!P1 LDGSTS.E.BYPASS.LTC128B.128 [R29+0xec00], desc[UR42][R2.64], !P0 ;  /* 0x0ec00000021d9fae */ /* 0x0001e2000c101d6a */
[----:B------:R-:W-:Y:S02]  /*e190*/  @!P2 LEA R21, R4, UR38, 0x1 ;  /* 0x000000260415ac11 */ /* 0x000fe4000f8e08ff */
[----:B------:R-:W-:Y:S01]  /*e1a0*/  MOV R13, R9 ;  /* 0x00000009000d7202 */ /* 0x000fe20000000f00 */
[----:B------:R-:W-:-:S07]  /*e1b0*/  IMAD.MOV.U32 R20, RZ, RZ, R14 ;  /* 0x000000ffff147224 */ /* 0x000fce00078e000e */
[----:B0-----:R-:W-:Y:S05]  /*e1c0*/  WARPSYNC.COLLECTIVE R15, `(.L_x_129) ;  /* 0x000000000f087348 */ /* 0x001fea0003c00000 */
[----:B------:R1:W2:Y:S02]  /*e1d0*/  SHFL.IDX P6, R14, R13, R12, R11 ;  /* 0x0000000c0d0e7389 */ /* 0x0002a400000c000b */
[----:B012---:R-:W-:Y:S01]  /*e1e0*/  ENDCOLLECTIVE ;  /* 0x000000000000791b */ /* 0x007fe20003800000 */
.L_x_129:
[----:B------:R-:W-:Y:S01]  /*e1f0*/  IMAD.MOV.U32 R13, RZ, RZ, R10 ;  /* 0x000000ffff0d7224 */ /* 0x000fe200078e000a */
[----:B------:R-:W-:Y:S02]  /*e200*/  MOV R12, 0x7 ;  /* 0x00000007000c7802 */ /* 0x000fe40000000f00 */
[----:B------:R-:W-:-:S13]  /*e210*/  @!P2 LEA R2, P1, R7, R14, 0x1 ;  /* 0x0000000e0702a211 */ /* 0x000fda00078208ff */
[----:B------:R-:W-:Y:S05]  /*e220*/  WARPSYNC.COLLECTIVE R15, `(.L_x_130) ;  /* 0x000000000f087348 */ /* 0x000fea0003c00000 */
[----:B------:R0:W1:Y:S02]  /*e230*/  SHFL.IDX P6, R14, R13, R12, R11 ;  /* 0x0000000c0d0e7389 */ /* 0x00006400000c000b */
[----:B01----:R-:W-:Y:S01]  /*e240*/  ENDCOLLECTIVE ;  /* 0x000000000000791b */ /* 0x003fe20003800000 */
.L_x_130:
[----:B------:R-:W-:-:S05]  /*e250*/  @!P2 IMAD.X R3, RZ, RZ, R20, P1 ;  /* 0x000000ffff03a224 */ /* 0x000fca00008e0614 */
[----:B------:R-:W-:Y:S01]  /*e260*/  @!PT LDS RZ, [RZ] ;  /* 0x00000000fffff984 */ /* 0x000fe20000000800 */
[----:B------:R-:W-:Y:S01]  /*e270*/  @!PT LDS RZ, [RZ] ;  /* 0x00000000fffff984 */ /* 0x000fe20000000800 */
[----:B------:R-:W-:Y:S01]  /*e280*/  @!PT LDS RZ, [RZ] ;  /* 0x00000000fffff984 */ /* 0x000fe20000000800 */
[----:B------:R0:W-:Y:S01]  /*e290*/  @!P2 LDGSTS.E.BYPASS.LTC128B.128 [R21+0xf400], desc[UR42][R2.64], !P0 ;  /* 0x0f4000000215afae */ /* 0x0001e2000c101d6a */
[----:B------:R-:W-:Y:S01]  /*e2a0*/  IMAD.MOV.U32 R13, RZ, RZ, R9 ;  /* 0x000000ffff0d7224 */ /* 0x000fe200078e0009 */
[----:B0-----:R-:W-:Y:S01]  /*e2b0*/  IADD3 R2, R6, 0x70, RZ ;  /* 0x0000007006027810 */ /* 0x001fe20007ffe0ff */
[----:B------:R-:W-:-:S03]  /*e2c0*/  IMAD.MOV.U32 R10, RZ, RZ, R14 ;  /* 0x000000ffff0a7224 */ /* 0x000fc600078e000e */
[----:B------:R-:W-:-:S13]  /*e2d0*/  ISETP.GE.AND P1, PT, R2, R5, PT ;  /* 0x000000050200720c */ /* 0x000fda0003f26270 */
[----:B------:R-:W-:Y:S05]  /*e2e0*/  WARPSYNC.COLLECTIVE R15, `(.L_x_131) ;  /* 0x000000000f087348 */ /* 0x000fea0003c00000 */
[----:B------:R0:W1:Y:S02]  /*e2f0*/  SHFL.IDX P6, R14, R13, R12, R11 ;  /* 0x0000000c0d0e7389 */ /* 0x00006400000c000b */
[----:B01----:R-:W-:Y:S01]  /*e300*/  ENDCOLLECTIVE ;  /* 0x000000000000791b */ /* 0x003fe20003800000 */
.L_x_131:
[----:B------:R-:W-:Y:S02]  /*e310*/  @!P1 LEA R29, R4, UR38, 0x1 ;  /* 0x00000026041d9c11 */ /* 0x000fe4000f8e08ff */
[----:B------:R-:W-:Y:S01]  /*e320*/  MOV R13, R8 ;  /* 0x00000008000d7202 */ /* 0x000fe20000000f00 */
[----:B------:R-:W-:Y:S01]  /*e330*/  IMAD.MOV.U32 R12, RZ, RZ, RZ ;  /* 0x000000ffff0c7224 */ /* 0x000fe200078e00ff */
[----:B------:R-:W-:-:S13]  /*e340*/  @!P1 LEA R2, P3, R7, R14, 0x1 ;  /* 0x0000000e07029211 */ /* 0x000fda00078608ff */
[----:B------:R-:W-:Y:S05]  /*e350*/  WARPSYNC.COLLECTIVE R15, `(.L_x_132) ;  /* 0x000000000f087348 */ /* 0x000fea0003c00000 */
[----:B------:R0:W1:Y:S02]  /*e360*/  SHFL.IDX P6, R14, R13, R12, R11 ;  /* 0x0000000c0d0e7389 */ /* 0x00006400000c000b */
[----:B01----:R-:W-:Y:S01]  /*e370*/  ENDCOLLECTIVE ;  /* 0x000000000000791b */ /* 0x003fe20003800000 */
.L_x_132:
[----:B------:R-:W-:Y:S02]  /*e380*/  @!P1 IMAD.X R3, RZ, RZ, R10, P3 ;  /* 0x000000ffff039224 */ /* 0x000fe400018e060a */
[----:B------:R-:W-:-:S03]  /*e390*/  VIADD R10, R6, 0x80 ;  /* 0x00000080060a7836 */ /* 0x000fc60000000000 */
[----:B------:R-:W-:Y:S01]  /*e3a0*/  @!PT LDS RZ, [RZ] ;  /* 0x00000000fffff984 */ /* 0x000fe20000000800 */
[----:B------:R-:W-:Y:S01]  /*e3b0*/  @!PT LDS RZ, [RZ] ;  /* 0x00000000fffff984 */ /* 0x000fe20000000800 */
[----:B------:R-:W-:Y:S01]  /*e3c0*/  @!PT LDS RZ, [RZ] ;  /* 0x00000000fffff984 */ /* 0x000fe20000000800 */
[----:B------:R0:W-:Y:S02]  /*e3d0*/  @!P1 LDGSTS.E.BYPASS.LTC128B.128 [R29+0xfc00], desc[UR42][R2.64], !P0 ;  /* 0x0fc00000021d9fae */ /* 0x0001e4000c101d6a */
[----:B------:R-:W-:Y:S02]  /*e3e0*/  ISETP.GE.AND P2, PT, R10, R5, PT ;  /* 0x000000050a00720c */ /* 0x000fe40003f46270 */
[----:B------:R-:W-:Y:S02]  /*e3f0*/  IADD3 R10, R6, 0x90, RZ ;  /* 0x00000090060a7810 */ /* 0x000fe40007ffe0ff */
[----:B------:R-:W-:Y:S01]  /*e400*/  MOV R13, R0 ;  /* 0x00000000000d7202 */ /* 0x000fe20000000f00 */
[----:B------:R-:W-:-:S08]  /*e410*/  IMAD.MOV.U32 R20, RZ, RZ, R14 ;  /* 0x000000ffff147224 */ /* 0x000fd000078e000e */
[----:B0-----:R-:W-:Y:S05]  /*e420*/  WARPSYNC.COLLECTIVE R15, `(.L_x_133) ;  /* 0x000000000f087348 */ /* 0x001fea0003c00000 */
[----:B------:R1:W2:Y:S02]  /*e430*/  SHFL.IDX P6, R14, R13, R12, R11 ;  /* 0x0000000c0d0e7389 */ /* 0x0002a400000c000b */
[----:B012---:R-:W-:Y:S01]  /*e440*/  ENDCOLLECTIVE ;  /* 0x000000000000791b */ /* 0x007fe20003800000 */
.L_x_133:
[----:B------:R-:W-:Y:S02]  /*e450*/  IMAD.MOV.U32 R13, RZ, RZ, R8 ;  /* 0x000000ffff0d7224 */ /* 0x000fe400078e0008 */
[----:B------:R-:W-:Y:S02]  /*e460*/  IMAD.MOV.U32 R12, RZ, RZ, 0x1 ;  /* 0x00000001ff0c7424 */ /* 0x000fe400078e00ff */
[----:B------:R-:W-:-:S07]  /*e470*/  IMAD.MOV.U32 R21, RZ, RZ, R14 ;  /* 0x000000ffff157224 */ /* 0x000fce00078e000e */
[----:B------:R-:W-:Y:S05]  /*e480*/  WARPSYNC.COLLECTIVE R15, `(.L_x_134) ;  /* 0x000000000f087348 */ /* 0x000fea0003c00000 */
[----:B------:R0:W1:Y:S02]  /*e490*/  SHFL.IDX P6, R14, R13, R12, R11 ;  /* 0x0000000c0d0e7389 */ /* 0x00006400000c000b */
[----:B01----:R-:W-:Y:S01]  /*e4a0*/  ENDCOLLECTIVE ;  /* 0x000000000000791b */ /* 0x003fe20003800000 */
.L_x_134:
[----:B------:R-:W-:Y:S02]  /*e4b0*/  @!P2 LEA R2, P1, R7, R21, 0x1 ;  /* 0x000000150702a211 */ /* 0x000fe400078208ff */
[----:B------:R-:W-:-:S03]  /*e4c0*/  @!P2 LEA R21, R4, UR38, 0x1 ;  /* 0x000000260415ac11 */ /* 0x000fc6000f8e08ff */
[----:B------:R-:W-:Y:S01]  /*e4d0*/  @!P2 IMAD.X R3, RZ, RZ, R20, P1 ;  /* 0x000000ffff03a224 */ /* 0x000fe200008e0614 */
[----:B------:R-:W-:-:S04]  /*e4e0*/  ISETP.GE.AND P1, PT, R10, R5, PT ;  /* 0x000000050a00720c */ /* 0x000fc80003f26270 */
        /* <DEDUP_REMOVED lines=9> */
.L_x_135:
[----:B------:R-:W-:Y:S01]  /*e580*/  @!P1 LEA R21, R4, UR38, 0x1 ;  /* 0x0000002604159c11 */ /* 0x000fe2000f8e08ff */
[----:B------:R-:W-:Y:S02]  /*e590*/  IMAD.MOV.U32 R13, RZ, RZ, R8 ;  /* 0x000000ffff0d7224 */ /* 0x000fe400078e0008 */
[----:B------:R-:W-:Y:S02]  /*e5a0*/  IMAD.MOV.U32 R12, RZ, RZ, 0x2 ;  /* 0x00000002ff0c7424 */ /* 0x000fe400078e00ff */
[----:B------:R-:W-:-:S07]  /*e5b0*/  IMAD.MOV.U32 R20, RZ, RZ, R14 ;  /* 0x000000ffff147224 */ /* 0x000fce00078e000e */
[----:B------:R-:W-:Y:S05]  /*e5c0*/  WARPSYNC.COLLECTIVE R15, `(.L_x_136) ;  /* 0x000000000f087348 */ /* 0x000fea0003c00000 */
[----:B------:R0:W1:Y:S02]  /*e5d0*/  SHFL.IDX P6, R14, R13, R12, R11 ;  /* 0x0000000c0d0e7389 */ /* 0x00006400000c000b */
[----:B01----:R-:W-:Y:S01]  /*e5e0*/  ENDCOLLECTIVE ;  /* 0x000000000000791b */ /* 0x003fe20003800000 */
.L_x_136:
[----:B------:R-:W-:-:S04]  /*e5f0*/  @!P1 LEA R2, P3, R7, R20, 0x1 ;  /* 0x0000001407029211 */ /* 0x000fc800078608ff */
[----:B------:R-:W-:-:S05]  /*e600*/  @!P1 IADD3.X R3, RZ, R10, RZ, P3, !PT ;  /* 0x0000000aff039210 */ /* 0x000fca0001ffe4ff */
[----:B------:R-:W-:Y:S01]  /*e610*/  @!PT LDS RZ, [RZ] ;  /* 0x00000000fffff984 */ /* 0x000fe20000000800 */
[----:B------:R-:W-:Y:S01]  /*e620*/  @!PT LDS RZ, [RZ] ;  /* 0x00000000fffff984 */ /* 0x000fe20000000800 */
[----:B------:R-:W-:Y:S01]  /*e630*/  @!PT LDS RZ, [RZ] ;  /* 0x00000000fffff984 */ /* 0x000fe20000000800 */
[----:B------:R0:W-:Y:S01]  /*e640*/  @!P1 LDGSTS.E.BYPASS.LTC128B.128 [R21+0x10c00], desc[UR42][R2.64], !P0 ;  /* 0x10c0000002159fae */ /* 0x0001e2000c101d6a */
[----:B------:R-:W-:Y:S01]  /*e650*/  IMAD.MOV.U32 R13, RZ, RZ, R0 ;  /* 0x000000ffff0d7224 */ /* 0x000fe200078e0000 */
[----:B------:R-:W-:Y:S01]  /*e660*/  MOV R9, R14 ;  /* 0x0000000e00097202 */ /* 0x000fe20000000f00 */
[----:B0-----:R-:W-:-:S07]  /*e670*/  VIADD R2, R6, 0xa0 ;  /* 0x000000a006027836 */ /* 0x001fce0000000000 */
[----:B------:R-:W-:Y:S05]  /*e680*/  WARPSYNC.COLLECTIVE R15, `(.L_x_137) ;  /* 0x000000000f087348 */ /* 0x000fea0003c00000 */
[----:B------:R0:W1:Y:S02]  /*e690*/  SHFL.IDX P6, R14, R13, R12, R11 ;  /* 0x0000000c0d0e7389 */ /* 0x00006400000c000b */
[----:B01----:R-:W-:Y:S01]  /*e6a0*/  ENDCOLLECTIVE ;  /* 0x000000000000791b */ /* 0x003fe20003800000 */
.L_x_137:
[----:B------:R-:W-:Y:S01]  /*e6b0*/  ISETP.GE.AND P2, PT, R2, R5, PT ;  /* 0x000000050200720c */ /* 0x000fe20003f46270 */
[----:B------:R-:W-:Y:S02]  /*e6c0*/  IMAD.MOV.U32 R13, RZ, RZ, R8 ;  /* 0x000000ffff0d7224 */ /* 0x000fe400078e0008 */
[----:B------:R-:W-:-:S10]  /*e6d0*/  IMAD.MOV.U32 R12, RZ, RZ, 0x3 ;  /* 0x00000003ff0c7424 */ /* 0x000fd400078e00ff */
[----:B------:R-:W-:-:S13]  /*e6e0*/  @!P2 LEA R2, P1, R7, R14, 0x1 ;  /* 0x0000000e0702a211 */ /* 0x000fda00078208ff */
[----:B------:R-:W-:Y:S05]  /*e6f0*/  WARPSYNC.COLLECTIVE R15, `(.L_x_138) ;  /* 0x000000000f087348 */ /* 0x000fea0003c00000 */
[----:B------:R0:W1:Y:S02]  /*e700*/  SHFL.IDX P6, R14, R13, R12, R11 ;  /* 0x0000000c0d0e7389 */ /* 0x00006400000c000b */
[----:B01----:R-:W-:Y:S01]  /*e710*/  ENDCOLLECTIVE ;  /* 0x000000000000791b */ /* 0x003fe20003800000 */
.L_x_138:
[----:B------:R-:W-:Y:S02]  /*e720*/  @!P2 IADD3.X R3, RZ, R9, RZ, P1, !PT ;  /* 0x00000009ff03a210 */ /* 0x000fe40000ffe4ff */
[----:B------:R-:W-:-:S05]  /*e730*/  @!P2 LEA R9, R4, UR38, 0x1 ;  /* 0x000000260409ac11 */ /* 0x000fca000f8e08ff */
        /* <DEDUP_REMOVED lines=9> */
.L_x_139:
[----:B------:R-:W-:Y:S05]  /*e7d0*/  BRA `(.L_x_140) ;  /* 0xffffffd000f47947 */ /* 0x000fea000383ffff */
.L_x_51:
[----:B0-----:R-:W-:-:S04]  /*e7e0*/  IMAD.U32 R3, RZ, RZ, UR38 ;  /* 0x00000026ff037e24 */ /* 0x001fc8000f8e00ff */
[----:B------:R0:W1:Y:S03]  /*e7f0*/  SYNCS.PHASECHK.TRANS64.TRYWAIT P0, [R3+URZ+0x30820], R0 ;  /* 0x03082000030075a7 */ /* 0x000066000800017f */
[----:B-1----:R-:W-:Y:S05]  /*e800*/  @!P0 NANOSLEEP.SYNCS 0x989680 ;  /* 0x009896800000895d */ /* 0x002fea0003900000 */
[----:B------:R-:W1:Y:S02]  /*e810*/  @!P0 SYNCS.PHASECHK.TRANS64 P0, [R3+URZ+0x30820], R0 ;  /* 0x03082000030085a7 */ /* 0x000e64000800007f */
[----:B-1----:R-:W-:Y:S05]  /*e820*/  @!P0 BRA `(.L_x_51) ;  /* 0xfffffffc00ec8947 */ /* 0x002fea000383ffff */
[----:B------:R-:W-:Y:S05]  /*e830*/  BRA `(.L_x_141) ;  /* 0xffffffd4002c7947 */ /* 0x000fea000383ffff */
.L_x_58:
[----:B-1----:R-:W-:-:S04]  /*e840*/  MOV R3, UR38 ;  /* 0x0000002600037c02 */ /* 0x002fc80008000f00 */
[----:B------:R1:W2:Y:S03]  /*e850*/  SYNCS.PHASECHK.TRANS64.TRYWAIT P0, [R3+URZ+0x30848], R8 ;  /* 0x03084808030075a7 */ /* 0x0002a6000800017f */
[----:B--2---:R-:W-:Y:S05]  /*e860*/  @!P0 NANOSLEEP.SYNCS 0x989680 ;  /* 0x009896800000895d */ /* 0x004fea0003900000 */
[----:B------:R-:W2:Y:S02]  /*e870*/  @!P0 SYNCS.PHASECHK.TRANS64 P0, [R3+URZ+0x30848], R8 ;  /* 0x03084808030085a7 */ /* 0x000ea4000800007f */
[----:B--2---:R-:W-:Y:S05]  /*e880*/  @!P0 BRA `(.L_x_58) ;  /* 0xfffffffc00ec8947 */ /* 0x004fea000383ffff */
[----:B------:R-:W-:Y:S05]  /*e890*/  BRA `(.L_x_142) ;  /* 0xffffffd400f07947 */ /* 0x000fea000383ffff */
.L_x_63:
[----:B01----:R-:W-:-:S04]  /*e8a0*/  IMAD.U32 R3, RZ, RZ, UR38 ;  /* 0x00000026ff037e24 */ /* 0x003fc8000f8e00ff */
[----:B------:R0:W1:Y:S03]  /*e8b0*/  SYNCS.PHASECHK.TRANS64.TRYWAIT P0, [R3+URZ+0x30860], R8 ;  /* 0x03086008030075a7 */ /* 0x000066000800017f */
[----:B-1----:R-:W-:Y:S05]  /*e8c0*/  @!P0 NANOSLEEP.SYNCS 0x989680 ;  /* 0x009896800000895d */ /* 0x002fea0003900000 */
[----:B------:R-:W1:Y:S02]  /*e8d0*/  @!P0 SYNCS.PHASECHK.TRANS64 P0, [R3+URZ+0x30860], R8 ;  /* 0x03086008030085a7 */ /* 0x000e64000800007f */
[----:B-1----:R-:W-:Y:S05]  /*e8e0*/  @!P0 BRA `(.L_x_63) ;  /* 0xfffffffc00ec8947 */ /* 0x002fea000383ffff */
[----:B------:R-:W-:Y:S05]  /*e8f0*/  BRA `(.L_x_143) ;  /* 0xffffffd800507947 */ /* 0x000fea000383ffff */
.L_x_71:
[----:B-1----:R-:W-:-:S04]  /*e900*/  IMAD.U32 R3, RZ, RZ, UR38 ;  /* 0x00000026ff037e24 */ /* 0x002fc8000f8e00ff */
[----:B------:R1:W2:Y:S03]  /*e910*/  SYNCS.PHASECHK.TRANS64.TRYWAIT P0, [R3+URZ+0x30840], R12 ;  /* 0x0308400c030075a7 */ /* 0x0002a6000800017f */
[----:B--2---:R-:W-:Y:S05]  /*e920*/  @!P0 NANOSLEEP.SYNCS 0x989680 ;  /* 0x009896800000895d */ /* 0x004fea0003900000 */
[----:B------:R-:W2:Y:S02]  /*e930*/  @!P0 SYNCS.PHASECHK.TRANS64 P0, [R3+URZ+0x30840], R12 ;  /* 0x0308400c030085a7 */ /* 0x000ea4000800007f */
[----:B--2---:R-:W-:Y:S05]  /*e940*/  @!P0 BRA `(.L_x_71) ;  /* 0xfffffffc00ec8947 */ /* 0x004fea000383ffff */
[----:B------:R-:W-:Y:S05]  /*e950*/  BRA `(.L_x_144) ;  /* 0xffffffdc00347947 */ /* 0x000fea000383ffff */
.L_x_76:
[----:B01----:R-:W-:-:S04]  /*e960*/  MOV R3, UR38 ;  /* 0x0000002600037c02 */ /* 0x003fc80008000f00 */
[----:B------:R0:W1:Y:S03]  /*e970*/  SYNCS.PHASECHK.TRANS64.TRYWAIT P0, [R3+URZ+0x30868], R2 ;  /* 0x03086802030075a7 */ /* 0x000066000800017f */
[----:B-1----:R-:W-:Y:S05]  /*e980*/  @!P0 NANOSLEEP.SYNCS 0x989680 ;  /* 0x009896800000895d */ /* 0x002fea0003900000 */
[----:B------:R-:W1:Y:S02]  /*e990*/  @!P0 SYNCS.PHASECHK.TRANS64 P0, [R3+URZ+0x30868], R2 ;  /* 0x03086802030085a7 */ /* 0x000e64000800007f */
[----:B-1----:R-:W-:Y:S05]  /*e9a0*/  @!P0 BRA `(.L_x_76) ;  /* 0xfffffffc00ec8947 */ /* 0x002fea000383ffff */
[----:B------:R-:W-:Y:S05]  /*e9b0*/  BRA `(.L_x_145) ;  /* 0xffffffdc009c7947 */ /* 0x000fea000383ffff */
.L_x_84:
[----:B-1----:R-:W-:-:S04]  /*e9c0*/  IMAD.U32 R2, RZ, RZ, UR38 ;  /* 0x00000026ff027e24 */ /* 0x002fc8000f8e00ff */
[----:B------:R1:W2:Y:S03]  /*e9d0*/  SYNCS.PHASECHK.TRANS64.TRYWAIT P0, [R2+URZ+0x30848], R9 ;  /* 0x03084809020075a7 */ /* 0x0002a6000800017f */
[----:B--2---:R-:W-:Y:S05]  /*e9e0*/  @!P0 NANOSLEEP.SYNCS 0x989680 ;  /* 0x009896800000895d */ /* 0x004fea0003900000 */
[----:B------:R-:W2:Y:S02]  /*e9f0*/  @!P0 SYNCS.PHASECHK.TRANS64 P0, [R2+URZ+0x30848], R9 ;  /* 0x03084809020085a7 */ /* 0x000ea4000800007f */
[----:B--2---:R-:W-:Y:S05]  /*ea00*/  @!P0 BRA `(.L_x_84) ;  /* 0xfffffffc00ec8947 */ /* 0x004fea000383ffff */
[----:B------:R-:W-:Y:S05]  /*ea10*/  BRA `(.L_x_146) ;  /* 0xffffffe000947947 */ /* 0x000fea000383ffff */
.L_x_89:
[----:B0-----:R-:W-:-:S04]  /*ea20*/  IMAD.U32 R2, RZ, RZ, UR38 ;  /* 0x00000026ff027e24 */ /* 0x001fc8000f8e00ff */
[----:B------:R0:W1:Y:S03]  /*ea30*/  SYNCS.PHASECHK.TRANS64.TRYWAIT P0, [R2+URZ+0x30860], R9 ;  /* 0x03086009020075a7 */ /* 0x000066000800017f */
[----:B-1----:R-:W-:Y:S05]  /*ea40*/  @!P0 NANOSLEEP.SYNCS 0x989680 ;  /* 0x009896800000895d */ /* 0x002fea0003900000 */
[----:B------:R-:W1:Y:S02]  /*ea50*/  @!P0 SYNCS.PHASECHK.TRANS64 P0, [R2+URZ+0x30860], R9 ;  /* 0x03086009020085a7 */ /* 0x000e64000800007f */
[----:B-1----:R-:W-:Y:S05]  /*ea60*/  @!P0 BRA `(.L_x_89) ;  /* 0xfffffffc00ec8947 */ /* 0x002fea000383ffff */
[----:B------:R-:W-:Y:S05]  /*ea70*/  BRA `(.L_x_147) ;  /* 0xffffffe000f87947 */ /* 0x000fea000383ffff */
.L_x_96:
[----:B0-----:R0:W1:Y:S02]  /*ea80*/  SYNCS.PHASECHK.TRANS64.TRYWAIT P0, [R3+URZ+0x30860], R2 ;  /* 0x03086002030075a7 */ /* 0x001064000800017f */
[----:B-1----:R-:W-:Y:S05]  /*ea90*/  @!P0 NANOSLEEP.SYNCS 0x989680 ;  /* 0x009896800000895d */ /* 0x002fea0003900000 */
[----:B------:R-:W1:Y:S02]  /*eaa0*/  @!P0 SYNCS.PHASECHK.TRANS64 P0, [R3+URZ+0x30860], R2 ;  /* 0x03086002030085a7 */ /* 0x000e64000800007f */
[----:B-1----:R-:W-:Y:S05]  /*eab0*/  @!P0 BRA `(.L_x_96) ;  /* 0xfffffffc00f08947 */ /* 0x002fea000383ffff */
[----:B------:R-:W-:Y:S05]  /*eac0*/  BRA `(.L_x_148) ;  /* 0xffffffe400887947 */ /* 0x000fea000383ffff */
.L_x_100:
[----:B0-----:R0:W1:Y:S02]  /*ead0*/  SYNCS.PHASECHK.TRANS64.TRYWAIT P0, [R7+URZ+0x30820], R2 ;  /* 0x03082002070075a7 */ /* 0x001064000800017f */
[----:B-1----:R-:W-:Y:S05]  /*eae0*/  @!P0 NANOSLEEP.SYNCS 0x989680 ;  /* 0x009896800000895d */ /* 0x002fea0003900000 */
[----:B------:R-:W1:Y:S02]  /*eaf0*/  @!P0 SYNCS.PHASECHK.TRANS64 P0, [R7+URZ+0x30820], R2 ;  /* 0x03082002070085a7 */ /* 0x000e64000800007f */
[----:B-1----:R-:W-:Y:S05]  /*eb00*/  @!P0 BRA `(.L_x_100) ;  /* 0xfffffffc00f08947 */ /* 0x002fea000383ffff */
[----:B------:R-:W-:Y:S05]  /*eb10*/  BRA `(.L_x_149) ;  /* 0xffffffe800247947 */ /* 0x000fea000383ffff */
.L_x_101:
[----:B------:R-:W1:Y:S01]  /*eb20*/  S2R R3, SR_TID.X ;  /* 0x0000000000037919 */ /* 0x000e620000002100 */
[----:B------:R-:W-:Y:S01]  /*eb30*/  BSSY B0, `(.L_x_150) ;  /* 0x000000a000007945 */ /* 0x000fe20003800000 */
[----:B------:R-:W-:Y:S01]  /*eb40*/  IMAD.MOV.U32 R12, RZ, RZ, RZ ;  /* 0x000000ffff0c7224 */ /* 0x000fe200078e00ff */
[----:B------:R-:W-:Y:S01]  /*eb50*/  MOV R15, 0xffffffff ;  /* 0xffffffff000f7802 */ /* 0x000fe20000000f00 */
[----:B------:R-:W-:Y:S01]  /*eb60*/  IMAD.MOV.U32 R11, RZ, RZ, 0x1f ;  /* 0x0000001fff0b7424 */ /* 0x000fe200078e00ff */
[----:B-1----:R-:W-:-:S04]  /*eb70*/  SHF.R.U32.HI R3, RZ, 0x5, R3 ;  /* 0x00000005ff037819 */ /* 0x002fc80000011603 */
[----:B------:R-:W-:-:S04]  /*eb80*/  LOP3.LUT R3, R3, 0x3, RZ, 0xc0, !PT ;  /* 0x0000000303037812 */ /* 0x000fc800078ec0ff */
[----:B------:R-:W-:-:S07]  /*eb90*/  MOV R13, R3 ;  /* 0x00000003000d7202 */ /* 0x000fce0000000f00 */
[----:B0-----:R-:W-:Y:S05]  /*eba0*/  WARPSYNC.COLLECTIVE R15, `(.L_x_151) ;  /* 0x000000000f087348 */ /* 0x001fea0003c00000 */
[----:B------:R1:W2:Y:S02]  /*ebb0*/  SHFL.IDX P6, R14, R13, R12, R11 ;  /* 0x0000000c0d0e7389 */ /* 0x0002a400000c000b */
[----:B012---:R-:W-:Y:S01]  /*ebc0*/  ENDCOLLECTIVE ;  /* 0x000000000000791b */ /* 0x007fe20003800000 */
.L_x_151:
[----:B------:R-:W-:Y:S05]  /*ebd0*/  BSYNC B0 ;  /* 0x0000000000007941 */ /* 0x000fea0003800000 */
.L_x_150:
[----:B------:R-:W-:Y:S05]  /*ebe0*/  BRA `(.L_x_152) ;  /* 0xffffffe800087947 */ /* 0x000fea000383ffff */
.L_x_102:
[----:B------:R-:W-:Y:S01]  /*ebf0*/  BSSY B0, `(.L_x_153) ;  /* 0x0000006000007945 */ /* 0x000fe20003800000 */
[----:B------:R-:W-:-:S07]  /*ec00*/  IMAD.MOV.U32 R15, RZ, RZ, -0x1 ;  /* 0xffffffffff0f7424 */ /* 0x000fce00078e00ff */
[----:B0-----:R-:W-:Y:S05]  /*ec10*/  WARPSYNC.COLLECTIVE R15, `(.L_x_154) ;  /* 0x000000000f0c7348 */ /* 0x001fea0003c00000 */
[----:B------:R-:W-:Y:S02]  /*ec20*/  ELECT P6, UR62, PT ;  /* 0x00000000003e782f */ /* 0x000fe400038c0000 */
[----:B------:R-:W-:Y:S01]  /*ec30*/  MOV R14, UR62 ;  /* 0x0000003e000e7c02 */ /* 0x000fe20008000f00 */
[----:B0-----:R-:W-:Y:S10]  /*ec40*/  ENDCOLLECTIVE ;  /* 0x000000000000791b */ /* 0x001ff40003800000 */
.L_x_154:
[----:B------:R-:W-:Y:S05]  /*ec50*/  BSYNC B0 ;  /* 0x0000000000007941 */ /* 0x000fea0003800000 */
.L_x_153:
[----:B------:R-:W-:Y:S05]  /*ec60*/  BRA `(.L_x_155) ;  /* 0xffffffe400fc7947 */ /* 0x000fea000383ffff */
.L_x_104:
[----:B0-----:R0:W1:Y:S02]  /*ec70*/  SYNCS.PHASECHK.TRANS64.TRYWAIT P0, [R5+URZ], R4 ;  /* 0x00000004050075a7 */ /* 0x001064000800017f */
[----:B-1----:R-:W-:Y:S05]  /*ec80*/  @!P0 NANOSLEEP.SYNCS 0x989680 ;  /* 0x009896800000895d */ /* 0x002fea0003900000 */
[----:B------:R-:W1:Y:S02]  /*ec90*/  @!P0 SYNCS.PHASECHK.TRANS64 P0, [R5+URZ], R4 ;  /* 0x00000004050085a7 */ /* 0x000e64000800007f */
[----:B-1----:R-:W-:Y:S05]  /*eca0*/  @!P0 BRA `(.L_x_104) ;  /* 0xfffffffc00f08947 */ /* 0x002fea000383ffff */
[----:B------:R-:W-:Y:S05]  /*ecb0*/  BRA `(.L_x_156) ;  /* 0xffffffe8002c7947 */ /* 0x000fea000383ffff */
.L_x_105:
[----:B-1----:R1:W2:Y:S02]  /*ecc0*/  SYNCS.PHASECHK.TRANS64.TRYWAIT P0, [R3+URZ], R2 ;  /* 0x00000002030075a7 */ /* 0x0022a4000800017f */
[----:B--2---:R-:W-:Y:S05]  /*ecd0*/  @!P0 NANOSLEEP.SYNCS 0x989680 ;  /* 0x009896800000895d */ /* 0x004fea0003900000 */
[----:B------:R-:W2:Y:S02]  /*ece0*/  @!P0 SYNCS.PHASECHK.TRANS64 P0, [R3+URZ], R2 ;  /* 0x00000002030085a7 */ /* 0x000ea4000800007f */
[----:B--2---:R-:W-:Y:S05]  /*ecf0*/  @!P0 BRA `(.L_x_105) ;  /* 0xfffffffc00f08947 */ /* 0x004fea000383ffff */
[----:B------:R-:W-:Y:S05]  /*ed00*/  BRA `(.L_x_157) ;  /* 0xffffffe800207947 */ /* 0x000fea000383ffff */
.L_x_107:
[----:B0-----:R0:W1:Y:S02]  /*ed10*/  SYNCS.PHASECHK.TRANS64.TRYWAIT P0, [R5+URZ], R4 ;  /* 0x00000004050075a7 */ /* 0x001064000800017f */
[----:B-1----:R-:W-:Y:S05]  /*ed20*/  @!P0 NANOSLEEP.SYNCS 0x989680 ;  /* 0x009896800000895d */ /* 0x002fea0003900000 */
[----:B------:R-:W1:Y:S02]  /*ed30*/  @!P0 SYNCS.PHASECHK.TRANS64 P0, [R5+URZ], R4 ;  /* 0x00000004050085a7 */ /* 0x000e64000800007f */
[----:B-1----:R-:W-:Y:S05]  /*ed40*/  @!P0 BRA `(.L_x_107) ;  /* 0xfffffffc00f08947 */ /* 0x002fea000383ffff */
[----:B------:R-:W-:Y:S05]  /*ed50*/  BRA `(.L_x_158) ;  /* 0xffffffe800247947 */ /* 0x000fea000383ffff */
.L_x_159:
[----:B------:R-:W-:-:S00]  /*ed60*/  BRA `(.L_x_159) ;  /* 0xfffffffc00fc7947 */ /* 0x000fc0000383ffff */
[----:B------:R-:W-:-:S00]  /*ed70*/  NOP ;  /* 0x0000000000007918 */ /* 0x000fc00000000000 */
        /* <DEDUP_REMOVED lines=8> */
.L_x_2701:


//--------------------- .text._ZN7cutlass13device_kernelIN5flash11enable_sm90INS1_16FlashAttnFwdSm90INS1_25CollectiveMainloopFwdSm90ILi2EN4cute5tupleIJNS5_1CILi1EEES8_S8_EEENS6_IJNS7_ILi192EEESA_NS7_ILi64EEEEEELi64ENS_10bfloat16_tEfNS_4arch4Sm90ELb0ELb0ELb1ELb1ELb0ELb0ELb0ELb0ELb1ELb1ELb1ELb0EEENS1_21CollectiveEpilogueFwdINS6_IJSA_SB_SA_EEES9_SD_SF_Li384ELb1ELb1ELb1ELb0EEENS1_36VarlenDynamicPersistentTileSchedulerILi192ELi192ELi384ELi128ELb1ELb1ELb1ELb0ELb1ELb1EEEEEEEEEvNT_6ParamsE --------------------------
	.section	.text._ZN7cutlass13device_kernelIN5flash11enable_sm90INS1_16FlashAttnFwdSm90INS1_25CollectiveMainloopFwdSm90ILi2EN4cute5tupleIJNS5_1CILi1EEES8_S8_EEENS6_IJNS7_ILi192EEESA_NS7_ILi64EEEEEELi64ENS_10bfloat16_tEfNS_4arch4Sm90ELb0ELb0ELb1ELb1ELb0ELb0ELb0ELb0ELb1ELb1ELb1ELb0EEENS1_21CollectiveEpilogueFwdINS6_IJSA_SB_SA_EEES9_SD_SF_Li384ELb1ELb1ELb1ELb0EEENS1_36VarlenDynamicPersistentTileSchedulerILi192ELi192ELi384ELi128ELb1ELb1ELb1ELb0ELb1ELb1EEEEEEEEEvNT_6ParamsE,"ax",@progbits
	.align	128
.text._ZN7cutlass13device_kernelIN5flash11enable_sm90INS1_16FlashAttnFwdSm90INS1_25CollectiveMainloopFwdSm90ILi2EN4cute5tupleIJNS5_1CILi1EEES8_S8_EEENS6_IJNS7_ILi192EEESA_NS7_ILi64EEEEEELi64ENS_10bfloat16_tEfNS_4arch4Sm90ELb0ELb0ELb1ELb1ELb0ELb0ELb0ELb0ELb1ELb1ELb1ELb0EEENS1_21CollectiveEpilogueFwdINS6_IJSA_SB_SA_EEES9_SD_SF_Li384ELb1ELb1ELb1ELb0EEENS1_36VarlenDynamicPersistentTileSchedulerILi192ELi192ELi384ELi128ELb1ELb1ELb1ELb0ELb1ELb1EEEEEEEEEvNT_6ParamsE:
        .type           _ZN7cutlass13device_kernelIN5flash11enable_sm90INS1_16FlashAttnFwdSm90INS1_25CollectiveMainloopFwdSm90ILi2EN4cute5tupleIJNS5_1CILi1EEES8_S8_EEENS6_IJNS7_ILi192EEESA_NS7_ILi64EEEEEELi64ENS_10bfloat16_tEfNS_4arch4Sm90ELb0ELb0ELb1ELb1ELb0ELb0ELb0ELb0ELb1ELb1ELb1ELb0EEENS1_21CollectiveEpilogueFwdINS6_IJSA_SB_SA_EEES9_SD_SF_Li384ELb1ELb1ELb1ELb0EEENS1_36VarlenDynamicPersistentTileSchedulerILi192ELi192ELi384ELi128ELb1ELb1ELb1ELb0ELb1ELb1EEEEEEEEEvNT_6ParamsE,@function
        .size           _ZN7cutlass13device_kernelIN5flash11enable_sm90INS1_16FlashAttnFwdSm90INS1_25CollectiveMainloopFwdSm90ILi2EN4cute5tupleIJNS5_1CILi1EEES8_S8_EEENS6_IJNS7_ILi192EEESA_NS7_ILi64EEEEEELi64ENS_10bfloat16_tEfNS_4arch4Sm90ELb0ELb0ELb1ELb1ELb0ELb0ELb0ELb0ELb1ELb1ELb1ELb0EEENS1_21CollectiveEpilogueFwdINS6_IJSA_SB_SA_EEES9_SD_SF_Li384ELb1ELb1ELb1ELb0EEENS1_36VarlenDynamicPersistentTileSchedulerILi192ELi192ELi384ELi128ELb1ELb1ELb1ELb0ELb1ELb1EEEEEEEEEvNT_6ParamsE,(.L_x_2702 - _ZN7cutlass13device_kernelIN5flash11enable_sm90INS1_16FlashAttnFwdSm90INS1_25CollectiveMainloopFwdSm90ILi2EN4cute5tupleIJNS5_1CILi1EEES8_S8_EEENS6_IJNS7_ILi192EEESA_NS7_ILi64EEEEEELi64ENS_10bfloat16_tEfNS_4arch4Sm90ELb0ELb0ELb1ELb1ELb0ELb0ELb0ELb0ELb1ELb1ELb1ELb0EEENS1_21CollectiveEpilogueFwdINS6_IJSA_SB_SA_EEES9_SD_SF_Li384ELb1ELb1ELb1ELb0EEENS1_36VarlenDynamicPersistentTileSchedulerILi192ELi192ELi384ELi128ELb1ELb1ELb1ELb0ELb1ELb1EEEEEEEEEvNT_6ParamsE)
        .other          _ZN7cutlass13device_kernelIN5flash11enable_sm90INS1_16FlashAttnFwdSm90INS1_25CollectiveMainloopFwdSm90ILi2EN4cute5tupleIJNS5_1CILi1EEES8_S8_EEENS6_IJNS7_ILi192EEESA_NS7_ILi64EEEEEELi64ENS_10bfloat16_tEfNS_4arch4Sm90ELb0ELb0ELb1ELb1ELb0ELb0ELb0ELb0ELb1ELb1ELb1ELb0EEENS1_21CollectiveEpilogueFwdINS6_IJSA_SB_SA_EEES9_SD_SF_Li384ELb1ELb1ELb1ELb0EEENS1_36VarlenDynamicPersistentTileSchedulerILi192ELi192ELi384ELi128ELb1ELb1ELb1ELb0ELb1ELb1EEEEEEEEEvNT_6ParamsE,@"STO_CUDA_ENTRY STV_DEFAULT"
_ZN7cutlass13device_kernelIN5flash11enable_sm90INS1_16FlashAttnFwdSm90INS1_25CollectiveMainloopFwdSm90ILi2EN4cute5tupleIJNS5_1CILi1EEES8_S8_EEENS6_IJNS7_ILi192EEESA_NS7_ILi64EEEEEELi64ENS_10bfloat16_tEfNS_4arch4Sm90ELb0ELb0ELb1ELb1ELb0ELb0ELb0ELb0ELb1ELb1ELb1ELb0EEENS1_21CollectiveEpilogueFwdINS6_IJSA_SB_SA_EEES9_SD_SF_Li384ELb1ELb1ELb1ELb0EEENS1_36VarlenDynamicPersistentTileSchedulerILi192ELi192ELi384ELi128ELb1ELb1ELb1ELb0ELb1ELb1EEEEEEEEEvNT_6ParamsE:
        /* <DEDUP_REMOVED lines=17> */
.L_x_161:
[----:B------:R-:W-:Y:S05]  /*0110*/  BSYNC B0 ;  /* 0x0000000000007941 */ /* 0x000fea0003800000 */
.L_x_160:
        /* <DEDUP_REMOVED lines=40> */
.L_x_162:
        /* <DEDUP_REMOVED lines=22> */
.L_x_163:
        /* <DEDUP_REMOVED lines=18> */
.L_x_164:
        /* <DEDUP_REMOVED lines=22> */
.L_x_165:
        /* <DEDUP_REMOVED lines=22> */
.L_x_166:
[----:B--2---:R-:W-:Y:S01]  /*08e0*/  ISETP.NE.AND P0, PT, R2, RZ, PT ;  /* 0x000000ff0200720c */ /* 0x004fe20003f05270 */
[----:B------:R-:W-:Y:S01]  /*08f0*/  IMAD.MOV.U32 R2, RZ, RZ, 0x1 ;  /* 0x00000001ff027424 */ /* 0x000fe200078e00ff */
[----:B------:R-:W-:Y:S01]  /*0900*/  NOP ;  /* 0x0000000000007918 */ /* 0x000fe20000000000 */
[----:B------:R-:W-:-:S03]  /*0910*/  ULDC.64 UR38, c[0x0][0x208] ;  /* 0x0000820000267ab9 */ /* 0x000fc60000000a00 */
[----:B------:R-:W-:-:S05]  /*0920*/  SEL R2, R2, 0x2, !P0 ;  /* 0x0000000202027807 */ /* 0x000fca0004000000 */
[----:B------:R2:W-:Y:S01]  /*0930*/  STL [R1+0x4c], R2 ;  /* 0x00004c0201007387 */ /* 0x0005e20000100800 */
[----:B01-34-:R-:W-:Y:S06]  /*0940*/  BAR.SYNC.DEFER_BLOCKING 0x0 ;  /* 0x0000000000007b1d */ /* 0x01bfec0000010000 */
[----:B------:R-:W-:Y:S05]  /*0950*/  @!P0 BRA `(.L_x_167) ;  /* 0x000000b000308947 */ /* 0x000fea0003800000 */
.L_x_168:
[----:B------:R-:W-:-:S08]  /*0960*/  NOP ;  /* 0x0000000000007918 */ /* 0x000fd00000000000 */
[----:B------:R-:W0:Y:S02]  /*0970*/  USETMAXREG.TRY_ALLOC.CTAPOOL UP0, 0xa0 ;  /* 0x000000a0000079c8 */ /* 0x000e240008000600 */
[----:B0-----:R-:W-:-:S13]  /*0980*/  PLOP3.LUT P0, PT, PT, PT, UP0, 0x80, 0x0 ;  /* 0x000000000000781c */ /* 0x001fda0003f0f008 */
[----:B------:R-:W-:Y:S05]  /*0990*/  @!P0 BRA `(.L_x_168) ;  /* 0xfffffffc00f08947 */ /* 0x000fea000383ffff */
[----:B--2---:R-:W0:Y:S01]  /*09a0*/  S2R R2, SR_TID.X ;  /* 0x0000000000027919 */ /* 0x004e220000002100 */
[----:B------:R-:W1:Y:S01]  /*09b0*/  S2UR UR4, SR_CgaCtaId ;  /* 0x00000000000479c3 */ /* 0x000e620000008800 */
[----:B------:R-:W-:-:S07]  /*09c0*/  UMOV UR37, 0x400 ;  /* 0x0000040000257882 */ /* 0x000fce0000000000 */
[----:B------:R-:W-:Y:S06]  /*09d0*/  BAR.ARV 0x8, 0x200 ;  /* 0x0208000000007b1d */ /* 0x000fec0000002000 */
[----:B-1----:R-:W-:-:S03]  /*09e0*/  ULEA UR37, UR4, UR37, 0x18 ;  /* 0x0000002504257291 */ /* 0x002fc6000f8ec03f */
[----:B------:R-:W-:Y:S01]  /*09f0*/  ULDC UR4, c[0x0][0xc3c] ;  /* 0x00030f0000047ab9 */ /* 0x000fe20000000800 */
[----:B0-----:R-:W-:-:S04]  /*0a00*/  LOP3.LUT R0, R2, 0xffffff80, RZ, 0xc0, !PT ;  /* 0xffffff8002007812 */ /* 0x001fc800078ec0ff */
[----:B------:R-:W-:-:S13]  /*0a10*/  ISETP.NE.AND P0, PT, R0, 0x80, PT ;  /* 0x000000800000780c */ /* 0x000fda0003f05270 */
[----:B------:R-:W-:Y:S08]  /*0a20*/  @!P0 BAR.ARV 0x9, 0x100 ;  /* 0x0244000000008b1d */ /* 0x000ff00000002000 */
[----:B------:R-:W-:Y:S06]  /*0a30*/  BAR.SYNC.DEFER_BLOCKING 0x5, 0x200 ;  /* 0x0148000000007b1d */ /* 0x000fec0000010000 */
[----:B------:R-:W0:Y:S02]  /*0a40*/  LDS.128 R8, [UR37+0x308d0] ;  /* 0x0308d025ff087984 */ /* 0x000e240008000c00 */
[----:B------:R-:W-:Y:S06]  /*0a50*/  BAR.ARV 0x4, 0x200 ;  /* 0x0108000000007b1d */ /* 0x000fec0000002000 */
[----:B0-----:R-:W-:-:S13]  /*0a60*/  ISETP.GE.AND P0, PT, R11, UR4, PT ;  /* 0x000000040b007c0c */ /* 0x001fda000bf06270 */
[----:B------:R-:W-:Y:S05]  /*0a70*/  @P0 EXIT ;  /* 0x000000000000094d */ /* 0x000fea0003800000 */
[----:B------:R-:W2:Y:S01]  /*0a80*/  LDL.LU R20, [R1+0x4c] ;  /* 0x00004c0001147983 */ /* 0x000ea20000300800 */
[----:B------:R-:W-:-:S05]  /*0a90*/  VIADD R19, R2, 0xffffff80 ;  /* 0xffffff8002137836 */ /* 0x000fca0000000000 */
[----:B------:R-:W-:-:S04]  /*0aa0*/  SHF.R.S32.HI R0, RZ, 0x1f, R19 ;  /* 0x0000001fff007819 */ /* 0x000fc80000011413 */
[CC--:B------:R-:W-:Y:S02]  /*0ab0*/  LEA.HI R3, R0.reuse, R19.reuse, RZ, 0x4 ;  /* 0x0000001300037211 */ /* 0x0c0fe400078f20ff */
[----:B------:R-:W-:Y:S02]  /*0ac0*/  LEA.HI R2, R0, R19, RZ, 0x7 ;  /* 0x0000001300027211 */ /* 0x000fe400078f38ff */
[----:B------:R-:W-:Y:S02]  /*0ad0*/  SHF.R.S32.HI R4, RZ, 0x4, R3 ;  /* 0x00000004ff047819 */ /* 0x000fe40000011403 */
[----:B------:R-:W-:Y:S02]  /*0ae0*/  LOP3.LUT R6, R2, 0xffffff80, RZ, 0xc0, !PT ;  /* 0xffffff8002067812 */ /* 0x000fe400078ec0ff */
[C---:B------:R-:W-:Y:S02]  /*0af0*/  LEA.HI R5, R3.reuse, R4, RZ, 0x1 ;  /* 0x0000000403057211 */ /* 0x040fe400078f08ff */
[----:B------:R-:W-:Y:S01]  /*0b00*/  LOP3.LUT R3, R3, 0xfffffff0, RZ, 0xc0, !PT ;  /* 0xfffffff003037812 */ /* 0x000fe200078ec0ff */
[----:B------:R-:W-:Y:S01]  /*0b10*/  IMAD.IADD R18, R19, 0x1, -R6 ;  /* 0x0000000113127824 */ /* 0x000fe200078e0a06 */
[----:B------:R-:W-:-:S02]  /*0b20*/  LOP3.LUT R5, R5, 0x1ffffffe, RZ, 0xc0, !PT ;  /* 0x1ffffffe05057812 */ /* 0x000fc400078ec0ff */
[----:B------:R-:W-:Y:S01]  /*0b30*/  LEA.HI R6, R0, R19, RZ, 0x2 ;  /* 0x0000001300067211 */ /* 0x000fe200078f10ff */
[C---:B------:R-:W-:Y:S02]  /*0b40*/  IMAD.IADD R3, R19.reuse, 0x1, -R3 ;  /* 0x0000000113037824 */ /* 0x040fe400078e0a03 */
[----:B------:R-:W-:Y:S01]  /*0b50*/  IMAD.IADD R5, R4, 0x1, -R5 ;  /* 0x0000000104057824 */ /* 0x000fe200078e0a05 */
[----:B------:R-:W-:Y:S02]  /*0b60*/  LOP3.LUT R4, R6, 0xfffffffc, RZ, 0xc0, !PT ;  /* 0xfffffffc06047812 */ /* 0x000fe400078ec0ff */
[----:B------:R-:W-:Y:S02]  /*0b70*/  SHF.R.S32.HI R13, RZ, 0x1f, R18 ;  /* 0x0000001fff0d7819 */ /* 0x000fe40000011412 */
[----:B------:R-:W-:Y:S02]  /*0b80*/  IADD3 R12, R19, -R4, RZ ;  /* 0x80000004130c7210 */ /* 0x000fe40007ffe0ff */
[----:B------:R-:W-:-:S02]  /*0b90*/  SHF.R.S32.HI R4, RZ, 0x1f, R3 ;  /* 0x0000001fff047819 */ /* 0x000fc40000011403 */
[----:B------:R-:W-:Y:S02]  /*0ba0*/  LEA.HI R6, R0, R19, RZ, 0x5 ;  /* 0x0000001300067211 */ /* 0x000fe400078f28ff */
[----:B------:R-:W-:Y:S02]  /*0bb0*/  LEA.HI R14, R13, R18, RZ, 0x2 ;  /* 0x000000120d0e7211 */ /* 0x000fe400078f10ff */
[----:B------:R-:W-:Y:S01]  /*0bc0*/  LEA.HI R4, R4, R3, RZ, 0x3 ;  /* 0x0000000304047211 */ /* 0x000fe200078f18ff */
[----:B------:R-:W-:Y:S01]  /*0bd0*/  IMAD.SHL.U32 R7, R6, 0x20, RZ ;  /* 0x0000002006077824 */ /* 0x000fe200078e00ff */
[--C-:B------:R-:W-:Y:S02]  /*0be0*/  SHF.R.S32.HI R8, RZ, 0x2, R14.reuse ;  /* 0x00000002ff087819 */ /* 0x100fe4000001140e */
[----:B------:R-:W-:Y:S02]  /*0bf0*/  SHF.R.S32.HI R15, RZ, 0x1f, R14 ;  /* 0x0000001fff0f7819 */ /* 0x000fe4000001140e */
[----:B------:R-:W-:-:S02]  /*0c00*/  LOP3.LUT R6, R4, 0xfffffff8, RZ, 0xc0, !PT ;  /* 0xfffffff804067812 */ /* 0x000fc400078ec0ff */
[----:B------:R-:W-:Y:S02]  /*0c10*/  LEA.HI R16, R12, R12, RZ, 0x1 ;  /* 0x0000000c0c107211 */ /* 0x000fe400078f08ff */
[----:B------:R-:W-:Y:S01]  /*0c20*/  LEA.HI R15, R15, R8, RZ, 0x3 ;  /* 0x000000080f0f7211 */ /* 0x000fe200078f18ff */
[----:B------:R-:W-:Y:S01]  /*0c30*/  IMAD.IADD R6, R3, 0x1, -R6 ;  /* 0x0000000103067824 */ /* 0x000fe200078e0a06 */
[----:B------:R-:W-:Y:S02]  /*0c40*/  LOP3.LUT R17, R16, 0x1ffffffe, RZ, 0xc0, !PT ;  /* 0x1ffffffe10117812 */ /* 0x000fe400078ec0ff */
[----:B------:R-:W-:Y:S02]  /*0c50*/  LOP3.LUT R15, R15, 0xfffffff8, RZ, 0xc0, !PT ;  /* 0xfffffff80f0f7812 */ /* 0x000fe400078ec0ff */
[----:B------:R-:W-:Y:S01]  /*0c60*/  SHF.R.S32.HI R21, RZ, 0x7, R2 ;  /* 0x00000007ff157819 */ /* 0x000fe20000011402 */
[----:B------:R-:W-:Y:S01]  /*0c70*/  IMAD.SHL.U32 R2, R6, 0x40, RZ ;  /* 0x0000004006027824 */ /* 0x000fe200078e00ff */
[----:B------:R-:W-:Y:S01]  /*0c80*/  LOP3.LUT R7, R7, 0xfffffc00, RZ, 0xc0, !PT ;  /* 0xfffffc0007077812 */ /* 0x000fe200078ec0ff */
[----:B------:R-:W-:Y:S01]  /*0c90*/  IMAD.IADD R17, R12, 0x1, -R17 ;  /* 0x000000010c117824 */ /* 0x000fe200078e0a11 */
[----:B------:R-:W-:Y:S01]  /*0ca0*/  SHF.L.U32 R5, R5, 0x3, RZ ;  /* 0x0000000305057819 */ /* 0x000fe200000006ff */
[----:B------:R-:W-:Y:S01]  /*0cb0*/  IMAD.IADD R16, R8, 0x1, -R15 ;  /* 0x0000000108107824 */ /* 0x000fe200078e0a0f */
[----:B------:R-:W-:Y:S01]  /*0cc0*/  LEA.HI R13, R13, R18, RZ, 0x5 ;  /* 0x000000120d0d7211 */ /* 0x000fe200078f28ff */
[----:B------:R-:W-:Y:S01]  /*0cd0*/  IMAD.HI R12, R21, 0x55555556, RZ ;  /* 0x55555556150c7827 */ /* 0x000fe200078e02ff */
[----:B------:R-:W-:-:S03]  /*0ce0*/  LOP3.LUT R2, R2, 0x1c0, RZ, 0xc0, !PT ;  /* 0x000001c002027812 */ /* 0x000fc600078ec0ff */
[----:B------:R-:W-:Y:S01]  /*0cf0*/  IMAD R8, R3, 0x40, R7 ;  /* 0x0000004003087824 */ /* 0x000fe200078e0207 */
[----:B------:R-:W-:Y:S01]  /*0d00*/  LEA.HI R12, R12, R12, RZ, 0x1 ;  /* 0x0000000c0c0c7211 */ /* 0x000fe200078f08ff */
[----:B------:R-:W-:Y:S01]  /*0d10*/  IMAD.SHL.U32 R4, R4, 0x40, RZ ;  /* 0x0000004004047824 */ /* 0x000fe200078e00ff */
[----:B------:R-:W-:Y:S01]  /*0d20*/  SHF.R.S32.HI R13, RZ, 0x5, R13 ;  /* 0x00000005ff0d7819 */ /* 0x000fe2000001140d */
[----:B------:R-:W-:Y:S01]  /*0d30*/  IMAD.IADD R3, R5, 0x1, R8 ;  /* 0x0000000105037824 */ /* 0x000fe200078e0208 */
[----:B------:R-:W-:Y:S02]  /*0d40*/  LOP3.LUT R5, R2, 0x8, R5, 0xf8, !PT ;  /* 0x0000000802057812 */ /* 0x000fe400078ef805 */
[----:B------:R-:W-:Y:S02]  /*0d50*/  SHF.R.U32.HI R2, RZ, 0x3, R2 ;  /* 0x00000003ff027819 */ /* 0x000fe40000011602 */
[----:B------:R-:W-:Y:S01]  /*0d60*/  LEA.HI R0, R0, R19, RZ, 0x3 ;  /* 0x0000001300007211 */ /* 0x000fe200078f18ff */
[----:B------:R-:W-:Y:S01]  /*0d70*/  IMAD R12, R12, -0x3, R21 ;  /* 0xfffffffd0c0c7824 */ /* 0x000fe200078e0215 */
[----:B------:R-:W-:Y:S01]  /*0d80*/  LOP3.LUT R2, R5, R2, RZ, 0x3c, !PT ;  /* 0x0000000205027212 */ /* 0x000fe200078e3cff */
[----:B------:R-:W-:Y:S01]  /*0d90*/  IMAD R13, R13, 0x10, R16 ;  /* 0x000000100d0d7824 */ /* 0x000fe200078e0210 */
[----:B------:R-:W-:Y:S01]  /*0da0*/  LOP3.LUT R4, R4, 0x7ffffe00, RZ, 0xc0, !PT ;  /* 0x7ffffe0004047812 */ /* 0x000fe200078ec0ff */
[----:B------:R0:W-:Y:S02]  /*0db0*/  STL [R1+0x8c], R3 ;  /* 0x00008c0301007387 */ /* 0x0001e40000100800 */
[----:B------:R-:W-:Y:S01]  /*0dc0*/  IMAD R8, R12, 0x40, R13 ;  /* 0x000000400c087824 */ /* 0x000fe200078e020d */
[----:B------:R-:W-:-:S02]  /*0dd0*/  IADD3 R2, R2, R4, R7 ;  /* 0x0000000402027210 */ /* 0x000fc40007ffe007 */
[----:B------:R-:W-:Y:S02]  /*0de0*/  LOP3.LUT R14, R14, 0x7ffffffc, RZ, 0xc0, !PT ;  /* 0x7ffffffc0e0e7812 */ /* 0x000fe400078ec0ff */
[----:B0-----:R-:W-:Y:S01]  /*0df0*/  LOP3.LUT R3, R0, 0xfffffff8, RZ, 0xc0, !PT ;  /* 0xfffffff800037812 */ /* 0x001fe200078ec0ff */
[----:B------:R-:W-:Y:S04]  /*0e00*/  STL [R1+0x84], R8 ;  /* 0x0000840801007387 */ /* 0x000fe80000100800 */
[----:B------:R-:W-:Y:S02]  /*0e10*/  IMAD.IADD R3, R19, 0x1, -R3 ;  /* 0x0000000113037824 */ /* 0x000fe400078e0a03 */
[----:B------:R-:W-:Y:S02]  /*0e20*/  IMAD.IADD R14, R18, 0x1, -R14 ;  /* 0x00000001120e7824 */ /* 0x000fe400078e0a0e */
[----:B------:R-:W-:Y:S01]  /*0e30*/  IMAD.MOV.U32 R5, RZ, RZ, R9 ;  /* 0x000000ffff057224 */ /* 0x000fe200078e0009 */
[----:B------:R-:W-:-:S02]  /*0e40*/  SHF.R.S32.HI R9, RZ, 0x3, R0 ;  /* 0x00000003ff097819 */ /* 0x000fc40000011400 */
[----:B------:R-:W-:Y:S02]  /*0e50*/  MOV R7, R11 ;  /* 0x0000000b00077202 */ /* 0x000fe40000000f00 */
[----:B------:R-:W-:Y:S01]  /*0e60*/  R2P PR, R6, 0x6 ;  /* 0x0000000606007804 */ /* 0x000fe20000000000 */
[----:B------:R-:W-:Y:S01]  /*0e70*/  IMAD.MOV.U32 R6, RZ, RZ, R10 ;  /* 0x000000ffff067224 */ /* 0x000fe200078e000a */
[----:B------:R-:W-:Y:S01]  /*0e80*/  LEA R153, R2, UR37, 0x1 ;  /* 0x0000002502997c11 */ /* 0x000fe2000f8e08ff */
[----:B------:R-:W-:-:S03]  /*0e90*/  IMAD.MOV.U32 R154, RZ, RZ, 0x40 ;  /* 0x00000040ff9a7424 */ /* 0x000fc600078e00ff */
[----:B------:R-:W-:Y:S02]  /*0ea0*/  IADD3 R155, R153, 0x1e800, RZ ;  /* 0x0001e800999b7810 */ /* 0x000fe40007ffe0ff */
[----:B------:R-:W-:Y:S01]  /*0eb0*/  SEL R154, R154, 0xffffffc0, !P2 ;  /* 0xffffffc09a9a7807 */ /* 0x000fe20005000000 */
[----:B------:R-:W-:Y:S01]  /*0ec0*/  IMAD.MOV.U32 R152, RZ, RZ, RZ ;  /* 0x000000ffff987224 */ /* 0x000fe200078e00ff */
[----:B------:R-:W-:Y:S01]  /*0ed0*/  UMOV UR36, URZ ;  /* 0x0000003f00247c82 */ /* 0x000fe20008000000 */
[----:B--2---:R-:W-:-:S05]  /*0ee0*/  LOP3.LUT R4, R20, 0x1, RZ, 0xfc, !PT ;  /* 0x0000000114047812 */ /* 0x004fca00078efcff */
[----:B------:R0:W-:Y:S02]  /*0ef0*/  STL [R1+0x20], R4 ;  /* 0x0000200401007387 */ /* 0x0001e40000100800 */
[----:B0-----:R-:W-:Y:S02]  /*0f00*/  IMAD.SHL.U32 R4, R3, 0x8, RZ ;  /* 0x0000000803047824 */ /* 0x001fe400078e00ff */
[----:B------:R-:W-:Y:S01]  /*0f10*/  IMAD.SHL.U32 R3, R14, 0x2, RZ ;  /* 0x000000020e037824 */ /* 0x000fe200078e00ff */
[----:B------:R-:W-:Y:S02]  /*0f20*/  STL [R1+0x64], RZ ;  /* 0x000064ff01007387 */ /* 0x000fe40000100800 */
[----:B------:R-:W-:Y:S02]  /*0f30*/  SHF.R.S32.HI R0, RZ, 0x1f, R4 ;  /* 0x0000001fff007819 */ /* 0x000fe40000011404 */
[----:B------:R0:W-:Y:S01]  /*0f40*/  STL [R1+0x38], R4 ;  /* 0x0000380401007387 */ /* 0x0001e20000100800 */
[C---:B------:R-:W-:Y:S01]  /*0f50*/  IADD3 R12, R3.reuse, 0x8, RZ ;  /* 0x00000008030c7810 */ /* 0x040fe20007ffe0ff */
[----:B------:R-:W-:-:S02]  /*0f60*/  VIADD R11, R3, 0x10 ;  /* 0x00000010030b7836 */ /* 0x000fc40000000000 */
[----:B------:R-:W-:Y:S01]  /*0f70*/  STL [R1+0x60], R3 ;  /* 0x0000600301007387 */ /* 0x000fe20000100800 */
[----:B------:R-:W-:-:S03]  /*0f80*/  VIADD R10, R3, 0x20 ;  /* 0x00000020030a7836 */ /* 0x000fc60000000000 */
[----:B------:R1:W-:Y:S01]  /*0f90*/  STL [R1+0x90], R0 ;  /* 0x0000900001007387 */ /* 0x0003e20000100800 */
[C---:B------:R-:W-:Y:S01]  /*0fa0*/  VIADD R9, R3.reuse, 0x28 ;  /* 0x0000002803097836 */ /* 0x040fe20000000000 */
[----:B------:R-:W-:Y:S01]  /*0fb0*/  SHF.R.S32.HI R2, RZ, 0x1f, R12 ;  /* 0x0000001fff027819 */ /* 0x000fe2000001140c */
[C---:B0-----:R-:W-:Y:S01]  /*0fc0*/  VIADD R4, R3.reuse, 0x30 ;  /* 0x0000003003047836 */ /* 0x041fe20000000000 */
[----:B------:R-:W-:Y:S01]  /*0fd0*/  STL [R1+0x54], R12 ;  /* 0x0000540c01007387 */ /* 0x000fe20000100800 */
[----:B-1----:R-:W-:-:S03]  /*0fe0*/  VIADD R0, R3, 0x18 ;  /* 0x0000001803007836 */ /* 0x002fc60000000000 */
[----:B------:R0:W-:Y:S01]  /*0ff0*/  STL [R1+0x50], R11 ;  /* 0x0000500b01007387 */ /* 0x0001e20000100800 */
[----:B------:R-:W-:-:S03]  /*1000*/  VIADD R3, R3, 0x38 ;  /* 0x0000003803037836 */ /* 0x000fc60000000000 */
[----:B------:R-:W-:Y:S04]  /*1010*/  STL [R1+0x4c], R0 ;  /* 0x00004c0001007387 */ /* 0x000fe80000100800 */
[----:B------:R1:W-:Y:S01]  /*1020*/  STL [R1+0x48], R10 ;  /* 0x0000480a01007387 */ /* 0x0003e20000100800 */
[----:B0-----:R-:W-:-:S03]  /*1030*/  SHF.R.S32.HI R11, RZ, 0x1f, R11 ;  /* 0x0000001fff0b7819 */ /* 0x001fc6000001140b */
[----:B------:R0:W-:Y:S04]  /*1040*/  STL [R1+0x44], R9 ;  /* 0x0000440901007387 */ /* 0x0001e80000100800 */
[----:B------:R-:W-:Y:S04]  /*1050*/  STL [R1+0x40], R4 ;  /* 0x0000400401007387 */ /* 0x000fe80000100800 */
[----:B------:R2:W-:Y:S01]  /*1060*/  STL [R1+0x80], R2 ;  /* 0x0000800201007387 */ /* 0x0005e20000100800 */
[----:B-1----:R-:W-:-:S03]  /*1070*/  SHF.R.S32.HI R10, RZ, 0x1f, R10 ;  /* 0x0000001fff0a7819 */ /* 0x002fc6000001140a */
[----:B------:R1:W-:Y:S01]  /*1080*/  STL [R1+0x3c], R3 ;  /* 0x00003c0301007387 */ /* 0x0003e20000100800 */
[----:B0-----:R-:W-:Y:S02]  /*1090*/  SHF.R.S32.HI R9, RZ, 0x1f, R9 ;  /* 0x0000001fff097819 */ /* 0x001fe40000011409 */
[----:B--2---:R-:W-:Y:S01]  /*10a0*/  SHF.R.S32.HI R2, RZ, 0x1f, R0 ;  /* 0x0000001fff027819 */ /* 0x004fe20000011400 */
[----:B------:R-:W-:Y:S04]  /*10b0*/  STL [R1+0x7c], R11 ;  /* 0x00007c0b01007387 */ /* 0x000fe80000100800 */
[----:B------:R0:W-:Y:S01]  /*10c0*/  STL [R1+0x78], R2 ;  /* 0x0000780201007387 */ /* 0x0001e20000100800 */
[----:B------:R-:W-:Y:S01]  /*10d0*/  VIADD R0, R153, 0x1e820 ;  /* 0x0001e82099007836 */ /* 0x000fe20000000000 */
[----:B-1----:R-:W-:-:S02]  /*10e0*/  SHF.R.S32.HI R3, RZ, 0x1f, R3 ;  /* 0x0000001fff037819 */ /* 0x002fc40000011403 */
[----:B------:R-:W-:Y:S01]  /*10f0*/  STL [R1+0x74], R10 ;  /* 0x0000740a01007387 */ /* 0x000fe20000100800 */
[C---:B------:R-:W-:Y:S01]  /*1100*/  @P1 VIADD R0, R155.reuse, 0xffffffe0 ;  /* 0xffffffe09b001836 */ /* 0x040fe20000000000 */
[----:B0-----:R-:W-:Y:S02]  /*1110*/  SHF.R.S32.HI R2, RZ, 0x1f, R4 ;  /* 0x0000001fff027819 */ /* 0x001fe40000011404 */
[----:B------:R-:W-:Y:S04]  /*1120*/  STL [R1+0x70], R9 ;  /* 0x0000700901007387 */ /* 0x000fe80000100800 */
[----:B------:R0:W-:Y:S01]  /*1130*/  STL [R1+0x6c], R2 ;  /* 0x00006c0201007387 */ /* 0x0001e20000100800 */
[----:B------:R-:W-:-:S03]  /*1140*/  IMAD.IADD R155, R155, 0x1, R154 ;  /* 0x000000019b9b7824 */ /* 0x000fc600078e029a */
[----:B------:R-:W-:Y:S01]  /*1150*/  STL [R1+0x68], R3 ;  /* 0x0000680301007387 */ /* 0x000fe20000100800 */
[----:B0-----:R-:W-:-:S03]  /*1160*/  IMAD R2, R17, 0x8, R8 ;  /* 0x0000000811027824 */ /* 0x001fc600078e0208 */
[----:B------:R-:W-:Y:S01]  /*1170*/  STL [R1+0x14], R0 ;  /* 0x0000140001007387 */ /* 0x000fe20000100800 */
[----:B------:R-:W-:-:S03]  /*1180*/  IMAD.IADD R154, R154, 0x1, R0 ;  /* 0x000000019a9a7824 */ /* 0x000fc600078e0200 */
[----:B------:R0:W-:Y:S02]  /*1190*/  STL [R1+0x88], R2 ;  /* 0x0000880201007387 */ /* 0x0001e40000100800 */
[C---:B0-----:R-:W-:Y:S01]  /*11a0*/  VIADD R2, R0.reuse, 0x6000 ;  /* 0x0000600000027836 */ /* 0x041fe20000000000 */
[----:B------:R-:W-:-:S04]  /*11b0*/  IADD3 R0, R0, 0xc000, RZ ;  /* 0x0000c00000007810 */ /* 0x000fc80007ffe0ff */
[----:B------:R0:W-:Y:S04]  /*11c0*/  STL [R1+0x1c], R2 ;  /* 0x00001c0201007387 */ /* 0x0001e80000100800 */
[----:B------:R0:W-:Y:S02]  /*11d0*/  STL [R1+0x18], R0 ;  /* 0x0000180001007387 */ /* 0x0001e40000100800 */
.L_x_202:
[----:B012-4-:R-:W0:Y:S01]  /*11e0*/  LDC.64 R2, c[0x0][0xc88] ;  /* 0x00032200ff027b82 */ /* 0x017e220000000a00 */
[----:B------:R-:W-:-:S07]  /*11f0*/  ULDC.64 UR4, c[0x0][0xa28] ;  /* 0x00028a0000047ab9 */ /* 0x000fce0000000a00 */
[----:B-----5:R-:W1:Y:S08]  /*1200*/  LDC.64 R10, c[0x0][0x418] ;  /* 0x00010600ff0a7b82 */ /* 0x020e700000000a00 */
[----:B------:R-:W2:Y:S01]  /*1210*/  LDC R0, c[0x0][0x424] ;  /* 0x00010900ff007b82 */ /* 0x000ea20000000800 */
[----:B0-----:R-:W-:-:S07]  /*1220*/  IMAD.WIDE R2, R7, 0x4, R2 ;  /* 0x0000000407027825 */ /* 0x001fce00078e0202 */
[----:B------:R-:W0:Y:S01]  /*1230*/  LDC R13, c[0x0][0x2f0] ;  /* 0x0000bc00ff0d7b82 */ /* 0x000e220000000800 */
[----:B---3--:R-:W3:Y:S01]  /*1240*/  LDG.E R4, desc[UR38][R2.64] ;  /* 0x0000002602047981 */ /* 0x008ee2000c1e1900 */
[----:B------:R-:W-:Y:S01]  /*1250*/  ISETP.NE.U32.AND P0, PT, RZ, UR4, PT ;  /* 0x00000004ff007c0c */ /* 0x000fe2000bf05070 */
[----:B------:R-:W-:-:S03]  /*1260*/  IMAD.MOV.U32 R7, RZ, RZ, RZ ;  /* 0x000000ffff077224 */ /* 0x000fc600078e00ff */
[----:B------:R-:W-:Y:S02]  /*1270*/  ISETP.NE.AND.EX P0, PT, RZ, UR5, PT, P0 ;  /* 0x00000005ff007c0c */ /* 0x000fe4000bf05300 */
[----:B---3--:R-:W-:Y:S01]  /*1280*/  SHF.R.S32.HI R12, RZ, 0x1f, R4 ;  /* 0x0000001fff0c7819 */ /* 0x008fe20000011404 */
[----:B------:R3:W-:Y:S10]  /*1290*/  STL [R1+0x24], R4 ;  /* 0x0000240401007387 */ /* 0x0007f40000100800 */
[C---:B------:R-:W-:Y:S01]  /*12a0*/  @P0 LEA R8, P1, R4.reuse, UR4, 0x2 ;  /* 0x0000000404080c11 */ /* 0x040fe2000f8210ff */
[----:B------:R3:W-:Y:S03]  /*12b0*/  STL [R1+0x5c], R12 ;  /* 0x00005c0c01007387 */ /* 0x0007e60000100800 */
[----:B------:R-:W-:Y:S01]  /*12c0*/  @P0 LEA.HI.X R9, R4, UR5, R12, 0x2, P1 ;  /* 0x0000000504090c11 */ /* 0x000fe200088f140c */
[----:B------:R-:W-:-:S02]  /*12d0*/  ULDC.64 UR4, c[0x0][0xa20] ;  /* 0x0002880000047ab9 */ /* 0x000fc40000000a00 */
[----:B------:R-:W-:Y:S02]  /*12e0*/  ISETP.NE.U32.AND P1, PT, RZ, UR4, PT ;  /* 0x00000004ff007c0c */ /* 0x000fe4000bf25070 */
[----:B------:R3:W5:Y:S01]  /*12f0*/  @P0 LDG.E R7, desc[UR38][R8.64] ;  /* 0x0000002608070981 */ /* 0x000762000c1e1900 */
[----:B-1----:R-:W-:Y:S02]  /*1300*/  ISETP.NE.U32.AND P0, PT, R10, RZ, PT ;  /* 0x000000ff0a00720c */ /* 0x002fe40003f05070 */
[----:B------:R-:W-:Y:S02]  /*1310*/  ISETP.NE.AND.EX P1, PT, RZ, UR5, PT, P1 ;  /* 0x00000005ff007c0c */ /* 0x000fe4000bf25310 */
[----:B------:R-:W-:-:S04]  /*1320*/  ISETP.NE.AND.EX P0, PT, R11, RZ, PT, P0 ;  /* 0x000000ff0b00720c */ /* 0x000fc80003f05300 */
[----:B--2---:R-:W-:-:S05]  /*1330*/  SEL R0, R0, 0x1, P0 ;  /* 0x0000000100007807 */ /* 0x004fca0000000000 */
[----:B0-----:R-:W-:Y:S02]  /*1340*/  IMAD R0, R0, R13, RZ ;  /* 0x0000000d00007224 */ /* 0x001fe400078e02ff */
[----:B------:R-:W-:-:S04]  /*1350*/  @P1 LEA R2, P2, R4, UR4, 0x2 ;  /* 0x0000000404021c11 */ /* 0x000fc8000f8410ff */
[----:B------:R-:W-:-:S05]  /*1360*/  @P1 LEA.HI.X R3, R4, UR5, R12, 0x2, P2 ;  /* 0x0000000504031c11 */ /* 0x000fca00090f140c */
[----:B------:R3:W5:Y:S01]  /*1370*/  @P1 LDG.E R0, desc[UR38][R2.64] ;  /* 0x0000002602001981 */ /* 0x000762000c1e1900 */
[----:B------:R-:W-:Y:S05]  /*1380*/  @P1 BRA `(.L_x_169) ;  /* 0x0000000000241947 */ /* 0x000fea0003800000 */
[----:B------:R-:W-:Y:S02]  /*1390*/  ULDC.64 UR4, c[0x0][0xa08] ;  /* 0x0002820000047ab9 */ /* 0x000fe40000000a00 */
[----:B------:R-:W-:-:S04]  /*13a0*/  ISETP.NE.U32.AND P0, PT, RZ, UR4, PT ;  /* 0x00000004ff007c0c */ /* 0x000fc8000bf05070 */
[----:B------:R-:W-:-:S13]  /*13b0*/  ISETP.NE.AND.EX P0, PT, RZ, UR5, PT, P0 ;  /* 0x00000005ff007c0c */ /* 0x000fda000bf05300 */
[----:B------:R-:W-:Y:S05]  /*13c0*/  @!P0 BRA `(.L_x_169) ;  /* 0x0000000000148947 */ /* 0x000fea0003800000 */
[----:B---3--:R-:W0:Y:S02]  /*13d0*/  LDC.64 R2, c[0x0][0xa08] ;  /* 0x00028200ff027b82 */ /* 0x008e240000000a00 */
[----:B0-----:R-:W-:-:S05]  /*13e0*/  IMAD.WIDE R2, R4, 0x4, R2 ;  /* 0x0000000404027825 */ /* 0x001fca00078e0202 */
[----:B-----5:R-:W2:Y:S04]  /*13f0*/  LDG.E R0, desc[UR38][R2.64] ;  /* 0x0000002602007981 */ /* 0x020ea8000c1e1900 */
[----:B------:R-:W2:Y:S02]  /*1400*/  LDG.E R9, desc[UR38][R2.64+0x4] ;  /* 0x0000042602097981 */ /* 0x000ea4000c1e1900 */
[----:B--2---:R-:W-:-:S07]  /*1410*/  IMAD.IADD R0, R9, 0x1, -R0 ;  /* 0x0000000109007824 */ /* 0x004fce00078e0a00 */
.L_x_169:
[----:B---3-5:R-:W-:Y:S01]  /*1420*/  IMAD.IADD R2, R0, 0x1, -R7 ;  /* 0x0000000100027824 */ /* 0x028fe200078e0a07 */
[----:B------:R-:W-:Y:S01]  /*1430*/  LOP3.LUT R3, R6, 0xff000000, RZ, 0xc0, !PT ;  /* 0xff00000006037812 */ /* 0x000fe200078ec0ff */
[----:B------:R-:W-:Y:S02]  /*1440*/  IMAD.MOV.U32 R16, RZ, RZ, RZ ;  /* 0x000000ffff107224 */ /* 0x000fe400078e00ff */
[C---:B------:R-:W-:Y:S01]  /*1450*/  VIADD R0, R2.reuse, 0xbf ;  /* 0x000000bf02007836 */ /* 0x040fe20000000000 */
[----:B------:R-:W-:Y:S02]  /*1460*/  SHF.R.U32.HI R3, RZ, 0x8, R3 ;  /* 0x00000008ff037819 */ /* 0x000fe40000011603 */
[----:B------:R-:W-:Y:S01]  /*1470*/  ISETP.GE.AND P0, PT, R2, 0x1, PT ;  /* 0x000000010200780c */ /* 0x000fe20003f06270 */
[----:B------:R-:W-:Y:S01]  /*1480*/  IMAD.HI R4, R0, 0x2aaaaaab, RZ ;  /* 0x2aaaaaab00047827 */ /* 0x000fe200078e02ff */
[----:B------:R-:W-:-:S04]  /*1490*/  LOP3.LUT R0, R6, 0xff0000, RZ, 0xc0, !PT ;  /* 0x00ff000006007812 */ /* 0x000fc800078ec0ff */
[----:B------:R-:W-:Y:S02]  /*14a0*/  LEA.HI R0, R0, R3, RZ, 0x10 ;  /* 0x0000000300007211 */ /* 0x000fe400078f80ff */
[----:B------:R-:W-:Y:S02]  /*14b0*/  SHF.R.U32.HI R7, RZ, 0x1f, R4 ;  /* 0x0000001fff077819 */ /* 0x000fe40000011604 */
[----:B------:R-:W-:Y:S02]  /*14c0*/  LOP3.LUT R14, R0, 0xff, RZ, 0xc0, !PT ;  /* 0x000000ff000e7812 */ /* 0x000fe400078ec0ff */
[----:B------:R-:W-:Y:S02]  /*14d0*/  SHF.R.U32.HI R8, RZ, 0x10, R0 ;  /* 0x00000010ff087819 */ /* 0x000fe40000011600 */
[----:B------:R-:W-:Y:S01]  /*14e0*/  LEA.HI.SX32 R11, R4, R7, 0x1b ;  /* 0x00000007040b7211 */ /* 0x000fe200078fdaff */
[----:B------:R0:W-:Y:S04]  /*14f0*/  STL [R1+0x58], R14 ;  /* 0x0000580e01007387 */ /* 0x0001e80000100800 */
[----:B------:R0:W-:Y:S01]  /*1500*/  STL [R1+0x2c], R8 ;  /* 0x00002c0801007387 */ /* 0x0001e20000100800 */
[----:B------:R-:W-:Y:S05]  /*1510*/  @!P0 BRA `(.L_x_170) ;  /* 0x0000000000748947 */ /* 0x000fea0003800000 */
[----:B------:R-:W1:Y:S01]  /*1520*/  LDC R0, c[0x0][0x9f0] ;  /* 0x00027c00ff007b82 */ /* 0x000e620000000800 */
[----:B------:R-:W-:-:S04]  /*1530*/  ISETP.NE.AND P0, PT, R8, RZ, PT ;  /* 0x000000ff0800720c */ /* 0x000fc80003f05270 */
[----:B-1----:R-:W-:-:S04]  /*1540*/  SEL R12, R8, R0, P0 ;  /* 0x00000000080c7207 */ /* 0x002fc80000000000 */
[-C--:B------:R-:W-:Y:S02]  /*1550*/  IABS R4, R12.reuse ;  /* 0x0000000c00047213 */ /* 0x080fe40000000000 */
[----:B------:R-:W-:Y:S02]  /*1560*/  IADD3 R0, R11, -0x1, R12 ;  /* 0xffffffff0b007810 */ /* 0x000fe40007ffe00c */
[----:B------:R-:W1:Y:S01]  /*1570*/  I2F.RP R3, R4 ;  /* 0x0000000400037306 */ /* 0x000e620000209400 */
[----:B------:R-:W-:Y:S02]  /*1580*/  IABS R13, R12 ;  /* 0x0000000c000d7213 */ /* 0x000fe40000000000 */
[----:B------:R-:W-:Y:S02]  /*1590*/  IABS R10, R0 ;  /* 0x00000000000a7213 */ /* 0x000fe40000000000 */
[----:B------:R-:W-:-:S04]  /*15a0*/  LOP3.LUT R0, R0, R12, RZ, 0x3c, !PT ;  /* 0x0000000c00007212 */ /* 0x000fc800078e3cff */
[----:B------:R-:W-:Y:S01]  /*15b0*/  ISETP.GE.AND P2, PT, R0, RZ, PT ;  /* 0x000000ff0000720c */ /* 0x000fe20003f46270 */
[----:B-1----:R-:W0:Y:S02]  /*15c0*/  MUFU.RCP R3, R3 ;  /* 0x0000000300037308 */ /* 0x002e240000001000 */
[----:B0-----:R-:W-:Y:S02]  /*15d0*/  VIADD R8, R3, 0xffffffe ;  /* 0x0ffffffe03087836 */ /* 0x001fe40000000000 */
[----:B------:R-:W-:-:S04]  /*15e0*/  IMAD.MOV R3, RZ, RZ, -R13 ;  /* 0x000000ffff037224 */ /* 0x000fc800078e0a0d */
[----:B------:R0:W1:Y:S02]  /*15f0*/  F2I.FTZ.U32.TRUNC.NTZ R9, R8 ;  /* 0x0000000800097305 */ /* 0x000064000021f000 */
[----:B0-----:R-:W-:Y:S01]  /*1600*/  IMAD.MOV.U32 R8, RZ, RZ, RZ ;  /* 0x000000ffff087224 */ /* 0x001fe200078e00ff */
[----:B-1----:R-:W-:-:S05]  /*1610*/  IADD3 R7, RZ, -R9, RZ ;  /* 0x80000009ff077210 */ /* 0x002fca0007ffe0ff */
[----:B------:R-:W-:-:S04]  /*1620*/  IMAD R7, R7, R4, RZ ;  /* 0x0000000407077224 */ /* 0x000fc800078e02ff */
[----:B------:R-:W-:-:S06]  /*1630*/  IMAD.HI.U32 R9, R9, R7, R8 ;  /* 0x0000000709097227 */ /* 0x000fcc00078e0008 */
[----:B------:R-:W-:-:S04]  /*1640*/  IMAD.HI.U32 R9, R9, R10, RZ ;  /* 0x0000000a09097227 */ /* 0x000fc800078e00ff */
[----:B------:R-:W-:-:S05]  /*1650*/  IMAD R3, R9, R3, R10 ;  /* 0x0000000309037224 */ /* 0x000fca00078e020a */
[----:B------:R-:W-:-:S13]  /*1660*/  ISETP.GT.U32.AND P1, PT, R4, R3, PT ;  /* 0x000000030400720c */ /* 0x000fda0003f24070 */
[----:B------:R-:W-:Y:S02]  /*1670*/  @!P1 IMAD.IADD R3, R3, 0x1, -R4 ;  /* 0x0000000103039824 */ /* 0x000fe400078e0a04 */
[----:B------:R-:W-:Y:S01]  /*1680*/  @!P1 VIADD R9, R9, 0x1 ;  /* 0x0000000109099836 */ /* 0x000fe20000000000 */
[----:B------:R-:W-:Y:S02]  /*1690*/  ISETP.NE.AND P1, PT, R12, RZ, PT ;  /* 0x000000ff0c00720c */ /* 0x000fe40003f25270 */
[----:B------:R-:W-:-:S13]  /*16a0*/  ISETP.GE.U32.AND P0, PT, R3, R4, PT ;  /* 0x000000040300720c */ /* 0x000fda0003f06070 */
[----:B------:R-:W-:-:S04]  /*16b0*/  @P0 VIADD R9, R9, 0x1 ;  /* 0x0000000109090836 */ /* 0x000fc80000000000 */
[----:B------:R-:W-:Y:S01]  /*16c0*/  @!P2 IMAD.MOV R9, RZ, RZ, -R9 ;  /* 0x000000ffff09a224 */ /* 0x000fe200078e0a09 */
[----:B------:R-:W-:-:S04]  /*16d0*/  @!P1 LOP3.LUT R9, RZ, R12, RZ, 0x33, !PT ;  /* 0x0000000cff099212 */ /* 0x000fc800078e33ff */
[----:B------:R-:W-:-:S07]  /*16e0*/  MOV R16, R9 ;  /* 0x0000000900107202 */ /* 0x000fce0000000f00 */
.L_x_170:
[-C--:B------:R-:W-:Y:S01]  /*16f0*/  IMAD R3, R14, R16.reuse, RZ ;  /* 0x000000100e037224 */ /* 0x080fe200078e02ff */
[----:B------:R-:W-:Y:S01]  /*1700*/  LOP3.LUT R0, R6, 0xffff, RZ, 0xc0, !PT ;  /* 0x0000ffff06007812 */ /* 0x000fe200078ec0ff */
[----:B------:R-:W-:Y:S01]  /*1710*/  STL [R1+0x34], R5 ;  /* 0x0000340501007387 */ /* 0x000fe20000100800 */
[----:B------:R-:W-:Y:S01]  /*1720*/  PLOP3.LUT P0, PT, PT, PT, PT, 0x80, 0x0 ;  /* 0x000000000000781c */ /* 0x000fe20003f0f070 */
[----:B------:R-:W-:Y:S01]  /*1730*/  IMAD.MOV.U32 R50, RZ, RZ, RZ ;  /* 0x000000ffff327224 */ /* 0x000fe200078e00ff */
[----:B------:R-:W-:Y:S01]  /*1740*/  VIADDMNMX R16, R3, R16, R11, PT ;  /* 0x0000001003107246 */ /* 0x000fe2000380010b */
[----:B------:R-:W-:Y:S01]  /*1750*/  STL [R1+0x10], R3 ;  /* 0x0000100301007387 */ /* 0x000fe20000100800 */
[----:B------:R-:W-:Y:S02]  /*1760*/  CS2R R150, SRZ ;  /* 0x0000000000967805 */ /* 0x000fe4000001ff00 */
[----:B------:R-:W-:Y:S02]  /*1770*/  CS2R R34, SRZ ;  /* 0x0000000000227805 */ /* 0x000fe4000001ff00 */
[----:B------:R-:W-:Y:S01]  /*1780*/  ISETP.GT.AND P1, PT, R16, R3, PT ;  /* 0x000000031000720c */ /* 0x000fe20003f24270 */
[----:B------:R1:W-:Y:S01]  /*1790*/  STL [R1+0x28], R0 ;  /* 0x0000280001007387 */ /* 0x0003e20000100800 */
        /* <DEDUP_REMOVED lines=8> */
[----:B------:R-:W-:Y:S01]  /*1820*/  CS2R R40, SRZ ;  /* 0x0000000000287805 */ /* 0x000fe2000001ff00 */
[----:B-1----:R-:W-:Y:S01]  /*1830*/  IMAD.MOV.U32 R0, RZ, RZ, RZ ;  /* 0x000000ffff007224 */ /* 0x002fe200078e00ff */
[----:B------:R-:W-:Y:S02]  /*1840*/  CS2R R24, SRZ ;  /* 0x0000000000187805 */ /* 0x000fe4000001ff00 */
[----:B------:R-:W-:Y:S02]  /*1850*/  CS2R R38, SRZ ;  /* 0x0000000000267805 */ /* 0x000fe4000001ff00 */
[----:B------:R-:W-:Y:S02]  /*1860*/  CS2R R22, SRZ ;  /* 0x0000000000167805 */ /* 0x000fe4000001ff00 */
[----:B------:R-:W-:-:S02]  /*1870*/  CS2R R36, SRZ ;  /* 0x0000000000247805 */ /* 0x000fc4000001ff00 */
[----:B------:R-:W-:Y:S01]  /*1880*/  CS2R R20, SRZ ;  /* 0x0000000000147805 */ /* 0x000fe2000001ff00 */
[----:B------:R-:W-:Y:S06]  /*1890*/  @!P1 BRA `(.L_x_171) ;  /* 0x0000007c00409947 */ /* 0x000fec0003800000 */
[----:B------:R-:W1:Y:S02]  /*18a0*/  S2R R3, SR_TID.X ;  /* 0x0000000000037919 */ /* 0x000e640000002100 */
[----:B-1----:R-:W-:-:S05]  /*18b0*/  VIADD R4, R3, 0xffffff80 ;  /* 0xffffff8003047836 */ /* 0x002fca0000000000 */
[----:B------:R-:W-:-:S04]  /*18c0*/  SHF.R.S32.HI R3, RZ, 0x1f, R4 ;  /* 0x0000001fff037819 */ /* 0x000fc80000011404 */
[----:B------:R-:W-:-:S04]  /*18d0*/  LEA.HI R3, R3, R4, RZ, 0x7 ;  /* 0x0000000403037211 */ /* 0x000fc800078f38ff */
[----:B------:R-:W-:-:S05]  /*18e0*/  SHF.R.S32.HI R3, RZ, 0x7, R3 ;  /* 0x00000007ff037819 */ /* 0x000fca0000011403 */
[----:B------:R-:W1:Y:S02]  /*18f0*/  SHFL.IDX PT, R0, R3, RZ, 0x1f ;  /* 0x00001fff03007589 */ /* 0x000e6400000e0000 */
[----:B-1----:R-:W-:-:S13]  /*1900*/  R2UR UR40, R0 ;  /* 0x00000000002872ca */ /* 0x002fda00000e0000 */
[----:B------:R-:W-:-:S04]  /*1910*/  UIMAD.WIDE UR4, UR40, 0x55555556, URZ ;  /* 0x55555556280478a5 */ /* 0x000fc8000f8e023f */
[----:B------:R-:W-:Y:S02]  /*1920*/  ULEA.HI UR41, UR5, UR5, URZ, 0x1 ;  /* 0x0000000505297291 */ /* 0x000fe4000f8f083f */
[----:B------:R-:W-:Y:S02]  /*1930*/  UIADD3 UR5, UR37, 0x1e800, URZ ;  /* 0x0001e80025057890 */ /* 0x000fe4000fffe03f */
[----:B------:R-:W-:Y:S02]  /*1940*/  UIMAD UR41, UR41, -0x3, UR40 ;  /* 0xfffffffd292978a4 */ /* 0x000fe4000f8e0228 */
[----:B------:R-:W-:Y:S02]  /*1950*/  ULOP3.LUT UP0, URZ, UR5, 0x3ff, URZ, 0xc0, !UPT ;  /* 0x000003ff053f7892 */ /* 0x000fe4000f80c03f */
[----:B------:R-:W-:-:S04]  /*1960*/  ULEA UR4, UR41, UR37, 0xd ;  /* 0x0000002529047291 */ /* 0x000fc8000f8e683f */
[----:B------:R-:W-:Y:S01]  /*1970*/  PLOP3.LUT P0, PT, PT, PT, UP0, 0x80, 0x0 ;  /* 0x000000000000781c */ /* 0x000fe20003f0f008 */
[----:B------:R-:W-:-:S04]  /*1980*/  UIADD3 UR4, UR4, 0xc400, URZ ;  /* 0x0000c40004047890 */ /* 0x000fc8000fffe03f */
[----:B------:R-:W-:-:S04]  /*1990*/  USHF.R.U32.HI UR4, URZ, 0x4, UR4 ;  /* 0x000000043f047899 */ /* 0x000fc80008011604 */
[----:B------:R-:W-:-:S04]  /*19a0*/  ULOP3.LUT UR42, UR4, 0x3fff, URZ, 0xc0, !UPT ;  /* 0x00003fff042a7892 */ /* 0x000fc8000f8ec03f */
[----:B------:R-:W-:Y:S08]  /*19b0*/  @!P0 BRA `(.L_x_172) ;  /* 0x0000000000408947 */ /* 0x000ff00003800000 */
[----:B------:R-:W-:Y:S01]  /*19c0*/  MOV R0, 0x0 ;  /* 0x0000000000007802 */ /* 0x000fe20000000f00 */
[----:B------:R-:W-:Y:S01]  /*19d0*/  ULDC.64 UR4, c[0x4][0xa8] ;  /* 0x01002a0000047ab9 */ /* 0x000fe20000000a00 */
[----:B------:R-:W-:Y:S01]  /*19e0*/  ULDC.64 UR6, c[0x4][0x48] ;  /* 0x0100120000067ab9 */ /* 0x000fe20000000a00 */
[----:B------:R-:W-:Y:S01]  /*19f0*/  IMAD.U32 R4, RZ, RZ, UR4 ;  /* 0x00000004ff047e24 */ /* 0x000fe2000f8e00ff */
[----:B0-----:R0:W1:Y:S01]  /*1a00*/  LDC.64 R14, c[0x4][R0] ;  /* 0x01000000000e7b82 */ /* 0x0010620000000a00 */
[----:B------:R-:W-:Y:S01]  /*1a10*/  IMAD.U32 R5, RZ, RZ, UR5 ;  /* 0x00000005ff057e24 */ /* 0x000fe2000f8e00ff */
[----:B------:R-:W-:Y:S01]  /*1a20*/  ULDC.64 UR4, c[0x4][0xb0] ;  /* 0x01002c0000047ab9 */ /* 0x000fe20000000a00 */
[----:B------:R-:W-:Y:S01]  /*1a30*/  IMAD.U32 R10, RZ, RZ, UR6 ;  /* 0x00000006ff0a7e24 */ /* 0x000fe2000f8e00ff */
[----:B------:R-:W-:Y:S01]  /*1a40*/  MOV R7, UR5 ;  /* 0x0000000500077c02 */ /* 0x000fe20008000f00 */
[----:B------:R-:W-:Y:S02]  /*1a50*/  IMAD.U32 R6, RZ, RZ, UR4 ;  /* 0x00000004ff067e24 */ /* 0x000fe4000f8e00ff */
[----:B------:R-:W-:-:S02]  /*1a60*/  IMAD.U32 R11, RZ, RZ, UR7 ;  /* 0x00000007ff0b7e24 */ /* 0x000fc4000f8e00ff */
[----:B------:R-:W-:Y:S02]  /*1a70*/  IMAD.MOV.U32 R8, RZ, RZ, 0x70 ;  /* 0x00000070ff087424 */ /* 0x000fe400078e00ff */
[----:B------:R-:W-:Y:S02]  /*1a80*/  IMAD.MOV.U32 R12, RZ, RZ, 0x1 ;  /* 0x00000001ff0c7424 */ /* 0x000fe400078e00ff */
[----:B0-----:R-:W-:-:S07]  /*1a90*/  IMAD.MOV.U32 R13, RZ, RZ, RZ ;  /* 0x000000ffff0d7224 */ /* 0x001fce00078e00ff */
[----:B------:R-:W-:-:S07]  /*1aa0*/  LEPC R20, `(.L_x_172) ;  /* 0x000000001014794e */ /* 0x000fce0000000000 */
[----:B-1----:R-:W-:Y:S05]  /*1ab0*/  CALL.ABS.NOINC R14 ;  /* 0x000000000e007343 */ /* 0x002fea0003c00000 */
.L_x_172:
[----:B------:R-:W2:Y:S04]  /*1ac0*/  LDL R18, [R1+0x64] ;  /* 0x0000640001127983 */ /* 0x000ea80000100800 */
[----:B------:R-:W3:Y:S01]  /*1ad0*/  LDL R17, [R1+0x20] ;  /* 0x0000200001117983 */ /* 0x000ee20000100800 */
[----:B--2---:R-:W-:-:S04]  /*1ae0*/  LEA.HI R0, R18, R18, RZ, 0x1 ;  /* 0x0000001212007211 */ /* 0x004fc800078f08ff */
[----:B------:R-:W-:Y:S02]  /*1af0*/  LOP3.LUT R0, R0, 0xfffffffe, RZ, 0xc0, !PT ;  /* 0xfffffffe00007812 */ /* 0x000fe400078ec0ff */
[----:B---3--:R-:W-:-:S03]  /*1b00*/  ISETP.NE.AND P0, PT, R17, 0x3, PT ;  /* 0x000000031100780c */ /* 0x008fc60003f05270 */
[----:B------:R-:W-:-:S05]  /*1b10*/  IMAD.IADD R0, R18, 0x1, -R0 ;  /* 0x0000000112007824 */ /* 0x000fca00078e0a00 */
[----:B------:R-:W-:-:S04]  /*1b20*/  SHF.L.U32 R0, R0, 0x1f, RZ ;  /* 0x0000001f00007819 */ /* 0x000fc800000006ff */
[----:B------:R-:W1:Y:S02]  /*1b30*/  SYNCS.PHASECHK.TRANS64.TRYWAIT P1, [UR37+0x30800], R0 ;  /* 0x03080000ff0075a7 */ /* 0x000e640008020165 */
[----:B-1----:R-:W-:Y:S05]  /*1b40*/  @!P1 BRA `(.L_x_173) ;  /* 0x000000f800249947 */ /* 0x002fea0003800000 */
.L_x_313:
[----:B------:R-:W-:Y:S05]  /*1b50*/  @!P0 BRA `(.L_x_174) ;  /* 0x0000000000048947 */ /* 0x000fea0003800000 */
[----:B------:R-:W-:Y:S01]  /*1b60*/  BPT.TRAP 0x1 ;  /* 0x000000040000795c */ /* 0x000fe20000300000 */
.L_x_174:
[----:B-1----:R-:W-:Y:S02]  /*1b70*/  MOV R0, UR36 ;  /* 0x0000002400007c02 */ /* 0x002fe40008000f00 */
[----:B------:R-:W-:Y:S02]  /*1b80*/  SHF.L.U32 R3, R152, 0x1f, RZ ;  /* 0x0000001f98037819 */ /* 0x000fe400000006ff */
[----:B------:R-:W-:-:S04]  /*1b90*/  LEA R0, R0, UR37, 0x3 ;  /* 0x0000002500007c11 */ /* 0x000fc8000f8e18ff */
[----:B------:R1:W2:Y:S01]  /*1ba0*/  SYNCS.PHASECHK.TRANS64.TRYWAIT P2, [R0+URZ+0x30830], R3 ;  /* 0x03083003000075a7 */ /* 0x0002a2000804017f */
[----:B------:R-:W-:Y:S05]  /*1bb0*/  @!P0 BRA `(.L_x_175) ;  /* 0x0000000000048947 */ /* 0x000fea0003800000 */
[----:B------:R-:W-:Y:S01]  /*1bc0*/  BPT.TRAP 0x1 ;  /* 0x000000040000795c */ /* 0x000fe20000300000 */
.L_x_175:
[----:B------:R-:W3:Y:S01]  /*1bd0*/  S2R R4, SR_TID.X ;  /* 0x0000000000047919 */ /* 0x000ee20000002100 */
[----:B------:R-:W-:Y:S01]  /*1be0*/  IMAD.MOV.U32 R151, RZ, RZ, RZ ;  /* 0x000000ffff977224 */ /* 0x000fe200078e00ff */
[----:B---3--:R-:W-:Y:S01]  /*1bf0*/  LOP3.LUT P1, RZ, R4, 0x7f, RZ, 0xc0, !PT ;  /* 0x0000007f04ff7812 */ /* 0x008fe2000782c0ff */
[----:B--2---:R-:W-:-:S12]  /*1c00*/  @P2 BRA `(.L_x_176) ;  /* 0x0000000000082947 */ /* 0x004fd80003800000 */
[----:B------:R-:W2:Y:S02]  /*1c10*/  SYNCS.PHASECHK.TRANS64.TRYWAIT P2, [R0+URZ+0x30830], R3 ;  /* 0x03083003000075a7 */ /* 0x000ea4000804017f */
[----:B--2---:R-:W-:Y:S05]  /*1c20*/  @!P2 BRA `(.L_x_177) ;  /* 0x000000f80004a947 */ /* 0x004fea0003800000 */
.L_x_176:
[----:B------:R-:W-:Y:S05]  /*1c30*/  WARPSYNC.ALL ;  /* 0x0000000000007948 */ /* 0x000fea0003800000 */
[----:B------:R-:W-:Y:S01]  /*1c40*/  UIADD3 UR4, UR37, 0x12400, URZ ;  /* 0x0001240025047890 */ /* 0x000fe2000fffe03f */
[----:B------:R-:W3:Y:S01]  /*1c50*/  LDL R140, [R1+0x60] ;  /* 0x00006000018c7983 */ /* 0x000ee20000100800 */
[----:B------:R-:W-:Y:S01]  /*1c60*/  ULOP3.LUT UR12, UR42, 0x10000, URZ, 0xfc, !UPT ;  /* 0x000100002a0c7892 */ /* 0x000fe2000f8efc3f */
[----:B------:R-:W-:Y:S01]  /*1c70*/  WARPGROUP.ARRIVE ;  /* 0x00000000000079c5 */ /* 0x000fe20000000000 */
[----:B------:R-:W-:Y:S01]  /*1c80*/  USHF.R.U32.HI UR4, URZ, 0x4, UR4 ;  /* 0x000000043f047899 */ /* 0x000fe20008011604 */
[----:B-12---:R-:W-:Y:S01]  /*1c90*/  P2R R3, PR, RZ, 0x1 ;  /* 0x00000001ff037803 */ /* 0x006fe20000000000 */
[----:B------:R-:W-:Y:S01]  /*1ca0*/  UMOV UR13, 0x40000040 ;  /* 0x40000040000d7882 */ /* 0x000fe20000000000 */
[----:B------:R-:W-:Y:S01]  /*1cb0*/  UMOV UR15, 0x40000040 ;  /* 0x40000040000f7882 */ /* 0x000fe20000000000 */
[----:B------:R-:W-:-:S02]  /*1cc0*/  ULOP3.LUT UR4, UR4, 0x3fff, URZ, 0xc0, !UPT ;  /* 0x00003fff04047892 */ /* 0x000fc4000f8ec03f */
[----:B------:R-:W-:Y:S02]  /*1cd0*/  UIADD3 UR16, UR12, 0x2, URZ ;  /* 0x000000020c107890 */ /* 0x000fe4000fffe03f */
[----:B------:R-:W-:Y:S01]  /*1ce0*/  ULOP3.LUT UR4, UR4, 0x10000, URZ, 0xfc, !UPT ;  /* 0x0001000004047892 */ /* 0x000fe2000f8efc3f */
[----:B------:R-:W-:Y:S01]  /*1cf0*/  UMOV UR17, 0x40000040 ;  /* 0x4000004000117882 */ /* 0x000fe20000000000 */
[----:B------:R-:W-:Y:S02]  /*1d00*/  UMOV UR19, 0x40000040 ;  /* 0x4000004000137882 */ /* 0x000fe40000000000 */
[----:B------:R-:W-:Y:S02]  /*1d10*/  UIMAD UR14, UR36, 0x600, UR4 ;  /* 0x00000600240e78a4 */ /* 0x000fe4000f8e0204 */
[----:B------:R-:W-:Y:S02]  /*1d20*/  UIADD3 UR20, UR12, 0x4, URZ ;  /* 0x000000040c147890 */ /* 0x000fe4000fffe03f */
[----:B------:R-:W-:-:S02]  /*1d30*/  UIADD3 UR18, UR14, 0x2, URZ ;  /* 0x000000020e127890 */ /* 0x000fc4000fffe03f */
[----:B------:R-:W-:Y:S01]  /*1d40*/  UIADD3 UR22, UR14, 0x4, URZ ;  /* 0x000000040e167890 */ /* 0x000fe2000fffe03f */
[----:B------:R-:W-:Y:S02]  /*1d50*/  UMOV UR21, 0x40000040 ;  /* 0x4000004000157882 */ /* 0x000fe40000000000 */
[----:B------:R-:W-:Y:S01]  /*1d60*/  HGMMA.64x192x16.F32.BF16 R24, gdesc[UR12], RZ, !UPT, gsb0 ;  /* 0x02e000000c1879f0 */ /* 0x000fe2000c0018ff */
[----:B------:R-:W-:Y:S01]  /*1d70*/  UMOV UR23, 0x40000040 ;  /* 0x4000004000177882 */ /* 0x000fe20000000000 */
[----:B------:R-:W-:Y:S02]  /*1d80*/  UIADD3 UR24, UR12, 0x6, URZ ;  /* 0x000000060c187890 */ /* 0x000fe4000fffe03f */
[----:B------:R-:W-:Y:S01]  /*1d90*/  UIADD3 UR26, UR14, 0x6, URZ ;  /* 0x000000060e1a7890 */ /* 0x000fe2000fffe03f */
[----:B------:R-:W-:Y:S01]  /*1da0*/  UMOV UR25, 0x40000040 ;  /* 0x4000004000197882 */ /* 0x000fe20000000000 */
[----:B------:R-:W-:Y:S01]  /*1db0*/  UMOV UR27, 0x40000040 ;  /* 0x40000040001b7882 */ /* 0x000fe20000000000 */
[----:B------:R-:W-:Y:S01]  /*1dc0*/  ULDC UR5, c[0x0][0x9d8] ;  /* 0x0002760000057ab9 */ /* 0x000fe20000000800 */
[----:B------:R-:W-:Y:S01]  /*1dd0*/  ULDC UR6, c[0x0][0x988] ;  /* 0x0002620000067ab9 */ /* 0x000fe20000000800 */
[----:B------:R-:W-:-:S02]  /*1de0*/  WARPGROUP.DEPBAR.LE gsb0, 0x0 ;  /* 0x00008000000079c5 */ /* 0x000fc40000010000 */
[----:B------:R-:W-:-:S09]  /*1df0*/  WARPGROUP.ARRIVE ;  /* 0x00000000000079c5 */ /* 0x000fd20000000000 */
[----:B------:R-:W-:Y:S03]  /*1e00*/  HGMMA.64x192x16.F32.BF16 R24, gdesc[UR16], R24, gsb0 ;  /* 0x02e00000101879f0 */ /* 0x000fe60008001818 */
[----:B------:R-:W-:Y:S02]  /*1e10*/  WARPGROUP.DEPBAR.LE gsb0, 0x0 ;  /* 0x00008000000079c5 */ /* 0x000fe40000010000 */
[----:B------:R-:W-:-:S15]  /*1e20*/  WARPGROUP.ARRIVE ;  /* 0x00000000000079c5 */ /* 0x000fde0000000000 */
[----:B------:R-:W-:Y:S03]  /*1e30*/  HGMMA.64x192x16.F32.BF16 R24, gdesc[UR20], R24, gsb0 ;  /* 0x02e00000141879f0 */ /* 0x000fe60008001818 */
[----:B------:R-:W-:Y:S02]  /*1e40*/  WARPGROUP.DEPBAR.LE gsb0, 0x0 ;  /* 0x00008000000079c5 */ /* 0x000fe40000010000 */
[----:B------:R-:W-:-:S15]  /*1e50*/  WARPGROUP.ARRIVE ;  /* 0x00000000000079c5 */ /* 0x000fde0000000000 */
[----:B------:R-:W-:Y:S03]  /*1e60*/  HGMMA.64x192x16.F32.BF16 R24, gdesc[UR24], R24, gsb0 ;  /* 0x02e00000181879f0 */ /* 0x000fe60008001818 */
[----:B------:R-:W-:Y:S02]  /*1e70*/  WARPGROUP.DEPBAR.LE gsb0, 0x0 ;  /* 0x00008000000079c5 */ /* 0x000fe40000010000 */
[----:B------:R-:W-:Y:S01]  /*1e80*/  FMUL.FTZ R4, R24, UR5 ;  /* 0x0000000518047c20 */ /* 0x000fe20008410000 */
[----:B------:R-:W-:Y:S01]  /*1e90*/  FMUL.FTZ R6, R25, UR5 ;  /* 0x0000000519067c20 */ /* 0x000fe20008410000 */
[----:B0-----:R-:W-:Y:S01]  /*1ea0*/  FMUL.FTZ R8, R28, UR5 ;  /* 0x000000051c087c20 */ /* 0x001fe20008410000 */
[----:B------:R-:W-:Y:S01]  /*1eb0*/  FMUL.FTZ R10, R29, UR5 ;  /* 0x000000051d0a7c20 */ /* 0x000fe20008410000 */
[----:B------:R-:W-:Y:S01]  /*1ec0*/  FMUL.FTZ R25, R51, UR5 ;  /* 0x0000000533197c20 */ /* 0x000fe20008410000 */
[----:B---3--:R-:W-:Y:S01]  /*1ed0*/  IADD3 R51, R2, 0xc0, -R140 ;  /* 0x000000c002337810 */ /* 0x008fe20007ffe88c */
[----:B------:R-:W0:Y:S01]  /*1ee0*/  MUFU.TANH R4, R4 ;  /* 0x0000000400047308 */ /* 0x000e220000002400 */
[----:B------:R-:W-:Y:S01]  /*1ef0*/  FMUL.FTZ R5, R26, UR5 ;  /* 0x000000051a057c20 */ /* 0x000fe20008410000 */
[----:B------:R-:W-:Y:S01]  /*1f00*/  FMUL.FTZ R12, R32, UR5 ;  /* 0x00000005200c7c20 */ /* 0x000fe20008410000 */
[----:B------:R-:W-:Y:S01]  /*1f10*/  FMUL.FTZ R7, R27, UR5 ;  /* 0x000000051b077c20 */ /* 0x000fe20008410000 */
[----:B------:R-:W-:Y:S01]  /*1f20*/  FMUL.FTZ R14, R33, UR5 ;  /* 0x00000005210e7c20 */ /* 0x000fe20008410000 */
[----:B------:R-:W-:Y:S01]  /*1f30*/  FMUL.FTZ R9, R30, UR5 ;  /* 0x000000051e097c20 */ /* 0x000fe20008410000 */
[----:B------:R-:W-:Y:S01]  /*1f40*/  FMUL.FTZ R17, R36, UR5 ;  /* 0x0000000524117c20 */ /* 0x000fe20008410000 */
[----:B------:R-:W-:Y:S01]  /*1f50*/  FMUL.FTZ R11, R31, UR5 ;  /* 0x000000051f0b7c20 */ /* 0x000fe20008410000 */
[----:B------:R-:W1:Y:S01]  /*1f60*/  MUFU.TANH R6, R6 ;  /* 0x0000000600067308 */ /* 0x000e620000002400 */
[----:B------:R-:W-:-:S02]  /*1f70*/  IMAD R2, R16, -0xc0, R51 ;  /* 0xffffff4010027824 */ /* 0x000fc400078e0233 */
[----:B------:R-:W-:Y:S01]  /*1f80*/  FMUL.FTZ R121, R37, UR5 ;  /* 0x0000000525797c20 */ /* 0x000fe20008410000 */
[----:B------:R-:W-:Y:S01]  /*1f90*/  FMUL.FTZ R131, R61, UR5 ;  /* 0x000000053d837c20 */ /* 0x000fe20008410000 */
[----:B------:R-:W-:Y:S01]  /*1fa0*/  FMUL.FTZ R13, R34, UR5 ;  /* 0x00000005220d7c20 */ /* 0x000fe20008410000 */
[----:B------:R-:W-:Y:S01]  /*1fb0*/  FMUL.FTZ R120, R40, UR5 ;  /* 0x0000000528787c20 */ /* 0x000fe20008410000 */
[----:B------:R-:W-:Y:S01]  /*1fc0*/  FMUL.FTZ R15, R35, UR5 ;  /* 0x00000005230f7c20 */ /* 0x000fe20008410000 */
[----:B------:R-:W-:Y:S01]  /*1fd0*/  FMUL.FTZ R123, R41, UR5 ;  /* 0x00000005297b7c20 */ /* 0x000fe20008410000 */
[----:B------:R-:W2:Y:S01]  /*1fe0*/  MUFU.TANH R8, R8 ;  /* 0x0000000800087308 */ /* 0x000ea20000002400 */
[C---:B------:R-:W-:Y:S01]  /*1ff0*/  ISETP.GT.AND P4, PT, R2.reuse, RZ, PT ;  /* 0x000000ff0200720c */ /* 0x040fe20003f84270 */
[----:B------:R-:W-:Y:S01]  /*2000*/  FMUL.FTZ R31, R63, UR5 ;  /* 0x000000053f1f7c20 */ /* 0x000fe20008410000 */
[----:B------:R-:W-:Y:S01]  /*2010*/  ISETP.GT.AND P3, PT, R2, 0x1, PT ;  /* 0x000000010200780c */ /* 0x000fe20003f64270 */
[----:B------:R-:W-:Y:S01]  /*2020*/  FMUL.FTZ R18, R38, UR5 ;  /* 0x0000000526127c20 */ /* 0x000fe20008410000 */
[----:B------:R-:W-:Y:S01]  /*2030*/  FMUL.FTZ R122, R44, UR5 ;  /* 0x000000052c7a7c20 */ /* 0x000fe20008410000 */
[----:B------:R-:W-:Y:S01]  /*2040*/  FMUL.FTZ R19, R39, UR5 ;  /* 0x0000000527137c20 */ /* 0x000fe20008410000 */
[----:B------:R-:W-:Y:S01]  /*2050*/  FMUL.FTZ R125, R45, UR5 ;  /* 0x000000052d7d7c20 */ /* 0x000fe20008410000 */
[----:B------:R-:W3:Y:S01]  /*2060*/  MUFU.TANH R10, R10 ;  /* 0x0000000a000a7308 */ /* 0x000ee20000002400 */
[----:B------:R-:W-:Y:S01]  /*2070*/  ISETP.GT.AND P2, PT, R2, 0x8, PT ;  /* 0x000000080200780c */ /* 0x000fe20003f44270 */
[----:B------:R-:W-:Y:S01]  /*2080*/  FMUL.FTZ R130, R64, UR5 ;  /* 0x0000000540827c20 */ /* 0x000fe20008410000 */
[----:B------:R-:W-:Y:S01]  /*2090*/  FMUL.FTZ R20, R42, UR5 ;  /* 0x000000052a147c20 */ /* 0x000fe20008410000 */
[----:B------:R-:W-:Y:S01]  /*20a0*/  FMUL.FTZ R124, R48, UR5 ;  /* 0x00000005307c7c20 */ /* 0x000fe20008410000 */
[----:B------:R-:W-:Y:S01]  /*20b0*/  FMUL.FTZ R26, R54, UR5 ;  /* 0x00000005361a7c20 */ /* 0x000fe20008410000 */
[----:B------:R-:W-:Y:S01]  /*20c0*/  FMUL.FTZ R137, R65, UR5 ;  /* 0x0000000541897c20 */ /* 0x000fe20008410000 */
[----:B------:R-:W-:Y:S01]  /*20d0*/  FMUL.FTZ R21, R43, UR5 ;  /* 0x000000052b157c20 */ /* 0x000fe20008410000 */
[----:B------:R-:W4:Y:S01]  /*20e0*/  MUFU.TANH R5, R5 ;  /* 0x0000000500057308 */ /* 0x000f220000002400 */
[----:B0-----:R-:W-:Y:S01]  /*20f0*/  FSEL R4, R4, -INF , P4 ;  /* 0xff80000004047808 */ /* 0x001fe20002000000 */
[----:B------:R-:W-:Y:S01]  /*2100*/  FMUL.FTZ R127, R49, UR5 ;  /* 0x00000005317f7c20 */ /* 0x000fe20008410000 */
[----:B-1----:R-:W-:Y:S01]  /*2110*/  FSEL R6, R6, -INF , P3 ;  /* 0xff80000006067808 */ /* 0x002fe20001800000 */
[----:B------:R-:W-:Y:S01]  /*2120*/  FMUL.FTZ R128, R56, UR5 ;  /* 0x0000000538807c20 */ /* 0x000fe20008410000 */
[----:B------:R-:W-:Y:S01]  /*2130*/  FMUL.FTZ R22, R46, UR5 ;  /* 0x000000052e167c20 */ /* 0x000fe20008410000 */
[----:B------:R-:W-:Y:S01]  /*2140*/  FMUL.FTZ R126, R52, UR5 ;  /* 0x00000005347e7c20 */ /* 0x000fe20008410000 */
[----:B------:R-:W-:Y:S01]  /*2150*/  FMUL.FTZ R133, R57, UR5 ;  /* 0x0000000539857c20 */ /* 0x000fe20008410000 */
[----:B------:R-:W0:Y:S01]  /*2160*/  MUFU.TANH R12, R12 ;  /* 0x0000000c000c7308 */ /* 0x000e220000002400 */
[----:B------:R-:W-:Y:S01]  /*2170*/  ISETP.GT.AND P6, PT, R2, 0x9, PT ;  /* 0x000000090200780c */ /* 0x000fe20003fc4270 */
[----:B------:R-:W-:Y:S01]  /*2180*/  FMUL.FTZ R32, R66, UR5 ;  /* 0x0000000542207c20 */ /* 0x000fe20008410000 */
[----:B------:R-:W-:Y:S01]  /*2190*/  FMUL.FTZ R23, R47, UR5 ;  /* 0x000000052f177c20 */ /* 0x000fe20008410000 */
[----:B------:R-:W-:Y:S01]  /*21a0*/  FMUL.FTZ R129, R53, UR5 ;  /* 0x0000000535817c20 */ /* 0x000fe20008410000 */
[----:B------:R-:W-:Y:S01]  /*21b0*/  FMUL.FTZ R24, R50, UR5 ;  /* 0x0000000532187c20 */ /* 0x000fe20008410000 */
[----:B------:R-:W-:Y:S01]  /*21c0*/  FMUL.FTZ R29, R59, UR5 ;  /* 0x000000053b1d7c20 */ /* 0x000fe20008410000 */
[----:B------:R-:W-:Y:S01]  /*21d0*/  FMUL.FTZ R136, R68, UR5 ;  /* 0x0000000544887c20 */ /* 0x000fe20008410000 */
[----:B------:R-:W1:Y:S01]  /*21e0*/  MUFU.TANH R7, R7 ;  /* 0x0000000700077308 */ /* 0x000e620000002400 */
[----:B--2---:R-:W-:Y:S01]  /*21f0*/  FSEL R8, R8, -INF , P2 ;  /* 0xff80000008087808 */ /* 0x004fe20001000000 */
[----:B------:R-:W-:Y:S01]  /*2200*/  FMUL.FTZ R132, R60, UR5 ;  /* 0x000000053c847c20 */ /* 0x000fe20008410000 */
[----:B------:R-:W-:Y:S01]  /*2210*/  FMNMX.FTZ R61, R4, R6, !PT ;  /* 0x00000006043d7209 */ /* 0x000fe20007810000 */
[----:B------:R-:W-:Y:S01]  /*2220*/  FMUL.FTZ R135, R69, UR5 ;  /* 0x0000000545877c20 */ /* 0x000fe20008410000 */
[----:B------:R-:W-:Y:S01]  /*2230*/  FMUL.FTZ R30, R62, UR5 ;  /* 0x000000053e1e7c20 */ /* 0x000fe20008410000 */
[----:B------:R-:W-:Y:S01]  /*2240*/  FMUL.FTZ R27, R55, UR5 ;  /* 0x00000005371b7c20 */ /* 0x000fe20008410000 */
[----:B------:R-:W-:Y:S01]  /*2250*/  FMUL.FTZ R28, R58, UR5 ;  /* 0x000000053a1c7c20 */ /* 0x000fe20008410000 */
[----:B------:R-:W2:Y:S01]  /*2260*/  MUFU.TANH R14, R14 ;  /* 0x0000000e000e7308 */ /* 0x000ea20000002400 */
[----:B------:R-:W-:Y:S01]  /*2270*/  ISETP.GT.AND P5, PT, R2, 0x10, PT ;  /* 0x000000100200780c */ /* 0x000fe20003fa4270 */
[----:B------:R-:W-:Y:S01]  /*2280*/  FMUL.FTZ R34, R70, UR5 ;  /* 0x0000000546227c20 */ /* 0x000fe20008410000 */
[----:B------:R-:W-:Y:S01]  /*2290*/  FMUL.FTZ R139, R73, UR5 ;  /* 0x00000005498b7c20 */ /* 0x000fe20008410000 */
[----:B------:R-:W-:Y:S01]  /*22a0*/  FMUL.FTZ R36, R74, UR5 ;  /* 0x000000054a247c20 */ /* 0x000fe20008410000 */
[----:B------:R-:W-:Y:S01]  /*22b0*/  FMUL.FTZ R33, R67, UR5 ;  /* 0x0000000543217c20 */ /* 0x000fe20008410000 */
[----:B------:R-:W-:Y:S01]  /*22c0*/  FMUL.FTZ R134, R72, UR5 ;  /* 0x0000000548867c20 */ /* 0x000fe20008410000 */
[----:B------:R-:W-:Y:S01]  /*22d0*/  FMUL.FTZ R138, R76, UR5 ;  /* 0x000000054c8a7c20 */ /* 0x000fe20008410000 */
[----:B------:R-:W5:Y:S01]  /*22e0*/  MUFU.TANH R9, R9 ;  /* 0x0000000900097308 */ /* 0x000f620000002400 */
[----:B---3--:R-:W-:Y:S01]  /*22f0*/  FSEL R10, R10, -INF , P6 ;  /* 0xff8000000a0a7808 */ /* 0x008fe20003000000 */
[----:B------:R-:W-:Y:S01]  /*2300*/  FMUL.FTZ R35, R71, UR5 ;  /* 0x0000000547237c20 */ /* 0x000fe20008410000 */
[----:B------:R-:W-:Y:S01]  /*2310*/  FMNMX.FTZ R63, R8, R61, !PT ;  /* 0x0000003d083f7209 */ /* 0x000fe20007810000 */
[----:B------:R-:W-:Y:S01]  /*2320*/  FMUL.FTZ R38, R78, UR5 ;  /* 0x000000054e267c20 */ /* 0x000fe20008410000 */
[----:B------:R-:W-:Y:S01]  /*2330*/  FMUL.FTZ R37, R75, UR5 ;  /* 0x000000054b257c20 */ /* 0x000fe20008410000 */
[----:B------:R-:W-:Y:S01]  /*2340*/  FMUL.FTZ R117, R117, UR5 ;  /* 0x0000000575757c20 */ /* 0x000fe20008410000 */
[----:B------:R-:W3:Y:S01]  /*2350*/  LDL R140, [R1+0x14] ;  /* 0x00001400018c7983 */ /* 0x000ee20000100800 */
[----:B------:R-:W5:Y:S01]  /*2360*/  MUFU.TANH R17, R17 ;  /* 0x0000001100117308 */ /* 0x000f620000002400 */
[----:B----4-:R-:W-:Y:S01]  /*2370*/  FSEL R5, R5, -INF , P4 ;  /* 0xff80000005057808 */ /* 0x010fe20002000000 */
[----:B------:R-:W-:-:S06]  /*2380*/  FMUL.FTZ R78, R77, UR5 ;  /* 0x000000054d4e7c20 */ /* 0x000fcc0008410000 */
[----:B------:R-:W4:Y:S01]  /*2390*/  MUFU.TANH R11, R11 ;  /* 0x0000000b000b7308 */ /* 0x000f220000002400 */
[----:B------:R-:W-:Y:S01]  /*23a0*/  ISETP.GT.AND P4, PT, R2, 0x11, PT ;  /* 0x000000110200780c */ /* 0x000fe20003f84270 */
[----:B------:R-:W-:Y:S01]  /*23b0*/  FMUL.FTZ R43, R86, UR5 ;  /* 0x00000005562b7c20 */ /* 0x000fe20008410000 */
[----:B0-----:R-:W-:Y:S01]  /*23c0*/  FSEL R12, R12, -INF , P5 ;  /* 0xff8000000c0c7808 */ /* 0x001fe20002800000 */
[----:B------:R-:W-:-:S04]  /*23d0*/  FMUL.FTZ R39, R79, UR5 ;  /* 0x000000054f277c20 */ /* 0x000fc80008410000 */
[----:B------:R-:W0:Y:S01]  /*23e0*/  MUFU.TANH R121, R121 ;  /* 0x0000007900797308 */ /* 0x000e220000002400 */
[----:B------:R-:W-:Y:S01]  /*23f0*/  FMNMX.FTZ R63, R10, R63, !PT ;  /* 0x0000003f0a3f7209 */ /* 0x000fe20007810000 */
[----:B------:R-:W-:Y:S01]  /*2400*/  FMUL.FTZ R79, R80, UR5 ;  /* 0x00000005504f7c20 */ /* 0x000fe20008410000 */
[----:B-1----:R-:W-:Y:S01]  /*2410*/  FSEL R7, R7, -INF , P3 ;  /* 0xff80000007077808 */ /* 0x002fe20001800000 */
[----:B------:R-:W-:Y:S01]  /*2420*/  FMUL.FTZ R80, R81, UR5 ;  /* 0x0000000551507c20 */ /* 0x000fe20008410000 */
[----:B------:R-:W-:-:S03]  /*2430*/  FMUL.FTZ R40, R82, UR5 ;  /* 0x0000000552287c20 */ /* 0x000fc60008410000 */
[----:B------:R-:W1:Y:S01]  /*2440*/  MUFU.TANH R13, R13 ;  /* 0x0000000d000d7308 */ /* 0x000e620000002400 */
[----:B------:R-:W-:Y:S01]  /*2450*/  ISETP.GT.AND P3, PT, R2, 0x18, PT ;  /* 0x000000180200780c */ /* 0x000fe20003f64270 */
[----:B------:R-:W-:Y:S01]  /*2460*/  FMUL.FTZ R42, R84, UR5 ;  /* 0x00000005542a7c20 */ /* 0x000fe20008410000 */
[----:B--2---:R-:W-:Y:S01]  /*2470*/  FSEL R14, R14, -INF , P4 ;  /* 0xff8000000e0e7808 */ /* 0x004fe20002000000 */
[----:B------:R-:W-:-:S04]  /*2480*/  FMUL.FTZ R44, R85, UR5 ;  /* 0x00000005552c7c20 */ /* 0x000fc80008410000 */
[----:B------:R-:W2:Y:S01]  /*2490*/  MUFU.TANH R120, R120 ;  /* 0x0000007800787308 */ /* 0x000ea20000002400 */
[----:B------:R-:W-:Y:S01]  /*24a0*/  FMNMX.FTZ R63, R12, R63, !PT ;  /* 0x0000003f0c3f7209 */ /* 0x000fe20007810000 */
[----:B------:R-:W-:Y:S01]  /*24b0*/  FMUL.FTZ R46, R88, UR5 ;  /* 0x00000005582e7c20 */ /* 0x000fe20008410000 */
[----:B-----5:R-:W-:Y:S01]  /*24c0*/  FSEL R9, R9, -INF , P2 ;  /* 0xff80000009097808 */ /* 0x020fe20001000000 */
[----:B------:R-:W-:-:S04]  /*24d0*/  FMUL.FTZ R41, R83, UR5 ;  /* 0x0000000553297c20 */ /* 0x000fc80008410000 */
[----:B------:R-:W5:Y:S01]  /*24e0*/  MUFU.TANH R15, R15 ;  /* 0x0000000f000f7308 */ /* 0x000f620000002400 */
[----:B------:R-:W-:Y:S01]  /*24f0*/  ISETP.GT.AND P2, PT, R2, 0x19, PT ;  /* 0x000000190200780c */ /* 0x000fe20003f44270 */
[----:B------:R-:W-:Y:S01]  /*2500*/  FMUL.FTZ R48, R89, UR5 ;  /* 0x0000000559307c20 */ /* 0x000fe20008410000 */
[----:B------:R-:W-:Y:S01]  /*2510*/  FSEL R17, R17, -INF , P3 ;  /* 0xff80000011117808 */ /* 0x000fe20001800000 */
[----:B------:R-:W-:-:S04]  /*2520*/  FMUL.FTZ R45, R87, UR5 ;  /* 0x00000005572d7c20 */ /* 0x000fc80008410000 */
[----:B------:R-:W5:Y:S01]  /*2530*/  MUFU.TANH R123, R123 ;  /* 0x0000007b007b7308 */ /* 0x000f620000002400 */
[----:B------:R-:W-:-:S07]  /*2540*/  FMNMX.FTZ R64, R14, R63, !PT ;  /* 0x0000003f0e407209 */ /* 0x000fce0007810000 */
[----:B------:R-:W5:Y:S01]  /*2550*/  MUFU.TANH R18, R18 ;  /* 0x0000001200127308 */ /* 0x000f620000002400 */
[----:B----4-:R-:W-:-:S07]  /*2560*/  FSEL R11, R11, -INF , P6 ;  /* 0xff8000000b0b7808 */ /* 0x010fce0003000000 */
[----:B------:R-:W4:Y:S01]  /*2570*/  MUFU.TANH R122, R122 ;  /* 0x0000007a007a7308 */ /* 0x000f220000002400 */
[----:B------:R-:W-:-:S07]  /*2580*/  ISETP.GT.AND P6, PT, R2, 0x20, PT ;  /* 0x000000200200780c */ /* 0x000fce0003fc4270 */
[----:B------:R-:W4:Y:S01]  /*2590*/  MUFU.TANH R19, R19 ;  /* 0x0000001300137308 */ /* 0x000f220000002400 */
[----:B0-----:R-:W-:-:S07]  /*25a0*/  FSEL R54, R121, -INF , P2 ;  /* 0xff80000079367808 */ /* 0x001fce0001000000 */
[----:B------:R-:W0:Y:S01]  /*25b0*/  MUFU.TANH R125, R125 ;  /* 0x0000007d007d7308 */ /* 0x000e220000002400 */
[----:B------:R-:W-:-:S07]  /*25c0*/  FMNMX.FTZ R65, R17, R64, !PT ;  /* 0x0000004011417209 */ /* 0x000fce0007810000 */
[----:B------:R-:W0:Y:S01]  /*25d0*/  MUFU.TANH R20, R20 ;  /* 0x0000001400147308 */ /* 0x000e220000002400 */
[----:B-1----:R-:W-:-:S07]  /*25e0*/  FSEL R13, R13, -INF , P5 ;  /* 0xff8000000d0d7808 */ /* 0x002fce0002800000 */
[----:B------:R-:W1:Y:S01]  /*25f0*/  MUFU.TANH R124, R124 ;  /* 0x0000007c007c7308 */ /* 0x000e620000002400 */
[----:B------:R-:W-:-:S07]  /*2600*/  ISETP.GT.AND P5, PT, R2, 0x21, PT ;  /* 0x000000210200780c */ /* 0x000fce0003fa4270 */
[----:B------:R-:W1:Y:S01]  /*2610*/  MUFU.TANH R21, R21 ;  /* 0x0000001500157308 */ /* 0x000e620000002400 */
[----:B--2---:R-:W-:-:S07]  /*2620*/  FSEL R56, R120, -INF , P6 ;  /* 0xff80000078387808 */ /* 0x004fce0003000000 */
[----:B------:R-:W2:Y:S01]  /*2630*/  MUFU.TANH R127, R127 ;  /* 0x0000007f007f7308 */ /* 0x000ea20000002400 */
[----:B------:R-:W-:-:S07]  /*2640*/  FMNMX.FTZ R65, R54, R65, !PT ;  /* 0x0000004136417209 */ /* 0x000fce0007810000 */
[----:B------:R-:W2:Y:S01]  /*2650*/  MUFU.TANH R22, R22 ;  /* 0x0000001600167308 */ /* 0x000ea20000002400 */
[----:B-----5:R-:W-:-:S07]  /*2660*/  FSEL R15, R15, -INF , P4 ;  /* 0xff8000000f0f7808 */ /* 0x020fce0002000000 */
[----:B------:R-:W-:Y:S01]  /*2670*/  MUFU.TANH R128, R128 ;  /* 0x0000008000807308 */ /* 0x000fe20000002400 */
[----:B------:R-:W-:-:S07]  /*2680*/  ISETP.GT.AND P4, PT, R2, 0x28, PT ;  /* 0x000000280200780c */ /* 0x000fce0003f84270 */
[----:B------:R-:W-:Y:S01]  /*2690*/  MUFU.TANH R25, R25 ;  /* 0x0000001900197308 */ /* 0x000fe20000002400 */
[----:B------:R-:W-:-:S07]  /*26a0*/  FSEL R57, R123, -INF , P5 ;  /* 0xff8000007b397808 */ /* 0x000fce0002800000 */
[----:B------:R-:W-:Y:S01]  /*26b0*/  MUFU.TANH R26, R26 ;  /* 0x0000001a001a7308 */ /* 0x000fe20000002400 */
[----:B------:R-:W-:-:S07]  /*26c0*/  FMNMX.FTZ R66, R56, R65, !PT ;  /* 0x0000004138427209 */ /* 0x000fce0007810000 */
[----:B------:R-:W-:Y:S01]  /*26d0*/  MUFU.TANH R131, R131 ;  /* 0x0000008300837308 */ /* 0x000fe20000002400 */
[----:B------:R-:W-:-:S07]  /*26e0*/  FSEL R18, R18, -INF , P3 ;  /* 0xff80000012127808 */ /* 0x000fce0001800000 */
[----:B------:R-:W-:Y:S01]  /*26f0*/  MUFU.TANH R130, R130 ;  /* 0x0000008200827308 */ /* 0x000fe20000002400 */
[----:B------:R-:W-:-:S07]  /*2700*/  ISETP.GT.AND P3, PT, R2, 0x29, PT ;  /* 0x000000290200780c */ /* 0x000fce0003f64270 */
[----:B------:R-:W-:Y:S01]  /*2710*/  MUFU.TANH R137, R137 ;  /* 0x0000008900897308 */ /* 0x000fe20000002400 */
[----:B----4-:R-:W-:-:S07]  /*2720*/  FSEL R59, R122, -INF , P4 ;  /* 0xff8000007a3b7808 */ /* 0x010fce0002000000 */
[----:B------:R-:W-:Y:S01]  /*2730*/  MUFU.TANH R31, R31 ;  /* 0x0000001f001f7308 */ /* 0x000fe20000002400 */
[----:B------:R-:W-:Y:S01]  /*2740*/  FMNMX.FTZ R68, R57, R66, !PT ;  /* 0x0000004239447209 */ /* 0x000fe20007810000 */
[----:B------:R-:W-:Y:S01]  /*2750*/  FMUL.FTZ R52, R93, UR5 ;  /* 0x000000055d347c20 */ /* 0x000fe20008410000 */
[----:B------:R-:W-:Y:S01]  /*2760*/  FSEL R19, R19, -INF , P2 ;  /* 0xff80000013137808 */ /* 0x000fe20001000000 */
[----:B------:R-:W-:-:S04]  /*2770*/  FMUL.FTZ R47, R90, UR5 ;  /* 0x000000055a2f7c20 */ /* 0x000fc80008410000 */
[----:B------:R-:W4:Y:S01]  /*2780*/  MUFU.TANH R126, R126 ;  /* 0x0000007e007e7308 */ /* 0x000f220000002400 */
[----:B------:R-:W-:Y:S02]  /*2790*/  ISETP.GT.AND P2, PT, R2, 0x30, PT ;  /* 0x000000300200780c */ /* 0x000fe40003f44270 */
[----:B0-----:R-:W-:Y:S02]  /*27a0*/  FSEL R60, R125, -INF , P3 ;  /* 0xff8000007d3c7808 */ /* 0x001fe40001800000 */
[----:B------:R-:W-:-:S03]  /*27b0*/  FMNMX.FTZ R69, R59, R68, !PT ;  /* 0x000000443b457209 */ /* 0x000fc60007810000 */
[----:B------:R-:W0:Y:S01]  /*27c0*/  MUFU.TANH R23, R23 ;  /* 0x0000001700177308 */ /* 0x000e220000002400 */
[----:B------:R-:W-:Y:S02]  /*27d0*/  FSEL R20, R20, -INF , P6 ;  /* 0xff80000014147808 */ /* 0x000fe40003000000 */
[----:B------:R-:W-:-:S05]  /*27e0*/  ISETP.GT.AND P6, PT, R2, 0x31, PT ;  /* 0x000000310200780c */ /* 0x000fca0003fc4270 */
[----:B------:R-:W5:Y:S01]  /*27f0*/  MUFU.TANH R129, R129 ;  /* 0x0000008100817308 */ /* 0x000f620000002400 */
[----:B-1----:R-:W-:Y:S02]  /*2800*/  FSEL R61, R124, -INF , P2 ;  /* 0xff8000007c3d7808 */ /* 0x002fe40001000000 */
[----:B------:R-:W-:-:S05]  /*2810*/  FMNMX.FTZ R68, R60, R69, !PT ;  /* 0x000000453c447209 */ /* 0x000fca0007810000 */
[----:B------:R-:W1:Y:S01]  /*2820*/  MUFU.TANH R24, R24 ;  /* 0x0000001800187308 */ /* 0x000e620000002400 */
[----:B------:R-:W-:Y:S02]  /*2830*/  FSEL R21, R21, -INF , P5 ;  /* 0xff80000015157808 */ /* 0x000fe40002800000 */
[----:B------:R-:W-:Y:S02]  /*2840*/  ISETP.GT.AND P5, PT, R2, 0x38, PT ;  /* 0x000000380200780c */ /* 0x000fe40003fa4270 */
[----:B--2---:R-:W-:-:S03]  /*2850*/  FSEL R62, R127, -INF , P6 ;  /* 0xff8000007f3e7808 */ /* 0x004fc60003000000 */
[----:B------:R-:W-:Y:S01]  /*2860*/  MUFU.TANH R133, R133 ;  /* 0x0000008500857308 */ /* 0x000fe20000002400 */
[----:B------:R-:W-:-:S07]  /*2870*/  FMNMX.FTZ R69, R61, R68, !PT ;  /* 0x000000443d457209 */ /* 0x000fce0007810000 */
[----:B------:R-:W2:Y:S01]  /*2880*/  MUFU.TANH R29, R29 ;  /* 0x0000001d001d7308 */ /* 0x000ea20000002400 */
[----:B------:R-:W-:Y:S02]  /*2890*/  FSEL R22, R22, -INF , P4 ;  /* 0xff80000016167808 */ /* 0x000fe40002000000 */
[----:B------:R-:W-:Y:S02]  /*28a0*/  ISETP.GT.AND P4, PT, R2, 0x39, PT ;  /* 0x000000390200780c */ /* 0x000fe40003f84270 */
[----:B----4-:R-:W-:-:S03]  /*28b0*/  FSEL R63, R126, -INF , P5 ;  /* 0xff8000007e3f7808 */ /* 0x010fc60002800000 */
[----:B------:R-:W-:Y:S01]  /*28c0*/  MUFU.TANH R132, R132 ;  /* 0x0000008400847308 */ /* 0x000fe20000002400 */
[----:B------:R-:W-:-:S07]  /*28d0*/  FMNMX.FTZ R70, R62, R69, !PT ;  /* 0x000000453e467209 */ /* 0x000fce0007810000 */
[----:B------:R-:W4:Y:S01]  /*28e0*/  MUFU.TANH R30, R30 ;  /* 0x0000001e001e7308 */ /* 0x000f220000002400 */
[----:B0-----:R-:W-:-:S07]  /*28f0*/  FSEL R23, R23, -INF , P3 ;  /* 0xff80000017177808 */ /* 0x001fce0001800000 */
[----:B------:R-:W0:Y:S01]  /*2900*/  MUFU.TANH R34, R34 ;  /* 0x0000002200227308 */ /* 0x000e220000002400 */
[----:B------:R-:W-:Y:S02]  /*2910*/  ISETP.GT.AND P3, PT, R2, 0x40, PT ;  /* 0x000000400200780c */ /* 0x000fe40003f64270 */
[----:B-----5:R-:W-:Y:S02]  /*2920*/  FSEL R64, R129, -INF , P4 ;  /* 0xff80000081407808 */ /* 0x020fe40002000000 */
[----:B------:R-:W-:-:S03]  /*2930*/  FMNMX.FTZ R71, R63, R70, !PT ;  /* 0x000000463f477209 */ /* 0x000fc60007810000 */
[----:B------:R-:W5:Y:S01]  /*2940*/  MUFU.TANH R27, R27 ;  /* 0x0000001b001b7308 */ /* 0x000f620000002400 */
[----:B-1----:R-:W-:Y:S02]  /*2950*/  FSEL R24, R24, -INF , P2 ;  /* 0xff80000018187808 */ /* 0x002fe40001000000 */
[----:B------:R-:W-:-:S05]  /*2960*/  ISETP.GT.AND P2, PT, R2, 0x41, PT ;  /* 0x000000410200780c */ /* 0x000fca0003f44270 */
[----:B------:R-:W1:Y:S01]  /*2970*/  MUFU.TANH R35, R35 ;  /* 0x0000002300237308 */ /* 0x000e620000002400 */
[----:B------:R-:W-:Y:S02]  /*2980*/  FSEL R65, R128, -INF , P3 ;  /* 0xff80000080417808 */ /* 0x000fe40001800000 */
[----:B------:R-:W-:Y:S02]  /*2990*/  FMNMX.FTZ R74, R64, R71, !PT ;  /* 0x00000047404a7209 */ /* 0x000fe40007810000 */
[----:B------:R-:W-:-:S03]  /*29a0*/  FSEL R25, R25, -INF , P6 ;  /* 0xff80000019197808 */ /* 0x000fc60003000000 */
[----:B------:R-:W1:Y:S01]  /*29b0*/  MUFU.TANH R28, R28 ;  /* 0x0000001c001c7308 */ /* 0x000e620000002400 */
[C---:B------:R-:W-:Y:S02]  /*29c0*/  ISETP.GT.AND P6, PT, R2.reuse, 0x48, PT ;  /* 0x000000480200780c */ /* 0x040fe40003fc4270 */
[----:B--2---:R-:W-:Y:S02]  /*29d0*/  FSEL R29, R29, -INF , P2 ;  /* 0xff8000001d1d7808 */ /* 0x004fe40001000000 */
[----:B------:R-:W-:Y:S02]  /*29e0*/  FSEL R66, R133, -INF , P2 ;  /* 0xff80000085427808 */ /* 0x000fe40001000000 */
[----:B------:R-:W-:Y:S01]  /*29f0*/  ISETP.GT.AND P2, PT, R2, 0x58, PT ;  /* 0x000000580200780c */ /* 0x000fe20003f44270 */
[----:B------:R-:W2:Y:S01]  /*2a00*/  MUFU.TANH R136, R136 ;  /* 0x0000008800887308 */ /* 0x000ea20000002400 */
[----:B------:R-:W-:Y:S02]  /*2a10*/  FMNMX.FTZ R73, R65, R74, !PT ;  /* 0x0000004a41497209 */ /* 0x000fe40007810000 */
[----:B----4-:R-:W-:-:S02]  /*2a20*/  FSEL R30, R30, -INF , P6 ;  /* 0xff8000001e1e7808 */ /* 0x010fc40003000000 */
[----:B------:R-:W-:Y:S02]  /*2a30*/  FSEL R67, R132, -INF , P6 ;  /* 0xff80000084437808 */ /* 0x000fe40003000000 */
[----:B------:R-:W-:Y:S01]  /*2a40*/  FSEL R26, R26, -INF , P5 ;  /* 0xff8000001a1a7808 */ /* 0x000fe20002800000 */
[----:B------:R-:W4:Y:S01]  /*2a50*/  MUFU.TANH R135, R135 ;  /* 0x0000008700877308 */ /* 0x000f220000002400 */
[----:B------:R-:W-:Y:S02]  /*2a60*/  ISETP.GT.AND P6, PT, R2, 0x59, PT ;  /* 0x000000590200780c */ /* 0x000fe40003fc4270 */
[----:B0-----:R-:W-:Y:S02]  /*2a70*/  FSEL R72, R34, -INF , P2 ;  /* 0xff80000022487808 */ /* 0x001fe40001000000 */
[----:B------:R-:W-:Y:S02]  /*2a80*/  ISETP.GT.AND P5, PT, R2, 0x49, PT ;  /* 0x000000490200780c */ /* 0x000fe40003fa4270 */
[----:B------:R-:W-:Y:S01]  /*2a90*/  FMNMX.FTZ R34, R66, R73, !PT ;  /* 0x0000004942227209 */ /* 0x000fe20007810000 */
[----:B------:R-:W0:Y:S01]  /*2aa0*/  MUFU.TANH R32, R32 ;  /* 0x0000002000207308 */ /* 0x000e220000002400 */
[----:B-----5:R-:W-:-:S02]  /*2ab0*/  FSEL R27, R27, -INF , P4 ;  /* 0xff8000001b1b7808 */ /* 0x020fc40002000000 */
[----:B-1----:R-:W-:Y:S02]  /*2ac0*/  FSEL R73, R35, -INF , P6 ;  /* 0xff80000023497808 */ /* 0x002fe40003000000 */
[----:B------:R-:W-:Y:S02]  /*2ad0*/  ISETP.GT.AND P4, PT, R2, 0x50, PT ;  /* 0x000000500200780c */ /* 0x000fe40003f84270 */
[----:B------:R-:W-:Y:S01]  /*2ae0*/  FSEL R68, R131, -INF , P5 ;  /* 0xff80000083447808 */ /* 0x000fe20002800000 */
[----:B------:R-:W1:Y:S01]  /*2af0*/  MUFU.TANH R134, R134 ;  /* 0x0000008600867308 */ /* 0x000e620000002400 */
[----:B------:R-:W-:Y:S02]  /*2b00*/  FMNMX.FTZ R35, R67, R34, !PT ;  /* 0x0000002243237209 */ /* 0x000fe40007810000 */
[----:B------:R-:W-:Y:S02]  /*2b10*/  FSEL R28, R28, -INF , P3 ;  /* 0xff8000001c1c7808 */ /* 0x000fe40001800000 */
[----:B------:R-:W-:-:S02]  /*2b20*/  ISETP.GT.AND P3, PT, R2, 0x51, PT ;  /* 0x000000510200780c */ /* 0x000fc40003f64270 */
[----:B------:R-:W-:Y:S01]  /*2b30*/  FSEL R69, R130, -INF , P4 ;  /* 0xff80000082457808 */ /* 0x000fe20002000000 */
[----:B------:R-:W5:Y:S01]  /*2b40*/  MUFU.TANH R33, R33 ;  /* 0x0000002100217308 */ /* 0x000f620000002400 */
[----:B------:R-:W-:Y:S02]  /*2b50*/  FMNMX.FTZ R76, R68, R35, !PT ;  /* 0x00000023444c7209 */ /* 0x000fe40007810000 */
[----:B------:R-:W-:Y:S02]  /*2b60*/  FSEL R70, R137, -INF , P3 ;  /* 0xff80000089467808 */ /* 0x000fe40001800000 */
[----:B------:R-:W-:-:S03]  /*2b70*/  FMNMX.FTZ R35, R69, R76, !PT ;  /* 0x0000004c45237209 */ /* 0x000fc60007810000 */
[----:B------:R-:W3:Y:S01]  /*2b80*/  MUFU.TANH R139, R139 ;  /* 0x0000008b008b7308 */ /* 0x000ee20000002400 */
[----:B--2---:R-:W-:Y:S02]  /*2b90*/  FSEL R71, R136, -INF , P2 ;  /* 0xff80000088477808 */ /* 0x004fe40001000000 */
[----:B------:R-:W-:-:S05]  /*2ba0*/  FMNMX.FTZ R86, R70, R35, !PT ;  /* 0x0000002346567209 */ /* 0x000fca0007810000 */
[----:B------:R-:W2:Y:S01]  /*2bb0*/  MUFU.TANH R138, R138 ;  /* 0x0000008a008a7308 */ /* 0x000ea20000002400 */
[----:B------:R-:W-:Y:S02]  /*2bc0*/  FSEL R31, R31, -INF , P5 ;  /* 0xff8000001f1f7808 */ /* 0x000fe40002800000 */
[----:B------:R-:W-:Y:S02]  /*2bd0*/  ISETP.GT.AND P5, PT, R2, 0x60, PT ;  /* 0x000000600200780c */ /* 0x000fe40003fa4270 */
[----:B----4-:R-:W-:Y:S02]  /*2be0*/  FSEL R74, R135, -INF , P6 ;  /* 0xff800000874a7808 */ /* 0x010fe40003000000 */
[----:B------:R-:W-:Y:S01]  /*2bf0*/  FMNMX.FTZ R35, R71, R86, !PT ;  /* 0x0000005647237209 */ /* 0x000fe20007810000 */
[----:B------:R-:W4:Y:S01]  /*2c00*/  MUFU.TANH R78, R78 ;  /* 0x0000004e004e7308 */ /* 0x000f220000002400 */
[----:B0-----:R-:W-:Y:S02]  /*2c10*/  FSEL R32, R32, -INF , P4 ;  /* 0xff80000020207808 */ /* 0x001fe40002000000 */
[----:B------:R-:W-:-:S02]  /*2c20*/  ISETP.GT.AND P4, PT, R2, 0x61, PT ;  /* 0x000000610200780c */ /* 0x000fc40003f84270 */
[----:B-1----:R-:W-:-:S03]  /*2c30*/  FSEL R75, R134, -INF , P5 ;  /* 0xff800000864b7808 */ /* 0x002fc60002800000 */
[----:B------:R-:W0:Y:S01]  /*2c40*/  MUFU.TANH R36, R36 ;  /* 0x0000002400247308 */ /* 0x000e220000002400 */
[----:B------:R-:W-:Y:S02]  /*2c50*/  FMNMX.FTZ R86, R74, R35, !PT ;  /* 0x000000234a567209 */ /* 0x000fe40007810000 */
[----:B-----5:R-:W-:-:S05]  /*2c60*/  FSEL R33, R33, -INF , P3 ;  /* 0xff80000021217808 */ /* 0x020fca0001800000 */
[----:B------:R-:W1:Y:S01]  /*2c70*/  MUFU.TANH R79, R79 ;  /* 0x0000004f004f7308 */ /* 0x000e620000002400 */
[----:B------:R-:W-:Y:S02]  /*2c80*/  ISETP.GT.AND P3, PT, R2, 0x68, PT ;  /* 0x000000680200780c */ /* 0x000fe40003f64270 */
[----:B---3--:R-:W-:Y:S02]  /*2c90*/  FSEL R76, R139, -INF , P4 ;  /* 0xff8000008b4c7808 */ /* 0x008fe40002000000 */
[----:B------:R-:W-:-:S03]  /*2ca0*/  FMNMX.FTZ R81, R75, R86, !PT ;  /* 0x000000564b517209 */ /* 0x000fc60007810000 */
[----:B------:R-:W3:Y:S01]  /*2cb0*/  MUFU.TANH R37, R37 ;  /* 0x0000002500257308 */ /* 0x000ee20000002400 */
[----:B------:R-:W-:Y:S02]  /*2cc0*/  ISETP.GT.AND P2, PT, R2, 0x69, PT ;  /* 0x000000690200780c */ /* 0x000fe40003f44270 */
[----:B--2---:R-:W-:-:S05]  /*2cd0*/  FSEL R77, R138, -INF , P3 ;  /* 0xff8000008a4d7808 */ /* 0x004fca0001800000 */
[----:B------:R-:W2:Y:S01]  /*2ce0*/  MUFU.TANH R80, R80 ;  /* 0x0000005000507308 */ /* 0x000ea20000002400 */
[----:B------:R-:W-:-:S07]  /*2cf0*/  FMNMX.FTZ R86, R76, R81, !PT ;  /* 0x000000514c567209 */ /* 0x000fce0007810000 */
[----:B------:R-:W5:Y:S01]  /*2d00*/  MUFU.TANH R38, R38 ;  /* 0x0000002600267308 */ /* 0x000f620000002400 */
[----:B------:R-:W-:Y:S02]  /*2d10*/  ISETP.GT.AND P6, PT, R2, 0x70, PT ;  /* 0x000000700200780c */ /* 0x000fe40003fc4270 */
[----:B----4-:R-:W-:-:S05]  /*2d20*/  FSEL R78, R78, -INF , P2 ;  /* 0xff8000004e4e7808 */ /* 0x010fca0001000000 */
[----:B------:R-:W4:Y:S01]  /*2d30*/  MUFU.TANH R42, R42 ;  /* 0x0000002a002a7308 */ /* 0x000f220000002400 */
[----:B------:R-:W-:Y:S01]  /*2d40*/  FMNMX.FTZ R81, R77, R86, !PT ;  /* 0x000000564d517209 */ /* 0x000fe20007810000 */
[----:B------:R-:W-:Y:S01]  /*2d50*/  FMUL.FTZ R50, R92, UR5 ;  /* 0x000000055c327c20 */ /* 0x000fe20008410000 */
[----:B0-----:R-:W-:-:S05]  /*2d60*/  FSEL R36, R36, -INF , P5 ;  /* 0xff80000024247808 */ /* 0x001fca0002800000 */
[----:B------:R-:W0:Y:S01]  /*2d70*/  MUFU.TANH R39, R39 ;  /* 0x0000002700277308 */ /* 0x000e220000002400 */
[----:B------:R-:W-:Y:S02]  /*2d80*/  ISETP.GT.AND P5, PT, R2, 0x71, PT ;  /* 0x000000710200780c */ /* 0x000fe40003fa4270 */
[----:B-1----:R-:W-:-:S05]  /*2d90*/  FSEL R79, R79, -INF , P6 ;  /* 0xff8000004f4f7808 */ /* 0x002fca0003000000 */
[----:B------:R-:W1:Y:S01]  /*2da0*/  MUFU.TANH R44, R44 ;  /* 0x0000002c002c7308 */ /* 0x000e620000002400 */
[----:B------:R-:W-:Y:S02]  /*2db0*/  FMNMX.FTZ R86, R78, R81, !PT ;  /* 0x000000514e567209 */ /* 0x000fe40007810000 */
[----:B---3--:R-:W-:-:S05]  /*2dc0*/  FSEL R37, R37, -INF , P4 ;  /* 0xff80000025257808 */ /* 0x008fca0002000000 */
[----:B------:R-:W3:Y:S01]  /*2dd0*/  MUFU.TANH R40, R40 ;  /* 0x0000002800287308 */ /* 0x000ee20000002400 */
[----:B------:R-:W-:Y:S02]  /*2de0*/  ISETP.GT.AND P4, PT, R2, 0x78, PT ;  /* 0x000000780200780c */ /* 0x000fe40003f84270 */
[----:B--2---:R-:W-:-:S05]  /*2df0*/  FSEL R80, R80, -INF , P5 ;  /* 0xff80000050507808 */ /* 0x004fca0002800000 */
[----:B------:R-:W2:Y:S01]  /*2e00*/  MUFU.TANH R46, R46 ;  /* 0x0000002e002e7308 */ /* 0x000ea20000002400 */
[----:B------:R-:W-:-:S07]  /*2e10*/  FMNMX.FTZ R81, R79, R86, !PT ;  /* 0x000000564f517209 */ /* 0x000fce0007810000 */
[----:B------:R-:W2:Y:S01]  /*2e20*/  MUFU.TANH R41, R41 ;  /* 0x0000002900297308 */ /* 0x000ea20000002400 */
[----:B-----5:R-:W-:Y:S01]  /*2e30*/  FSEL R38, R38, -INF , P3 ;  /* 0xff80000026267808 */ /* 0x020fe20001800000 */
[----:B------:R-:W-:Y:S01]  /*2e40*/  FMUL.FTZ R55, R96, UR5 ;  /* 0x0000000560377c20 */ /* 0x000fe20008410000 */
[----:B------:R-:W-:-:S05]  /*2e50*/  ISETP.GT.AND P3, PT, R2, 0x79, PT ;  /* 0x000000790200780c */ /* 0x000fca0003f64270 */
[----:B------:R-:W5:Y:S01]  /*2e60*/  MUFU.TANH R48, R48 ;  /* 0x0000003000307308 */ /* 0x000f620000002400 */
[----:B----4-:R-:W-:Y:S02]  /*2e70*/  FSEL R42, R42, -INF , P4 ;  /* 0xff8000002a2a7808 */ /* 0x010fe40002000000 */
[----:B------:R-:W-:-:S05]  /*2e80*/  FMNMX.FTZ R81, R80, R81, !PT ;  /* 0x0000005150517209 */ /* 0x000fca0007810000 */
[----:B------:R-:W4:Y:S01]  /*2e90*/  MUFU.TANH R43, R43 ;  /* 0x0000002b002b7308 */ /* 0x000f220000002400 */
[----:B0-----:R-:W-:Y:S01]  /*2ea0*/  FSEL R39, R39, -INF , P2 ;  /* 0xff80000027277808 */ /* 0x001fe20001000000 */
[----:B------:R-:W-:-:S06]  /*2eb0*/  FMUL.FTZ R49, R91, UR5 ;  /* 0x000000055b317c20 */ /* 0x000fcc0008410000 */
[----:B------:R-:W0:Y:S01]  /*2ec0*/  MUFU.TANH R50, R50 ;  /* 0x0000003200327308 */ /* 0x000e220000002400 */
[----:B------:R-:W-:Y:S01]  /*2ed0*/  ISETP.GT.AND P2, PT, R2, 0x80, PT ;  /* 0x000000800200780c */ /* 0x000fe20003f44270 */
[----:B------:R-:W-:Y:S01]  /*2ee0*/  FMUL.FTZ R87, R97, UR5 ;  /* 0x0000000561577c20 */ /* 0x000fe20008410000 */
[----:B-1----:R-:W-:Y:S02]  /*2ef0*/  FSEL R44, R44, -INF , P3 ;  /* 0xff8000002c2c7808 */ /* 0x002fe40001800000 */
[----:B------:R-:W-:-:S03]  /*2f00*/  FMNMX.FTZ R81, R42, R81, !PT ;  /* 0x000000512a517209 */ /* 0x000fc60007810000 */
[----:B------:R-:W1:Y:S01]  /*2f10*/  MUFU.TANH R45, R45 ;  /* 0x0000002d002d7308 */ /* 0x000e620000002400 */
[----:B---3--:R-:W-:Y:S01]  /*2f20*/  FSEL R40, R40, -INF , P6 ;  /* 0xff80000028287808 */ /* 0x008fe20003000000 */
[----:B------:R-:W-:Y:S01]  /*2f30*/  FMUL.FTZ R51, R94, UR5 ;  /* 0x000000055e337c20 */ /* 0x000fe20008410000 */
[----:B------:R-:W-:-:S05]  /*2f40*/  ISETP.GT.AND P6, PT, R2, 0x81, PT ;  /* 0x000000810200780c */ /* 0x000fca0003fc4270 */
[----:B------:R-:W3:Y:S01]  /*2f50*/  MUFU.TANH R52, R52 ;  /* 0x0000003400347308 */ /* 0x000ee20000002400 */
[----:B--2---:R-:W-:Y:S01]  /*2f60*/  FSEL R46, R46, -INF , P2 ;  /* 0xff8000002e2e7808 */ /* 0x004fe20001000000 */
[----:B------:R-:W-:Y:S01]  /*2f70*/  FMUL.FTZ R89, R100, UR5 ;  /* 0x0000000564597c20 */ /* 0x000fe20008410000 */
[----:B------:R-:W-:-:S05]  /*2f80*/  FMNMX.FTZ R85, R44, R81, !PT ;  /* 0x000000512c557209 */ /* 0x000fca0007810000 */
[----:B------:R-:W2:Y:S01]  /*2f90*/  MUFU.TANH R47, R47 ;  /* 0x0000002f002f7308 */ /* 0x000ea20000002400 */
[----:B------:R-:W-:Y:S01]  /*2fa0*/  FSEL R41, R41, -INF , P5 ;  /* 0xff80000029297808 */ /* 0x000fe20002800000 */
[----:B------:R-:W-:Y:S01]  /*2fb0*/  FMUL.FTZ R53, R95, UR5 ;  /* 0x000000055f357c20 */ /* 0x000fe20008410000 */
[----:B------:R-:W-:-:S05]  /*2fc0*/  ISETP.GT.AND P5, PT, R2, 0x88, PT ;  /* 0x000000880200780c */ /* 0x000fca0003fa4270 */
[----:B------:R-:W2:Y:S01]  /*2fd0*/  MUFU.TANH R55, R55 ;  /* 0x0000003700377308 */ /* 0x000ea20000002400 */
[----:B-----5:R-:W-:Y:S01]  /*2fe0*/  FSEL R48, R48, -INF , P6 ;  /* 0xff80000030307808 */ /* 0x020fe20003000000 */
[----:B------:R-:W-:Y:S01]  /*2ff0*/  FMUL.FTZ R88, R101, UR5 ;  /* 0x0000000565587c20 */ /* 0x000fe20008410000 */
[----:B------:R-:W-:-:S05]  /*3000*/  FMNMX.FTZ R85, R46, R85, !PT ;  /* 0x000000552e557209 */ /* 0x000fca0007810000 */
[----:B------:R-:W5:Y:S01]  /*3010*/  MUFU.TANH R49, R49 ;  /* 0x0000003100317308 */ /* 0x000f620000002400 */
[----:B----4-:R-:W-:Y:S01]  /*3020*/  FSEL R43, R43, -INF , P4 ;  /* 0xff8000002b2b7808 */ /* 0x010fe20002000000 */
[----:B------:R-:W-:Y:S01]  /*3030*/  FMUL.FTZ R58, R98, UR5 ;  /* 0x00000005623a7c20 */ /* 0x000fe20008410000 */
[----:B0-----:R-:W-:-:S05]  /*3040*/  FSEL R81, R50, -INF , P5 ;  /* 0xff80000032517808 */ /* 0x001fca0002800000 */
[----:B------:R-:W0:Y:S01]  /*3050*/  MUFU.TANH R87, R87 ;  /* 0x0000005700577308 */ /* 0x000e220000002400 */
[----:B------:R-:W-:Y:S01]  /*3060*/  ISETP.GT.AND P4, PT, R2, 0x89, PT ;  /* 0x000000890200780c */ /* 0x000fe20003f84270 */
[----:B------:R-:W-:Y:S01]  /*3070*/  FMUL.FTZ R90, R104, UR5 ;  /* 0x00000005685a7c20 */ /* 0x000fe20008410000 */
[----:B------:R-:W-:-:S05]  /*3080*/  FMNMX.FTZ R50, R48, R85, !PT ;  /* 0x0000005530327209 */ /* 0x000fca0007810000 */
[----:B------:R-:W4:Y:S01]  /*3090*/  MUFU.TANH R51, R51 ;  /* 0x0000003300337308 */ /* 0x000f220000002400 */
[----:B-1----:R-:W-:Y:S01]  /*30a0*/  FSEL R45, R45, -INF , P3 ;  /* 0xff8000002d2d7808 */ /* 0x002fe20001800000 */
[----:B------:R-:W-:Y:S01]  /*30b0*/  FMUL.FTZ R82, R99, UR5 ;  /* 0x0000000563527c20 */ /* 0x000fe20008410000 */
[----:B------:R-:W-:-:S05]  /*30c0*/  ISETP.GT.AND P3, PT, R2, 0x90, PT ;  /* 0x000000900200780c */ /* 0x000fca0003f64270 */
[----:B------:R-:W1:Y:S01]  /*30d0*/  MUFU.TANH R89, R89 ;  /* 0x0000005900597308 */ /* 0x000e620000002400 */
[----:B---3--:R-:W-:Y:S01]  /*30e0*/  FSEL R85, R52, -INF , P4 ;  /* 0xff80000034557808 */ /* 0x008fe20002000000 */
[----:B------:R-:W-:Y:S01]  /*30f0*/  FMUL.FTZ R91, R105, UR5 ;  /* 0x00000005695b7c20 */ /* 0x000fe20008410000 */
[----:B------:R-:W-:-:S05]  /*3100*/  FMNMX.FTZ R50, R81, R50, !PT ;  /* 0x0000003251327209 */ /* 0x000fca0007810000 */
[----:B------:R-:W3:Y:S01]  /*3110*/  MUFU.TANH R53, R53 ;  /* 0x0000003500357308 */ /* 0x000ee20000002400 */
[----:B--2---:R-:W-:Y:S01]  /*3120*/  FSEL R47, R47, -INF , P2 ;  /* 0xff8000002f2f7808 */ /* 0x004fe20001000000 */
[----:B------:R-:W-:Y:S01]  /*3130*/  FMUL.FTZ R83, R102, UR5 ;  /* 0x0000000566537c20 */ /* 0x000fe20008410000 */
[----:B------:R-:W-:-:S05]  /*3140*/  FSEL R86, R55, -INF , P3 ;  /* 0xff80000037567808 */ /* 0x000fca0001800000 */
[----:B------:R-:W2:Y:S01]  /*3150*/  MUFU.TANH R88, R88 ;  /* 0x0000005800587308 */ /* 0x000ea20000002400 */
[----:B------:R-:W-:Y:S01]  /*3160*/  ISETP.GT.AND P2, PT, R2, 0x91, PT ;  /* 0x000000910200780c */ /* 0x000fe20003f44270 */
[----:B------:R-:W-:Y:S01]  /*3170*/  FMUL.FTZ R93, R108, UR5 ;  /* 0x000000056c5d7c20 */ /* 0x000fe20008410000 */
[----:B------:R-:W-:-:S05]  /*3180*/  FMNMX.FTZ R55, R85, R50, !PT ;  /* 0x0000003255377209 */ /* 0x000fca0007810000 */
[----:B------:R-:W2:Y:S01]  /*3190*/  MUFU.TANH R58, R58 ;  /* 0x0000003a003a7308 */ /* 0x000ea20000002400 */
[----:B-----5:R-:W-:Y:S01]  /*31a0*/  FSEL R49, R49, -INF , P6 ;  /* 0xff80000031317808 */ /* 0x020fe20003000000 */
[----:B------:R-:W-:Y:S01]  /*31b0*/  FMUL.FTZ R84, R103, UR5 ;  /* 0x0000000567547c20 */ /* 0x000fe20008410000 */
[----:B------:R-:W-:-:S05]  /*31c0*/  ISETP.GT.AND P6, PT, R2, 0x98, PT ;  /* 0x000000980200780c */ /* 0x000fca0003fc4270 */
[----:B------:R-:W5:Y:S01]  /*31d0*/  MUFU.TANH R90, R90 ;  /* 0x0000005a005a7308 */ /* 0x000f620000002400 */
[----:B0-----:R-:W-:Y:S01]  /*31e0*/  FSEL R87, R87, -INF , P2 ;  /* 0xff80000057577808 */ /* 0x001fe20001000000 */
[----:B------:R-:W-:Y:S01]  /*31f0*/  FMUL.FTZ R95, R109, UR5 ;  /* 0x000000056d5f7c20 */ /* 0x000fe20008410000 */
[----:B------:R-:W-:-:S05]  /*3200*/  FMNMX.FTZ R52, R86, R55, !PT ;  /* 0x0000003756347209 */ /* 0x000fca0007810000 */
[----:B------:R-:W0:Y:S01]  /*3210*/  MUFU.TANH R82, R82 ;  /* 0x0000005200527308 */ /* 0x000e220000002400 */
[----:B----4-:R-:W-:Y:S01]  /*3220*/  FSEL R51, R51, -INF , P5 ;  /* 0xff80000033337808 */ /* 0x010fe20002800000 */
[----:B------:R-:W-:Y:S01]  /*3230*/  FMUL.FTZ R34, R106, UR5 ;  /* 0x000000056a227c20 */ /* 0x000fe20008410000 */
[----:B------:R-:W-:-:S05]  /*3240*/  ISETP.GT.AND P5, PT, R2, 0x99, PT ;  /* 0x000000990200780c */ /* 0x000fca0003fa4270 */
[----:B------:R-:W4:Y:S01]  /*3250*/  MUFU.TANH R91, R91 ;  /* 0x0000005b005b7308 */ /* 0x000f220000002400 */
[----:B-1----:R-:W-:Y:S01]  /*3260*/  FSEL R89, R89, -INF , P6 ;  /* 0xff80000059597808 */ /* 0x002fe20003000000 */
[----:B------:R-:W-:Y:S01]  /*3270*/  FMUL.FTZ R92, R112, UR5 ;  /* 0x00000005705c7c20 */ /* 0x000fe20008410000 */
[----:B------:R-:W-:-:S05]  /*3280*/  FMNMX.FTZ R52, R87, R52, !PT ;  /* 0x0000003457347209 */ /* 0x000fca0007810000 */
        /* <DEDUP_REMOVED lines=9> */
[----:B------:R-:W-:Y:S01]  /*3320*/  FMUL.FTZ R96, R110, UR5 ;  /* 0x000000056e607c20 */ /* 0x000fe20008410000 */
[----:B------:R-:W-:-:S06]  /*3330*/  FSEL R58, R58, -INF , P3 ;  /* 0xff8000003a3a7808 */ /* 0x000fcc0001800000 */
[----:B------:R-:W2:Y:S01]  /*3340*/  MUFU.TANH R95, R95 ;  /* 0x0000005f005f7308 */ /* 0x000ea20000002400 */
[----:B------:R-:W-:Y:S01]  /*3350*/  ISETP.GT.AND P3, PT, R2, 0xa1, PT ;  /* 0x000000a10200780c */ /* 0x000fe20003f64270 */
[----:B------:R-:W-:Y:S01]  /*3360*/  FMUL.FTZ R97, R116, UR5 ;  /* 0x0000000574617c20 */ /* 0x000fe20008410000 */
[----:B-----5:R-:W-:Y:S02]  /*3370*/  FSEL R90, R90, -INF , P4 ;  /* 0xff8000005a5a7808 */ /* 0x020fe40002000000 */
[----:B------:R-:W-:-:S03]  /*3380*/  FMNMX.FTZ R55, R88, R55, !PT ;  /* 0x0000003758377209 */ /* 0x000fc60007810000 */
[----:B------:R-:W5:Y:S01]  /*3390*/  MUFU.TANH R34, R34 ;  /* 0x0000002200227308 */ /* 0x000f620000002400 */
[----:B0-----:R-:W-:Y:S02]  /*33a0*/  FSEL R50, R82, -INF , P2 ;  /* 0xff80000052327808 */ /* 0x001fe40001000000 */
[----:B------:R-:W-:-:S05]  /*33b0*/  ISETP.GT.AND P2, PT, R2, 0xa8, PT ;  /* 0x000000a80200780c */ /* 0x000fca0003f44270 */
[----:B------:R-:W0:Y:S01]  /*33c0*/  MUFU.TANH R92, R92 ;  /* 0x0000005c005c7308 */ /* 0x000e220000002400 */
[----:B----4-:R-:W-:Y:S02]  /*33d0*/  FSEL R91, R91, -INF , P3 ;  /* 0xff8000005b5b7808 */ /* 0x010fe40001800000 */
[----:B------:R-:W-:-:S05]  /*33e0*/  FMNMX.FTZ R82, R90, R55, !PT ;  /* 0x000000375a527209 */ /* 0x000fca0007810000 */
[----:B------:R-:W4:Y:S01]  /*33f0*/  MUFU.TANH R35, R35 ;  /* 0x0000002300237308 */ /* 0x000f220000002400 */
[----:B-1----:R-:W-:Y:S02]  /*3400*/  FSEL R52, R83, -INF , P6 ;  /* 0xff80000053347808 */ /* 0x002fe40003000000 */
[----:B------:R-:W-:-:S05]  /*3410*/  ISETP.GT.AND P6, PT, R2, 0xa9, PT ;  /* 0x000000a90200780c */ /* 0x000fca0003fc4270 */
[----:B------:R-:W1:Y:S01]  /*3420*/  MUFU.TANH R94, R94 ;  /* 0x0000005e005e7308 */ /* 0x000e620000002400 */
[----:B---3--:R-:W-:Y:S02]  /*3430*/  FSEL R93, R93, -INF , P2 ;  /* 0xff8000005d5d7808 */ /* 0x008fe40001000000 */
[----:B------:R-:W-:-:S05]  /*3440*/  FMNMX.FTZ R82, R91, R82, !PT ;  /* 0x000000525b527209 */ /* 0x000fca0007810000 */
[----:B------:R-:W3:Y:S01]  /*3450*/  MUFU.TANH R96, R96 ;  /* 0x0000006000607308 */ /* 0x000ee20000002400 */
[----:B--2---:R-:W-:Y:S02]  /*3460*/  FSEL R55, R84, -INF , P5 ;  /* 0xff80000054377808 */ /* 0x004fe40002800000 */
[----:B------:R-:W-:-:S05]  /*3470*/  ISETP.GT.AND P5, PT, R2, 0xb0, PT ;  /* 0x000000b00200780c */ /* 0x000fca0003fa4270 */
[----:B------:R-:W2:Y:S01]  /*3480*/  MUFU.TANH R97, R97 ;  /* 0x0000006100617308 */ /* 0x000ea20000002400 */
[----:B------:R-:W-:Y:S02]  /*3490*/  FSEL R95, R95, -INF , P6 ;  /* 0xff8000005f5f7808 */ /* 0x000fe40003000000 */
[----:B------:R-:W-:-:S05]  /*34a0*/  FMNMX.FTZ R82, R93, R82, !PT ;  /* 0x000000525d527209 */ /* 0x000fca0007810000 */
[----:B------:R-:W2:Y:S01]  /*34b0*/  MUFU.TANH R117, R117 ;  /* 0x0000007500757308 */ /* 0x000ea20000002400 */
[----:B-----5:R-:W-:Y:S02]  /*34c0*/  FSEL R84, R34, -INF , P4 ;  /* 0xff80000022547808 */ /* 0x020fe40002000000 */
[----:B------:R-:W-:Y:S02]  /*34d0*/  ISETP.GT.AND P4, PT, R2, 0xb1, PT ;  /* 0x000000b10200780c */ /* 0x000fe40003f84270 */
[----:B0-----:R-:W-:Y:S02]  /*34e0*/  FSEL R92, R92, -INF , P5 ;  /* 0xff8000005c5c7808 */ /* 0x001fe40002800000 */
[----:B------:R-:W-:Y:S02]  /*34f0*/  FMNMX.FTZ R99, R95, R82, !PT ;  /* 0x000000525f637209 */ /* 0x000fe40007810000 */
[----:B----4-:R-:W-:Y:S02]  /*3500*/  FSEL R83, R35, -INF , P3 ;  /* 0xff80000023537808 */ /* 0x010fe40001800000 */
[----:B------:R-:W-:-:S02]  /*3510*/  ISETP.GT.AND P3, PT, R2, 0xb8, PT ;  /* 0x000000b80200780c */ /* 0x000fc40003f64270 */
[----:B-1----:R-:W-:Y:S02]  /*3520*/  FSEL R94, R94, -INF , P4 ;  /* 0xff8000005e5e7808 */ /* 0x002fe40002000000 */
[----:B------:R-:W-:Y:S02]  /*3530*/  FMNMX.FTZ R99, R92, R99, !PT ;  /* 0x000000635c637209 */ /* 0x000fe40007810000 */
[----:B---3--:R-:W-:Y:S02]  /*3540*/  FSEL R82, R96, -INF , P2 ;  /* 0xff80000060527808 */ /* 0x008fe40001000000 */
[----:B------:R-:W-:Y:S02]  /*3550*/  ISETP.GT.AND P2, PT, R2, 0xb9, PT ;  /* 0x000000b90200780c */ /* 0x000fe40003f44270 */
[----:B--2---:R-:W-:Y:S02]  /*3560*/  FSEL R2, R97, -INF , P3 ;  /* 0xff80000061027808 */ /* 0x004fe40001800000 */
[----:B------:R-:W-:-:S02]  /*3570*/  FMNMX.FTZ R99, R94, R99, !PT ;  /* 0x000000635e637209 */ /* 0x000fc40007810000 */
[----:B------:R-:W-:Y:S02]  /*3580*/  FSEL R97, R117, -INF , P2 ;  /* 0xff80000075617808 */ /* 0x000fe40001000000 */
[----:B------:R-:W-:-:S04]  /*3590*/  FMNMX.FTZ R34, R2, R99, !PT ;  /* 0x0000006302227209 */ /* 0x000fc80007810000 */
[----:B------:R-:W-:-:S05]  /*35a0*/  FMNMX.FTZ R98, R97, R34, !PT ;  /* 0x0000002261627209 */ /* 0x000fca0007810000 */
[----:B------:R-:W0:Y:S02]  /*35b0*/  SHFL.BFLY PT, R35, R98, 0x2, 0x1f ;  /* 0x0c401f0062237f89 */ /* 0x000e2400000e0000 */
[----:B0-----:R-:W-:-:S05]  /*35c0*/  FMNMX.FTZ R99, R98, R35, !PT ;  /* 0x0000002362637209 */ /* 0x001fca0007810000 */
[----:B------:R-:W0:Y:S01]  /*35d0*/  SHFL.BFLY PT, R34, R99, 0x1, 0x1f ;  /* 0x0c201f0063227f89 */ /* 0x000e2200000e0000 */
[----:B------:R-:W-:Y:S01]  /*35e0*/  IMAD.U32 R35, RZ, RZ, UR6 ;  /* 0x00000006ff237e24 */ /* 0x000fe2000f8e00ff */
[----:B0-----:R-:W-:-:S04]  /*35f0*/  FMNMX.FTZ R34, R99, R34, !PT ;  /* 0x0000002263227209 */ /* 0x001fc80007810000 */
[C---:B------:R-:W-:Y:S01]  /*3600*/  FSETP.NEU.FTZ.AND P0, PT, R34.reuse, -INF , PT ;  /* 0xff8000002200780b */ /* 0x040fe20003f1d000 */
[----:B------:R-:W-:-:S05]  /*3610*/  FMUL.FTZ R96, R34, R35 ;  /* 0x0000002322607220 */ /* 0x000fca0000410000 */
[----:B------:R-:W-:-:S05]  /*3620*/  FSEL R96, R96, RZ, P0 ;  /* 0x000000ff60607208 */ /* 0x000fca0000000000 */
[-CC-:B------:R-:W-:Y:S01]  /*3630*/  FFMA.FTZ R105, R54, R35.reuse, -R96.reuse ;  /* 0x0000002336697223 */ /* 0x180fe20000010860 */
[----:B------:R-:W-:Y:S01]  /*3640*/  FFMA.FTZ R54, R60, R35, -R96 ;  /* 0x000000233c367223 */ /* 0x000fe20000010860 */
[----:B------:R-:W-:-:S04]  /*3650*/  FMNMX.FTZ R60, R5, R7, !PT ;  /* 0x00000007053c7209 */ /* 0x000fc80007810000 */
[----:B------:R-:W-:-:S04]  /*3660*/  FMNMX.FTZ R60, R9, R60, !PT ;  /* 0x0000003c093c7209 */ /* 0x000fc80007810000 */
[----:B------:R-:W-:Y:S01]  /*3670*/  FMNMX.FTZ R60, R11, R60, !PT ;  /* 0x0000003c0b3c7209 */ /* 0x000fe20007810000 */
[-CC-:B------:R-:W-:Y:S01]  /*3680*/  FFMA.FTZ R102, R10, R35.reuse, -R96.reuse ;  /* 0x000000230a667223 */ /* 0x180fe20000010860 */
[-CC-:B------:R-:W-:Y:S02]  /*3690*/  FFMA.FTZ R10, R12, R35.reuse, -R96.reuse ;  /* 0x000000230c0a7223 */ /* 0x180fe40000010860 */
[----:B------:R-:W-:Y:S01]  /*36a0*/  FMNMX.FTZ R60, R13, R60, !PT ;  /* 0x0000003c0d3c7209 */ /* 0x000fe20007810000 */
[-CC-:B------:R-:W-:Y:S01]  /*36b0*/  FFMA.FTZ R12, R56, R35.reuse, -R96.reuse ;  /* 0x00000023380c7223 */ /* 0x180fe20000010860 */
[-CC-:B------:R-:W-:Y:S01]  /*36c0*/  FFMA.FTZ R56, R61, R35.reuse, -R96.reuse ;  /* 0x000000233d387223 */ /* 0x180fe20000010860 */
[-CC-:B------:R-:W-:Y:S01]  /*36d0*/  FFMA.FTZ R103, R14, R35.reuse, -R96.reuse ;  /* 0x000000230e677223 */ /* 0x180fe20000010860 */
[----:B------:R-:W-:Y:S01]  /*36e0*/  FMNMX.FTZ R61, R15, R60, !PT ;  /* 0x0000003c0f3d7209 */ /* 0x000fe20007810000 */
[-CC-:B------:R-:W-:Y:S01]  /*36f0*/  FFMA.FTZ R14, R57, R35.reuse, -R96.reuse ;  /* 0x00000023390e7223 */ /* 0x180fe20000010860 */
[----:B------:R-:W-:-:S02]  /*3700*/  FFMA.FTZ R57, R62, R35, -R96 ;  /* 0x000000233e397223 */ /* 0x000fc40000010860 */
[----:B------:R-:W-:-:S04]  /*3710*/  FMNMX.FTZ R62, R18, R61, !PT ;  /* 0x0000003d123e7209 */ /* 0x000fc80007810000 */
[----:B------:R-:W-:Y:S01]  /*3720*/  FMNMX.FTZ R61, R19, R62, !PT ;  /* 0x0000003e133d7209 */ /* 0x000fe20007810000 */
[-CC-:B------:R-:W-:Y:S01]  /*3730*/  FFMA.FTZ R104, R17, R35.reuse, -R96.reuse ;  /* 0x0000002311687223 */ /* 0x180fe20000010860 */
[--C-:B------:R-:W-:Y:S02]  /*3740*/  FFMA.FTZ R17, R59, R35, -R96.reuse ;  /* 0x000000233b117223 */ /* 0x100fe40000010860 */
[----:B------:R-:W-:Y:S01]  /*3750*/  FMNMX.FTZ R62, R20, R61, !PT ;  /* 0x0000003d143e7209 */ /* 0x000fe20007810000 */
[----:B------:R-:W-:-:S03]  /*3760*/  FFMA.FTZ R59, R63, R35, -R96 ;  /* 0x000000233f3b7223 */ /* 0x000fc60000010860 */
[----:B------:R-:W-:Y:S01]  /*3770*/  FMNMX.FTZ R63, R21, R62, !PT ;  /* 0x0000003e153f7209 */ /* 0x000fe20007810000 */
[----:B------:R-:W-:-:S03]  /*3780*/  FFMA.FTZ R60, R64, R35, -R96 ;  /* 0x00000023403c7223 */ /* 0x000fc60000010860 */
[----:B------:R-:W-:-:S04]  /*3790*/  FMNMX.FTZ R64, R22, R63, !PT ;  /* 0x0000003f16407209 */ /* 0x000fc80007810000 */
[----:B------:R-:W-:Y:S01]  /*37a0*/  FMNMX.FTZ R63, R23, R64, !PT ;  /* 0x00000040173f7209 */ /* 0x000fe20007810000 */
[----:B------:R-:W-:-:S03]  /*37b0*/  FFMA.FTZ R106, R65, R35, -R96 ;  /* 0x00000023416a7223 */ /* 0x000fc60000010860 */
[----:B------:R-:W-:-:S04]  /*37c0*/  FMNMX.FTZ R64, R24, R63, !PT ;  /* 0x0000003f18407209 */ /* 0x000fc80007810000 */
[----:B------:R-:W-:-:S04]  /*37d0*/  FMNMX.FTZ R65, R25, R64, !PT ;  /* 0x0000004019417209 */ /* 0x000fc80007810000 */
[----:B------:R-:W-:Y:S01]  /*37e0*/  FMNMX.FTZ R64, R26, R65, !PT ;  /* 0x000000411a407209 */ /* 0x000fe20007810000 */
[----:B------:R-:W-:-:S03]  /*37f0*/  FFMA.FTZ R62, R66, R35, -R96 ;  /* 0x00000023423e7223 */ /* 0x000fc60000010860 */
[----:B------:R-:W-:-:S04]  /*3800*/  FMNMX.FTZ R65, R27, R64, !PT ;  /* 0x000000401b417209 */ /* 0x000fc80007810000 */
[----:B------:R-:W-:Y:S01]  /*3810*/  FMNMX.FTZ R66, R28, R65, !PT ;  /* 0x000000411c427209 */ /* 0x000fe20007810000 */
[----:B------:R-:W-:-:S03]  /*3820*/  FFMA.FTZ R67, R67, R35, -R96 ;  /* 0x0000002343437223 */ /* 0x000fc60000010860 */
[----:B------:R-:W-:Y:S01]  /*3830*/  FMNMX.FTZ R65, R29, R66, !PT ;  /* 0x000000421d417209 */ /* 0x000fe20007810000 */
[----:B------:R0:W-:Y:S03]  /*3840*/  MUFU.EX2 R63, R67 ;  /* 0x00000043003f7308 */ /* 0x0001e60000000800 */
[----:B------:R-:W-:Y:S01]  /*3850*/  FMNMX.FTZ R66, R30, R65, !PT ;  /* 0x000000411e427209 */ /* 0x000fe20007810000 */
[----:B------:R-:W-:-:S03]  /*3860*/  FFMA.FTZ R68, R68, R35, -R96 ;  /* 0x0000002344447223 */ /* 0x000fc60000010860 */
[----:B0-----:R-:W-:Y:S01]  /*3870*/  FMNMX.FTZ R67, R31, R66, !PT ;  /* 0x000000421f437209 */ /* 0x001fe20007810000 */
[----:B------:R-:W-:Y:S08]  /*3880*/  MUFU.EX2 R61, R106 ;  /* 0x0000006a003d7308 */ /* 0x000ff00000000800 */
[----:B------:R0:W-:Y:S02]  /*3890*/  MUFU.EX2 R106, R68 ;  /* 0x00000044006a7308 */ /* 0x0001e40000000800 */
[----:B0-----:R-:W-:-:S04]  /*38a0*/  FMNMX.FTZ R68, R32, R67, !PT ;  /* 0x0000004320447209 */ /* 0x001fc80007810000 */
[----:B------:R-:W-:Y:S01]  /*38b0*/  FMNMX.FTZ R67, R33, R68, !PT ;  /* 0x0000004421437209 */ /* 0x000fe20007810000 */
[----:B------:R-:W-:-:S03]  /*38c0*/  FFMA.FTZ R64, R69, R35, -R96 ;  /* 0x0000002345407223 */ /* 0x000fc60000010860 */
[----:B------:R-:W-:Y:S01]  /*38d0*/  FMNMX.FTZ R68, R72, R67, !PT ;  /* 0x0000004348447209 */ /* 0x000fe20007810000 */
[----:B------:R-:W-:-:S03]  /*38e0*/  FFMA.FTZ R70, R70, R35, -R96 ;  /* 0x0000002346467223 */ /* 0x000fc60000010860 */
[----:B------:R-:W-:Y:S01]  /*38f0*/  FMNMX.FTZ R69, R73, R68, !PT ;  /* 0x0000004449457209 */ /* 0x000fe20007810000 */
[----:B------:R0:W-:Y:S03]  /*3900*/  MUFU.EX2 R65, R70 ;  /* 0x0000004600417308 */ /* 0x0001e60000000800 */
[----:B0-----:R-:W-:-:S04]  /*3910*/  FMNMX.FTZ R70, R36, R69, !PT ;  /* 0x0000004524467209 */ /* 0x001fc80007810000 */
[----:B------:R-:W-:Y:S01]  /*3920*/  FMNMX.FTZ R69, R37, R70, !PT ;  /* 0x0000004625457209 */ /* 0x000fe20007810000 */
[----:B------:R-:W-:-:S03]  /*3930*/  FFMA.FTZ R66, R71, R35, -R96 ;  /* 0x0000002347427223 */ /* 0x000fc60000010860 */
[----:B------:R-:W-:Y:S01]  /*3940*/  FMNMX.FTZ R70, R38, R69, !PT ;  /* 0x0000004526467209 */ /* 0x000fe20007810000 */
[----:B------:R-:W-:-:S03]  /*3950*/  FFMA.FTZ R74, R74, R35, -R96 ;  /* 0x000000234a4a7223 */ /* 0x000fc60000010860 */
[----:B------:R-:W-:Y:S01]  /*3960*/  FMNMX.FTZ R71, R39, R70, !PT ;  /* 0x0000004627477209 */ /* 0x000fe20007810000 */
[----:B------:R0:W-:Y:S01]  /*3970*/  MUFU.EX2 R67, R74 ;  /* 0x0000004a00437308 */ /* 0x0001e20000000800 */
[-CC-:B------:R-:W-:Y:S01]  /*3980*/  FFMA.FTZ R68, R75, R35.reuse, -R96.reuse ;  /* 0x000000234b447223 */ /* 0x180fe20000010860 */
[----:B------:R-:W-:Y:S01]  /*3990*/  FFMA.FTZ R75, R76, R35, -R96 ;  /* 0x000000234c4b7223 */ /* 0x000fe20000010860 */
[----:B0-----:R-:W-:-:S04]  /*39a0*/  FMNMX.FTZ R74, R40, R71, !PT ;  /* 0x00000047284a7209 */ /* 0x001fc80007810000 */
[----:B------:R-:W-:-:S04]  /*39b0*/  FMNMX.FTZ R74, R41, R74, !PT ;  /* 0x0000004a294a7209 */ /* 0x000fc80007810000 */
[----:B------:R-:W-:-:S04]  /*39c0*/  FMNMX.FTZ R76, R43, R74, !PT ;  /* 0x0000004a2b4c7209 */ /* 0x000fc80007810000 */
[----:B------:R-:W-:-:S04]  /*39d0*/  FMNMX.FTZ R76, R45, R76, !PT ;  /* 0x0000004c2d4c7209 */ /* 0x000fc80007810000 */
[----:B------:R-:W-:Y:S01]  /*39e0*/  FMNMX.FTZ R76, R47, R76, !PT ;  /* 0x0000004c2f4c7209 */ /* 0x000fe20007810000 */
[----:B------:R-:W-:-:S03]  /*39f0*/  FFMA.FTZ R70, R77, R35, -R96 ;  /* 0x000000234d467223 */ /* 0x000fc60000010860 */
[----:B------:R-:W-:Y:S01]  /*3a00*/  FMNMX.FTZ R76, R49, R76, !PT ;  /* 0x0000004c314c7209 */ /* 0x000fe20007810000 */
[----:B------:R-:W-:-:S03]  /*3a10*/  FFMA.FTZ R77, R78, R35, -R96 ;  /* 0x000000234e4d7223 */ /* 0x000fc60000010860 */
[----:B------:R-:W-:Y:S02]  /*3a20*/  FMNMX.FTZ R78, R51, R76, !PT ;  /* 0x0000004c334e7209 */ /* 0x000fe40007810000 */
[----:B------:R-:W-:Y:S02]  /*3a30*/  ISETP.NE.AND P0, PT, R3, RZ, PT ;  /* 0x000000ff0300720c */ /* 0x000fe40003f05270 */
[----:B------:R-:W-:Y:S01]  /*3a40*/  FMNMX.FTZ R71, R53, R78, !PT ;  /* 0x0000004e35477209 */ /* 0x000fe20007810000 */
[----:B------:R-:W-:-:S03]  /*3a50*/  FMUL.FTZ R3, R111, UR5 ;  /* 0x000000056f037c20 */ /* 0x000fc60008410000 */
[----:B------:R-:W-:Y:S01]  /*3a60*/  FMNMX.FTZ R71, R58, R71, !PT ;  /* 0x000000473a477209 */ /* 0x000fe20007810000 */
[----:B------:R-:W-:Y:S02]  /*3a70*/  FMUL.FTZ R98, R114, UR5 ;  /* 0x0000000572627c20 */ /* 0x000fe40008410000 */
[----:B------:R-:W0:Y:S01]  /*3a80*/  MUFU.TANH R3, R3 ;  /* 0x0000000300037308 */ /* 0x000e220000002400 */
[----:B------:R-:W-:Y:S01]  /*3a90*/  FMNMX.FTZ R71, R50, R71, !PT ;  /* 0x0000004732477209 */ /* 0x000fe20007810000 */
[----:B------:R-:W-:-:S03]  /*3aa0*/  FMUL.FTZ R99, R115, UR5 ;  /* 0x0000000573637c20 */ /* 0x000fc60008410000 */
[----:B------:R-:W-:Y:S01]  /*3ab0*/  FMNMX.FTZ R78, R52, R71, !PT ;  /* 0x00000047344e7209 */ /* 0x000fe20007810000 */
[----:B------:R-:W-:Y:S02]  /*3ac0*/  FMUL.FTZ R100, R118, UR5 ;  /* 0x0000000576647c20 */ /* 0x000fe40008410000 */
[----:B------:R-:W1:Y:S01]  /*3ad0*/  MUFU.TANH R98, R98 ;  /* 0x0000006200627308 */ /* 0x000e620000002400 */
[----:B------:R-:W-:Y:S01]  /*3ae0*/  FMNMX.FTZ R71, R55, R78, !PT ;  /* 0x0000004e37477209 */ /* 0x000fe20007810000 */
[----:B------:R-:W-:-:S03]  /*3af0*/  FMUL.FTZ R101, R119, UR5 ;  /* 0x0000000577657c20 */ /* 0x000fc60008410000 */
[----:B------:R-:W-:-:S03]  /*3b00*/  FMNMX.FTZ R78, R84, R71, !PT ;  /* 0x00000047544e7209 */ /* 0x000fc60007810000 */
[----:B------:R-:W2:Y:S01]  /*3b10*/  MUFU.TANH R99, R99 ;  /* 0x0000006300637308 */ /* 0x000ea20000002400 */
[----:B------:R-:W-:Y:S02]  /*3b20*/  FMNMX.FTZ R71, R83, R78, !PT ;  /* 0x0000004e53477209 */ /* 0x000fe40007810000 */
[----:B0-----:R-:W-:Y:S01]  /*3b30*/  FSEL R107, R3, -INF , P6 ;  /* 0xff800000036b7808 */ /* 0x001fe20003000000 */
[----:B------:R-:W-:-:S04]  /*3b40*/  FFMA.FTZ R3, R48, R35, -R96 ;  /* 0x0000002330037223 */ /* 0x000fc80000010860 */
[----:B------:R-:W0:Y:S01]  /*3b50*/  MUFU.TANH R100, R100 ;  /* 0x0000006400647308 */ /* 0x000e220000002400 */
[----:B------:R-:W-:Y:S02]  /*3b60*/  FMNMX.FTZ R48, R82, R71, !PT ;  /* 0x0000004752307209 */ /* 0x000fe40007810000 */
[----:B-1----:R-:W-:-:S05]  /*3b70*/  FSEL R98, R98, -INF , P5 ;  /* 0xff80000062627808 */ /* 0x002fca0002800000 */
[----:B------:R-:W1:Y:S01]  /*3b80*/  MUFU.TANH R101, R101 ;  /* 0x0000006500657308 */ /* 0x000e620000002400 */
[----:B------:R-:W-:Y:S02]  /*3b90*/  FMNMX.FTZ R71, R107, R48, !PT ;  /* 0x000000306b477209 */ /* 0x000fe40007810000 */
[----:B--2---:R-:W-:Y:S02]  /*3ba0*/  FSEL R99, R99, -INF , P4 ;  /* 0xff80000063637808 */ /* 0x004fe40002000000 */
[----:B------:R-:W-:Y:S02]  /*3bb0*/  FMNMX.FTZ R78, R98, R71, !PT ;  /* 0x00000047624e7209 */ /* 0x000fe40007810000 */
[----:B0-----:R-:W-:Y:S02]  /*3bc0*/  FSEL R100, R100, -INF , P3 ;  /* 0xff80000064647808 */ /* 0x001fe40001800000 */
[----:B------:R-:W-:-:S04]  /*3bd0*/  FMNMX.FTZ R71, R99, R78, !PT ;  /* 0x0000004e63477209 */ /* 0x000fc80007810000 */
[----:B------:R-:W-:Y:S02]  /*3be0*/  FMNMX.FTZ R78, R100, R71, !PT ;  /* 0x00000047644e7209 */ /* 0x000fe40007810000 */
[----:B-1----:R-:W-:-:S04]  /*3bf0*/  FSEL R101, R101, -INF , P2 ;  /* 0xff80000065657808 */ /* 0x002fc80001000000 */
[----:B------:R-:W-:Y:S01]  /*3c00*/  FMNMX.FTZ R71, R101, R78, !PT ;  /* 0x0000004e65477209 */ /* 0x000fe20007810000 */
[----:B------:R-:W-:-:S04]  /*3c10*/  FFMA.FTZ R78, R86, R35, -R96 ;  /* 0x00000023564e7223 */ /* 0x000fc80000010860 */
[----:B------:R-:W0:Y:S02]  /*3c20*/  SHFL.BFLY PT, R86, R71, 0x2, 0x1f ;  /* 0x0c401f0047567f89 */ /* 0x000e2400000e0000 */
[----:B0-----:R-:W-:-:S05]  /*3c30*/  FMNMX.FTZ R108, R71, R86, !PT ;  /* 0x00000056476c7209 */ /* 0x001fca0007810000 */
[----:B------:R-:W0:Y:S01]  /*3c40*/  SHFL.BFLY PT, R71, R108, 0x1, 0x1f ;  /* 0x0c201f006c477f89 */ /* 0x000e2200000e0000 */
[----:B------:R-:W-:-:S04]  /*3c50*/  FFMA.FTZ R80, R80, R35, -R96 ;  /* 0x0000002350507223 */ /* 0x000fc80000010860 */
[----:B------:R1:W-:Y:S01]  /*3c60*/  MUFU.EX2 R76, R80 ;  /* 0x00000050004c7308 */ /* 0x0003e20000000800 */
[-CC-:B------:R-:W-:Y:S01]  /*3c70*/  FFMA.FTZ R4, R4, R35.reuse, -R96.reuse ;  /* 0x0000002304047223 */ /* 0x180fe20000010860 */
[-CC-:B------:R-:W-:Y:S01]  /*3c80*/  FFMA.FTZ R6, R6, R35.reuse, -R96.reuse ;  /* 0x0000002306067223 */ /* 0x180fe20000010860 */
[-CC-:B-1----:R-:W-:Y:S01]  /*3c90*/  FFMA.FTZ R80, R89, R35.reuse, -R96.reuse ;  /* 0x0000002359507223 */ /* 0x182fe20000010860 */
[----:B------:R-:W-:Y:S01]  /*3ca0*/  FFMA.FTZ R89, R92, R35, -R96 ;  /* 0x000000235c597223 */ /* 0x000fe20000010860 */
[----:B0-----:R-:W-:-:S04]  /*3cb0*/  FMNMX.FTZ R71, R108, R71, !PT ;  /* 0x000000476c477209 */ /* 0x001fc80007810000 */
[C---:B------:R-:W-:Y:S01]  /*3cc0*/  FSETP.NEU.FTZ.AND P2, PT, R71.reuse, -INF , PT ;  /* 0xff8000004700780b */ /* 0x040fe20003f5d000 */
[-C--:B------:R-:W-:Y:S01]  /*3cd0*/  FMUL.FTZ R92, R71, R35.reuse ;  /* 0x00000023475c7220 */ /* 0x080fe20000410000 */
[----:B------:R-:W-:-:S04]  /*3ce0*/  FFMA.FTZ R8, R8, R35, -R96 ;  /* 0x0000002308087223 */ /* 0x000fc80000010860 */
[----:B------:R-:W-:Y:S01]  /*3cf0*/  FSEL R92, R92, RZ, P2 ;  /* 0x000000ff5c5c7208 */ /* 0x000fe20001000000 */
[----:B------:R-:W-:Y:S04]  /*3d00*/  MUFU.EX2 R4, R4 ;  /* 0x0000000400047308 */ /* 0x000fe80000000800 */
[-CC-:B------:R-:W-:Y:S01]  /*3d10*/  FFMA.FTZ R5, R5, R35.reuse, -R92.reuse ;  /* 0x0000002305057223 */ /* 0x180fe2000001085c */
[----:B------:R-:W-:-:S03]  /*3d20*/  FFMA.FTZ R7, R7, R35, -R92 ;  /* 0x0000002307077223 */ /* 0x000fc6000001085c */
[----:B------:R-:W0:Y:S01]  /*3d30*/  MUFU.EX2 R6, R6 ;  /* 0x0000000600067308 */ /* 0x000e220000000800 */
[-C--:B------:R-:W-:Y:S01]  /*3d40*/  FFMA.FTZ R9, R9, R35.reuse, -R92 ;  /* 0x0000002309097223 */ /* 0x080fe2000001085c */
[-CC-:B------:R-:W-:Y:S01]  /*3d50*/  FFMA.FTZ R79, R79, R35.reuse, -R96.reuse ;  /* 0x000000234f4f7223 */ /* 0x180fe20000010860 */
[----:B------:R-:W-:-:S05]  /*3d60*/  FFMA.FTZ R48, R81, R35, -R96 ;  /* 0x0000002351307223 */ /* 0x000fca0000010860 */
[----:B------:R-:W1:Y:S01]  /*3d70*/  MUFU.EX2 R8, R8 ;  /* 0x0000000800087308 */ /* 0x000e620000000800 */
[-C--:B------:R-:W-:Y:S01]  /*3d80*/  FFMA.FTZ R11, R11, R35.reuse, -R92 ;  /* 0x000000230b0b7223 */ /* 0x080fe2000001085c */
[-CC-:B------:R-:W-:Y:S01]  /*3d90*/  FFMA.FTZ R81, R88, R35.reuse, -R96.reuse ;  /* 0x0000002358517223 */ /* 0x180fe20000010860 */
[----:B------:R-:W-:-:S05]  /*3da0*/  FFMA.FTZ R86, R91, R35, -R96 ;  /* 0x000000235b567223 */ /* 0x000fca0000010860 */
[----:B------:R-:W2:Y:S01]  /*3db0*/  MUFU.EX2 R102, R102 ;  /* 0x0000006600667308 */ /* 0x000ea20000000800 */
[-CC-:B------:R-:W-:Y:S01]  /*3dc0*/  FFMA.FTZ R88, R95, R35.reuse, -R96.reuse ;  /* 0x000000235f587223 */ /* 0x180fe20000010860 */
[-C--:B------:R-:W-:Y:S01]  /*3dd0*/  FFMA.FTZ R91, R2, R35.reuse, -R96 ;  /* 0x00000023025b7223 */ /* 0x080fe20000010860 */
[----:B------:R-:W-:-:S05]  /*3de0*/  FFMA.FTZ R95, R18, R35, -R92 ;  /* 0x00000023125f7223 */ /* 0x000fca000001085c */
[----:B------:R-:W-:Y:S01]  /*3df0*/  MUFU.EX2 R5, R5 ;  /* 0x0000000500057308 */ /* 0x000fe20000000800 */
[-CC-:B------:R-:W-:Y:S01]  /*3e00*/  FFMA.FTZ R42, R42, R35.reuse, -R96.reuse ;  /* 0x000000232a2a7223 */ /* 0x180fe20000010860 */
[----:B------:R-:W-:-:S06]  /*3e10*/  FFMA.FTZ R44, R44, R35, -R96 ;  /* 0x000000232c2c7223 */ /* 0x000fcc0000010860 */
[----:B------:R-:W3:Y:S01]  /*3e20*/  MUFU.EX2 R7, R7 ;  /* 0x0000000700077308 */ /* 0x000ee20000000800 */
[-CC-:B------:R-:W-:Y:S01]  /*3e30*/  FFMA.FTZ R46, R46, R35.reuse, -R96.reuse ;  /* 0x000000232e2e7223 */ /* 0x180fe20000010860 */
[-C--:B------:R-:W-:Y:S01]  /*3e40*/  FFMA.FTZ R2, R97, R35.reuse, -R96 ;  /* 0x0000002361027223 */ /* 0x080fe20000010860 */
[----:B------:R-:W-:-:S05]  /*3e50*/  FFMA.FTZ R18, R22, R35, -R92 ;  /* 0x0000002316127223 */ /* 0x000fca000001085c */
[----:B------:R-:W-:Y:S01]  /*3e60*/  MUFU.EX2 R69, R75 ;  /* 0x0000004b00457308 */ /* 0x000fe20000000800 */
[-CC-:B------:R-:W-:Y:S01]  /*3e70*/  FFMA.FTZ R22, R25, R35.reuse, -R92.reuse ;  /* 0x0000002319167223 */ /* 0x180fe2000001085c */
[----:B------:R-:W-:-:S06]  /*3e80*/  FFMA.FTZ R25, R26, R35, -R92 ;  /* 0x000000231a197223 */ /* 0x000fcc000001085c */
[----:B------:R4:W-:Y:S01]  /*3e90*/  MUFU.EX2 R74, R77 ;  /* 0x0000004d004a7308 */ /* 0x0009e20000000800 */
[----:B------:R-:W-:-:S07]  /*3ea0*/  FFMA.FTZ R26, R27, R35, -R92 ;  /* 0x000000231b1a7223 */ /* 0x000fce000001085c */
[----:B------:R5:W-:Y:S01]  /*3eb0*/  MUFU.EX2 R75, R79 ;  /* 0x0000004f004b7308 */ /* 0x000be20000000800 */
[-CC-:B----4-:R-:W-:Y:S01]  /*3ec0*/  FFMA.FTZ R77, R85, R35.reuse, -R96.reuse ;  /* 0x00000023554d7223 */ /* 0x190fe20000010860 */
[-CC-:B------:R-:W-:Y:S01]  /*3ed0*/  FFMA.FTZ R85, R90, R35.reuse, -R96.reuse ;  /* 0x000000235a557223 */ /* 0x180fe20000010860 */
[----:B------:R-:W-:-:S05]  /*3ee0*/  FFMA.FTZ R90, R94, R35, -R96 ;  /* 0x000000235e5a7223 */ /* 0x000fca0000010860 */
[----:B------:R-:W4:Y:S01]  /*3ef0*/  MUFU.EX2 R9, R9 ;  /* 0x0000000900097308 */ /* 0x000f220000000800 */
[-CC-:B-----5:R-:W-:Y:S01]  /*3f00*/  FFMA.FTZ R79, R87, R35.reuse, -R96.reuse ;  /* 0x00000023574f7223 */ /* 0x1a0fe20000010860 */
[-C--:B------:R-:W-:Y:S01]  /*3f10*/  FFMA.FTZ R87, R93, R35.reuse, -R96 ;  /* 0x000000235d577223 */ /* 0x080fe20000010860 */
[-CC-:B------:R-:W-:Y:S01]  /*3f20*/  FFMA.FTZ R93, R13, R35.reuse, -R92.reuse ;  /* 0x000000230d5d7223 */ /* 0x180fe2000001085c */
[-CC-:B------:R-:W-:Y:S01]  /*3f30*/  FFMA.FTZ R96, R19, R35.reuse, -R92.reuse ;  /* 0x0000002313607223 */ /* 0x180fe2000001085c */
[----:B------:R-:W-:-:S03]  /*3f40*/  FFMA.FTZ R19, R23, R35, -R92 ;  /* 0x0000002317137223 */ /* 0x000fc6000001085c */
[----:B------:R-:W5:Y:S01]  /*3f50*/  MUFU.EX2 R10, R10 ;  /* 0x0000000a000a7308 */ /* 0x000f620000000800 */
[-CC-:B------:R-:W-:Y:S01]  /*3f60*/  FFMA.FTZ R23, R33, R35.reuse, -R92.reuse ;  /* 0x0000002321177223 */ /* 0x180fe2000001085c */
[-CC-:B------:R-:W-:Y:S01]  /*3f70*/  FFMA.FTZ R94, R15, R35.reuse, -R92.reuse ;  /* 0x000000230f5e7223 */ /* 0x180fe2000001085c */
[-C--:B------:R-:W-:Y:S01]  /*3f80*/  FFMA.FTZ R27, R28, R35.reuse, -R92 ;  /* 0x000000231c1b7223 */ /* 0x080fe2000001085c */
[----:B0-----:R-:W-:Y:S01]  /*3f90*/  FADD.FTZ R33, R4, R6 ;  /* 0x0000000604217221 */ /* 0x001fe20000010000 */
[----:B------:R-:W-:-:S03]  /*3fa0*/  FFMA.FTZ R28, R29, R35, -R92 ;  /* 0x000000231d1c7223 */ /* 0x000fc6000001085c */
[----:B------:R-:W0:Y:S01]  /*3fb0*/  MUFU.EX2 R11, R11 ;  /* 0x0000000b000b7308 */ /* 0x000e220000000800 */
[----:B------:R-:W-:Y:S01]  /*3fc0*/  FFMA.FTZ R29, R30, R35, -R92 ;  /* 0x000000231e1d7223 */ /* 0x000fe2000001085c */
[----:B------:R-:W-:Y:S02]  /*3fd0*/  @!P1 VIADD R30, R0, 0x30840 ;  /* 0x00030840001e9836 */ /* 0x000fe40000000000 */
[----:B-1----:R-:W-:-:S04]  /*3fe0*/  FADD.FTZ R33, R8, R33 ;  /* 0x0000002108217221 */ /* 0x002fc80000010000 */
[----:B------:R-:W1:Y:S01]  /*3ff0*/  MUFU.EX2 R103, R103 ;  /* 0x0000006700677308 */ /* 0x000e620000000800 */
[-CC-:B------:R-:W-:Y:S01]  /*4000*/  FFMA.FTZ R13, R20, R35.reuse, -R92.reuse ;  /* 0x00000023140d7223 */ /* 0x180fe2000001085c */
[----:B------:R-:W-:Y:S01]  /*4010*/  F2FP.BF16.F32.PACK_AB R4, R6, R4 ;  /* 0x000000040604723e */ /* 0x000fe200000010ff */
[----:B------:R-:W-:Y:S01]  /*4020*/  FFMA.FTZ R20, R32, R35, -R92 ;  /* 0x0000002320147223 */ /* 0x000fe2000001085c */
[----:B--2---:R-:W-:-:S04]  /*4030*/  F2FP.BF16.F32.PACK_AB R6, R102, R8 ;  /* 0x000000086606723e */ /* 0x004fc800000010ff */
[----:B------:R-:W2:Y:S01]  /*4040*/  MUFU.EX2 R93, R93 ;  /* 0x0000005d005d7308 */ /* 0x000ea20000000800 */
[----:B------:R-:W-:Y:S01]  /*4050*/  FFMA.FTZ R32, R37, R35, -R92 ;  /* 0x0000002325207223 */ /* 0x000fe2000001085c */
[----:B---3--:R-:W-:Y:S01]  /*4060*/  FADD.FTZ R8, R5, R7 ;  /* 0x0000000705087221 */ /* 0x008fe20000010000 */
[----:B------:R-:W-:-:S05]  /*4070*/  @!P1 PRMT R30, RZ, 0x654, R30 ;  /* 0x00000654ff1e9816 */ /* 0x000fca000000001e */
[----:B------:R-:W3:Y:S01]  /*4080*/  MUFU.EX2 R104, R104 ;  /* 0x0000006800687308 */ /* 0x000ee20000000800 */
[----:B------:R-:W-:Y:S01]  /*4090*/  FADD.FTZ R37, R102, R33 ;  /* 0x0000002166257221 */ /* 0x000fe20000010000 */
[-CC-:B------:R-:W-:Y:S01]  /*40a0*/  FFMA.FTZ R36, R36, R35.reuse, -R92.reuse ;  /* 0x0000002324247223 */ /* 0x180fe2000001085c */
[----:B------:R-:W-:-:S05]  /*40b0*/  FFMA.FTZ R73, R73, R35, -R92 ;  /* 0x0000002349497223 */ /* 0x000fca000001085c */
[----:B------:R-:W3:Y:S01]  /*40c0*/  MUFU.EX2 R94, R94 ;  /* 0x0000005e005e7308 */ /* 0x000ee20000000800 */
[-C--:B------:R-:W-:Y:S01]  /*40d0*/  FFMA.FTZ R33, R38, R35.reuse, -R92 ;  /* 0x0000002326217223 */ /* 0x080fe2000001085c */
[----:B----4-:R-:W-:Y:S01]  /*40e0*/  FADD.FTZ R8, R9, R8 ;  /* 0x0000000809087221 */ /* 0x010fe20000010000 */
[----:B-----5:R-:W-:Y:S01]  /*40f0*/  FADD.FTZ R38, R10, R37 ;  /* 0x000000250a267221 */ /* 0x020fe20000010000 */
[----:B------:R4:W-:Y:S04]  /*4100*/  @!P1 SYNCS.ARRIVE.TRANS64.RED.A1T0 RZ, [R30+URZ], RZ ;  /* 0x000000ff1eff99a7 */ /* 0x0009e8000810043f */
[----:B------:R-:W5:Y:S08]  /*4110*/  MUFU.EX2 R105, R105 ;  /* 0x0000006900697308 */ /* 0x000f700000000800 */
[----:B------:R-:W5:Y:S01]  /*4120*/  MUFU.EX2 R95, R95 ;  /* 0x0000005f005f7308 */ /* 0x000f620000000800 */
[----:B------:R-:W-:-:S07]  /*4130*/  FFMA.FTZ R37, R39, R35, -R92 ;  /* 0x0000002327257223 */ /* 0x000fce000001085c */
[----:B------:R-:W5:Y:S08]  /*4140*/  MUFU.EX2 R12, R12 ;  /* 0x0000000c000c7308 */ /* 0x000f700000000800 */
[----:B------:R-:W5:Y:S08]  /*4150*/  MUFU.EX2 R96, R96 ;  /* 0x0000006000607308 */ /* 0x000f700000000800 */
[----:B----4-:R0:W-:Y:S08]  /*4160*/  MUFU.EX2 R30, R36 ;  /* 0x00000024001e7308 */ /* 0x0101f00000000800 */
[----:B------:R-:W4:Y:S01]  /*4170*/  MUFU.EX2 R14, R14 ;  /* 0x0000000e000e7308 */ /* 0x000f220000000800 */
[----:B0-----:R-:W-:Y:S01]  /*4180*/  FADD.FTZ R36, R11, R8 ;  /* 0x000000080b247221 */ /* 0x001fe20000010000 */
[----:B-1----:R-:W-:-:S06]  /*4190*/  F2FP.BF16.F32.PACK_AB R8, R103, R10 ;  /* 0x0000000a6708723e */ /* 0x002fcc00000010ff */
[----:B------:R0:W-:Y:S01]  /*41a0*/  MUFU.EX2 R0, R73 ;  /* 0x0000004900007308 */ /* 0x0001e20000000800 */
[----:B--2---:R-:W-:Y:S01]  /*41b0*/  FADD.FTZ R39, R93, R36 ;  /* 0x000000245d277221 */ /* 0x004fe20000010000 */
[----:B0-----:R-:W-:-:S06]  /*41c0*/  FADD.FTZ R73, R103, R38 ;  /* 0x0000002667497221 */ /* 0x001fcc0000010000 */
[----:B------:R-:W0:Y:S01]  /*41d0*/  MUFU.EX2 R17, R17 ;  /* 0x0000001100117308 */ /* 0x000e220000000800 */
[----:B---3--:R-:W-:Y:S01]  /*41e0*/  FADD.FTZ R10, R104, R73 ;  /* 0x00000049680a7221 */ /* 0x008fe20000010000 */
[----:B------:R-:W-:-:S03]  /*41f0*/  FADD.FTZ R38, R94, R39 ;  /* 0x000000275e267221 */ /* 0x000fc60000010000 */
[----:B-----5:R-:W-:-:S03]  /*4200*/  FADD.FTZ R73, R105, R10 ;  /* 0x0000000a69497221 */ /* 0x020fc60000010000 */
[----:B------:R-:W1:Y:S01]  /*4210*/  MUFU.EX2 R54, R54 ;  /* 0x0000003600367308 */ /* 0x000e620000000800 */
[----:B------:R-:W-:Y:S01]  /*4220*/  FADD.FTZ R39, R95, R38 ;  /* 0x000000265f277221 */ /* 0x000fe20000010000 */
[----:B------:R-:W-:Y:S01]  /*4230*/  F2FP.BF16.F32.PACK_AB R5, R7, R5 ;  /* 0x000000050705723e */ /* 0x000fe200000010ff */
[----:B------:R-:W-:Y:S01]  /*4240*/  FADD.FTZ R73, R12, R73 ;  /* 0x000000490c497221 */ /* 0x000fe20000010000 */
[----:B------:R-:W-:Y:S01]  /*4250*/  FFMA.FTZ R36, R40, R35, -R92 ;  /* 0x0000002328247223 */ /* 0x000fe2000001085c */
[----:B------:R-:W-:-:S03]  /*4260*/  F2FP.BF16.F32.PACK_AB R7, R11, R9 ;  /* 0x000000090b07723e */ /* 0x000fc600000010ff */
[----:B------:R-:W2:Y:S01]  /*4270*/  MUFU.EX2 R56, R56 ;  /* 0x0000003800387308 */ /* 0x000ea20000000800 */
[C---:B------:R-:W-:Y:S01]  /*4280*/  FADD.FTZ R40, R96.reuse, R39 ;  /* 0x0000002760287221 */ /* 0x040fe20000010000 */
[----:B------:R-:W-:Y:S01]  /*4290*/  F2FP.BF16.F32.PACK_AB R11, R96, R95 ;  /* 0x0000005f600b723e */ /* 0x000fe200000010ff */
[-CC-:B------:R-:W-:Y:S01]  /*42a0*/  FFMA.FTZ R15, R21, R35.reuse, -R92.reuse ;  /* 0x00000023150f7223 */ /* 0x180fe2000001085c */
[----:B----4-:R-:W-:Y:S01]  /*42b0*/  FADD.FTZ R96, R14, R73 ;  /* 0x000000490e607221 */ /* 0x010fe20000010000 */
[----:B------:R-:W-:-:S03]  /*42c0*/  FFMA.FTZ R21, R24, R35, -R92 ;  /* 0x0000002318157223 */ /* 0x000fc6000001085c */
[----:B------:R-:W3:Y:S01]  /*42d0*/  MUFU.EX2 R57, R57 ;  /* 0x0000003900397308 */ /* 0x000ee20000000800 */
[-CC-:B------:R-:W-:Y:S01]  /*42e0*/  FFMA.FTZ R24, R72, R35.reuse, -R92.reuse ;  /* 0x0000002348187223 */ /* 0x180fe2000001085c */
[----:B------:R-:W-:Y:S01]  /*42f0*/  FFMA.FTZ R72, R53, R35, -R92 ;  /* 0x0000002335487223 */ /* 0x000fe2000001085c */
[----:B0-----:R-:W-:-:S05]  /*4300*/  FADD.FTZ R53, R17, R96 ;  /* 0x0000006011357221 */ /* 0x001fca0000010000 */
[----:B------:R-:W0:Y:S01]  /*4310*/  MUFU.EX2 R13, R13 ;  /* 0x0000000d000d7308 */ /* 0x000e220000000800 */
[----:B-1----:R-:W-:-:S07]  /*4320*/  FADD.FTZ R53, R54, R53 ;  /* 0x0000003536357221 */ /* 0x002fce0000010000 */
[----:B------:R-:W1:Y:S01]  /*4330*/  MUFU.EX2 R59, R59 ;  /* 0x0000003b003b7308 */ /* 0x000e620000000800 */
[-CC-:B------:R-:W-:Y:S01]  /*4340*/  FFMA.FTZ R39, R47, R35.reuse, -R92.reuse ;  /* 0x000000232f277223 */ /* 0x180fe2000001085c */
[----:B------:R-:W-:-:S06]  /*4350*/  FFMA.FTZ R47, R58, R35, -R92 ;  /* 0x000000233a2f7223 */ /* 0x000fcc000001085c */
[----:B------:R-:W4:Y:S01]  /*4360*/  MUFU.EX2 R15, R15 ;  /* 0x0000000f000f7308 */ /* 0x000f220000000800 */
[----:B--2---:R-:W-:-:S07]  /*4370*/  FADD.FTZ R58, R56, R53 ;  /* 0x00000035383a7221 */ /* 0x004fce0000010000 */
[----:B------:R-:W2:Y:S01]  /*4380*/  MUFU.EX2 R60, R60 ;  /* 0x0000003c003c7308 */ /* 0x000ea20000000800 */
[----:B---3--:R-:W-:Y:S01]  /*4390*/  FADD.FTZ R58, R57, R58 ;  /* 0x0000003a393a7221 */ /* 0x008fe20000010000 */
[----:B------:R-:W-:Y:S01]  /*43a0*/  F2FP.BF16.F32.PACK_AB R9, R94, R93 ;  /* 0x0000005d5e09723e */ /* 0x000fe200000010ff */
[----:B0-----:R-:W-:-:S05]  /*43b0*/  FADD.FTZ R94, R13, R40 ;  /* 0x000000280d5e7221 */ /* 0x001fca0000010000 */
[----:B------:R-:W0:Y:S01]  /*43c0*/  MUFU.EX2 R62, R62 ;  /* 0x0000003e003e7308 */ /* 0x000e220000000800 */
[----:B-1----:R-:W-:Y:S01]  /*43d0*/  FADD.FTZ R53, R59, R58 ;  /* 0x0000003a3b357221 */ /* 0x002fe20000010000 */
[-CC-:B------:R-:W-:Y:S01]  /*43e0*/  FFMA.FTZ R38, R45, R35.reuse, -R92.reuse ;  /* 0x000000232d267223 */ /* 0x180fe2000001085c */
[----:B------:R-:W-:Y:S01]  /*43f0*/  FFMA.FTZ R45, R51, R35, -R92 ;  /* 0x00000023332d7223 */ /* 0x000fe2000001085c */
[----:B----4-:R-:W-:Y:S01]  /*4400*/  FADD.FTZ R51, R15, R94 ;  /* 0x0000005e0f337221 */ /* 0x010fe20000010000 */
[----:B--2---:R-:W-:-:S04]  /*4410*/  FADD.FTZ R94, R60, R53 ;  /* 0x000000353c5e7221 */ /* 0x004fc80000010000 */
[----:B------:R-:W-:-:S04]  /*4420*/  FADD.FTZ R53, R61, R94 ;  /* 0x0000005e3d357221 */ /* 0x000fc80000010000 */
[----:B0-----:R-:W-:Y:S02]  /*4430*/  FADD.FTZ R94, R62, R53 ;  /* 0x000000353e5e7221 */ /* 0x001fe40000010000 */
[----:B------:R-:W2:Y:S01]  /*4440*/  LDL R53, [R1+0x1c] ;  /* 0x00001c0001357983 */ /* 0x000ea20000100800 */
[----:B------:R-:W0:Y:S08]  /*4450*/  MUFU.EX2 R18, R18 ;  /* 0x0000001200127308 */ /* 0x000e300000000800 */
[----:B------:R-:W1:Y:S08]  /*4460*/  MUFU.EX2 R19, R19 ;  /* 0x0000001300137308 */ /* 0x000e700000000800 */
[----:B------:R-:W3:Y:S01]  /*4470*/  MUFU.EX2 R21, R21 ;  /* 0x0000001500157308 */ /* 0x000ee20000000800 */
[----:B------:R-:W-:Y:S01]  /*4480*/  FFMA.FTZ R40, R50, R35, -R92 ;  /* 0x0000002332287223 */ /* 0x000fe2000001085c */
[----:B0-----:R-:W-:-:S06]  /*4490*/  FADD.FTZ R50, R18, R51 ;  /* 0x0000003312327221 */ /* 0x001fcc0000010000 */
[----:B------:R-:W0:Y:S01]  /*44a0*/  MUFU.EX2 R22, R22 ;  /* 0x0000001600167308 */ /* 0x000e220000000800 */
[----:B-1----:R-:W-:-:S07]  /*44b0*/  FADD.FTZ R50, R19, R50 ;  /* 0x0000003213327221 */ /* 0x002fce0000010000 */
[----:B------:R-:W1:Y:S01]  /*44c0*/  MUFU.EX2 R25, R25 ;  /* 0x0000001900197308 */ /* 0x000e620000000800 */
[----:B---3--:R-:W-:-:S07]  /*44d0*/  FADD.FTZ R51, R21, R50 ;  /* 0x0000003215337221 */ /* 0x008fce0000010000 */
[----:B------:R-:W3:Y:S01]  /*44e0*/  MUFU.EX2 R26, R26 ;  /* 0x0000001a001a7308 */ /* 0x000ee20000000800 */
[----:B0-----:R-:W-:Y:S01]  /*44f0*/  FADD.FTZ R58, R22, R51 ;  /* 0x00000033163a7221 */ /* 0x001fe20000010000 */
[----:B------:R-:W-:-:S06]  /*4500*/  FFMA.FTZ R31, R31, R35, -R92 ;  /* 0x000000231f1f7223 */ /* 0x000fcc000001085c */
[----:B------:R-:W0:Y:S01]  /*4510*/  MUFU.EX2 R27, R27 ;  /* 0x0000001b001b7308 */ /* 0x000e220000000800 */
[----:B-1----:R-:W-:-:S07]  /*4520*/  FADD.FTZ R51, R25, R58 ;  /* 0x0000003a19337221 */ /* 0x002fce0000010000 */
[----:B------:R-:W1:Y:S01]  /*4530*/  MUFU.EX2 R28, R28 ;  /* 0x0000001c001c7308 */ /* 0x000e620000000800 */
[----:B---3--:R-:W-:-:S07]  /*4540*/  FADD.FTZ R58, R26, R51 ;  /* 0x000000331a3a7221 */ /* 0x008fce0000010000 */
[----:B------:R-:W3:Y:S01]  /*4550*/  MUFU.EX2 R29, R29 ;  /* 0x0000001d001d7308 */ /* 0x000ee20000000800 */
[----:B------:R-:W-:Y:S01]  /*4560*/  FFMA.FTZ R49, R49, R35, -R92 ;  /* 0x0000002331317223 */ /* 0x000fe2000001085c */
[----:B0-----:R-:W-:-:S06]  /*4570*/  FADD.FTZ R51, R27, R58 ;  /* 0x0000003a1b337221 */ /* 0x001fcc0000010000 */
[----:B------:R-:W0:Y:S08]  /*4580*/  MUFU.EX2 R64, R64 ;  /* 0x0000004000407308 */ /* 0x000e300000000800 */
[----:B------:R-:W4:Y:S01]  /*4590*/  MUFU.EX2 R31, R31 ;  /* 0x0000001f001f7308 */ /* 0x000f220000000800 */
[----:B-1----:R-:W-:-:S07]  /*45a0*/  FADD.FTZ R58, R28, R51 ;  /* 0x000000331c3a7221 */ /* 0x002fce0000010000 */
[----:B------:R-:W1:Y:S01]  /*45b0*/  MUFU.EX2 R20, R20 ;  /* 0x0000001400147308 */ /* 0x000e620000000800 */
[----:B---3--:R-:W-:-:S07]  /*45c0*/  FADD.FTZ R58, R29, R58 ;  /* 0x0000003a1d3a7221 */ /* 0x008fce0000010000 */
[----:B------:R-:W3:Y:S08]  /*45d0*/  MUFU.EX2 R66, R66 ;  /* 0x0000004200427308 */ /* 0x000ef00000000800 */
[----:B------:R5:W-:Y:S01]  /*45e0*/  MUFU.EX2 R50, R49 ;  /* 0x0000003100327308 */ /* 0x000be20000000800 */
[----:B------:R-:W-:-:S07]  /*45f0*/  F2FP.BF16.F32.PACK_AB R10, R105, R104 ;  /* 0x00000068690a723e */ /* 0x000fce00000010ff */
[----:B------:R-:W3:Y:S01]  /*4600*/  MUFU.EX2 R23, R23 ;  /* 0x0000001700177308 */ /* 0x000ee20000000800 */
[----:B-----5:R-:W-:Y:S01]  /*4610*/  FADD.FTZ R49, R63, R94 ;  /* 0x0000005e3f317221 */ /* 0x020fe20000010000 */
[----:B------:R-:W-:-:S03]  /*4620*/  F2FP.BF16.F32.PACK_AB R12, R14, R12 ;  /* 0x0000000c0e0c723e */ /* 0x000fc600000010ff */
[----:B------:R-:W-:-:S03]  /*4630*/  FADD.FTZ R49, R106, R49 ;  /* 0x000000316a317221 */ /* 0x000fc60000010000 */
[----:B------:R-:W5:Y:S01]  /*4640*/  MUFU.EX2 R24, R24 ;  /* 0x0000001800187308 */ /* 0x000f620000000800 */
[----:B0-----:R-:W-:Y:S01]  /*4650*/  FADD.FTZ R94, R64, R49 ;  /* 0x00000031405e7221 */ /* 0x001fe20000010000 */
[----:B------:R-:W-:Y:S01]  /*4660*/  F2FP.BF16.F32.PACK_AB R14, R54, R17 ;  /* 0x00000011360e723e */ /* 0x000fe200000010ff */
[----:B----4-:R-:W-:Y:S01]  /*4670*/  FADD.FTZ R17, R31, R58 ;  /* 0x0000003a1f117221 */ /* 0x010fe20000010000 */
[----:B------:R0:W-:Y:S04]  /*4680*/  STSM.16.M88.4 [R153+0x1e800], R4 ;  /* 0x01e8000499007844 */ /* 0x0001e80000000200 */
[----:B------:R-:W4:Y:S01]  /*4690*/  MUFU.EX2 R68, R68 ;  /* 0x0000004400447308 */ /* 0x000f220000000800 */
[----:B------:R1:W-:Y:S07]  /*46a0*/  STSM.16.M88.4 [R140], R8 ;  /* 0x000000088c007844 */ /* 0x0003ee0000000200 */
[----:B------:R-:W4:Y:S01]  /*46b0*/  MUFU.EX2 R70, R70 ;  /* 0x0000004600467308 */ /* 0x000f220000000800 */
[----:B0-----:R-:W-:Y:S01]  /*46c0*/  FADD.FTZ R5, R65, R94 ;  /* 0x0000005e41057221 */ /* 0x001fe20000010000 */
[----:B-1----:R-:W-:-:S06]  /*46d0*/  FADD.FTZ R8, R20, R17 ;  /* 0x0000001114087221 */ /* 0x002fcc0000010000 */
[----:B------:R-:W0:Y:S01]  /*46e0*/  MUFU.EX2 R32, R32 ;  /* 0x0000002000207308 */ /* 0x000e220000000800 */
[----:B---3--:R-:W-:Y:S01]  /*46f0*/  FADD.FTZ R10, R66, R5 ;  /* 0x00000005420a7221 */ /* 0x008fe20000010000 */
[----:B------:R-:W-:-:S03]  /*4700*/  FADD.FTZ R5, R23, R8 ;  /* 0x0000000817057221 */ /* 0x000fc60000010000 */
[----:B------:R-:W-:Y:S01]  /*4710*/  FADD.FTZ R7, R67, R10 ;  /* 0x0000000a43077221 */ /* 0x000fe20000010000 */
[----:B-----5:R-:W-:Y:S02]  /*4720*/  FADD.FTZ R5, R24, R5 ;  /* 0x0000000518057221 */ /* 0x020fe40000010000 */
[----:B------:R-:W1:Y:S01]  /*4730*/  MUFU.EX2 R33, R33 ;  /* 0x0000002100217308 */ /* 0x000e620000000800 */
[----:B----4-:R-:W-:Y:S01]  /*4740*/  FADD.FTZ R8, R68, R7 ;  /* 0x0000000744087221 */ /* 0x010fe20000010000 */
[----:B------:R-:W-:Y:S01]  /*4750*/  FFMA.FTZ R41, R41, R35, -R92 ;  /* 0x0000002329297223 */ /* 0x000fe2000001085c */
[----:B------:R-:W-:-:S05]  /*4760*/  FADD.FTZ R5, R0, R5 ;  /* 0x0000000500057221 */ /* 0x000fca0000010000 */
[----:B------:R-:W3:Y:S01]  /*4770*/  MUFU.EX2 R37, R37 ;  /* 0x0000002500257308 */ /* 0x000ee20000000800 */
[----:B------:R-:W-:Y:S01]  /*4780*/  FADD.FTZ R7, R69, R8 ;  /* 0x0000000845077221 */ /* 0x000fe20000010000 */
[----:B------:R-:W-:Y:S01]  /*4790*/  FADD.FTZ R11, R30, R5 ;  /* 0x000000051e0b7221 */ /* 0x000fe20000010000 */
[----:B------:R-:W-:-:S05]  /*47a0*/  FFMA.FTZ R43, R43, R35, -R92 ;  /* 0x000000232b2b7223 */ /* 0x000fca000001085c */
        /* <DEDUP_REMOVED lines=8> */
[----:B---3--:R-:W-:-:S06]  /*4830*/  FADD.FTZ R11, R37, R8 ;  /* 0x00000008250b7221 */ /* 0x008fcc0000010000 */
[----:B------:R-:W3:Y:S08]  /*4840*/  MUFU.EX2 R44, R44 ;  /* 0x0000002c002c7308 */ /* 0x000ef00000000800 */
[----:B------:R-:W5:Y:S01]  /*4850*/  MUFU.EX2 R43, R43 ;  /* 0x0000002b002b7308 */ /* 0x000f620000000800 */
[----:B------:R-:W-:Y:S01]  /*4860*/  F2FP.BF16.F32.PACK_AB R13, R15, R13 ;  /* 0x0000000d0f0d723e */ /* 0x000fe200000010ff */
[----:B------:R-:W-:-:S06]  /*4870*/  FADD.FTZ R17, R76, R17 ;  /* 0x000000114c117221 */ /* 0x000fcc0000010000 */
[----:B------:R-:W5:Y:S01]  /*4880*/  MUFU.EX2 R46, R46 ;  /* 0x0000002e002e7308 */ /* 0x000f620000000800 */
[----:B------:R-:W-:Y:S01]  /*4890*/  F2FP.BF16.F32.PACK_AB R56, R57, R56 ;  /* 0x000000383938723e */ /* 0x000fe200000010ff */
[----:B----4-:R-:W-:Y:S01]  /*48a0*/  FADD.FTZ R8, R36, R11 ;  /* 0x0000000b24087221 */ /* 0x010fe20000010000 */
[----:B------:R-:W-:-:S05]  /*48b0*/  F2FP.BF16.F32.PACK_AB R58, R60, R59 ;  /* 0x0000003b3c3a723e */ /* 0x000fca00000010ff */
[----:B------:R-:W4:Y:S01]  /*48c0*/  MUFU.EX2 R38, R38 ;  /* 0x0000002600267308 */ /* 0x000f220000000800 */
[----:B------:R-:W-:Y:S02]  /*48d0*/  F2FP.BF16.F32.PACK_AB R15, R19, R18 ;  /* 0x00000012130f723e */ /* 0x000fe400000010ff */
[----:B------:R-:W-:-:S05]  /*48e0*/  F2FP.BF16.F32.PACK_AB R57, R22, R21 ;  /* 0x000000151639723e */ /* 0x000fca00000010ff */
[----:B------:R-:W4:Y:S01]  /*48f0*/  MUFU.EX2 R3, R3 ;  /* 0x0000000300037308 */ /* 0x000f220000000800 */
[----:B------:R-:W-:Y:S01]  /*4900*/  F2FP.BF16.F32.PACK_AB R59, R26, R25 ;  /* 0x000000191a3b723e */ /* 0x000fe200000010ff */
[----:B0-----:R-:W-:Y:S01]  /*4910*/  FADD.FTZ R17, R42, R17 ;  /* 0x000000112a117221 */ /* 0x001fe20000010000 */
[----:B------:R-:W-:Y:S02]  /*4920*/  F2FP.BF16.F32.PACK_AB R4, R62, R61 ;  /* 0x0000003d3e04723e */ /* 0x000fe400000010ff */
[----:B------:R-:W-:-:S03]  /*4930*/  F2FP.BF16.F32.PACK_AB R6, R106, R63 ;  /* 0x0000003f6a06723e */ /* 0x000fc600000010ff */
[----:B------:R-:W0:Y:S01]  /*4940*/  MUFU.EX2 R39, R39 ;  /* 0x0000002700277308 */ /* 0x000e220000000800 */
[----:B------:R-:W-:Y:S02]  /*4950*/  F2FP.BF16.F32.PACK_AB R5, R28, R27 ;  /* 0x0000001b1c05723e */ /* 0x000fe400000010ff */
[----:B------:R-:W-:Y:S01]  /*4960*/  F2FP.BF16.F32.PACK_AB R7, R31, R29 ;  /* 0x0000001d1f07723e */ /* 0x000fe200000010ff */
[----:B-1----:R-:W-:Y:S01]  /*4970*/  FADD.FTZ R8, R41, R8 ;  /* 0x0000000829087221 */ /* 0x002fe20000010000 */
[----:B------:R-:W-:Y:S03]  /*4980*/  STSM.16.M88.4 [R155], R12 ;  /* 0x0000000c9b007844 */ /* 0x000fe60000000200 */
[----:B------:R-:W1:Y:S01]  /*4990*/  MUFU.EX2 R48, R48 ;  /* 0x0000003000307308 */ /* 0x000e620000000800 */
[----:B------:R-:W-:Y:S01]  /*49a0*/  STSM.16.M88.4 [R154], R56 ;  /* 0x000000389a007844 */ /* 0x000fe20000000200 */
[----:B---3--:R-:W-:-:S03]  /*49b0*/  FADD.FTZ R17, R44, R17 ;  /* 0x000000112c117221 */ /* 0x008fc60000010000 */
[----:B------:R5:W-:Y:S03]  /*49c0*/  STSM.16.M88.4 [R153+0x24800], R4 ;  /* 0x0248000499007844 */ /* 0x000be60000000200 */
[----:B------:R-:W3:Y:S01]  /*49d0*/  MUFU.EX2 R77, R77 ;  /* 0x0000004d004d7308 */ /* 0x000ee20000000800 */
[----:B------:R-:W-:-:S07]  /*49e0*/  F2FP.BF16.F32.PACK_AB R66, R67, R66 ;  /* 0x000000424342723e */ /* 0x000fce00000010ff */
[----:B------:R-:W-:Y:S01]  /*49f0*/  MUFU.EX2 R78, R78 ;  /* 0x0000004e004e7308 */ /* 0x000fe20000000800 */
[----:B------:R-:W-:Y:S01]  /*4a00*/  F2FP.BF16.F32.PACK_AB R67, R0, R24 ;  /* 0x000000180043723e */ /* 0x000fe200000010ff */
[----:B------:R-:W-:-:S06]  /*4a10*/  FFMA.FTZ R52, R52, R35, -R92 ;  /* 0x0000002334347223 */ /* 0x000fcc000001085c */
[----:B------:R-:W3:Y:S01]  /*4a20*/  MUFU.EX2 R45, R45 ;  /* 0x0000002d002d7308 */ /* 0x000ee20000000800 */
[----:B-----5:R-:W-:Y:S01]  /*4a30*/  FADD.FTZ R5, R43, R8 ;  /* 0x000000082b057221 */ /* 0x020fe20000010000 */
[----:B------:R-:W-:-:S06]  /*4a40*/  FADD.FTZ R8, R46, R17 ;  /* 0x000000112e087221 */ /* 0x000fcc0000010000 */
[----:B------:R-:W5:Y:S01]  /*4a50*/  MUFU.EX2 R72, R72 ;  /* 0x0000004800487308 */ /* 0x000f620000000800 */
[----:B----4-:R-:W-:Y:S01]  /*4a60*/  FADD.FTZ R0, R38, R5 ;  /* 0x0000000526007221 */ /* 0x010fe20000010000 */
[----:B------:R-:W-:-:S06]  /*4a70*/  FADD.FTZ R7, R3, R8 ;  /* 0x0000000803077221 */ /* 0x000fcc0000010000 */
[----:B------:R-:W4:Y:S01]  /*4a80*/  MUFU.EX2 R79, R79 ;  /* 0x0000004f004f7308 */ /* 0x000f220000000800 */
[----:B0-----:R-:W-:Y:S01]  /*4a90*/  FADD.FTZ R13, R39, R0 ;  /* 0x00000000270d7221 */ /* 0x001fe20000010000 */
[----:B-1----:R-:W-:Y:S01]  /*4aa0*/  FADD.FTZ R0, R48, R7 ;  /* 0x0000000730007221 */ /* 0x002fe20000010000 */
[----:B------:R-:W-:-:S05]  /*4ab0*/  FFMA.FTZ R55, R55, R35, -R92 ;  /* 0x0000002337377223 */ /* 0x000fca000001085c */
[----:B------:R-:W-:Y:S01]  /*4ac0*/  MUFU.EX2 R80, R80 ;  /* 0x0000005000507308 */ /* 0x000fe20000000800 */
[----:B------:R-:W-:-:S07]  /*4ad0*/  FADD.FTZ R8, R50, R13 ;  /* 0x0000000d32087221 */ /* 0x000fce0000010000 */
[----:B------:R-:W0:Y:S01]  /*4ae0*/  MUFU.EX2 R9, R47 ;  /* 0x0000002f00097308 */ /* 0x000e220000000800 */
[----:B------:R-:W-:Y:S01]  /*4af0*/  F2FP.BF16.F32.PACK_AB R64, R65, R64 ;  /* 0x000000404140723e */ /* 0x000fe200000010ff */
[----:B---3--:R-:W-:Y:S01]  /*4b00*/  FADD.FTZ R15, R77, R0 ;  /* 0x000000004d0f7221 */ /* 0x008fe20000010000 */
[----:B------:R-:W-:-:S05]  /*4b10*/  F2FP.BF16.F32.PACK_AB R65, R23, R20 ;  /* 0x000000141741723e */ /* 0x000fca00000010ff */
[----:B------:R-:W1:Y:S01]  /*4b20*/  MUFU.EX2 R54, R40 ;  /* 0x0000002800367308 */ /* 0x000e620000000800 */
[----:B------:R-:W-:Y:S01]  /*4b30*/  FADD.FTZ R13, R45, R8 ;  /* 0x000000082d0d7221 */ /* 0x000fe20000010000 */
[-CC-:B------:R-:W-:Y:S01]  /*4b40*/  FFMA.FTZ R84, R84, R35.reuse, -R92.reuse ;  /* 0x0000002354547223 */ /* 0x180fe2000001085c */
[----:B------:R-:W-:Y:S01]  /*4b50*/  F2FP.BF16.F32.PACK_AB R4, R69, R68 ;  /* 0x000000444504723e */ /* 0x000fe200000010ff */
[-CC-:B------:R-:W-:Y:S01]  /*4b60*/  FFMA.FTZ R83, R83, R35.reuse, -R92.reuse ;  /* 0x0000002353537223 */ /* 0x180fe2000001085c */
[----:B------:R-:W-:Y:S01]  /*4b70*/  F2FP.BF16.F32.PACK_AB R6, R74, R70 ;  /* 0x000000464a06723e */ /* 0x000fe200000010ff */
[-CC-:B------:R-:W-:Y:S01]  /*4b80*/  FFMA.FTZ R82, R82, R35.reuse, -R92.reuse ;  /* 0x0000002352527223 */ /* 0x180fe2000001085c */
[-CC-:B------:R-:W-:Y:S01]  /*4b90*/  FFMA.FTZ R107, R107, R35.reuse, -R92.reuse ;  /* 0x000000236b6b7223 */ /* 0x180fe2000001085c */
[----:B------:R-:W3:Y:S01]  /*4ba0*/  MUFU.EX2 R81, R81 ;  /* 0x0000005100517308 */ /* 0x000ee20000000800 */
[----:B------:R-:W-:Y:S01]  /*4bb0*/  F2FP.BF16.F32.PACK_AB R5, R32, R30 ;  /* 0x0000001e2005723e */ /* 0x000fe200000010ff */
[----:B------:R-:W-:Y:S01]  /*4bc0*/  FFMA.FTZ R98, R98, R35, -R92 ;  /* 0x0000002362627223 */ /* 0x000fe2000001085c */
[----:B------:R-:W-:Y:S01]  /*4bd0*/  F2FP.BF16.F32.PACK_AB R7, R37, R33 ;  /* 0x000000212507723e */ /* 0x000fe200000010ff */
[----:B------:R-:W-:Y:S01]  /*4be0*/  FADD.FTZ R10, R78, R15 ;  /* 0x0000000f4e0a7221 */ /* 0x000fe20000010000 */
[----:B------:R-:W3:Y:S03]  /*4bf0*/  LDL R19, [R1+0x18] ;  /* 0x0000180001137983 */ /* 0x000ee60000100800 */
[----:B------:R-:W3:Y:S01]  /*4c00*/  MUFU.EX2 R52, R52 ;  /* 0x0000003400347308 */ /* 0x000ee20000000800 */
[----:B-----5:R-:W-:Y:S01]  /*4c10*/  FADD.FTZ R8, R72, R13 ;  /* 0x0000000d48087221 */ /* 0x020fe20000010000 */
[----:B--2---:R-:W-:Y:S01]  /*4c20*/  STSM.16.M88.4 [R53], R64 ;  /* 0x0000004035007844 */ /* 0x004fe20000000200 */
[----:B----4-:R-:W-:-:S05]  /*4c30*/  FADD.FTZ R15, R79, R10 ;  /* 0x0000000a4f0f7221 */ /* 0x010fca0000010000 */
[----:B------:R-:W2:Y:S01]  /*4c40*/  MUFU.EX2 R55, R55 ;  /* 0x0000003700377308 */ /* 0x000ea20000000800 */
[----:B------:R4:W-:Y:S07]  /*4c50*/  STSM.16.M88.4 [R155+0x6000], R4 ;  /* 0x006000049b007844 */ /* 0x0009ee0000000200 */
[----:B------:R-:W5:Y:S01]  /*4c60*/  MUFU.EX2 R84, R84 ;  /* 0x0000005400547308 */ /* 0x000f620000000800 */
[----:B----4-:R-:W-:Y:S01]  /*4c70*/  F2FP.BF16.F32.PACK_AB R4, R3, R46 ;  /* 0x0000002e0304723e */ /* 0x010fe200000010ff */
[----:B0-----:R-:W-:-:S06]  /*4c80*/  FADD.FTZ R3, R9, R8 ;  /* 0x0000000809037221 */ /* 0x001fcc0000010000 */
[----:B------:R-:W0:Y:S01]  /*4c90*/  MUFU.EX2 R85, R85 ;  /* 0x0000005500557308 */ /* 0x000e220000000800 */
[----:B------:R-:W-:Y:S01]  /*4ca0*/  FADD.FTZ R8, R80, R15 ;  /* 0x0000000f50087221 */ /* 0x000fe20000010000 */
[----:B-1----:R-:W-:-:S06]  /*4cb0*/  FADD.FTZ R3, R54, R3 ;  /* 0x0000000336037221 */ /* 0x002fcc0000010000 */
[----:B------:R-:W1:Y:S01]  /*4cc0*/  MUFU.EX2 R83, R83 ;  /* 0x0000005300537308 */ /* 0x000e620000000800 */
[----:B---3--:R-:W-:Y:S01]  /*4cd0*/  FADD.FTZ R10, R81, R8 ;  /* 0x00000008510a7221 */ /* 0x008fe20000010000 */
[----:B------:R-:W-:-:S06]  /*4ce0*/  FADD.FTZ R8, R52, R3 ;  /* 0x0000000334087221 */ /* 0x000fcc0000010000 */
[----:B------:R-:W3:Y:S01]  /*4cf0*/  MUFU.EX2 R86, R86 ;  /* 0x0000005600567308 */ /* 0x000ee20000000800 */
[----:B--2---:R-:W-:-:S07]  /*4d00*/  FADD.FTZ R3, R55, R8 ;  /* 0x0000000837037221 */ /* 0x004fce0000010000 */
[----:B------:R-:W2:Y:S01]  /*4d10*/  MUFU.EX2 R11, R82 ;  /* 0x00000052000b7308 */ /* 0x000ea20000000800 */
[----:B-----5:R-:W-:-:S07]  /*4d20*/  FADD.FTZ R8, R84, R3 ;  /* 0x0000000354087221 */ /* 0x020fce0000010000 */
[----:B------:R-:W4:Y:S01]  /*4d30*/  MUFU.EX2 R0, R107 ;  /* 0x0000006b00007308 */ /* 0x000f220000000800 */
[----:B0-----:R-:W-:Y:S01]  /*4d40*/  FADD.FTZ R15, R85, R10 ;  /* 0x0000000a550f7221 */ /* 0x001fe20000010000 */
[----:B-1----:R-:W-:-:S06]  /*4d50*/  FADD.FTZ R8, R83, R8 ;  /* 0x0000000853087221 */ /* 0x002fcc0000010000 */
[----:B------:R-:W0:Y:S01]  /*4d60*/  MUFU.EX2 R13, R98 ;  /* 0x00000062000d7308 */ /* 0x000e220000000800 */
[----:B---3--:R-:W-:Y:S01]  /*4d70*/  FADD.FTZ R10, R86, R15 ;  /* 0x0000000f560a7221 */ /* 0x008fe20000010000 */
[----:B--2---:R-:W-:-:S04]  /*4d80*/  FADD.FTZ R15, R11, R8 ;  /* 0x000000080b0f7221 */ /* 0x004fc80000010000 */
[----:B----4-:R-:W-:-:S04]  /*4d90*/  FADD.FTZ R18, R0, R15 ;  /* 0x0000000f00127221 */ /* 0x010fc80000010000 */
[----:B0-----:R-:W-:Y:S02]  /*4da0*/  FADD.FTZ R15, R13, R18 ;  /* 0x000000120d0f7221 */ /* 0x001fe40000010000 */
[----:B------:R-:W2:Y:S01]  /*4db0*/  LDL R18, [R1+0x10] ;  /* 0x0000100001127983 */ /* 0x000ea20000100800 */
[----:B------:R-:W0:Y:S08]  /*4dc0*/  MUFU.EX2 R87, R87 ;  /* 0x0000005700577308 */ /* 0x000e300000000800 */
[----:B------:R-:W1:Y:S01]  /*4dd0*/  MUFU.EX2 R88, R88 ;  /* 0x0000005800587308 */ /* 0x000e620000000800 */
[-CC-:B------:R-:W-:Y:S01]  /*4de0*/  FFMA.FTZ R100, R100, R35.reuse, -R92.reuse ;  /* 0x0000002364647223 */ /* 0x180fe2000001085c */
[-CC-:B------:R-:W-:Y:S01]  /*4df0*/  FFMA.FTZ R99, R99, R35.reuse, -R92.reuse ;  /* 0x0000002363637223 */ /* 0x180fe2000001085c */
[----:B------:R-:W-:-:S05]  /*4e00*/  FFMA.FTZ R92, R101, R35, -R92 ;  /* 0x00000023655c7223 */ /* 0x000fca000001085c */
[----:B------:R-:W3:Y:S01]  /*4e10*/  MUFU.EX2 R89, R89 ;  /* 0x0000005900597308 */ /* 0x000ee20000000800 */
[----:B0-----:R-:W-:-:S07]  /*4e20*/  FADD.FTZ R3, R87, R10 ;  /* 0x0000000a57037221 */ /* 0x001fce0000010000 */
[----:B------:R-:W0:Y:S01]  /*4e30*/  MUFU.EX2 R90, R90 ;  /* 0x0000005a005a7308 */ /* 0x000e220000000800 */
[----:B-1----:R-:W-:-:S07]  /*4e40*/  FADD.FTZ R10, R88, R3 ;  /* 0x00000003580a7221 */ /* 0x002fce0000010000 */
[----:B------:R-:W1:Y:S08]  /*4e50*/  MUFU.EX2 R14, R99 ;  /* 0x00000063000e7308 */ /* 0x000e700000000800 */
[----:B------:R-:W-:Y:S08]  /*4e60*/  MUFU.EX2 R91, R91 ;  /* 0x0000005b005b7308 */ /* 0x000ff00000000800 */
[----:B------:R-:W4:Y:S08]  /*4e70*/  MUFU.EX2 R2, R2 ;  /* 0x0000000200027308 */ /* 0x000f300000000800 */
[----:B------:R-:W-:Y:S08]  /*4e80*/  MUFU.EX2 R100, R100 ;  /* 0x0000006400647308 */ /* 0x000ff00000000800 */
[----:B------:R-:W5:Y:S01]  /*4e90*/  MUFU.EX2 R3, R92 ;  /* 0x0000005c00037308 */ /* 0x000f620000000800 */
[----:B------:R-:W-:-:S02]  /*4ea0*/  F2FP.BF16.F32.PACK_AB R40, R76, R75 ;  /* 0x0000004b4c28723e */ /* 0x000fc400000010ff */
[----:B------:R-:W-:Y:S02]  /*4eb0*/  F2FP.BF16.F32.PACK_AB R42, R44, R42 ;  /* 0x0000002a2c2a723e */ /* 0x000fe400000010ff */
[----:B------:R-:W-:Y:S02]  /*4ec0*/  F2FP.BF16.F32.PACK_AB R41, R41, R36 ;  /* 0x000000242929723e */ /* 0x000fe400000010ff */
[----:B------:R-:W-:Y:S02]  /*4ed0*/  F2FP.BF16.F32.PACK_AB R43, R38, R43 ;  /* 0x0000002b262b723e */ /* 0x000fe400000010ff */
[----:B------:R-:W-:Y:S02]  /*4ee0*/  F2FP.BF16.F32.PACK_AB R6, R77, R48 ;  /* 0x000000304d06723e */ /* 0x000fe400000010ff */
[----:B------:R-:W-:Y:S02]  /*4ef0*/  F2FP.BF16.F32.PACK_AB R5, R50, R39 ;  /* 0x000000273205723e */ /* 0x000fe400000010ff */
[----:B------:R-:W-:Y:S01]  /*4f00*/  F2FP.BF16.F32.PACK_AB R7, R72, R45 ;  /* 0x0000002d4807723e */ /* 0x000fe200000010ff */
[----:B---3--:R-:W-:Y:S01]  /*4f10*/  FADD.FTZ R17, R89, R10 ;  /* 0x0000000a59117221 */ /* 0x008fe20000010000 */
[----:B------:R-:W-:Y:S01]  /*4f20*/  STSM.16.M88.4 [R154+0x6000], R40 ;  /* 0x006000289a007844 */ /* 0x000fe20000000200 */
[----:B------:R-:W-:-:S02]  /*4f30*/  F2FP.BF16.F32.PACK_AB R8, R86, R85 ;  /* 0x000000555608723e */ /* 0x000fc400000010ff */
[----:B0-----:R-:W-:Y:S01]  /*4f40*/  FADD.FTZ R20, R90, R17 ;  /* 0x000000115a147221 */ /* 0x001fe20000010000 */
[----:B------:R0:W-:Y:S01]  /*4f50*/  STSM.16.M88.4 [R153+0x2a800], R4 ;  /* 0x02a8000499007844 */ /* 0x0001e20000000200 */
[----:B------:R-:W-:Y:S01]  /*4f60*/  F2FP.BF16.F32.PACK_AB R10, R88, R87 ;  /* 0x00000057580a723e */ /* 0x000fe200000010ff */
[----:B-1----:R-:W-:Y:S01]  /*4f70*/  FADD.FTZ R17, R14, R15 ;  /* 0x0000000f0e117221 */ /* 0x002fe20000010000 */
[----:B------:R-:W-:Y:S02]  /*4f80*/  F2FP.BF16.F32.PACK_AB R11, R0, R11 ;  /* 0x0000000b000b723e */ /* 0x000fe400000010ff */
[----:B------:R-:W-:Y:S02]  /*4f90*/  F2FP.BF16.F32.PACK_AB R13, R14, R13 ;  /* 0x0000000d0e0d723e */ /* 0x000fe400000010ff */
[----:B------:R-:W-:Y:S02]  /*4fa0*/  F2FP.BF16.F32.PACK_AB R12, R90, R89 ;  /* 0x000000595a0c723e */ /* 0x000fe400000010ff */
[----:B----4-:R-:W-:-:S02]  /*4fb0*/  F2FP.BF16.F32.PACK_AB R14, R2, R91 ;  /* 0x0000005b020e723e */ /* 0x010fc400000010ff */
[----:B-----5:R-:W-:Y:S02]  /*4fc0*/  F2FP.BF16.F32.PACK_AB R15, R3, R100 ;  /* 0x00000064030f723e */ /* 0x020fe400000010ff */
[----:B0-----:R-:W-:Y:S02]  /*4fd0*/  F2FP.BF16.F32.PACK_AB R4, R79, R78 ;  /* 0x0000004e4f04723e */ /* 0x001fe400000010ff */
[----:B------:R-:W-:Y:S02]  /*4fe0*/  F2FP.BF16.F32.PACK_AB R6, R81, R80 ;  /* 0x000000505106723e */ /* 0x000fe400000010ff */
[----:B------:R-:W-:Y:S02]  /*4ff0*/  F2FP.BF16.F32.PACK_AB R5, R54, R9 ;  /* 0x000000093605723e */ /* 0x000fe400000010ff */
[----:B------:R-:W-:Y:S02]  /*5000*/  F2FP.BF16.F32.PACK_AB R7, R55, R52 ;  /* 0x000000343707723e */ /* 0x000fe400000010ff */
[----:B------:R-:W-:Y:S01]  /*5010*/  F2FP.BF16.F32.PACK_AB R9, R83, R84 ;  /* 0x000000545309723e */ /* 0x000fe200000010ff */
[----:B------:R-:W-:-:S02]  /*5020*/  VIADD R0, R16, 0xfffffffe ;  /* 0xfffffffe10007836 */ /* 0x000fc40000000000 */
[----:B------:R-:W-:Y:S01]  /*5030*/  FADD.FTZ R91, R91, R20 ;  /* 0x000000145b5b7221 */ /* 0x000fe20000010000 */
[----:B------:R-:W-:Y:S01]  /*5040*/  FADD.FTZ R100, R100, R17 ;  /* 0x0000001164647221 */ /* 0x000fe20000010000 */
        /* <DEDUP_REMOVED lines=30> */
[----:B------:R-:W-:Y:S01]  /*5230*/  IMAD.MOV.U32 R121, RZ, RZ, R151 ;  /* 0x000000ffff797224 */ /* 0x000fe200078e0097 */
[----:B------:R0:W-:Y:S04]  /*5240*/  STSM.16.M88.4 [R19], R4 ;  /* 0x0000000413007844 */ /* 0x0001e80000000200 */
[----:B------:R1:W-:Y:S04]  /*5250*/  STSM.16.M88.4 [R155+0xc000], R8 ;  /* 0x00c000089b007844 */ /* 0x0003e80000000200 */
[----:B------:R1:W-:Y:S01]  /*5260*/  STSM.16.M88.4 [R154+0xc000], R12 ;  /* 0x00c0000c9a007844 */ /* 0x0003e20000000200 */
[----:B------:R3:W-:Y:S06]  /*5270*/  MEMBAR.ALL.CTA ;  /* 0x0000000000007992 */ /* 0x0007ec0000008000 */
[----:B---3--:R-:W3:Y:S01]  /*5280*/  FENCE.VIEW.ASYNC.S ;  /* 0x00000000000073c6 */ /* 0x008ee20000000000 */
[----:B0-----:R-:W-:Y:S01]  /*5290*/  FADD.FTZ R5, R2, R91 ;  /* 0x0000005b02057221 */ /* 0x001fe20000010000 */
[----:B------:R-:W-:Y:S01]  /*52a0*/  FADD.FTZ R2, R3, R100 ;  /* 0x0000006403027221 */ /* 0x000fe20000010000 */
[----:B--2---:R-:W-:Y:S01]  /*52b0*/  ISETP.GE.AND P2, PT, R0, R18, PT ;  /* 0x000000120000720c */ /* 0x004fe20003f46270 */
[----:B---3--:R-:W-:-:S12]  /*52c0*/  NOP ;  /* 0x0000000000007918 */ /* 0x008fd80000000000 */
[----:B-1----:R-:W-:Y:S05]  /*52d0*/  @!P2 BRA `(.L_x_178) ;  /* 0x000000380004a947 */ /* 0x002fea0003800000 */
[----:B------:R-:W-:Y:S01]  /*52e0*/  IMAD.MOV.U32 R4, RZ, RZ, R71 ;  /* 0x000000ffff047224 */ /* 0x000fe200078e0047 */
[----:B------:R-:W-:Y:S01]  /*52f0*/  CS2R R150, SRZ ;  /* 0x0000000000967805 */ /* 0x000fe2000001ff00 */
[----:B------:R-:W-:Y:S01]  /*5300*/  IMAD.MOV.U32 R3, RZ, RZ, R34 ;  /* 0x000000ffff037224 */ /* 0x000fe200078e0022 */
[----:B------:R-:W-:Y:S01]  /*5310*/  CS2R R148, SRZ ;  /* 0x0000000000947805 */ /* 0x000fe2000001ff00 */
[----:B------:R-:W-:Y:S01]  /*5320*/  IMAD.MOV.U32 R6, RZ, RZ, R152 ;  /* 0x000000ffff067224 */ /* 0x000fe200078e0098 */
        /* <DEDUP_REMOVED lines=13> */
[----:B------:R-:W-:Y:S01]  /*5400*/  CS2R R120, SRZ ;  /* 0x0000000000787805 */ /* 0x000fe2000001ff00 */
[----:B------:R-:W-:Y:S01]  /*5410*/  UMOV UR7, UR36 ;  /* 0x0000002400077c82 */ /* 0x000fe20008000000 */
[----:B------:R-:W-:-:S05]  /*5420*/  ULDC UR5, c[0x0][0x9d8] ;  /* 0x0002760000057ab9 */ /* 0x000fca0000000800 */
.L_x_187:
[----:B------:R-:W-:Y:S01]  /*5430*/  UIADD3 UR36, UR7, 0x1, URZ ;  /* 0x0000000107247890 */ /* 0x000fe2000fffe03f */
[----:B------:R-:W-:-:S03]  /*5440*/  ISETP.NE.AND P3, PT, RZ, UR40, PT ;  /* 0x00000028ff007c0c */ /* 0x000fc6000bf65270 */
[----:B------:R-:W-:-:S04]  /*5450*/  UISETP.NE.AND UP0, UPT, UR36, 0x2, UPT ;  /* 0x000000022400788c */ /* 0x000fc8000bf05270 */
[----:B------:R-:W-:Y:S02]  /*5460*/  USEL UR6, URZ, 0x1, UP0 ;  /* 0x000000013f067887 */ /* 0x000fe40008000000 */
[----:B------:R-:W-:-:S04]  /*5470*/  USEL UR36, UR36, URZ, UP0 ;  /* 0x0000003f24247287 */ /* 0x000fc80008000000 */
[----:B------:R-:W-:Y:S01]  /*5480*/  LOP3.LUT R152, R6, UR6, RZ, 0x3c, !PT ;  /* 0x0000000606987c12 */ /* 0x000fe2000f8e3cff */
[----:B------:R-:W-:Y:S07]  /*5490*/  @P3 BRA `(.L_x_179) ;  /* 0x0000000000283947 */ /* 0x000fee0003800000 */
[----:B------:R-:W-:Y:S05]  /*54a0*/  @!P0 BRA `(.L_x_180) ;  /* 0x0000000000048947 */ /* 0x000fea0003800000 */
[----:B------:R-:W-:Y:S01]  /*54b0*/  BPT.TRAP 0x1 ;  /* 0x000000040000795c */ /* 0x000fe20000300000 */
.L_x_180:
[----:B------:R-:W-:Y:S01]  /*54c0*/  ULEA UR6, UR36, UR37, 0x3 ;  /* 0x0000002524067291 */ /* 0x000fe2000f8e183f */
[----:B------:R-:W-:-:S08]  /*54d0*/  SHF.L.U32 R7, R152, 0x1f, RZ ;  /* 0x0000001f98077819 */ /* 0x000fd000000006ff */
[----:B------:R0:W1:Y:S01]  /*54e0*/  SYNCS.PHASECHK.TRANS64.TRYWAIT P2, [UR6+0x30830], R7 ;  /* 0x03083007ff0075a7 */ /* 0x0000620008040146 */
[----:B------:R-:W-:Y:S05]  /*54f0*/  @!P0 BRA `(.L_x_181) ;  /* 0x0000000000048947 */ /* 0x000fea0003800000 */
[----:B------:R-:W-:Y:S01]  /*5500*/  BPT.TRAP 0x1 ;  /* 0x000000040000795c */ /* 0x000fe20000300000 */
.L_x_181:
[----:B-1----:R-:W-:Y:S05]  /*5510*/  @P2 BRA `(.L_x_179) ;  /* 0x0000000000082947 */ /* 0x002fea0003800000 */
[----:B------:R-:W1:Y:S02]  /*5520*/  SYNCS.PHASECHK.TRANS64.TRYWAIT P2, [UR6+0x30830], R7 ;  /* 0x03083007ff0075a7 */ /* 0x000e640008040146 */
[----:B-1----:R-:W-:Y:S05]  /*5530*/  @!P2 BRA `(.L_x_182) ;  /* 0x000000bc00d4a947 */ /* 0x002fea0003800000 */
.L_x_179:
[----:B-1----:R-:W1:Y:S01]  /*5540*/  S2R R8, SR_TID.X ;  /* 0x0000000000087919 */ /* 0x002e620000002100 */
[----:B------:R-:W-:Y:S01]  /*5550*/  UIMAD UR14, UR36, 0x600, UR4 ;  /* 0x00000600240e78a4 */ /* 0x000fe2000f8e0204 */
[----:B------:R-:W-:Y:S01]  /*5560*/  UMOV UR15, 0x40000040 ;  /* 0x40000040000f7882 */ /* 0x000fe20000000000 */
[----:B------:R-:W-:Y:S02]  /*5570*/  UMOV UR19, 0x40000040 ;  /* 0x4000004000137882 */ /* 0x000fe40000000000 */
[----:B------:R-:W-:Y:S02]  /*5580*/  UIADD3 UR18, UR14, 0x2, URZ ;  /* 0x000000020e127890 */ /* 0x000fe4000fffe03f */
[----:B------:R-:W-:Y:S01]  /*5590*/  UIADD3 UR22, UR14, 0x4, URZ ;  /* 0x000000040e167890 */ /* 0x000fe2000fffe03f */
[----:B------:R-:W-:Y:S01]  /*55a0*/  UMOV UR23, 0x40000040 ;  /* 0x4000004000177882 */ /* 0x000fe20000000000 */
[----:B------:R-:W-:Y:S01]  /*55b0*/  UIADD3 UR26, UR14, 0x6, URZ ;  /* 0x000000060e1a7890 */ /* 0x000fe2000fffe03f */
[----:B------:R-:W-:Y:S01]  /*55c0*/  UMOV UR27, 0x40000040 ;  /* 0x40000040001b7882 */ /* 0x000fe20000000000 */
[----:B-1----:R-:W-:-:S05]  /*55d0*/  SHF.R.U32.HI R8, RZ, 0x7, R8 ;  /* 0x00000007ff087819 */ /* 0x002fca0000011608 */
[----:B0-----:R-:W-:-:S05]  /*55e0*/  VIADD R7, R8, 0x8 ;  /* 0x0000000808077836 */ /* 0x001fca0000000000 */
[----:B------:R0:W-:Y:S06]  /*55f0*/  BAR.SYNC.DEFER_BLOCKING R7, 0x100 ;  /* 0x000400070000751d */ /* 0x0001ec0000010000 */
[----:B------:R-:W-:-:S06]  /*5600*/  WARPGROUP.ARRIVE ;  /* 0x00000000000079c5 */ /* 0x000fcc0000000000 */
[----:B------:R-:W-:Y:S03]  /*5610*/  HGMMA.64x192x16.F32.BF16 R24, gdesc[UR12], RZ, !UPT, gsb0 ;  /* 0x02e000000c1879f0 */ /* 0x000fe6000c0018ff */
[----:B------:R-:W-:Y:S02]  /*5620*/  WARPGROUP.DEPBAR.LE gsb0, 0x0 ;  /* 0x00008000000079c5 */ /* 0x000fe40000010000 */
[----:B------:R-:W-:-:S15]  /*5630*/  WARPGROUP.ARRIVE ;  /* 0x00000000000079c5 */ /* 0x000fde0000000000 */
        /* <DEDUP_REMOVED lines=11> */
.L_x_184:
[----:B------:R-:W-:Y:S01]  /*56f0*/  ULEA UR6, UR7, UR37, 0x3 ;  /* 0x0000002507067291 */ /* 0x000fe2000f8e183f */
[----:B------:R-:W-:-:S08]  /*5700*/  SHF.L.U32 R6, R6, 0x1f, RZ ;  /* 0x0000001f06067819 */ /* 0x000fd000000006ff */
[----:B------:R0:W1:Y:S01]  /*5710*/  SYNCS.PHASECHK.TRANS64.TRYWAIT P2, [UR6+0x30850], R6 ;  /* 0x03085006ff0075a7 */ /* 0x0000620008040146 */
[----:B------:R-:W-:Y:S05]  /*5720*/  @!P0 BRA `(.L_x_185) ;  /* 0x0000000000048947 */ /* 0x000fea0003800000 */
[----:B------:R-:W-:Y:S01]  /*5730*/  BPT.TRAP 0x1 ;  /* 0x000000040000795c */ /* 0x000fe20000300000 */
.L_x_185:
[----:B-1----:R-:W-:Y:S05]  /*5740*/  @P2 BRA `(.L_x_183) ;  /* 0x0000000000082947 */ /* 0x002fea0003800000 */
[----:B------:R-:W1:Y:S02]  /*5750*/  SYNCS.PHASECHK.TRANS64.TRYWAIT P2, [UR6+0x30850], R6 ;  /* 0x03085006ff0075a7 */ /* 0x000e640008040146 */
[----:B-1----:R-:W-:Y:S05]  /*5760*/  @!P2 BRA `(.L_x_186) ;  /* 0x000000bc0060a947 */ /* 0x002fea0003800000 */
.L_x_183:
[----:B------:R-:W-:Y:S01]  /*5770*/  ULEA UR8, UR41, UR37, 0xd ;  /* 0x0000002529087291 */ /* 0x000fe2000f8e683f */
[----:B------:R-:W-:Y:S01]  /*5780*/  WARPGROUP.ARRIVE ;  /* 0x00000000000079c5 */ /* 0x000fe20000000000 */
[----:B------:R-:W-:Y:S01]  /*5790*/  UIADD3 UR6, UR37, 0x400, URZ ;  /* 0x0000040025067890 */ /* 0x000fe2000fffe03f */
[----:B------:R-:W-:Y:S01]  /*57a0*/  FMUL.FTZ R26, R26, UR5 ;  /* 0x000000051a1a7c20 */ /* 0x000fe20008410000 */
[----:B------:R-:W-:Y:S01]  /*57b0*/  UIADD3 UR8, UR8, 0x1e800, URZ ;  /* 0x0001e80008087890 */ /* 0x000fe2000fffe03f */
[----:B01----:R-:W-:Y:S01]  /*57c0*/  FMUL.FTZ R6, R24, UR5 ;  /* 0x0000000518067c20 */ /* 0x003fe20008410000 */
[----:B------:R-:W-:Y:S01]  /*57d0*/  USHF.R.U32.HI UR6, URZ, 0x4, UR6 ;  /* 0x000000043f067899 */ /* 0x000fe20008011606 */
[----:B------:R-:W0:Y:S01]  /*57e0*/  MUFU.TANH R8, R26 ;  /* 0x0000001a00087308 */ /* 0x000e220000002400 */
[----:B------:R-:W-:Y:S01]  /*57f0*/  USHF.R.U32.HI UR8, URZ, 0x4, UR8 ;  /* 0x000000043f087899 */ /* 0x000fe20008011608 */
[----:B------:R-:W-:Y:S01]  /*5800*/  FMUL.FTZ R27, R27, UR5 ;  /* 0x000000051b1b7c20 */ /* 0x000fe20008410000 */
[----:B------:R-:W-:Y:S01]  /*5810*/  ULOP3.LUT UR6, UR6, 0x3fff, URZ, 0xc0, !UPT ;  /* 0x00003fff06067892 */ /* 0x000fe2000f8ec03f */
[----:B------:R-:W-:Y:S01]  /*5820*/  FMUL.FTZ R7, R25, UR5 ;  /* 0x0000000519077c20 */ /* 0x000fe20008410000 */
[----:B------:R-:W-:Y:S01]  /*5830*/  ULOP3.LUT UR9, UR8, 0x3fff, URZ, 0xc0, !UPT ;  /* 0x00003fff08097892 */ /* 0x000fe2000f8ec03f */
[----:B------:R-:W-:Y:S01]  /*5840*/  FMUL.FTZ R9, R29, UR5 ;  /* 0x000000051d097c20 */ /* 0x000fe20008410000 */
[----:B------:R-:W-:Y:S01]  /*5850*/  UIMAD UR8, UR7, 0x600, UR6 ;  /* 0x00000600070878a4 */ /* 0x000fe2000f8e0206 */
[----:B------:R-:W1:Y:S01]  /*5860*/  MUFU.TANH R6, R6 ;  /* 0x0000000600067308 */ /* 0x000e620000002400 */
[----:B------:R-:W-:Y:S01]  /*5870*/  ULOP3.LUT UR6, UR9, 0x10000, URZ, 0xfc, !UPT ;  /* 0x0001000009067892 */ /* 0x000fe2000f8efc3f */
[----:B------:R-:W-:Y:S01]  /*5880*/  FMUL.FTZ R10, R32, UR5 ;  /* 0x00000005200a7c20 */ /* 0x000fe20008410000 */
[----:B------:R-:W-:Y:S01]  /*5890*/  UMOV UR31, 0x40000040 ;  /* 0x40000040001f7882 */ /* 0x000fe20000000000 */
[----:B------:R-:W-:Y:S01]  /*58a0*/  UMOV UR29, 0x40000040 ;  /* 0x40000040001d7882 */ /* 0x000fe20000000000 */
[----:B------:R-:W-:Y:S01]  /*58b0*/  FMUL.FTZ R11, R33, UR5 ;  /* 0x00000005210b7c20 */ /* 0x000fe20008410000 */
[----:B------:R-:W-:Y:S01]  /*58c0*/  UMOV UR30, UR8 ;  /* 0x00000008001e7c82 */ /* 0x000fe20008000000 */
[----:B------:R-:W-:Y:S01]  /*58d0*/  FMUL.FTZ R12, R36, UR5 ;  /* 0x00000005240c7c20 */ /* 0x000fe20008410000 */
[----:B------:R-:W-:Y:S01]  /*58e0*/  UMOV UR28, UR6 ;  /* 0x00000006001c7c82 */ /* 0x000fe20008000000 */
[----:B------:R0:W-:Y:S01]  /*58f0*/  MUFU.TANH R26, R27 ;  /* 0x0000001b001a7308 */ /* 0x0001e20000002400 */
[----:B------:R-:W-:Y:S01]  /*5900*/  HGMMA.64x64x16.F32.BF16 R120, gdesc[UR28].tnspB, R120, gsb0 ;  /* 0x40e000001c7879f0 */ /* 0x000fe20008001878 */
[----:B------:R-:W-:Y:S01]  /*5910*/  UIADD3 UR30, UR8, 0x80, URZ ;  /* 0x00000080081e7890 */ /* 0x000fe2000fffe03f */
[----:B------:R-:W-:Y:S01]  /*5920*/  FMUL.FTZ R13, R37, UR5 ;  /* 0x00000005250d7c20 */ /* 0x000fe20008410000 */
[----:B------:R-:W-:Y:S01]  /*5930*/  UIADD3 UR28, UR6, 0x2, URZ ;  /* 0x00000002061c7890 */ /* 0x000fe2000fffe03f */
[----:B------:R-:W-:Y:S01]  /*5940*/  FMUL.FTZ R14, R40, UR5 ;  /* 0x00000005280e7c20 */ /* 0x000fe20008410000 */
[----:B------:R-:W-:Y:S01]  /*5950*/  UMOV UR31, 0x40000040 ;  /* 0x40000040001f7882 */ /* 0x000fe20000000000 */
[----:B------:R-:W-:Y:S01]  /*5960*/  UMOV UR29, 0x40000040 ;  /* 0x40000040001d7882 */ /* 0x000fe20000000000 */
[----:B------:R-:W2:Y:S01]  /*5970*/  MUFU.TANH R7, R7 ;  /* 0x0000000700077308 */ /* 0x000ea20000002400 */
[----:B0-----:R-:W-:-:S02]  /*5980*/  IMAD.MOV.U32 R27, RZ, RZ, R8 ;  /* 0x000000ffff1b7224 */ /* 0x001fc400078e0008 */
[----:B------:R-:W-:Y:S01]  /*5990*/  FMUL.FTZ R8, R28, UR5 ;  /* 0x000000051c087c20 */ /* 0x000fe20008410000 */
[----:B-1----:R-:W-:Y:S01]  /*59a0*/  FMNMX.FTZ R33, R6, R3, !PT ;  /* 0x0000000306217209 */ /* 0x002fe20007810000 */
[----:B------:R-:W-:Y:S01]  /*59b0*/  FMUL.FTZ R15, R41, UR5 ;  /* 0x00000005290f7c20 */ /* 0x000fe20008410000 */
[----:B------:R-:W-:Y:S01]  /*59c0*/  FMUL.FTZ R16, R44, UR5 ;  /* 0x000000052c107c20 */ /* 0x000fe20008410000 */
[----:B------:R-:W-:Y:S01]  /*59d0*/  FMUL.FTZ R17, R45, UR5 ;  /* 0x000000052d117c20 */ /* 0x000fe20008410000 */
[----:B------:R-:W-:Y:S01]  /*59e0*/  FMUL.FTZ R18, R48, UR5 ;  /* 0x0000000530127c20 */ /* 0x000fe20008410000 */
        /* <DEDUP_REMOVED lines=9> */
[----:B--2---:R-:W-:Y:S01]  /*5a80*/  FMNMX.FTZ R36, R7, R33, !PT ;  /* 0x0000002107247209 */ /* 0x004fe20007810000 */
[----:B------:R-:W-:Y:S01]  /*5a90*/  FMUL.FTZ R24, R60, UR5 ;  /* 0x000000053c187c20 */ /* 0x000fe20008410000 */
[----:B------:R-:W-:Y:S01]  /*5aa0*/  FMUL.FTZ R29, R69, UR5 ;  /* 0x00000005451d7c20 */ /* 0x000fe20008410000 */
[----:B------:R-:W-:Y:S01]  /*5ab0*/  FMUL.FTZ R32, R76, UR5 ;  /* 0x000000054c207c20 */ /* 0x000fe20008410000 */
[----:B------:R-:W-:Y:S01]  /*5ac0*/  FMUL.FTZ R77, R77, UR5 ;  /* 0x000000054d4d7c20 */ /* 0x000fe20008410000 */
[----:B------:R-:W-:Y:S01]  /*5ad0*/  FMUL.FTZ R80, R80, UR5 ;  /* 0x0000000550507c20 */ /* 0x000fe20008410000 */
[----:B------:R-:W-:Y:S01]  /*5ae0*/  FMUL.FTZ R96, R96, UR5 ;  /* 0x0000000560607c20 */ /* 0x000fe20008410000 */
[----:B------:R-:W2:Y:S01]  /*5af0*/  MUFU.TANH R10, R10 ;  /* 0x0000000a000a7308 */ /* 0x000ea20000002400 */
[----:B0-----:R-:W-:Y:S01]  /*5b00*/  FMNMX.FTZ R36, R8, R36, !PT ;  /* 0x0000002408247209 */ /* 0x001fe20007810000 */
[----:B------:R-:W-:Y:S01]  /*5b10*/  FMUL.FTZ R81, R81, UR5 ;  /* 0x0000000551517c20 */ /* 0x000fe20008410000 */
[----:B------:R-:W-:Y:S01]  /*5b20*/  FMUL.FTZ R84, R84, UR5 ;  /* 0x0000000554547c20 */ /* 0x000fe20008410000 */
[----:B------:R-:W-:Y:S01]  /*5b30*/  FMUL.FTZ R88, R88, UR5 ;  /* 0x0000000558587c20 */ /* 0x000fe20008410000 */
[----:B------:R-:W-:Y:S01]  /*5b40*/  FMUL.FTZ R85, R85, UR5 ;  /* 0x0000000555557c20 */ /* 0x000fe20008410000 */
[----:B------:R-:W-:Y:S01]  /*5b50*/  FMUL.FTZ R89, R89, UR5 ;  /* 0x0000000559597c20 */ /* 0x000fe20008410000 */
[----:B------:R-:W-:Y:S01]  /*5b60*/  FMUL.FTZ R92, R92, UR5 ;  /* 0x000000055c5c7c20 */ /* 0x000fe20008410000 */
[----:B------:R-:W0:Y:S01]  /*5b70*/  MUFU.TANH R11, R11 ;  /* 0x0000000b000b7308 */ /* 0x000e220000002400 */
[----:B-1----:R-:W-:Y:S01]  /*5b80*/  FMNMX.FTZ R37, R9, R36, !PT ;  /* 0x0000002409257209 */ /* 0x002fe20007810000 */
        /* <DEDUP_REMOVED lines=34> */
[----:B------:R-:W-:Y:S01]  /*5db0*/  UIADD3 UR10, UR8, 0x580, URZ ;  /* 0x00000580080a7890 */ /* 0x000fe2000fffe03f */
[----:B------:R-:W-:-:S02]  /*5dc0*/  WARPGROUP.DEPBAR.LE gsb0, 0x0 ;  /* 0x00008000000079c5 */ /* 0x000fc40000010000 */
[----:B------:R-:W-:Y:S01]  /*5dd0*/  WARPGROUP.ARRIVE ;  /* 0x00000000000079c5 */ /* 0x000fe20000000000 */
[----:B------:R-:W2:Y:S01]  /*5de0*/  MUFU.TANH R16, R16 ;  /* 0x0000001000107308 */ /* 0x000ea20000002400 */
[----:B0-----:R-:W-:-:S04]  /*5df0*/  FMNMX.FTZ R41, R14, R41, !PT ;  /* 0x000000290e297209 */ /* 0x001fc80007810000 */
[----:B------:R-:W-:Y:S01]  /*5e00*/  HGMMA.64x64x16.F32.BF16 R120, gdesc[UR28].tnspB, R120, gsb0 ;  /* 0x40e000001c7879f0 */ /* 0x000fe20008001878 */
[----:B------:R-:W-:Y:S02]  /*5e10*/  UIADD3 UR30, UR8, 0x100, URZ ;  /* 0x00000100081e7890 */ /* 0x000fe4000fffe03f */
[----:B------:R-:W-:Y:S01]  /*5e20*/  UIADD3 UR28, UR6, 0x4, URZ ;  /* 0x00000004061c7890 */ /* 0x000fe2000fffe03f */
[----:B------:R-:W0:Y:S01]  /*5e30*/  MUFU.TANH R17, R17 ;  /* 0x0000001100117308 */ /* 0x000e220000002400 */
[----:B------:R-:W-:Y:S01]  /*5e40*/  UMOV UR31, 0x40000040 ;  /* 0x40000040001f7882 */ /* 0x000fe20000000000 */
[----:B------:R-:W-:Y:S01]  /*5e50*/  UMOV UR29, 0x40000040 ;  /* 0x40000040001d7882 */ /* 0x000fe20000000000 */
[----:B-1----:R-:W-:-:S05]  /*5e60*/  FMNMX.FTZ R44, R15, R41, !PT ;  /* 0x000000290f2c7209 */ /* 0x002fca0007810000 */
[----:B------:R-:W1:Y:S01]  /*5e70*/  MUFU.TANH R18, R18 ;  /* 0x0000001200127308 */ /* 0x000e620000002400 */
[----:B--2---:R-:W-:-:S07]  /*5e80*/  FMNMX.FTZ R44, R16, R44, !PT ;  /* 0x0000002c102c7209 */ /* 0x004fce0007810000 */
[----:B------:R2:W3:Y:S01]  /*5e90*/  MUFU.TANH R25, R31 ;  /* 0x0000001f00197308 */ /* 0x0004e20000002400 */
[----:B0-----:R-:W-:-:S07]  /*5ea0*/  FMNMX.FTZ R45, R17, R44, !PT ;  /* 0x0000002c112d7209 */ /* 0x001fce0007810000 */
[----:B------:R-:W0:Y:S01]  /*5eb0*/  MUFU.TANH R19, R19 ;  /* 0x0000001300137308 */ /* 0x000e220000002400 */
[----:B-1----:R-:W-:Y:S01]  /*5ec0*/  FMNMX.FTZ R45, R18, R45, !PT ;  /* 0x0000002d122d7209 */ /* 0x002fe20007810000 */
[----:B--2---:R-:W-:-:S06]  /*5ed0*/  FMUL.FTZ R31, R73, UR5 ;  /* 0x00000005491f7c20 */ /* 0x004fcc0008410000 */
[----:B------:R-:W1:Y:S01]  /*5ee0*/  MUFU.TANH R20, R20 ;  /* 0x0000001400147308 */ /* 0x000e620000002400 */
[----:B---3--:R-:W-:Y:S02]  /*5ef0*/  IMAD.MOV.U32 R60, RZ, RZ, R25 ;  /* 0x000000ffff3c7224 */ /* 0x008fe400078e0019 */
[----:B------:R-:W-:Y:S01]  /*5f00*/  FMUL.FTZ R25, R61, UR5 ;  /* 0x000000053d197c20 */ /* 0x000fe20008410000 */
[----:B------:R-:W-:Y:S01]  /*5f10*/  MOV R61, R26 ;  /* 0x0000001a003d7202 */ /* 0x000fe20000000f00 */
[----:B------:R-:W-:Y:S01]  /*5f20*/  FMUL.FTZ R26, R64, UR5 ;  /* 0x00000005401a7c20 */ /* 0x000fe20008410000 */
[----:B------:R-:W-:Y:S02]  /*5f30*/  IMAD.MOV.U32 R64, RZ, RZ, R27 ;  /* 0x000000ffff407224 */ /* 0x000fe400078e001b */
[----:B------:R-:W-:Y:S01]  /*5f40*/  FMUL.FTZ R27, R65, UR5 ;  /* 0x00000005411b7c20 */ /* 0x000fe20008410000 */
[----:B------:R-:W2:Y:S01]  /*5f50*/  MUFU.TANH R21, R21 ;  /* 0x0000001500157308 */ /* 0x000ea20000002400 */
[----:B0-----:R-:W-:-:S07]  /*5f60*/  FMNMX.FTZ R48, R19, R45, !PT ;  /* 0x0000002d13307209 */ /* 0x001fce0007810000 */
[----:B------:R0:W3:Y:S01]  /*5f70*/  MUFU.TANH R28, R30 ;  /* 0x0000001e001c7308 */ /* 0x0000e20000002400 */
[----:B-1----:R-:W-:-:S07]  /*5f80*/  FMNMX.FTZ R48, R20, R48, !PT ;  /* 0x0000003014307209 */ /* 0x002fce0007810000 */
[----:B------:R-:W1:Y:S01]  /*5f90*/  MUFU.TANH R22, R22 ;  /* 0x0000001600167308 */ /* 0x000e620000002400 */
[----:B--2---:R-:W-:Y:S01]  /*5fa0*/  FMNMX.FTZ R49, R21, R48, !PT ;  /* 0x0000003015317209 */ /* 0x004fe20007810000 */
[----:B0-----:R-:W-:-:S06]  /*5fb0*/  FMUL.FTZ R30, R72, UR5 ;  /* 0x00000005481e7c20 */ /* 0x001fcc0008410000 */
[----:B------:R-:W0:Y:S01]  /*5fc0*/  MUFU.TANH R23, R23 ;  /* 0x0000001700177308 */ /* 0x000e220000002400 */
[----:B---3--:R-:W-:Y:S02]  /*5fd0*/  IMAD.MOV.U32 R65, RZ, RZ, R28 ;  /* 0x000000ffff417224 */ /* 0x008fe400078e001c */
[----:B------:R-:W-:Y:S01]  /*5fe0*/  FMUL.FTZ R28, R68, UR5 ;  /* 0x00000005441c7c20 */ /* 0x000fe20008410000 */
[----:B------:R-:W-:Y:S02]  /*5ff0*/  WARPGROUP.DEPBAR.LE gsb0, 0x0 ;  /* 0x00008000000079c5 */ /* 0x000fe40000010000 */
[----:B------:R-:W-:Y:S02]  /*6000*/  WARPGROUP.ARRIVE ;  /* 0x00000000000079c5 */ /* 0x000fe40000000000 */
[----:B------:R-:W2:Y:S01]  /*6010*/  MUFU.TANH R24, R24 ;  /* 0x0000001800187308 */ /* 0x000ea20000002400 */
[----:B-1----:R-:W-:-:S03]  /*6020*/  FMNMX.FTZ R49, R22, R49, !PT ;  /* 0x0000003116317209 */ /* 0x002fc60007810000 */
[----:B------:R-:W-:Y:S01]  /*6030*/  HGMMA.64x64x16.F32.BF16 R120, gdesc[UR28].tnspB, R120, gsb0 ;  /* 0x40e000001c7879f0 */ /* 0x000fe20008001878 */
[----:B------:R-:W-:Y:S01]  /*6040*/  UIADD3 UR30, UR8, 0x180, URZ ;  /* 0x00000180081e7890 */ /* 0x000fe2000fffe03f */
[----:B0-----:R-:W-:Y:S01]  /*6050*/  FMNMX.FTZ R52, R23, R49, !PT ;  /* 0x0000003117347209 */ /* 0x001fe20007810000 */
[----:B------:R-:W-:Y:S01]  /*6060*/  UIADD3 UR28, UR6, 0x6, URZ ;  /* 0x00000006061c7890 */ /* 0x000fe2000fffe03f */
[----:B------:R-:W0:Y:S01]  /*6070*/  MUFU.TANH R25, R25 ;  /* 0x0000001900197308 */ /* 0x000e220000002400 */
[----:B------:R-:W-:Y:S01]  /*6080*/  UMOV UR31, 0x40000040 ;  /* 0x40000040001f7882 */ /* 0x000fe20000000000 */
[----:B------:R-:W-:-:S06]  /*6090*/  UMOV UR29, 0x40000040 ;  /* 0x40000040001d7882 */ /* 0x000fcc0000000000 */
[----:B------:R-:W1:Y:S01]  /*60a0*/  MUFU.TANH R26, R26 ;  /* 0x0000001a001a7308 */ /* 0x000e620000002400 */
[----:B--2---:R-:W-:-:S07]  /*60b0*/  FMNMX.FTZ R52, R24, R52, !PT ;  /* 0x0000003418347209 */ /* 0x004fce0007810000 */
        /* <DEDUP_REMOVED lines=12> */
[----:B------:R2:W3:Y:S01]  /*6180*/  MUFU.TANH R33, R77 ;  /* 0x0000004d00217308 */ /* 0x0004e20000002400 */
[----:B------:R-:W-:Y:S02]  /*6190*/  WARPGROUP.DEPBAR.LE gsb0, 0x0 ;  /* 0x00008000000079c5 */ /* 0x000fe40000010000 */
[----:B------:R-:W-:-:S05]  /*61a0*/  WARPGROUP.ARRIVE ;  /* 0x00000000000079c5 */ /* 0x000fca0000000000 */
[----:B------:R4:W5:Y:S01]  /*61b0*/  MUFU.TANH R36, R80 ;  /* 0x0000005000247308 */ /* 0x0009620000002400 */
[----:B--2---:R-:W-:Y:S01]  /*61c0*/  IMAD.MOV.U32 R77, RZ, RZ, R64 ;  /* 0x000000ffff4d7224 */ /* 0x004fe200078e0040 */
[----:B------:R-:W-:Y:S01]  /*61d0*/  HGMMA.64x64x16.F32.BF16 R120, gdesc[UR28].tnspB, R120, gsb0 ;  /* 0x40e000001c7879f0 */ /* 0x000fe20008001878 */
[----:B------:R-:W-:-:S05]  /*61e0*/  UIADD3 UR30, UR8, 0x200, URZ ;  /* 0x00000200081e7890 */ /* 0x000fca000fffe03f */
[----:B------:R2:W-:Y:S01]  /*61f0*/  MUFU.TANH R52, R96 ;  /* 0x0000006000347308 */ /* 0x0005e20000002400 */
[----:B------:R-:W-:Y:S01]  /*6200*/  UIADD3 UR28, UR6, 0x600, URZ ;  /* 0x00000600061c7890 */ /* 0x000fe2000fffe03f */
[----:B----4-:R-:W-:Y:S01]  /*6210*/  FMUL.FTZ R80, R55, UR5 ;  /* 0x0000000537507c20 */ /* 0x010fe20008410000 */
[----:B------:R-:W-:Y:S01]  /*6220*/  UMOV UR31, 0x40000040 ;  /* 0x40000040001f7882 */ /* 0x000fe20000000000 */
[----:B------:R-:W-:-:S04]  /*6230*/  UMOV UR29, 0x40000040 ;  /* 0x40000040001d7882 */ /* 0x000fc80000000000 */
[----:B------:R4:W5:Y:S01]  /*6240*/  MUFU.TANH R37, R81 ;  /* 0x0000005100257308 */ /* 0x0009620000002400 */
[----:B--2---:R-:W-:Y:S01]  /*6250*/  IMAD.MOV.U32 R96, RZ, RZ, R60 ;  /* 0x000000ffff607224 */ /* 0x004fe200078e003c */
[----:B0-----:R-:W-:-:S04]  /*6260*/  FMNMX.FTZ R60, R31, R57, !PT ;  /* 0x000000391f3c7209 */ /* 0x001fc80007810000 */
[----:B-1----:R-:W-:Y:S02]  /*6270*/  FMNMX.FTZ R60, R32, R60, !PT ;  /* 0x0000003c203c7209 */ /* 0x002fe40007810000 */
[----:B------:R0:W1:Y:S01]  /*6280*/  MUFU.TANH R40, R84 ;  /* 0x0000005400287308 */ /* 0x0000620000002400 */
[----:B----4-:R-:W-:-:S07]  /*6290*/  FMUL.FTZ R81, R51, UR5 ;  /* 0x0000000533517c20 */ /* 0x010fce0008410000 */
[----:B------:R2:W-:Y:S01]  /*62a0*/  MUFU.TANH R44, R88 ;  /* 0x00000058002c7308 */ /* 0x0005e20000002400 */
[----:B0-----:R-:W-:-:S07]  /*62b0*/  FMUL.FTZ R84, R39, UR5 ;  /* 0x0000000527547c20 */ /* 0x001fce0008410000 */
[----:B------:R0:W4:Y:S01]  /*62c0*/  MUFU.TANH R41, R85 ;  /* 0x0000005500297308 */ /* 0x0001220000002400 */
[----:B--2---:R-:W-:Y:S01]  /*62d0*/  IMAD.MOV.U32 R88, RZ, RZ, R61 ;  /* 0x000000ffff587224 */ /* 0x004fe200078e003d */
[----:B---3--:R-:W-:-:S04]  /*62e0*/  FMNMX.FTZ R61, R33, R60, !PT ;  /* 0x0000003c213d7209 */ /* 0x008fc80007810000 */
[----:B-----5:R-:W-:Y:S02]  /*62f0*/  FMNMX.FTZ R61, R36, R61, !PT ;  /* 0x0000003d243d7209 */ /* 0x020fe40007810000 */
[----:B------:R2:W3:Y:S01]  /*6300*/  MUFU.TANH R45, R89 ;  /* 0x00000059002d7308 */ /* 0x0004e20000002400 */
[----:B0-----:R-:W-:Y:S01]  /*6310*/  FMUL.FTZ R85, R35, UR5 ;  /* 0x0000000523557c20 */ /* 0x001fe20008410000 */
[----:B------:R-:W-:-:S04]  /*6320*/  FMNMX.FTZ R64, R37, R61, !PT ;  /* 0x0000003d25407209 */ /* 0x000fc80007810000 */
[----:B-1----:R-:W-:Y:S02]  /*6330*/  FMNMX.FTZ R64, R40, R64, !PT ;  /* 0x0000004028407209 */ /* 0x002fe40007810000 */
[----:B------:R0:W1:Y:S01]  /*6340*/  MUFU.TANH R48, R92 ;  /* 0x0000005c00307308 */ /* 0x0000620000002400 */
[----:B--2---:R-:W-:-:S07]  /*6350*/  FMUL.FTZ R89, R46, UR5 ;  /* 0x000000052e597c20 */ /* 0x004fce0008410000 */
[----:B------:R2:W-:Y:S01]  /*6360*/  MUFU.TANH R56, R100 ;  /* 0x0000006400387308 */ /* 0x0005e20000002400 */
[----:B0-----:R-:W-:-:S07]  /*6370*/  FMUL.FTZ R92, R66, UR5 ;  /* 0x00000005425c7c20 */ /* 0x001fce0008410000 */
[----:B------:R0:W5:Y:S01]  /*6380*/  MUFU.TANH R49, R93 ;  /* 0x0000005d00317308 */ /* 0x0001620000002400 */
[----:B--2---:R-:W-:Y:S01]  /*6390*/  IMAD.MOV.U32 R100, RZ, RZ, R65 ;  /* 0x000000ffff647224 */ /* 0x004fe200078e0041 */
[----:B----4-:R-:W-:-:S04]  /*63a0*/  FMNMX.FTZ R65, R41, R64, !PT ;  /* 0x0000004029417209 */ /* 0x010fc80007810000 */
[----:B------:R-:W-:Y:S02]  /*63b0*/  FMNMX.FTZ R65, R44, R65, !PT ;  /* 0x000000412c417209 */ /* 0x000fe40007810000 */
[----:B------:R2:W4:Y:S01]  /*63c0*/  MUFU.TANH R53, R97 ;  /* 0x0000006100357308 */ /* 0x0005220000002400 */
[----:B------:R-:W-:Y:S02]  /*63d0*/  WARPGROUP.DEPBAR.LE gsb0, 0x0 ;  /* 0x00008000000079c5 */ /* 0x000fe40000010000 */
[----:B------:R-:W-:Y:S01]  /*63e0*/  WARPGROUP.ARRIVE ;  /* 0x00000000000079c5 */ /* 0x000fe20000000000 */
[----:B---3--:R-:W-:Y:S01]  /*63f0*/  FMNMX.FTZ R68, R45, R65, !PT ;  /* 0x000000412d447209 */ /* 0x008fe20007810000 */
[----:B0-----:R-:W-:-:S03]  /*6400*/  FMUL.FTZ R93, R62, UR5 ;  /* 0x000000053e5d7c20 */ /* 0x001fc60008410000 */
[----:B-1----:R-:W-:Y:S01]  /*6410*/  FMNMX.FTZ R68, R48, R68, !PT ;  /* 0x0000004430447209 */ /* 0x002fe20007810000 */
[----:B------:R-:W-:Y:S01]  /*6420*/  HGMMA.64x64x16.F32.BF16 R120, gdesc[UR28].tnspB, R120, gsb0 ;  /* 0x40e000001c7879f0 */ /* 0x000fe20008001878 */
[----:B------:R-:W0:Y:S01]  /*6430*/  MUFU.TANH R57, R101 ;  /* 0x0000006500397308 */ /* 0x000e220000002400 */
[----:B------:R-:W-:Y:S01]  /*6440*/  UIADD3 UR30, UR8, 0x280, URZ ;  /* 0x00000280081e7890 */ /* 0x000fe2000fffe03f */
[----:B-----5:R-:W-:Y:S01]  /*6450*/  FMNMX.FTZ R69, R49, R68, !PT ;  /* 0x0000004431457209 */ /* 0x020fe20007810000 */
[----:B------:R-:W-:Y:S01]  /*6460*/  UIADD3 UR28, UR6, 0x602, URZ ;  /* 0x00000602061c7890 */ /* 0x000fe2000fffe03f */
[----:B--2---:R-:W-:Y:S01]  /*6470*/  FMUL.FTZ R97, R119, UR5 ;  /* 0x0000000577617c20 */ /* 0x004fe20008410000 */
[----:B------:R-:W-:Y:S01]  /*6480*/  UMOV UR31, 0x40000040 ;  /* 0x40000040001f7882 */ /* 0x000fe20000000000 */
[----:B------:R-:W-:Y:S01]  /*6490*/  FMNMX.FTZ R69, R52, R69, !PT ;  /* 0x0000004534457209 */ /* 0x000fe20007810000 */
[----:B------:R-:W-:Y:S01]  /*64a0*/  UMOV UR29, 0x40000040 ;  /* 0x40000040001d7882 */ /* 0x000fe20000000000 */
[----:B------:R1:W2:Y:S02]  /*64b0*/  MUFU.TANH R60, R104 ;  /* 0x00000068003c7308 */ /* 0x0002a40000002400 */
[----:B----4-:R-:W-:-:S04]  /*64c0*/  FMNMX.FTZ R72, R53, R69, !PT ;  /* 0x0000004535487209 */ /* 0x010fc80007810000 */
[----:B------:R-:W-:Y:S02]  /*64d0*/  FMNMX.FTZ R72, R56, R72, !PT ;  /* 0x0000004838487209 */ /* 0x000fe40007810000 */
[----:B------:R3:W4:Y:S01]  /*64e0*/  MUFU.TANH R61, R105 ;  /* 0x00000069003d7308 */ /* 0x0007220000002400 */
[----:B-1----:R-:W-:Y:S01]  /*64f0*/  FMUL.FTZ R104, R63, UR5 ;  /* 0x000000053f687c20 */ /* 0x002fe20008410000 */
[----:B0-----:R-:W-:-:S06]  /*6500*/  FMNMX.FTZ R73, R57, R72, !PT ;  /* 0x0000004839497209 */ /* 0x001fcc0007810000 */
[----:B------:R0:W1:Y:S01]  /*6510*/  MUFU.TANH R64, R108 ;  /* 0x0000006c00407308 */ /* 0x0000620000002400 */
[----:B--2---:R-:W-:Y:S01]  /*6520*/  FMNMX.FTZ R73, R60, R73, !PT ;  /* 0x000000493c497209 */ /* 0x004fe20007810000 */
[----:B---3--:R-:W-:-:S06]  /*6530*/  FMUL.FTZ R105, R59, UR5 ;  /* 0x000000053b697c20 */ /* 0x008fcc0008410000 */
[----:B------:R2:W3:Y:S01]  /*6540*/  MUFU.TANH R65, R109 ;  /* 0x0000006d00417308 */ /* 0x0004e20000002400 */
[----:B----4-:R-:W-:Y:S01]  /*6550*/  FMNMX.FTZ R76, R61, R73, !PT ;  /* 0x000000493d4c7209 */ /* 0x010fe20007810000 */
[----:B0-----:R-:W-:-:S06]  /*6560*/  FMUL.FTZ R108, R58, UR5 ;  /* 0x000000053a6c7c20 */ /* 0x001fcc0008410000 */
[----:B------:R0:W4:Y:S01]  /*6570*/  MUFU.TANH R68, R112 ;  /* 0x0000007000447308 */ /* 0x0001220000002400 */
[----:B-1----:R-:W-:Y:S01]  /*6580*/  FMNMX.FTZ R76, R64, R76, !PT ;  /* 0x0000004c404c7209 */ /* 0x002fe20007810000 */
[----:B--2---:R-:W-:-:S06]  /*6590*/  FMUL.FTZ R109, R54, UR5 ;  /* 0x00000005366d7c20 */ /* 0x004fcc0008410000 */
[----:B------:R1:W2:Y:S01]  /*65a0*/  MUFU.TANH R69, R113 ;  /* 0x0000007100457308 */ /* 0x0002a20000002400 */
[----:B---3--:R-:W-:Y:S01]  /*65b0*/  FMNMX.FTZ R34, R65, R76, !PT ;  /* 0x0000004c41227209 */ /* 0x008fe20007810000 */
[----:B0-----:R-:W-:Y:S01]  /*65c0*/  FMUL.FTZ R112, R50, UR5 ;  /* 0x0000000532707c20 */ /* 0x001fe20008410000 */
[----:B------:R-:W-:-:S05]  /*65d0*/  FMUL.FTZ R76, R111, UR5 ;  /* 0x000000056f4c7c20 */ /* 0x000fca0008410000 */
[----:B------:R0:W3:Y:S01]  /*65e0*/  MUFU.TANH R72, R116 ;  /* 0x0000007400487308 */ /* 0x0000e20000002400 */
[----:B----4-:R-:W-:Y:S01]  /*65f0*/  FMNMX.FTZ R34, R68, R34, !PT ;  /* 0x0000002244227209 */ /* 0x010fe20007810000 */
[----:B-1----:R-:W-:-:S06]  /*6600*/  FMUL.FTZ R113, R47, UR5 ;  /* 0x000000052f717c20 */ /* 0x002fcc0008410000 */
[----:B------:R1:W4:Y:S01]  /*6610*/  MUFU.TANH R73, R117 ;  /* 0x0000007500497308 */ /* 0x0003220000002400 */
[----:B--2---:R-:W-:Y:S01]  /*6620*/  FMNMX.FTZ R34, R69, R34, !PT ;  /* 0x0000002245227209 */ /* 0x004fe20007810000 */
[----:B0-----:R-:W-:-:S06]  /*6630*/  FMUL.FTZ R116, R43, UR5 ;  /* 0x000000052b747c20 */ /* 0x001fcc0008410000 */
[----:B------:R-:W-:Y:S01]  /*6640*/  MUFU.TANH R157, R157 ;  /* 0x0000009d009d7308 */ /* 0x000fe20000002400 */
[----:B---3--:R-:W-:Y:S01]  /*6650*/  FMNMX.FTZ R34, R72, R34, !PT ;  /* 0x0000002248227209 */ /* 0x008fe20007810000 */
[----:B-1----:R-:W-:Y:S01]  /*6660*/  FMUL.FTZ R117, R42, UR5 ;  /* 0x000000052a757c20 */ /* 0x002fe20008410000 */
[----:B------:R-:W-:Y:S02]  /*6670*/  WARPGROUP.DEPBAR.LE gsb0, 0x0 ;  /* 0x00008000000079c5 */ /* 0x000fe40000010000 */
[----:B------:R-:W-:-:S03]  /*6680*/  WARPGROUP.ARRIVE ;  /* 0x00000000000079c5 */ /* 0x000fc60000000000 */
[----:B------:R-:W-:Y:S01]  /*6690*/  MUFU.TANH R85, R85 ;  /* 0x0000005500557308 */ /* 0x000fe20000002400 */
[----:B----4-:R-:W-:Y:S02]  /*66a0*/  FMNMX.FTZ R34, R73, R34, !PT ;  /* 0x0000002249227209 */ /* 0x010fe40007810000 */
[----:B------:R-:W-:Y:S01]  /*66b0*/  HGMMA.64x64x16.F32.BF16 R120, gdesc[UR28].tnspB, R120, gsb0 ;  /* 0x40e000001c7879f0 */ /* 0x000fe20008001878 */
[----:B------:R-:W-:Y:S02]  /*66c0*/  UIADD3 UR30, UR8, 0x300, URZ ;  /* 0x00000300081e7890 */ /* 0x000fe4000fffe03f */
[----:B------:R-:W0:Y:S01]  /*66d0*/  SHFL.BFLY PT, R35, R34, 0x2, 0x1f ;  /* 0x0c401f0022237f89 */ /* 0x000e2200000e0000 */
[----:B------:R-:W-:Y:S01]  /*66e0*/  UIADD3 UR28, UR6, 0x604, URZ ;  /* 0x00000604061c7890 */ /* 0x000fe2000fffe03f */
[----:B------:R-:W-:Y:S01]  /*66f0*/  MUFU.TANH R156, R156 ;  /* 0x0000009c009c7308 */ /* 0x000fe20000002400 */
[----:B------:R-:W-:Y:S01]  /*6700*/  UMOV UR31, 0x40000040 ;  /* 0x40000040001f7882 */ /* 0x000fe20000000000 */
[----:B------:R-:W-:-:S06]  /*6710*/  UMOV UR29, 0x40000040 ;  /* 0x40000040001d7882 */ /* 0x000fcc0000000000 */
[----:B------:R-:W-:Y:S08]  /*6720*/  MUFU.TANH R84, R84 ;  /* 0x0000005400547308 */ /* 0x000ff00000002400 */
[----:B------:R-:W-:Y:S01]  /*6730*/  MUFU.TANH R117, R117 ;  /* 0x0000007500757308 */ /* 0x000fe20000002400 */
[----:B0-----:R-:W-:-:S07]  /*6740*/  FMNMX.FTZ R34, R34, R35, !PT ;  /* 0x0000002322227209 */ /* 0x001fce0007810000 */
[----:B------:R-:W-:Y:S01]  /*6750*/  MUFU.TANH R116, R116 ;  /* 0x0000007400747308 */ /* 0x000fe20000002400 */
[----:B------:R-:W0:Y:S07]  /*6760*/  SHFL.BFLY PT, R35, R34, 0x1, 0x1f ;  /* 0x0c201f0022237f89 */ /* 0x000e2e00000e0000 */
[----:B------:R-:W-:Y:S08]  /*6770*/  MUFU.TANH R89, R89 ;  /* 0x0000005900597308 */ /* 0x000ff00000002400 */
[----:B------:R-:W-:Y:S08]  /*6780*/  MUFU.TANH R113, R113 ;  /* 0x0000007100717308 */ /* 0x000ff00000002400 */
[----:B------:R-:W-:Y:S01]  /*6790*/  MUFU.TANH R112, R112 ;  /* 0x0000007000707308 */ /* 0x000fe20000002400 */
[----:B0-----:R-:W-:-:S02]  /*67a0*/  FMNMX.FTZ R34, R34, R35, !PT ;  /* 0x0000002322227209 */ /* 0x001fc40007810000 */
[----:B------:R-:W0:Y:S03]  /*67b0*/  LDC R35, c[0x0][0x988] ;  /* 0x00026200ff237b82 */ /* 0x000e260000000800 */
[----:B------:R-:W-:Y:S02]  /*67c0*/  FADD.FTZ R46, -R34, R3 ;  /* 0x00000003222e7221 */ /* 0x000fe40000010100 */
[----:B------:R-:W-:Y:S08]  /*67d0*/  MUFU.TANH R81, R81 ;  /* 0x0000005100517308 */ /* 0x000ff00000002400 */
[----:B------:R-:W-:Y:S01]  /*67e0*/  MUFU.TANH R109, R109 ;  /* 0x0000006d006d7308 */ /* 0x000fe20000002400 */
[----:B------:R-:W-:-:S02]  /*67f0*/  WARPGROUP.DEPBAR.LE gsb0, 0x0 ;  /* 0x00008000000079c5 */ /* 0x000fc40000010000 */
[----:B------:R-:W-:-:S05]  /*6800*/  WARPGROUP.ARRIVE ;  /* 0x00000000000079c5 */ /* 0x000fca0000000000 */
[----:B------:R-:W-:Y:S01]  /*6810*/  MUFU.TANH R80, R80 ;  /* 0x0000005000507308 */ /* 0x000fe20000002400 */
[-C--:B0-----:R-:W-:Y:S01]  /*6820*/  FMUL.FTZ R38, R34, R35.reuse ;  /* 0x0000002322267220 */ /* 0x081fe20000410000 */
[-C--:B------:R-:W-:Y:S01]  /*6830*/  FMUL.FTZ R46, R46, R35.reuse ;  /* 0x000000232e2e7220 */ /* 0x080fe20000410000 */
[----:B------:R-:W-:Y:S01]  /*6840*/  HGMMA.64x64x16.F32.BF16 R120, gdesc[UR28].tnspB, R120, gsb0 ;  /* 0x40e000001c7879f0 */ /* 0x000fe20008001878 */
[----:B------:R-:W-:Y:S01]  /*6850*/  UIADD3 UR30, UR8, 0x380, URZ ;  /* 0x00000380081e7890 */ /* 0x000fe2000fffe03f */
        /* <DEDUP_REMOVED lines=11> */
[----:B------:R0:W1:Y:S01]  /*6910*/  MUFU.EX2 R24, R6 ;  /* 0x0000000600187308 */ /* 0x0000620000000800 */
[----:B------:R-:W-:Y:S01]  /*6920*/  UIADD3 UR28, UR6, 0x606, URZ ;  /* 0x00000606061c7890 */ /* 0x000fe2000fffe03f */
[-CC-:B------:R-:W-:Y:S01]  /*6930*/  FFMA.FTZ R12, R12, R35.reuse, -R38.reuse ;  /* 0x000000230c0c7223 */ /* 0x180fe20000010826 */
[----:B------:R-:W-:Y:S01]  /*6940*/  UMOV UR31, 0x40000040 ;  /* 0x40000040001f7882 */ /* 0x000fe20000000000 */
[----:B------:R-:W-:Y:S01]  /*6950*/  UMOV UR29, 0x40000040 ;  /* 0x40000040001d7882 */ /* 0x000fe20000000000 */
[-CC-:B------:R-:W-:Y:S01]  /*6960*/  FFMA.FTZ R13, R13, R35.reuse, -R38.reuse ;  /* 0x000000230d0d7223 */ /* 0x180fe20000010826 */
[-CC-:B------:R-:W-:Y:S01]  /*6970*/  FFMA.FTZ R14, R14, R35.reuse, -R38.reuse ;  /* 0x000000230e0e7223 */ /* 0x180fe20000010826 */
[-CC-:B------:R-:W-:Y:S01]  /*6980*/  FFMA.FTZ R15, R15, R35.reuse, -R38.reuse ;  /* 0x000000230f0f7223 */ /* 0x180fe20000010826 */
[----:B------:R2:W3:Y:S01]  /*6990*/  MUFU.EX2 R25, R7 ;  /* 0x0000000700197308 */ /* 0x0004e20000000800 */
[----:B0-----:R-:W-:Y:S01]  /*69a0*/  FMUL.FTZ R6, R67, UR5 ;  /* 0x0000000543067c20 */ /* 0x001fe20008410000 */
[-CC-:B------:R-:W-:Y:S01]  /*69b0*/  FFMA.FTZ R16, R16, R35.reuse, -R38.reuse ;  /* 0x0000002310107223 */ /* 0x180fe20000010826 */
[-CC-:B------:R-:W-:Y:S01]  /*69c0*/  FFMA.FTZ R17, R17, R35.reuse, -R38.reuse ;  /* 0x0000002311117223 */ /* 0x180fe20000010826 */
[-CC-:B------:R-:W-:Y:S01]  /*69d0*/  FFMA.FTZ R18, R18, R35.reuse, -R38.reuse ;  /* 0x0000002312127223 */ /* 0x180fe20000010826 */
[-CC-:B------:R-:W-:Y:S01]  /*69e0*/  FFMA.FTZ R19, R19, R35.reuse, -R38.reuse ;  /* 0x0000002313137223 */ /* 0x180fe20000010826 */
[-CC-:B------:R-:W-:Y:S01]  /*69f0*/  FFMA.FTZ R20, R20, R35.reuse, -R38.reuse ;  /* 0x0000002314147223 */ /* 0x180fe20000010826 */
[----:B------:R-:W-:Y:S01]  /*6a00*/  FFMA.FTZ R21, R21, R35, -R38 ;  /* 0x0000002315157223 */ /* 0x000fe20000010826 */
[----:B------:R-:W0:Y:S01]  /*6a10*/  MUFU.EX2 R8, R8 ;  /* 0x0000000800087308 */ /* 0x000e220000000800 */
[----:B-1----:R-:W-:Y:S01]  /*6a20*/  FFMA.FTZ R26, R46, R5, R24 ;  /* 0x000000052e1a7223 */ /* 0x002fe20000010018 */
[----:B--2---:R-:W-:Y:S01]  /*6a30*/  FMUL.FTZ R7, R70, UR5 ;  /* 0x0000000546077c20 */ /* 0x004fe20008410000 */
[----:B------:R-:W-:Y:S01]  /*6a40*/  FMUL.FTZ R5, R71, UR5 ;  /* 0x0000000547057c20 */ /* 0x000fe20008410000 */
[-CC-:B------:R-:W-:Y:S01]  /*6a50*/  FFMA.FTZ R22, R22, R35.reuse, -R38.reuse ;  /* 0x0000002316167223 */ /* 0x180fe20000010826 */
[-CC-:B------:R-:W-:Y:S01]  /*6a60*/  FFMA.FTZ R23, R23, R35.reuse, -R38.reuse ;  /* 0x0000002317177223 */ /* 0x180fe20000010826 */
[-CC-:B------:R-:W-:Y:S01]  /*6a70*/  FFMA.FTZ R28, R28, R35.reuse, -R38.reuse ;  /* 0x000000231c1c7223 */ /* 0x180fe20000010826 */
[-C--:B------:R-:W-:Y:S01]  /*6a80*/  FFMA.FTZ R29, R29, R35.reuse, -R38 ;  /* 0x000000231d1d7223 */ /* 0x080fe20000010826 */
[----:B------:R1:W-:Y:S01]  /*6a90*/  MUFU.EX2 R47, R11 ;  /* 0x0000000b002f7308 */ /* 0x0003e20000000800 */
[C---:B---3--:R-:W-:Y:S01]  /*6aa0*/  FADD.FTZ R26, R25.reuse, R26 ;  /* 0x0000001a191a7221 */ /* 0x048fe20000010000 */
[----:B------:R-:W-:Y:S01]  /*6ab0*/  F2FP.BF16.F32.PACK_AB R24, R25, R24 ;  /* 0x000000181918723e */ /* 0x000fe200000010ff */
[-CC-:B------:R-:W-:Y:S01]  /*6ac0*/  FFMA.FTZ R30, R30, R35.reuse, -R38.reuse ;  /* 0x000000231e1e7223 */ /* 0x180fe20000010826 */
[-CC-:B------:R-:W-:Y:S01]  /*6ad0*/  FFMA.FTZ R31, R31, R35.reuse, -R38.reuse ;  /* 0x000000231f1f7223 */ /* 0x180fe20000010826 */
[-CC-:B------:R-:W-:Y:S01]  /*6ae0*/  FFMA.FTZ R32, R32, R35.reuse, -R38.reuse ;  /* 0x0000002320207223 */ /* 0x180fe20000010826 */
[-CC-:B------:R-:W-:Y:S01]  /*6af0*/  FFMA.FTZ R33, R33, R35.reuse, -R38.reuse ;  /* 0x0000002321217223 */ /* 0x180fe20000010826 */
[-C--:B------:R-:W-:Y:S01]  /*6b00*/  FFMA.FTZ R36, R36, R35.reuse, -R38 ;  /* 0x0000002324247223 */ /* 0x080fe20000010826 */
[----:B------:R2:W3:Y:S01]  /*6b10*/  MUFU.EX2 R25, R9 ;  /* 0x0000000900197308 */ /* 0x0004e20000000800 */
[----:B0-----:R-:W-:Y:S01]  /*6b20*/  FADD.FTZ R26, R8, R26 ;  /* 0x0000001a081a7221 */ /* 0x001fe20000010000 */
[----:B-1----:R-:W-:Y:S01]  /*6b30*/  FMUL.FTZ R11, R75, UR5 ;  /* 0x000000054b0b7c20 */ /* 0x002fe20008410000 */
[-CC-:B------:R-:W-:Y:S01]  /*6b40*/  FFMA.FTZ R37, R37, R35.reuse, -R38.reuse ;  /* 0x0000002325257223 */ /* 0x180fe20000010826 */
[-CC-:B------:R-:W-:Y:S01]  /*6b50*/  FFMA.FTZ R40, R40, R35.reuse, -R38.reuse ;  /* 0x0000002328287223 */ /* 0x180fe20000010826 */
[-CC-:B------:R-:W-:Y:S01]  /*6b60*/  FFMA.FTZ R41, R41, R35.reuse, -R38.reuse ;  /* 0x0000002329297223 */ /* 0x180fe20000010826 */
[-CC-:B------:R-:W-:Y:S01]  /*6b70*/  FFMA.FTZ R44, R44, R35.reuse, -R38.reuse ;  /* 0x000000232c2c7223 */ /* 0x180fe20000010826 */
[-CC-:B------:R-:W-:Y:S01]  /*6b80*/  FFMA.FTZ R45, R45, R35.reuse, -R38.reuse ;  /* 0x000000232d2d7223 */ /* 0x180fe20000010826 */
[----:B------:R-:W-:Y:S01]  /*6b90*/  MUFU.TANH R108, R108 ;  /* 0x0000006c006c7308 */ /* 0x000fe20000002400 */
[----:B--2---:R-:W-:Y:S01]  /*6ba0*/  FMUL.FTZ R9, R74, UR5 ;  /* 0x000000054a097c20 */ /* 0x004fe20008410000 */
[-CC-:B------:R-:W-:Y:S01]  /*6bb0*/  FFMA.FTZ R48, R48, R35.reuse, -R38.reuse ;  /* 0x0000002330307223 */ /* 0x180fe20000010826 */
[-CC-:B------:R-:W-:Y:S01]  /*6bc0*/  FFMA.FTZ R49, R49, R35.reuse, -R38.reuse ;  /* 0x0000002331317223 */ /* 0x180fe20000010826 */
[-CC-:B------:R-:W-:Y:S01]  /*6bd0*/  FFMA.FTZ R52, R52, R35.reuse, -R38.reuse ;  /* 0x0000002334347223 */ /* 0x180fe20000010826 */
[-CC-:B------:R-:W-:Y:S01]  /*6be0*/  FFMA.FTZ R53, R53, R35.reuse, -R38.reuse ;  /* 0x0000002335357223 */ /* 0x180fe20000010826 */
[-CC-:B------:R-:W-:Y:S01]  /*6bf0*/  FFMA.FTZ R56, R56, R35.reuse, -R38.reuse ;  /* 0x0000002338387223 */ /* 0x180fe20000010826 */
[-C--:B------:R-:W-:Y:S01]  /*6c00*/  FFMA.FTZ R57, R57, R35.reuse, -R38 ;  /* 0x0000002339397223 */ /* 0x080fe20000010826 */
[----:B------:R-:W-:Y:S01]  /*6c10*/  MUFU.TANH R105, R105 ;  /* 0x0000006900697308 */ /* 0x000fe20000002400 */
[C---:B---3--:R-:W-:Y:S01]  /*6c20*/  FADD.FTZ R27, R25.reuse, R26 ;  /* 0x0000001a191b7221 */ /* 0x048fe20000010000 */
[----:B------:R-:W-:Y:S01]  /*6c30*/  F2FP.BF16.F32.PACK_AB R26, R25, R8 ;  /* 0x00000008191a723e */ /* 0x000fe200000010ff */
[----:B------:R-:W-:Y:S01]  /*6c40*/  FMUL.FTZ R25, R78, UR5 ;  /* 0x000000054e197c20 */ /* 0x000fe20008410000 */
        /* <DEDUP_REMOVED lines=8> */
[----:B------:R-:W-:Y:S01]  /*6cd0*/  FFMA.FTZ R38, R73, R35, -R38 ;  /* 0x0000002349267223 */ /* 0x000fe20000010826 */
[----:B------:R-:W-:Y:S01]  /*6ce0*/  FMUL.FTZ R73, R106, UR5 ;  /* 0x000000056a497c20 */ /* 0x000fe20008410000 */
[----:B------:R-:W-:Y:S01]  /*6cf0*/  FMUL.FTZ R74, R107, UR5 ;  /* 0x000000056b4a7c20 */ /* 0x000fe20008410000 */
[----:B------:R-:W-:-:S02]  /*6d00*/  WARPGROUP.DEPBAR.LE gsb0, 0x0 ;  /* 0x00008000000079c5 */ /* 0x000fc40000010000 */
[----:B------:R-:W-:Y:S01]  /*6d10*/  WARPGROUP.ARRIVE ;  /* 0x00000000000079c5 */ /* 0x000fe20000000000 */
[----:B------:R-:W1:Y:S01]  /*6d20*/  MUFU.TANH R93, R93 ;  /* 0x0000005d005d7308 */ /* 0x000e620000002400 */
[----:B------:R-:W-:Y:S01]  /*6d30*/  FMUL.FTZ R75, R110, UR5 ;  /* 0x000000056e4b7c20 */ /* 0x000fe20008410000 */
[----:B------:R-:W-:Y:S01]  /*6d40*/  FMUL.FTZ R78, R115, UR5 ;  /* 0x00000005734e7c20 */ /* 0x000fe20008410000 */
[----:B------:R-:W-:Y:S01]  /*6d50*/  UMOV UR11, 0x40000040 ;  /* 0x40000040000b7882 */ /* 0x000fe20000000000 */
[----:B------:R-:W-:Y:S01]  /*6d60*/  UMOV UR9, 0x40000040 ;  /* 0x4000004000097882 */ /* 0x000fe20000000000 */
[----:B------:R-:W-:Y:S01]  /*6d70*/  HGMMA.64x64x16.F32.BF16 R120, gdesc[UR28].tnspB, R120, gsb0 ;  /* 0x40e000001c7879f0 */ /* 0x000fe20008001878 */
[----:B------:R-:W-:Y:S01]  /*6d80*/  UIADD3 UR30, UR8, 0x400, URZ ;  /* 0x00000400081e7890 */ /* 0x000fe2000fffe03f */
[----:B0-----:R-:W-:Y:S01]  /*6d90*/  FADD.FTZ R10, R8, R27 ;  /* 0x0000001b080a7221 */ /* 0x001fe20000010000 */
[----:B------:R-:W-:Y:S01]  /*6da0*/  F2FP.BF16.F32.PACK_AB R8, R47, R8 ;  /* 0x000000082f08723e */ /* 0x000fe200000010ff */
[----:B------:R-:W0:Y:S01]  /*6db0*/  MUFU.TANH R104, R104 ;  /* 0x0000006800687308 */ /* 0x000e220000002400 */
[----:B------:R-:W-:Y:S01]  /*6dc0*/  FMUL.FTZ R27, R79, UR5 ;  /* 0x000000054f1b7c20 */ /* 0x000fe20008410000 */
[----:B------:R-:W-:Y:S01]  /*6dd0*/  FADD.FTZ R10, R47, R10 ;  /* 0x0000000a2f0a7221 */ /* 0x000fe20000010000 */
[----:B------:R-:W-:Y:S01]  /*6de0*/  FMNMX.FTZ R47, R77, R4, !PT ;  /* 0x000000044d2f7209 */ /* 0x000fe20007810000 */
[----:B------:R-:W-:Y:S01]  /*6df0*/  UIADD3 UR28, UR6, 0xc00, URZ ;  /* 0x00000c00061c7890 */ /* 0x000fe2000fffe03f */
[----:B------:R-:W2:Y:S01]  /*6e00*/  S2R R107, SR_TID.X ;  /* 0x00000000006b7919 */ /* 0x000ea20000002100 */
[----:B------:R-:W-:Y:S01]  /*6e10*/  UMOV UR31, 0x40000040 ;  /* 0x40000040001f7882 */ /* 0x000fe20000000000 */
[----:B------:R-:W-:Y:S01]  /*6e20*/  FMNMX.FTZ R50, R88, R47, !PT ;  /* 0x0000002f58327209 */ /* 0x000fe20007810000 */
[----:B------:R-:W3:Y:S01]  /*6e30*/  MUFU.TANH R92, R92 ;  /* 0x0000005c005c7308 */ /* 0x000ee20000002400 */
[----:B------:R-:W-:-:S02]  /*6e40*/  UMOV UR29, 0x40000040 ;  /* 0x40000040001d7882 */ /* 0x000fc40000000000 */
[----:B------:R-:W-:-:S05]  /*6e50*/  FMNMX.FTZ R50, R100, R50, !PT ;  /* 0x0000003264327209 */ /* 0x000fca0007810000 */
[----:B------:R4:W-:Y:S08]  /*6e60*/  MUFU.TANH R47, R82 ;  /* 0x00000052002f7308 */ /* 0x0009f00000002400 */
[----:B------:R-:W5:Y:S01]  /*6e70*/  MUFU.TANH R6, R6 ;  /* 0x0000000600067308 */ /* 0x000f620000002400 */
[----:B----4-:R-:W-:-:S04]  /*6e80*/  MOV R82, R96 ;  /* 0x0000006000527202 */ /* 0x010fc80000000f00 */
[----:B------:R-:W-:-:S03]  /*6e90*/  FMNMX.FTZ R50, R82, R50, !PT ;  /* 0x0000003252327209 */ /* 0x000fc60007810000 */
[----:B------:R-:W4:Y:S01]  /*6ea0*/  MUFU.TANH R7, R7 ;  /* 0x0000000700077308 */ /* 0x000f220000002400 */
[----:B------:R-:W-:-:S04]  /*6eb0*/  FMNMX.FTZ R51, R157, R50, !PT ;  /* 0x000000329d337209 */ /* 0x000fc80007810000 */
[----:B------:R-:W-:Y:S02]  /*6ec0*/  FMNMX.FTZ R51, R85, R51, !PT ;  /* 0x0000003355337209 */ /* 0x000fe40007810000 */
[----:B--2---:R-:W-:Y:S01]  /*6ed0*/  SHF.R.U32.HI R106, RZ, 0x7, R107 ;  /* 0x00000007ff6a7819 */ /* 0x004fe2000001166b */
[----:B------:R-:W2:Y:S01]  /*6ee0*/  MUFU.TANH R5, R5 ;  /* 0x0000000500057308 */ /* 0x000ea20000002400 */
[----:B------:R-:W-:Y:S02]  /*6ef0*/  FMNMX.FTZ R54, R156, R51, !PT ;  /* 0x000000339c367209 */ /* 0x000fe40007810000 */
[----:B------:R-:W-:Y:S02]  /*6f00*/  ISETP.GE.U32.AND P2, PT, R107, 0x180, PT ;  /* 0x000001806b00780c */ /* 0x000fe40003f46070 */
[----:B------:R-:W-:-:S03]  /*6f10*/  FMNMX.FTZ R54, R84, R54, !PT ;  /* 0x0000003654367209 */ /* 0x000fc60007810000 */
[----:B------:R-:W2:Y:S01]  /*6f20*/  MUFU.TANH R9, R9 ;  /* 0x0000000900097308 */ /* 0x000ea20000002400 */
[----:B------:R-:W-:-:S04]  /*6f30*/  FMNMX.FTZ R55, R117, R54, !PT ;  /* 0x0000003675377209 */ /* 0x000fc80007810000 */
        /* <DEDUP_REMOVED lines=8> */
[----:B------:R-:W-:Y:S01]  /*6fc0*/  FMNMX.FTZ R62, R109, R59, !PT ;  /* 0x0000003b6d3e7209 */ /* 0x000fe20007810000 */
[----:B------:R-:W-:Y:S02]  /*6fd0*/  WARPGROUP.DEPBAR.LE gsb0, 0x0 ;  /* 0x00008000000079c5 */ /* 0x000fe40000010000 */
[----:B------:R-:W-:Y:S01]  /*6fe0*/  WARPGROUP.ARRIVE ;  /* 0x00000000000079c5 */ /* 0x000fe20000000000 */
[----:B------:R-:W-:-:S03]  /*6ff0*/  FMNMX.FTZ R62, R80, R62, !PT ;  /* 0x0000003e503e7209 */ /* 0x000fc60007810000 */
[----:B------:R0:W2:Y:S01]  /*7000*/  MUFU.TANH R50, R83 ;  /* 0x0000005300327308 */ /* 0x0000a20000002400 */
[----:B------:R-:W-:Y:S01]  /*7010*/  FMNMX.FTZ R63, R108, R62, !PT ;  /* 0x0000003e6c3f7209 */ /* 0x000fe20007810000 */
[----:B------:R-:W-:Y:S01]  /*7020*/  HGMMA.64x64x16.F32.BF16 R120, gdesc[UR28].tnspB, R120, gsb0 ;  /* 0x40e000001c7879f0 */ /* 0x000fe20008001878 */
[----:B------:R-:W-:Y:S02]  /*7030*/  UIADD3 UR30, UR8, 0x480, URZ ;  /* 0x00000480081e7890 */ /* 0x000fe4000fffe03f */
[----:B------:R-:W-:Y:S01]  /*7040*/  FMNMX.FTZ R63, R105, R63, !PT ;  /* 0x0000003f693f7209 */ /* 0x000fe20007810000 */
[----:B------:R-:W-:Y:S02]  /*7050*/  UIADD3 UR28, UR6, 0xc02, URZ ;  /* 0x00000c02061c7890 */ /* 0x000fe4000fffe03f */
[----:B------:R5:W2:Y:S01]  /*7060*/  MUFU.TANH R51, R86 ;  /* 0x0000005600337308 */ /* 0x000aa20000002400 */
[----:B-1----:R-:W-:Y:S01]  /*7070*/  FMNMX.FTZ R66, R93, R63, !PT ;  /* 0x0000003f5d427209 */ /* 0x002fe20007810000 */
[----:B0-----:R-:W-:-:S02]  /*7080*/  IMAD.MOV.U32 R83, RZ, RZ, R88 ;  /* 0x000000ffff537224 */ /* 0x001fc400078e0058 */
[----:B------:R-:W-:Y:S01]  /*7090*/  FMUL.FTZ R88, R118, UR5 ;  /* 0x0000000576587c20 */ /* 0x000fe20008410000 */
[----:B------:R-:W-:Y:S01]  /*70a0*/  UMOV UR31, 0x40000040 ;  /* 0x40000040001f7882 */ /* 0x000fe20000000000 */
[----:B------:R-:W-:Y:S01]  /*70b0*/  FMNMX.FTZ R66, R104, R66, !PT ;  /* 0x0000004268427209 */ /* 0x000fe20007810000 */
[----:B------:R-:W-:Y:S01]  /*70c0*/  UMOV UR29, 0x40000040 ;  /* 0x40000040001d7882 */ /* 0x000fe20000000000 */
[----:B------:R-:W0:Y:S02]  /*70d0*/  MUFU.TANH R54, R87 ;  /* 0x0000005700367308 */ /* 0x000e240000002400 */
[----:B---3--:R-:W-:Y:S01]  /*70e0*/  FMNMX.FTZ R67, R92, R66, !PT ;  /* 0x000000425c437209 */ /* 0x008fe20007810000 */
[----:B-----5:R-:W-:Y:S02]  /*70f0*/  IMAD.MOV.U32 R86, RZ, RZ, R77 ;  /* 0x000000ffff567224 */ /* 0x020fe400078e004d */
[----:B------:R-:W-:Y:S01]  /*7100*/  FMUL.FTZ R77, R114, UR5 ;  /* 0x00000005724d7c20 */ /* 0x000fe20008410000 */
[----:B------:R-:W-:-:S02]  /*7110*/  FMNMX.FTZ R67, R6, R67, !PT ;  /* 0x0000004306437209 */ /* 0x000fc40007810000 */
[----:B------:R-:W1:Y:S02]  /*7120*/  MUFU.TANH R55, R90 ;  /* 0x0000005a00377308 */ /* 0x000e640000002400 */
[----:B----4-:R-:W-:-:S04]  /*7130*/  FMNMX.FTZ R67, R7, R67, !PT ;  /* 0x0000004307437209 */ /* 0x010fc80007810000 */
[----:B--2---:R-:W-:Y:S02]  /*7140*/  FMNMX.FTZ R70, R5, R67, !PT ;  /* 0x0000004305467209 */ /* 0x004fe40007810000 */
[----:B------:R-:W2:Y:S02]  /*7150*/  MUFU.TANH R58, R91 ;  /* 0x0000005b003a7308 */ /* 0x000ea40000002400 */
[----:B------:R-:W-:-:S04]  /*7160*/  FMNMX.FTZ R70, R9, R70, !PT ;  /* 0x0000004609467209 */ /* 0x000fc80007810000 */
[----:B------:R-:W-:Y:S02]  /*7170*/  FMNMX.FTZ R71, R11, R70, !PT ;  /* 0x000000460b477209 */ /* 0x000fe40007810000 */
[----:B------:R-:W3:Y:S02]  /*7180*/  MUFU.TANH R59, R94 ;  /* 0x0000005e003b7308 */ /* 0x000ee40000002400 */
[----:B------:R-:W-:-:S04]  /*7190*/  FMNMX.FTZ R71, R25, R71, !PT ;  /* 0x0000004719477209 */ /* 0x000fc80007810000 */
[----:B------:R-:W-:Y:S02]  /*71a0*/  FMNMX.FTZ R71, R27, R71, !PT ;  /* 0x000000471b477209 */ /* 0x000fe40007810000 */
[----:B------:R-:W4:Y:S02]  /*71b0*/  MUFU.TANH R62, R95 ;  /* 0x0000005f003e7308 */ /* 0x000f240000002400 */
[----:B------:R-:W-:-:S04]  /*71c0*/  FMNMX.FTZ R71, R47, R71, !PT ;  /* 0x000000472f477209 */ /* 0x000fc80007810000 */
[----:B------:R-:W-:Y:S02]  /*71d0*/  FMNMX.FTZ R71, R50, R71, !PT ;  /* 0x0000004732477209 */ /* 0x000fe40007810000 */
[----:B------:R-:W5:Y:S02]  /*71e0*/  MUFU.TANH R63, R98 ;  /* 0x00000062003f7308 */ /* 0x000f640000002400 */
[----:B------:R-:W-:-:S04]  /*71f0*/  FMNMX.FTZ R71, R51, R71, !PT ;  /* 0x0000004733477209 */ /* 0x000fc80007810000 */
[----:B0-----:R-:W-:Y:S02]  /*7200*/  FMNMX.FTZ R71, R54, R71, !PT ;  /* 0x0000004736477209 */ /* 0x001fe40007810000 */
[----:B------:R-:W0:Y:S02]  /*7210*/  MUFU.TANH R66, R99 ;  /* 0x0000006300427308 */ /* 0x000e240000002400 */
[----:B-1----:R-:W-:-:S04]  /*7220*/  FMNMX.FTZ R71, R55, R71, !PT ;  /* 0x0000004737477209 */ /* 0x002fc80007810000 */
[----:B--2---:R-:W-:Y:S02]  /*7230*/  FMNMX.FTZ R71, R58, R71, !PT ;  /* 0x000000473a477209 */ /* 0x004fe40007810000 */
[----:B------:R-:W1:Y:S02]  /*7240*/  MUFU.TANH R67, R102 ;  /* 0x0000006600437308 */ /* 0x000e640000002400 */
[----:B---3--:R-:W-:-:S04]  /*7250*/  FMNMX.FTZ R71, R59, R71, !PT ;  /* 0x000000473b477209 */ /* 0x008fc80007810000 */
[----:B----4-:R-:W-:Y:S01]  /*7260*/  FMNMX.FTZ R71, R62, R71, !PT ;  /* 0x000000473e477209 */ /* 0x010fe20007810000 */
[----:B------:R-:W-:Y:S02]  /*7270*/  WARPGROUP.DEPBAR.LE gsb0, 0x0 ;  /* 0x00008000000079c5 */ /* 0x000fe40000010000 */
[----:B------:R-:W2:Y:S01]  /*7280*/  MUFU.TANH R70, R103 ;  /* 0x0000006700467308 */ /* 0x000ea20000002400 */
[----:B-----5:R-:W-:Y:S01]  /*7290*/  FMNMX.FTZ R71, R63, R71, !PT ;  /* 0x000000473f477209 */ /* 0x020fe20007810000 */
[----:B------:R-:W-:-:S03]  /*72a0*/  WARPGROUP.ARRIVE ;  /* 0x00000000000079c5 */ /* 0x000fc60000000000 */
[----:B0-----:R-:W-:-:S03]  /*72b0*/  FMNMX.FTZ R71, R66, R71, !PT ;  /* 0x0000004742477209 */ /* 0x001fc60007810000 */
[----:B------:R-:W0:Y:S01]  /*72c0*/  MUFU.TANH R73, R73 ;  /* 0x0000004900497308 */ /* 0x000e220000002400 */
[----:B-1----:R-:W-:Y:S01]  /*72d0*/  FMNMX.FTZ R71, R67, R71, !PT ;  /* 0x0000004743477209 */ /* 0x002fe20007810000 */
[----:B------:R-:W-:Y:S01]  /*72e0*/  HGMMA.64x64x16.F32.BF16 R120, gdesc[UR28].tnspB, R120, gsb0 ;  /* 0x40e000001c7879f0 */ /* 0x000fe20008001878 */
[----:B------:R-:W-:Y:S02]  /*72f0*/  UIADD3 UR30, UR8, 0x500, URZ ;  /* 0x00000500081e7890 */ /* 0x000fe4000fffe03f */
[----:B------:R-:W-:Y:S01]  /*7300*/  UIADD3 UR28, UR6, 0xc04, URZ ;  /* 0x00000c04061c7890 */ /* 0x000fe2000fffe03f */
[----:B------:R-:W-:Y:S02]  /*7310*/  UMOV UR31, 0x40000040 ;  /* 0x40000040001f7882 */ /* 0x000fe40000000000 */
[----:B------:R-:W1:Y:S01]  /*7320*/  MUFU.TANH R74, R74 ;  /* 0x0000004a004a7308 */ /* 0x000e620000002400 */
[----:B--2---:R-:W-:Y:S01]  /*7330*/  FMNMX.FTZ R71, R70, R71, !PT ;  /* 0x0000004746477209 */ /* 0x004fe20007810000 */
[----:B------:R-:W-:Y:S01]  /*7340*/  UMOV UR29, 0x40000040 ;  /* 0x40000040001d7882 */ /* 0x000fe20000000000 */
[----:B------:R-:W-:-:S05]  /*7350*/  UIADD3 UR8, UR6, 0xc06, URZ ;  /* 0x00000c0606087890 */ /* 0x000fca000fffe03f */
        /* <DEDUP_REMOVED lines=11> */
[----:B--2---:R-:W-:-:S04]  /*7410*/  FMNMX.FTZ R71, R78, R71, !PT ;  /* 0x000000474e477209 */ /* 0x004fc80007810000 */
[----:B0-----:R-:W-:-:S04]  /*7420*/  FMNMX.FTZ R71, R88, R71, !PT ;  /* 0x0000004758477209 */ /* 0x001fc80007810000 */
[----:B-1----:R-:W-:-:S05]  /*7430*/  FMNMX.FTZ R71, R97, R71, !PT ;  /* 0x0000004761477209 */ /* 0x002fca0007810000 */
[----:B------:R-:W0:Y:S01]  /*7440*/  SHFL.BFLY PT, R79, R71, 0x2, 0x1f ;  /* 0x0c401f00474f7f89 */ /* 0x000e2200000e0000 */
[----:B------:R-:W-:Y:S02]  /*7450*/  WARPGROUP.DEPBAR.LE gsb0, 0x0 ;  /* 0x00008000000079c5 */ /* 0x000fe40000010000 */
[----:B------:R-:W-:-:S06]  /*7460*/  WARPGROUP.ARRIVE ;  /* 0x00000000000079c5 */ /* 0x000fcc0000000000 */
[----:B------:R-:W-:Y:S01]  /*7470*/  HGMMA.64x64x16.F32.BF16 R120, gdesc[UR28].tnspB, R120, gsb0 ;  /* 0x40e000001c7879f0 */ /* 0x000fe20008001878 */
[----:B0-----:R-:W-:-:S05]  /*7480*/  FMNMX.FTZ R71, R71, R79, !PT ;  /* 0x0000004f47477209 */ /* 0x001fca0007810000 */
[----:B------:R-:W0:Y:S02]  /*7490*/  SHFL.BFLY PT, R79, R71, 0x1, 0x1f ;  /* 0x0c201f00474f7f89 */ /* 0x000e2400000e0000 */
[----:B0-----:R-:W-:-:S05]  /*74a0*/  FMNMX.FTZ R71, R71, R79, !PT ;  /* 0x0000004f47477209 */ /* 0x001fca0007810000 */
[C---:B------:R-:W-:Y:S01]  /*74b0*/  FMUL.FTZ R96, R71.reuse, R35 ;  /* 0x0000002347607220 */ /* 0x040fe20000410000 */
[----:B------:R-:W-:-:S03]  /*74c0*/  FADD.FTZ R101, -R71, R4 ;  /* 0x0000000447657221 */ /* 0x000fc60000010100 */
        /* <DEDUP_REMOVED lines=47> */
[-C--:B------:R-:W-:Y:S01]  /*77c0*/  FFMA.FTZ R97, R97, R35.reuse, -R96 ;  /* 0x0000002361617223 */ /* 0x080fe20000010860 */
[----:B------:R-:W-:Y:S01]  /*77d0*/  FMUL.FTZ R96, R101, R35 ;  /* 0x0000002365607220 */ /* 0x000fe20000410000 */
[----:B------:R-:W-:-:S02]  /*77e0*/  WARPGROUP.DEPBAR.LE gsb0, 0x0 ;  /* 0x00008000000079c5 */ /* 0x000fc40000010000 */
[----:B------:R-:W2:Y:S01]  /*77f0*/  LDL R101, [R1+0x14] ;  /* 0x0000140001657983 */ /* 0x000ea20000100800 */
[----:B------:R-:W-:Y:S01]  /*7800*/  WARPGROUP.ARRIVE ;  /* 0x00000000000079c5 */ /* 0x000fe20000000000 */
[----:B------:R-:W-:Y:S01]  /*7810*/  VIADD R27, R106, 0x9 ;  /* 0x000000096a1b7836 */ /* 0x000fe20000000000 */
[----:B------:R-:W-:Y:S04]  /*7820*/  MUFU.EX2 R96, R96 ;  /* 0x0000006000607308 */ /* 0x000fe80000000800 */
[----:B------:R-:W-:Y:S01]  /*7830*/  HGMMA.64x64x16.F32.BF16 R120, gdesc[UR8].tnspB, R120, gsb0 ;  /* 0x40e00000087879f0 */ /* 0x000fe20008001878 */
[----:B------:R-:W-:-:S03]  /*7840*/  SEL R27, R27, 0x9, !P2 ;  /* 0x000000091b1b7807 */ /* 0x000fc60005000000 */
[----:B------:R-:W0:Y:S08]  /*7850*/  MUFU.EX2 R25, R98 ;  /* 0x0000006200197308 */ /* 0x000e300000000800 */
[----:B------:R-:W1:Y:S08]  /*7860*/  MUFU.EX2 R102, R102 ;  /* 0x0000006600667308 */ /* 0x000e700000000800 */
[----:B------:R-:W3:Y:S01]  /*7870*/  MUFU.EX2 R100, R100 ;  /* 0x0000006400647308 */ /* 0x000ee20000000800 */
[----:B0-----:R-:W-:-:S07]  /*7880*/  FFMA.FTZ R2, R96, R2, R25 ;  /* 0x0000000260027223 */ /* 0x001fce0000010019 */
[----:B------:R-:W0:Y:S01]  /*7890*/  MUFU.EX2 R99, R99 ;  /* 0x0000006300637308 */ /* 0x000e220000000800 */
[----:B-1----:R-:W-:-:S07]  /*78a0*/  FADD.FTZ R2, R102, R2 ;  /* 0x0000000266027221 */ /* 0x002fce0000010000 */
[----:B------:R-:W1:Y:S08]  /*78b0*/  MUFU.EX2 R4, R4 ;  /* 0x0000000400047308 */ /* 0x000e700000000800 */
[----:B------:R-:W4:Y:S01]  /*78c0*/  MUFU.EX2 R12, R12 ;  /* 0x0000000c000c7308 */ /* 0x000f220000000800 */
[----:B------:R-:W-:Y:S02]  /*78d0*/  WARPGROUP.DEPBAR.LE gsb0, 0x0 ;  /* 0x00008000000079c5 */ /* 0x000fe40000010000 */
[----:B------:R5:W-:Y:S06]  /*78e0*/  BAR.ARV R27, 0x100 ;  /* 0x0004001b0000751d */ /* 0x000bec0000002000 */
[----:B-----5:R-:W-:-:S05]  /*78f0*/  IMAD.U32 R27, RZ, RZ, UR36 ;  /* 0x00000024ff1b7e24 */ /* 0x020fca000f8e00ff */
[----:B------:R-:W-:-:S05]  /*7900*/  @!P1 LEA R27, R27, UR37, 0x3 ;  /* 0x000000251b1b9c11 */ /* 0x000fca000f8e18ff */
[----:B------:R-:W-:-:S05]  /*7910*/  @!P1 VIADD R27, R27, 0x30840 ;  /* 0x000308401b1b9836 */ /* 0x000fca0000000000 */
[----:B------:R-:W-:-:S04]  /*7920*/  @!P1 PRMT R27, RZ, 0x654, R27 ;  /* 0x00000654ff1b9816 */ /* 0x000fc8000000001b */
[----:B------:R5:W-:Y:S02]  /*7930*/  @!P1 SYNCS.ARRIVE.TRANS64.RED.A1T0 RZ, [R27+URZ], RZ ;  /* 0x000000ff1bff99a7 */ /* 0x000be4000810043f */
[----:B-----5:R-:W-:Y:S01]  /*7940*/  IMAD.U32 R27, RZ, RZ, UR7 ;  /* 0x00000007ff1b7e24 */ /* 0x020fe2000f8e00ff */
[----:B------:R-:W5:Y:S04]  /*7950*/  MUFU.EX2 R85, R85 ;  /* 0x0000005500557308 */ /* 0x000f680000000800 */
[----:B------:R-:W-:-:S04]  /*7960*/  @!P1 LEA R27, R27, UR37, 0x3 ;  /* 0x000000251b1b9c11 */ /* 0x000fc8000f8e18ff */
[----:B------:R-:W-:Y:S01]  /*7970*/  @!P1 IADD3 R27, R27, 0x30860, RZ ;  /* 0x000308601b1b9810 */ /* 0x000fe20007ffe0ff */
[----:B------:R-:W-:Y:S01]  /*7980*/  MUFU.EX2 R13, R13 ;  /* 0x0000000d000d7308 */ /* 0x000fe20000000800 */
[----:B---3--:R-:W-:Y:S02]  /*7990*/  FADD.FTZ R2, R100, R2 ;  /* 0x0000000264027221 */ /* 0x008fe40000010000 */
[----:B------:R-:W-:-:S05]  /*79a0*/  @!P1 PRMT R27, RZ, 0x654, R27 ;  /* 0x00000654ff1b9816 */ /* 0x000fca000000001b */
[----:B------:R-:W3:Y:S01]  /*79b0*/  MUFU.EX2 R90, R90 ;  /* 0x0000005a005a7308 */ /* 0x000ee20000000800 */
[----:B------:R1:W-:Y:S01]  /*79c0*/  @!P1 SYNCS.ARRIVE.TRANS64.RED.A1T0 RZ, [R27+URZ], RZ ;  /* 0x000000ff1bff99a7 */ /* 0x0003e2000810043f */
[----:B0-----:R-:W-:Y:S01]  /*79d0*/  FADD.FTZ R2, R99, R2 ;  /* 0x0000000263027221 */ /* 0x001fe20000010000 */
[----:B------:R-:W-:-:S05]  /*79e0*/  F2FP.BF16.F32.PACK_AB R25, R102, R25 ;  /* 0x000000196619723e */ /* 0x000fca00000010ff */
[----:B------:R-:W-:Y:S01]  /*79f0*/  MUFU.EX2 R14, R14 ;  /* 0x0000000e000e7308 */ /* 0x000fe20000000800 */
[----:B-1----:R-:W-:Y:S01]  /*7a00*/  F2FP.BF16.F32.PACK_AB R27, R99, R100 ;  /* 0x00000064631b723e */ /* 0x002fe200000010ff */
[----:B------:R-:W-:-:S06]  /*7a10*/  FADD.FTZ R2, R4, R2 ;  /* 0x0000000204027221 */ /* 0x000fcc0000010000 */
[----:B------:R-:W0:Y:S01]  /*7a20*/  MUFU.EX2 R84, R84 ;  /* 0x0000005400547308 */ /* 0x000e220000000800 */
[----:B----4-:R-:W-:Y:S01]  /*7a30*/  FADD.FTZ R10, R12, R10 ;  /* 0x0000000a0c0a7221 */ /* 0x010fe20000010000 */
[----:B------:R1:W-:Y:S06]  /*7a40*/  STSM.16.M88.4 [R153+0x1e800], R24 ;  /* 0x01e8001899007844 */ /* 0x0003ec0000000200 */
[----:B------:R-:W-:Y:S01]  /*7a50*/  MUFU.EX2 R15, R15 ;  /* 0x0000000f000f7308 */ /* 0x000fe20000000800 */
[----:B-----5:R-:W-:-:S07]  /*7a60*/  FADD.FTZ R2, R85, R2 ;  /* 0x0000000255027221 */ /* 0x020fce0000010000 */
[----:B------:R-:W4:Y:S08]  /*7a70*/  MUFU.EX2 R91, R91 ;  /* 0x0000005b005b7308 */ /* 0x000f300000000800 */
[----:B------:R-:W-:Y:S01]  /*7a80*/  MUFU.EX2 R16, R16 ;  /* 0x0000001000107308 */ /* 0x000fe20000000800 */
[----:B---3--:R-:W-:-:S07]  /*7a90*/  FADD.FTZ R2, R90, R2 ;  /* 0x000000025a027221 */ /* 0x008fce0000010000 */
[----:B------:R-:W3:Y:S08]  /*7aa0*/  MUFU.EX2 R83, R83 ;  /* 0x0000005300537308 */ /* 0x000ef00000000800 */
[----:B-1----:R1:W-:Y:S08]  /*7ab0*/  MUFU.EX2 R26, R9 ;  /* 0x00000009001a7308 */ /* 0x0023f00000000800 */
[----:B------:R-:W-:Y:S01]  /*7ac0*/  MUFU.EX2 R17, R17 ;  /* 0x0000001100117308 */ /* 0x000fe20000000800 */
[----:B-1----:R-:W-:Y:S01]  /*7ad0*/  F2FP.BF16.F32.PACK_AB R9, R85, R4 ;  /* 0x000000045509723e */ /* 0x002fe200000010ff */
[----:B------:R-:W-:Y:S01]  /*7ae0*/  FADD.FTZ R4, R13, R10 ;  /* 0x0000000a0d047221 */ /* 0x000fe20000010000 */
[----:B0-----:R-:W-:-:S03]  /*7af0*/  FADD.FTZ R2, R84, R2 ;  /* 0x0000000254027221 */ /* 0x001fc60000010000 */
[----:B------:R-:W-:Y:S02]  /*7b00*/  FADD.FTZ R4, R14, R4 ;  /* 0x000000040e047221 */ /* 0x000fe40000010000 */
[----:B------:R-:W0:Y:S08]  /*7b10*/  MUFU.EX2 R89, R89 ;  /* 0x0000005900597308 */ /* 0x000e300000000800 */
[----:B------:R-:W-:Y:S01]  /*7b20*/  MUFU.EX2 R18, R18 ;  /* 0x0000001200127308 */ /* 0x000fe20000000800 */
[----:B----4-:R-:W-:-:S07]  /*7b30*/  FADD.FTZ R2, R91, R2 ;  /* 0x000000025b027221 */ /* 0x010fce0000010000 */
[----:B------:R-:W1:Y:S08]  /*7b40*/  MUFU.EX2 R82, R82 ;  /* 0x0000005200527308 */ /* 0x000e700000000800 */
[----:B------:R-:W-:Y:S08]  /*7b50*/  MUFU.EX2 R98, R81 ;  /* 0x0000005100627308 */ /* 0x000ff00000000800 */
[----:B------:R-:W4:Y:S08]  /*7b60*/  MUFU.EX2 R19, R19 ;  /* 0x0000001300137308 */ /* 0x000f300000000800 */
[----:B------:R5:W-:Y:S01]  /*7b70*/  MUFU.EX2 R81, R5 ;  /* 0x0000000500517308 */ /* 0x000be20000000800 */
[----:B---3--:R-:W-:Y:S01]  /*7b80*/  FADD.FTZ R2, R83, R2 ;  /* 0x0000000253027221 */ /* 0x008fe20000010000 */
[----:B-----5:R-:W-:-:S06]  /*7b90*/  FADD.FTZ R5, R15, R4 ;  /* 0x000000040f057221 */ /* 0x020fcc0000010000 */
[----:B------:R-:W-:Y:S08]  /*7ba0*/  MUFU.EX2 R24, R38 ;  /* 0x0000002600187308 */ /* 0x000ff00000000800 */
[----:B------:R-:W3:Y:S08]  /*7bb0*/  MUFU.EX2 R86, R86 ;  /* 0x0000005600567308 */ /* 0x000ef00000000800 */
[----:B------:R-:W5:Y:S08]  /*7bc0*/  MUFU.EX2 R20, R20 ;  /* 0x0000001400147308 */ /* 0x000f700000000800 */
[----:B------:R1:W-:Y:S01]  /*7bd0*/  MUFU.EX2 R38, R6 ;  /* 0x0000000600267308 */ /* 0x0003e20000000800 */
[----:B0-----:R-:W-:Y:S01]  /*7be0*/  FADD.FTZ R2, R89, R2 ;  /* 0x0000000259027221 */ /* 0x001fe20000010000 */
[----:B-1----:R-:W-:-:S06]  /*7bf0*/  FADD.FTZ R6, R16, R5 ;  /* 0x0000000510067221 */ /* 0x002fcc0000010000 */
[----:B------:R-:W0:Y:S08]  /*7c00*/  MUFU.EX2 R21, R21 ;  /* 0x0000001500157308 */ /* 0x000e300000000800 */
[----:B------:R1:W-:Y:S01]  /*7c10*/  MUFU.EX2 R25, R7 ;  /* 0x0000000700197308 */ /* 0x0003e20000000800 */
[----:B------:R-:W-:Y:S01]  /*7c20*/  FADD.FTZ R2, R82, R2 ;  /* 0x0000000252027221 */ /* 0x000fe20000010000 */
[----:B-1----:R-:W-:-:S06]  /*7c30*/  FADD.FTZ R7, R17, R6 ;  /* 0x0000000611077221 */ /* 0x002fcc0000010000 */
[----:B------:R-:W1:Y:S01]  /*7c40*/  MUFU.EX2 R79, R79 ;  /* 0x0000004f004f7308 */ /* 0x000e620000000800 */
[----:B------:R-:W-:-:S07]  /*7c50*/  FADD.FTZ R7, R18, R7 ;  /* 0x0000000712077221 */ /* 0x000fce0000010000 */
[----:B------:R-:W2:Y:S01]  /*7c60*/  MUFU.EX2 R22, R22 ;  /* 0x0000001600167308 */ /* 0x000ea20000000800 */
[----:B----4-:R-:W-:Y:S01]  /*7c70*/  FADD.FTZ R7, R19, R7 ;  /* 0x0000000713077221 */ /* 0x010fe20000010000 */
[----:B---3--:R-:W-:-:S06]  /*7c80*/  FADD.FTZ R2, R86, R2 ;  /* 0x0000000256027221 */ /* 0x008fcc0000010000 */
[----:B------:R-:W3:Y:S01]  /*7c90*/  MUFU.EX2 R80, R80 ;  /* 0x0000005000507308 */ /* 0x000ee20000000800 */
[----:B-----5:R-:W-:-:S07]  /*7ca0*/  FADD.FTZ R7, R20, R7 ;  /* 0x0000000714077221 */ /* 0x020fce0000010000 */
[----:B------:R-:W4:Y:S01]  /*7cb0*/  MUFU.EX2 R23, R23 ;  /* 0x0000001700177308 */ /* 0x000f220000000800 */
[----:B------:R-:W-:Y:S01]  /*7cc0*/  FADD.FTZ R2, R98, R2 ;  /* 0x0000000262027221 */ /* 0x000fe20000010000 */
[----:B0-----:R-:W-:-:S06]  /*7cd0*/  FADD.FTZ R7, R21, R7 ;  /* 0x0000000715077221 */ /* 0x001fcc0000010000 */
[----:B------:R-:W0:Y:S08]  /*7ce0*/  MUFU.EX2 R87, R87 ;  /* 0x0000005700577308 */ /* 0x000e300000000800 */
[----:B------:R-:W5:Y:S01]  /*7cf0*/  MUFU.EX2 R3, R3 ;  /* 0x0000000300037308 */ /* 0x000f620000000800 */
[----:B-1----:R-:W-:Y:S01]  /*7d00*/  FADD.FTZ R2, R79, R2 ;  /* 0x000000024f027221 */ /* 0x002fe20000010000 */
[----:B--2---:R-:W-:-:S06]  /*7d10*/  FADD.FTZ R7, R22, R7 ;  /* 0x0000000716077221 */ /* 0x004fcc0000010000 */
[----:B------:R-:W1:Y:S08]  /*7d20*/  MUFU.EX2 R95, R95 ;  /* 0x0000005f005f7308 */ /* 0x000e700000000800 */
[----:B------:R-:W2:Y:S01]  /*7d30*/  MUFU.EX2 R39, R39 ;  /* 0x0000002700277308 */ /* 0x000ea20000000800 */
[----:B---3--:R-:W-:Y:S01]  /*7d40*/  FADD.FTZ R2, R80, R2 ;  /* 0x0000000250027221 */ /* 0x008fe20000010000 */
[----:B----4-:R-:W-:-:S06]  /*7d50*/  FADD.FTZ R7, R23, R7 ;  /* 0x0000000717077221 */ /* 0x010fcc0000010000 */
[----:B------:R-:W3:Y:S01]  /*7d60*/  MUFU.EX2 R42, R42 ;  /* 0x0000002a002a7308 */ /* 0x000ee20000000800 */
[----:B0-----:R-:W-:Y:S01]  /*7d70*/  FADD.FTZ R2, R87, R2 ;  /* 0x0000000257027221 */ /* 0x001fe20000010000 */
[----:B-----5:R-:W-:-:S06]  /*7d80*/  FADD.FTZ R7, R3, R7 ;  /* 0x0000000703077221 */ /* 0x020fcc0000010000 */
[----:B------:R-:W0:Y:S01]  /*7d90*/  MUFU.EX2 R93, R93 ;  /* 0x0000005d005d7308 */ /* 0x000e220000000800 */
[----:B------:R-:W-:-:S07]  /*7da0*/  F2FP.BF16.F32.PACK_AB R10, R13, R12 ;  /* 0x0000000c0d0a723e */ /* 0x000fce00000010ff */
[----:B------:R-:W4:Y:S01]  /*7db0*/  MUFU.EX2 R43, R43 ;  /* 0x0000002b002b7308 */ /* 0x000f220000000800 */
[----:B-1----:R-:W-:Y:S01]  /*7dc0*/  FADD.FTZ R12, R95, R2 ;  /* 0x000000025f0c7221 */ /* 0x002fe20000010000 */
[----:B--2---:R-:W-:-:S06]  /*7dd0*/  FADD.FTZ R2, R39, R7 ;  /* 0x0000000727027221 */ /* 0x004fcc0000010000 */
[----:B------:R-:W1:Y:S08]  /*7de0*/  MUFU.EX2 R94, R94 ;  /* 0x0000005e005e7308 */ /* 0x000e700000000800 */
[----:B------:R-:W2:Y:S01]  /*7df0*/  MUFU.EX2 R28, R28 ;  /* 0x0000001c001c7308 */ /* 0x000ea20000000800 */
[----:B---3--:R-:W-:-:S07]  /*7e00*/  FADD.FTZ R2, R42, R2 ;  /* 0x000000022a027221 */ /* 0x008fce0000010000 */
[----:B------:R-:W3:Y:S08]  /*7e10*/  MUFU.EX2 R92, R92 ;  /* 0x0000005c005c7308 */ /* 0x000ef00000000800 */
[----:B------:R-:W5:Y:S01]  /*7e20*/  MUFU.EX2 R29, R29 ;  /* 0x0000001d001d7308 */ /* 0x000f620000000800 */
[----:B0-----:R-:W-:Y:S01]  /*7e30*/  FADD.FTZ R12, R93, R12 ;  /* 0x0000000c5d0c7221 */ /* 0x001fe20000010000 */
[----:B----4-:R-:W-:-:S06]  /*7e40*/  FADD.FTZ R2, R43, R2 ;  /* 0x000000022b027221 */ /* 0x010fcc0000010000 */
[----:B------:R-:W0:Y:S01]  /*7e50*/  MUFU.EX2 R30, R30 ;  /* 0x0000001e001e7308 */ /* 0x000e220000000800 */
[----:B-1----:R-:W-:Y:S01]  /*7e60*/  FADD.FTZ R13, R94, R12 ;  /* 0x0000000c5e0d7221 */ /* 0x002fe20000010000 */
[----:B--2---:R-:W-:-:S06]  /*7e70*/  FADD.FTZ R2, R28, R2 ;  /* 0x000000021c027221 */ /* 0x004fcc0000010000 */
[----:B------:R-:W1:Y:S01]  /*7e80*/  MUFU.EX2 R31, R31 ;  /* 0x0000001f001f7308 */ /* 0x000e620000000800 */
[----:B------:R-:W-:Y:S01]  /*7e90*/  F2FP.BF16.F32.PACK_AB R4, R15, R14 ;  /* 0x0000000e0f04723e */ /* 0x000fe200000010ff */
[----:B---3--:R-:W-:Y:S01]  /*7ea0*/  FADD.FTZ R15, R92, R13 ;  /* 0x0000000d5c0f7221 */ /* 0x008fe20000010000 */
[----:B-----5:R-:W-:-:S05]  /*7eb0*/  FADD.FTZ R2, R29, R2 ;  /* 0x000000021d027221 */ /* 0x020fca0000010000 */
[----:B------:R-:W2:Y:S01]  /*7ec0*/  MUFU.EX2 R32, R32 ;  /* 0x0000002000207308 */ /* 0x000ea20000000800 */
[----:B------:R-:W-:Y:S01]  /*7ed0*/  F2FP.BF16.F32.PACK_AB R6, R17, R16 ;  /* 0x000000101106723e */ /* 0x000fe200000010ff */
[----:B------:R-:W-:Y:S01]  /*7ee0*/  FADD.FTZ R16, R38, R15 ;  /* 0x0000000f26107221 */ /* 0x000fe20000010000 */
[----:B0-----:R-:W-:-:S05]  /*7ef0*/  FADD.FTZ R2, R30, R2 ;  /* 0x000000021e027221 */ /* 0x001fca0000010000 */
[----:B------:R-:W0:Y:S01]  /*7f00*/  MUFU.EX2 R33, R33 ;  /* 0x0000002100217308 */ /* 0x000e220000000800 */
[----:B------:R-:W-:Y:S01]  /*7f10*/  F2FP.BF16.F32.PACK_AB R12, R19, R18 ;  /* 0x00000012130c723e */ /* 0x000fe200000010ff */
[----:B------:R-:W-:Y:S01]  /*7f20*/  FADD.FTZ R16, R25, R16 ;  /* 0x0000001019107221 */ /* 0x000fe20000010000 */
[----:B-1----:R-:W-:Y:S01]  /*7f30*/  FADD.FTZ R19, R31, R2 ;  /* 0x000000021f137221 */ /* 0x002fe20000010000 */
[----:B------:R-:W3:Y:S02]  /*7f40*/  LDL R18, [R1+0x1c] ;  /* 0x00001c0001127983 */ /* 0x000ee40000100800 */
[----:B------:R-:W-:Y:S02]  /*7f50*/  FADD.FTZ R17, R81, R16 ;  /* 0x0000001051117221 */ /* 0x000fe40000010000 */
[----:B------:R1:W4:Y:S01]  /*7f60*/  MUFU.EX2 R27, R11 ;  /* 0x0000000b001b7308 */ /* 0x0003220000000800 */
[----:B--2---:R-:W-:Y:S01]  /*7f70*/  FADD.FTZ R16, R32, R19 ;  /* 0x0000001320107221 */ /* 0x004fe20000010000 */
[----:B-1----:R-:W-:-:S05]  /*7f80*/  F2FP.BF16.F32.PACK_AB R11, R84, R90 ;  /* 0x0000005a540b723e */ /* 0x002fca00000010ff */
[----:B------:R0:W-:Y:S01]  /*7f90*/  STSM.16.M88.4 [R101], R8 ;  /* 0x0000000865007844 */ /* 0x0001e20000000200 */
[----:B------:R-:W-:Y:S02]  /*7fa0*/  F2FP.BF16.F32.PACK_AB R5, R83, R91 ;  /* 0x0000005b5305723e */ /* 0x000fe400000010ff */
[----:B------:R-:W-:Y:S02]  /*7fb0*/  F2FP.BF16.F32.PACK_AB R7, R82, R89 ;  /* 0x000000595207723e */ /* 0x000fe400000010ff */
[----:B------:R-:W-:Y:S02]  /*7fc0*/  F2FP.BF16.F32.PACK_AB R13, R98, R86 ;  /* 0x00000056620d723e */ /* 0x000fe400000010ff */
[----:B------:R-:W-:Y:S01]  /*7fd0*/  F2FP.BF16.F32.PACK_AB R14, R21, R20 ;  /* 0x00000014150e723e */ /* 0x000fe200000010ff */
[----:B0-----:R-:W-:Y:S02]  /*7fe0*/  FADD.FTZ R9, R33, R16 ;  /* 0x0000001021097221 */ /* 0x001fe40000010000 */
[----:B------:R-:W2:Y:S01]  /*7ff0*/  LDL R16, [R1+0x18] ;  /* 0x0000180001107983 */ /* 0x000ea20000100800 */
[----:B------:R-:W-:-:S03]  /*8000*/  F2FP.BF16.F32.PACK_AB R15, R80, R79 ;  /* 0x0000004f500f723e */ /* 0x000fc600000010ff */
[----:B------:R0:W-:Y:S04]  /*8010*/  STSM.16.M88.4 [R155], R4 ;  /* 0x000000049b007844 */ /* 0x0001e80000000200 */
[----:B------:R-:W-:Y:S01]  /*8020*/  STSM.16.M88.4 [R154], R12 ;  /* 0x0000000c9a007844 */ /* 0x000fe20000000200 */
[----:B0-----:R-:W-:Y:S02]  /*8030*/  F2FP.BF16.F32.PACK_AB R4, R23, R22 ;  /* 0x000000161704723e */ /* 0x001fe400000010ff */
[----:B------:R-:W-:Y:S02]  /*8040*/  F2FP.BF16.F32.PACK_AB R5, R95, R87 ;  /* 0x000000575f05723e */ /* 0x000fe400000010ff */
[----:B------:R-:W-:Y:S02]  /*8050*/  F2FP.BF16.F32.PACK_AB R6, R39, R3 ;  /* 0x000000032706723e */ /* 0x000fe400000010ff */
[----:B------:R-:W-:-:S05]  /*8060*/  F2FP.BF16.F32.PACK_AB R7, R94, R93 ;  /* 0x0000005d5e07723e */ /* 0x000fca00000010ff */
[----:B------:R0:W-:Y:S04]  /*8070*/  STSM.16.M88.4 [R153+0x24800], R4 ;  /* 0x0248000499007844 */ /* 0x0001e80000000200 */
[----:B0-----:R-:W5:Y:S01]  /*8080*/  LDL R6, [R1+0x10] ;  /* 0x0000100001067983 */ /* 0x001f620000100800 */
[----:B------:R-:W0:Y:S08]  /*8090*/  MUFU.EX2 R36, R36 ;  /* 0x0000002400247308 */ /* 0x000e300000000800 */
[----:B------:R-:W1:Y:S08]  /*80a0*/  MUFU.EX2 R103, R103 ;  /* 0x0000006700677308 */ /* 0x000e700000000800 */
[----:B------:R-:W1:Y:S01]  /*80b0*/  MUFU.EX2 R37, R37 ;  /* 0x0000002500257308 */ /* 0x000e620000000800 */
[----:B------:R-:W-:-:S07]  /*80c0*/  FADD.FTZ R2, R26, R17 ;  /* 0x000000111a027221 */ /* 0x000fce0000010000 */
[----:B------:R-:W1:Y:S08]  /*80d0*/  MUFU.EX2 R104, R104 ;  /* 0x0000006800687308 */ /* 0x000e700000000800 */
[----:B------:R-:W1:Y:S01]  /*80e0*/  MUFU.EX2 R40, R40 ;  /* 0x0000002800287308 */ /* 0x000e620000000800 */
[----:B----4-:R-:W-:Y:S01]  /*80f0*/  FADD.FTZ R2, R27, R2 ;  /* 0x000000021b027221 */ /* 0x010fe20000010000 */
[----:B0-----:R-:W-:-:S06]  /*8100*/  FADD.FTZ R10, R36, R9 ;  /* 0x00000009240a7221 */ /* 0x001fcc0000010000 */
[----:B------:R-:W0:Y:S08]  /*8110*/  MUFU.EX2 R47, R47 ;  /* 0x0000002f002f7308 */ /* 0x000e300000000800 */
[----:B------:R-:W4:Y:S01]  /*8120*/  MUFU.EX2 R41, R41 ;  /* 0x0000002900297308 */ /* 0x000f220000000800 */
[----:B-1----:R-:W-:Y:S01]  /*8130*/  FADD.FTZ R3, R103, R2 ;  /* 0x0000000267037221 */ /* 0x002fe20000010000 */
[----:B------:R-:W-:-:S06]  /*8140*/  FADD.FTZ R11, R37, R10 ;  /* 0x0000000a250b7221 */ /* 0x000fcc0000010000 */
[----:B------:R-:W1:Y:S08]  /*8150*/  MUFU.EX2 R50, R50 ;  /* 0x0000003200327308 */ /* 0x000e700000000800 */
[----:B------:R-:W1:Y:S01]  /*8160*/  MUFU.EX2 R44, R44 ;  /* 0x0000002c002c7308 */ /* 0x000e620000000800 */
[----:B------:R-:W-:Y:S01]  /*8170*/  FADD.FTZ R2, R104, R3 ;  /* 0x0000000368027221 */ /* 0x000fe20000010000 */
[----:B------:R-:W-:-:S06]  /*8180*/  FADD.FTZ R12, R40, R11 ;  /* 0x0000000b280c7221 */ /* 0x000fcc0000010000 */
[----:B------:R-:W1:Y:S08]  /*8190*/  MUFU.EX2 R51, R51 ;  /* 0x0000003300337308 */ /* 0x000e700000000800 */
[----:B------:R-:W1:Y:S01]  /*81a0*/  MUFU.EX2 R45, R45 ;  /* 0x0000002d002d7308 */ /* 0x000e620000000800 */
[----:B0-----:R-:W-:Y:S01]  /*81b0*/  FADD.FTZ R3, R47, R2 ;  /* 0x000000022f037221 */ /* 0x001fe20000010000 */
[----:B----4-:R-:W-:-:S06]  /*81c0*/  FADD.FTZ R13, R41, R12 ;  /* 0x0000000c290d7221 */ /* 0x010fcc0000010000 */
        /* <DEDUP_REMOVED lines=21> */
[----:B------:R-:W3:Y:S01]  /*8320*/  MUFU.EX2 R57, R57 ;  /* 0x0000003900397308 */ /* 0x000ee20000000800 */
[----:B0-----:R-:W-:Y:S01]  /*8330*/  FADD.FTZ R3, R59, R2 ;  /* 0x000000023b037221 */ /* 0x001fe20000010000 */
[----:B----4-:R-:W-:-:S06]  /*8340*/  FADD.FTZ R5, R53, R4 ;  /* 0x0000000435057221 */ /* 0x010fcc0000010000 */
[----:B------:R-:W0:Y:S08]  /*8350*/  MUFU.EX2 R66, R66 ;  /* 0x0000004200427308 */ /* 0x000e300000000800 */
[----:B------:R-:W4:Y:S01]  /*8360*/  MUFU.EX2 R60, R60 ;  /* 0x0000003c003c7308 */ /* 0x000f220000000800 */
[----:B-1----:R-:W-:Y:S01]  /*8370*/  FADD.FTZ R2, R62, R3 ;  /* 0x000000033e027221 */ /* 0x002fe20000010000 */
[----:B------:R-:W-:-:S06]  /*8380*/  FADD.FTZ R4, R56, R5 ;  /* 0x0000000538047221 */ /* 0x000fcc0000010000 */
[----:B------:R-:W1:Y:S08]  /*8390*/  MUFU.EX2 R67, R67 ;  /* 0x0000004300437308 */ /* 0x000e700000000800 */
[----:B------:R-:W1:Y:S08]  /*83a0*/  MUFU.EX2 R61, R61 ;  /* 0x0000003d003d7308 */ /* 0x000e700000000800 */
[----:B------:R-:W2:Y:S01]  /*83b0*/  MUFU.EX2 R70, R70 ;  /* 0x0000004600467308 */ /* 0x000ea20000000800 */
[----:B------:R-:W-:-:S07]  /*83c0*/  FADD.FTZ R3, R63, R2 ;  /* 0x000000023f037221 */ /* 0x000fce0000010000 */
[----:B------:R-:W-:Y:S08]  /*83d0*/  MUFU.EX2 R64, R64 ;  /* 0x0000004000407308 */ /* 0x000ff00000000800 */
[----:B------:R-:W-:Y:S08]  /*83e0*/  MUFU.EX2 R65, R65 ;  /* 0x0000004100417308 */ /* 0x000ff00000000800 */
[----:B------:R-:W-:Y:S08]  /*83f0*/  MUFU.EX2 R73, R73 ;  /* 0x0000004900497308 */ /* 0x000ff00000000800 */
[----:B------:R-:W2:Y:S08]  /*8400*/  MUFU.EX2 R74, R74 ;  /* 0x0000004a004a7308 */ /* 0x000eb00000000800 */
[----:B------:R-:W-:Y:S08]  /*8410*/  MUFU.EX2 R75, R75 ;  /* 0x0000004b004b7308 */ /* 0x000ff00000000800 */
[----:B------:R-:W2:Y:S01]  /*8420*/  MUFU.EX2 R76, R76 ;  /* 0x0000004c004c7308 */ /* 0x000ea20000000800 */
[----:B---3--:R-:W-:-:S07]  /*8430*/  FADD.FTZ R5, R57, R4 ;  /* 0x0000000439057221 */ /* 0x008fce0000010000 */
[----:B------:R-:W-:Y:S08]  /*8440*/  MUFU.EX2 R68, R68 ;  /* 0x0000004400447308 */ /* 0x000ff00000000800 */
[----:B------:R-:W3:Y:S08]  /*8450*/  MUFU.EX2 R69, R69 ;  /* 0x0000004500457308 */ /* 0x000ef00000000800 */
[----:B------:R-:W-:Y:S08]  /*8460*/  MUFU.EX2 R72, R72 ;  /* 0x0000004800487308 */ /* 0x000ff00000000800 */
[----:B------:R-:W-:Y:S08]  /*8470*/  MUFU.EX2 R77, R77 ;  /* 0x0000004d004d7308 */ /* 0x000ff00000000800 */
[----:B------:R-:W5:Y:S08]  /*8480*/  MUFU.EX2 R78, R78 ;  /* 0x0000004e004e7308 */ /* 0x000f700000000800 */
[----:B------:R-:W-:Y:S08]  /*8490*/  MUFU.EX2 R7, R88 ;  /* 0x0000005800077308 */ /* 0x000ff00000000800 */
[----:B------:R-:W5:Y:S01]  /*84a0*/  MUFU.EX2 R97, R97 ;  /* 0x0000006100617308 */ /* 0x000f620000000800 */
[----:B------:R-:W-:-:S02]  /*84b0*/  F2FP.BF16.F32.PACK_AB R8, R43, R42 ;  /* 0x0000002a2b08723e */ /* 0x000fc400000010ff */
[----:B------:R-:W-:Y:S02]  /*84c0*/  F2FP.BF16.F32.PACK_AB R9, R38, R92 ;  /* 0x0000005c2609723e */ /* 0x000fe400000010ff */
[----:B------:R-:W-:Y:S02]  /*84d0*/  F2FP.BF16.F32.PACK_AB R10, R29, R28 ;  /* 0x0000001c1d0a723e */ /* 0x000fe400000010ff */
[----:B------:R-:W-:Y:S01]  /*84e0*/  F2FP.BF16.F32.PACK_AB R11, R81, R25 ;  /* 0x00000019510b723e */ /* 0x000fe200000010ff */
[----:B0-----:R-:W-:Y:S01]  /*84f0*/  FADD.FTZ R2, R66, R3 ;  /* 0x0000000342027221 */ /* 0x001fe20000010000 */
[----:B------:R-:W-:Y:S01]  /*8500*/  F2FP.BF16.F32.PACK_AB R12, R31, R30 ;  /* 0x0000001e1f0c723e */ /* 0x000fe200000010ff */
[----:B----4-:R-:W-:Y:S01]  /*8510*/  FADD.FTZ R4, R60, R5 ;  /* 0x000000053c047221 */ /* 0x010fe20000010000 */
[----:B------:R-:W-:Y:S02]  /*8520*/  F2FP.BF16.F32.PACK_AB R13, R27, R26 ;  /* 0x0000001a1b0d723e */ /* 0x000fe400000010ff */
[----:B------:R-:W-:-:S02]  /*8530*/  F2FP.BF16.F32.PACK_AB R14, R33, R32 ;  /* 0x00000020210e723e */ /* 0x000fc400000010ff */
[----:B------:R-:W-:Y:S01]  /*8540*/  F2FP.BF16.F32.PACK_AB R15, R104, R103 ;  /* 0x00000067680f723e */ /* 0x000fe200000010ff */
[----:B------:R0:W-:Y:S01]  /*8550*/  STSM.16.M88.4 [R18], R8 ;  /* 0x0000000812007844 */ /* 0x0001e20000000200 */
[----:B------:R-:W-:Y:S01]  /*8560*/  F2FP.BF16.F32.PACK_AB R36, R37, R36 ;  /* 0x000000242524723e */ /* 0x000fe200000010ff */
[----:B-1----:R-:W-:Y:S01]  /*8570*/  FADD.FTZ R3, R67, R2 ;  /* 0x0000000243037221 */ /* 0x002fe20000010000 */
[----:B------:R-:W-:Y:S02]  /*8580*/  F2FP.BF16.F32.PACK_AB R37, R50, R47 ;  /* 0x0000002f3225723e */ /* 0x000fe400000010ff */
[----:B------:R-:W-:Y:S02]  /*8590*/  F2FP.BF16.F32.PACK_AB R38, R41, R40 ;  /* 0x000000282926723e */ /* 0x000fe400000010ff */
[----:B------:R-:W-:Y:S01]  /*85a0*/  F2FP.BF16.F32.PACK_AB R39, R54, R51 ;  /* 0x000000333627723e */ /* 0x000fe200000010ff */
[----:B------:R-:W-:Y:S01]  /*85b0*/  FADD.FTZ R5, R61, R4 ;  /* 0x000000043d057221 */ /* 0x000fe20000010000 */
[----:B------:R-:W-:Y:S01]  /*85c0*/  F2FP.BF16.F32.PACK_AB R52, R53, R52 ;  /* 0x000000343534723e */ /* 0x000fe200000010ff */
[----:B------:R3:W-:Y:S01]  /*85d0*/  STSM.16.M88.4 [R155+0x6000], R12 ;  /* 0x0060000c9b007844 */ /* 0x0007e20000000200 */
[----:B------:R-:W-:-:S02]  /*85e0*/  F2FP.BF16.F32.PACK_AB R53, R66, R63 ;  /* 0x0000003f4235723e */ /* 0x000fc400000010ff */
[----:B------:R-:W-:Y:S02]  /*85f0*/  F2FP.BF16.F32.PACK_AB R54, R57, R56 ;  /* 0x000000383936723e */ /* 0x000fe400000010ff */
[----:B------:R-:W-:Y:S02]  /*8600*/  F2FP.BF16.F32.PACK_AB R60, R61, R60 ;  /* 0x0000003c3d3c723e */ /* 0x000fe400000010ff */
[----:B0-----:R-:W-:Y:S02]  /*8610*/  F2FP.BF16.F32.PACK_AB R8, R45, R44 ;  /* 0x0000002c2d08723e */ /* 0x001fe400000010ff */
[----:B------:R-:W-:Y:S02]  /*8620*/  F2FP.BF16.F32.PACK_AB R9, R58, R55 ;  /* 0x000000373a09723e */ /* 0x000fe400000010ff */
[----:B------:R-:W-:Y:S02]  /*8630*/  F2FP.BF16.F32.PACK_AB R10, R49, R48 ;  /* 0x00000030310a723e */ /* 0x000fe400000010ff */
[----:B------:R-:W-:-:S02]  /*8640*/  F2FP.BF16.F32.PACK_AB R11, R62, R59 ;  /* 0x0000003b3e0b723e */ /* 0x000fc400000010ff */
[----:B--2---:R-:W-:Y:S02]  /*8650*/  F2FP.BF16.F32.PACK_AB R55, R70, R67 ;  /* 0x000000434637723e */ /* 0x004fe400000010ff */
[----:B------:R-:W-:Y:S02]  /*8660*/  F2FP.BF16.F32.PACK_AB R61, R74, R73 ;  /* 0x000000494a3d723e */ /* 0x000fe400000010ff */
[----:B------:R-:W-:Y:S02]  /*8670*/  F2FP.BF16.F32.PACK_AB R62, R65, R64 ;  /* 0x00000040413e723e */ /* 0x000fe400000010ff */
[----:B------:R-:W-:Y:S01]  /*8680*/  F2FP.BF16.F32.PACK_AB R63, R76, R75 ;  /* 0x0000004b4c3f723e */ /* 0x000fe200000010ff */
[----:B------:R0:W-:Y:S01]  /*8690*/  STSM.16.M88.4 [R154+0x6000], R36 ;  /* 0x006000249a007844 */ /* 0x0001e20000000200 */
[----:B---3--:R-:W-:Y:S01]  /*86a0*/  F2FP.BF16.F32.PACK_AB R12, R69, R68 ;  /* 0x00000044450c723e */ /* 0x008fe200000010ff */
[----:B------:R-:W-:Y:S01]  /*86b0*/  FADD.FTZ R2, R70, R3 ;  /* 0x0000000346027221 */ /* 0x000fe20000010000 */
[----:B-----5:R-:W-:-:S02]  /*86c0*/  F2FP.BF16.F32.PACK_AB R13, R78, R77 ;  /* 0x0000004d4e0d723e */ /* 0x020fc400000010ff */
[----:B------:R-:W-:Y:S02]  /*86d0*/  F2FP.BF16.F32.PACK_AB R14, R24, R72 ;  /* 0x00000048180e723e */ /* 0x000fe400000010ff */
[----:B------:R-:W-:Y:S01]  /*86e0*/  F2FP.BF16.F32.PACK_AB R15, R97, R7 ;  /* 0x00000007610f723e */ /* 0x000fe200000010ff */
[----:B------:R0:W-:Y:S01]  /*86f0*/  STSM.16.M88.4 [R153+0x2a800], R8 ;  /* 0x02a8000899007844 */ /* 0x0001e20000000200 */
[----:B------:R-:W-:-:S03]  /*8700*/  FADD.FTZ R3, R73, R2 ;  /* 0x0000000249037221 */ /* 0x000fc60000010000 */
[----:B------:R0:W-:Y:S04]  /*8710*/  STSM.16.M88.4 [R16], R52 ;  /* 0x0000003410007844 */ /* 0x0001e80000000200 */
[----:B------:R0:W-:Y:S04]  /*8720*/  STSM.16.M88.4 [R155+0xc000], R60 ;  /* 0x00c0003c9b007844 */ /* 0x0001e80000000200 */
[----:B------:R0:W-:Y:S01]  /*8730*/  STSM.16.M88.4 [R154+0xc000], R12 ;  /* 0x00c0000c9a007844 */ /* 0x0001e20000000200 */
[----:B------:R-:W-:Y:S01]  /*8740*/  FADD.FTZ R2, R74, R3 ;  /* 0x000000034a027221 */ /* 0x000fe20000010000 */
[----:B------:R-:W-:Y:S01]  /*8750*/  @!PT LDS RZ, [RZ] ;  /* 0x00000000fffff984 */ /* 0x000fe20000000800 */
[----:B------:R-:W-:Y:S01]  /*8760*/  @!PT LDS RZ, [RZ] ;  /* 0x00000000fffff984 */ /* 0x000fe20000000800 */
[----:B------:R-:W-:Y:S01]  /*8770*/  @!PT LDS RZ, [RZ] ;  /* 0x00000000fffff984 */ /* 0x000fe20000000800 */
[----:B------:R-:W-:Y:S01]  /*8780*/  @!PT LDS RZ, [RZ] ;  /* 0x00000000fffff984 */ /* 0x000fe20000000800 */
[----:B------:R1:W-:Y:S06]  /*8790*/  MEMBAR.ALL.CTA ;  /* 0x0000000000007992 */ /* 0x0003ec0000008000 */
[----:B-1----:R-:W1:Y:S01]  /*87a0*/  FENCE.VIEW.ASYNC.S ;  /* 0x00000000000073c6 */ /* 0x002e620000000000 */
[----:B------:R-:W-:Y:S01]  /*87b0*/  FADD.FTZ R4, R64, R5 ;  /* 0x0000000540047221 */ /* 0x000fe20000010000 */
[----:B------:R-:W-:Y:S01]  /*87c0*/  FADD.FTZ R3, R75, R2 ;  /* 0x000000024b037221 */ /* 0x000fe20000010000 */
[----:B------:R-:W-:-:S02]  /*87d0*/  ISETP.GT.AND P2, PT, R0, R6, PT ;  /* 0x000000060000720c */ /* 0x000fc40003f44270 */
[----:B------:R-:W-:Y:S01]  /*87e0*/  FADD.FTZ R5, R65, R4 ;  /* 0x0000000441057221 */ /* 0x000fe20000010000 */
[----:B------:R-:W-:-:S03]  /*87f0*/  FADD.FTZ R2, R76, R3 ;  /* 0x000000034c027221 */ /* 0x000fc60000010000 */
[----:B------:R-:W-:Y:S01]  /*8800*/  FADD.FTZ R4, R68, R5 ;  /* 0x0000000544047221 */ /* 0x000fe20000010000 */
[----:B------:R-:W-:-:S03]  /*8810*/  FADD.FTZ R2, R77, R2 ;  /* 0x000000024d027221 */ /* 0x000fc60000010000 */
[----:B------:R-:W-:Y:S01]  /*8820*/  FADD.FTZ R3, R69, R4 ;  /* 0x0000000445037221 */ /* 0x000fe20000010000 */
[----:B------:R-:W-:Y:S01]  /*8830*/  FADD.FTZ R2, R78, R2 ;  /* 0x000000024e027221 */ /* 0x000fe20000010000 */
[----:B------:R-:W-:Y:S02]  /*8840*/  UMOV UR7, UR36 ;  /* 0x0000002400077c82 */ /* 0x000fe40008000000 */
[----:B------:R-:W-:Y:S01]  /*8850*/  FADD.FTZ R3, R72, R3 ;  /* 0x0000000348037221 */ /* 0x000fe20000010000 */
[----:B------:R-:W-:Y:S01]  /*8860*/  FADD.FTZ R2, R7, R2 ;  /* 0x0000000207027221 */ /* 0x000fe20000010000 */
[-C--:B------:R-:W-:Y:S01]  /*8870*/  FMUL.FTZ R120, R120, R46.reuse ;  /* 0x0000002e78787220 */ /* 0x080fe20000410000 */
[-C--:B------:R-:W-:Y:S01]  /*8880*/  FMUL.FTZ R121, R121, R46.reuse ;  /* 0x0000002e79797220 */ /* 0x080fe20000410000 */
[----:B------:R-:W-:Y:S01]  /*8890*/  FADD.FTZ R5, R24, R3 ;  /* 0x0000000318057221 */ /* 0x000fe20000010000 */
        /* <DEDUP_REMOVED lines=15> */
[----:B------:R-:W-:-:S02]  /*8990*/  VIADD R0, R0, 0xffffffff ;  /* 0xffffffff00007836 */ /* 0x000fc40000000000 */
        /* <DEDUP_REMOVED lines=16> */
[----:B------:R-:W-:-:S02]  /*8aa0*/  IMAD.MOV.U32 R6, RZ, RZ, R152 ;  /* 0x000000ffff067224 */ /* 0x000fc400078e0098 */
[----:B------:R-:W-:Y:S02]  /*8ab0*/  IMAD.MOV.U32 R4, RZ, RZ, R71 ;  /* 0x000000ffff047224 */ /* 0x000fe400078e0047 */
[----:B------:R-:W-:Y:S01]  /*8ac0*/  IMAD.MOV.U32 R3, RZ, RZ, R34 ;  /* 0x000000ffff037224 */ /* 0x000fe200078e0022 */
[----:B-1----:R-:W-:Y:S01]  /*8ad0*/  NOP ;  /* 0x0000000000007918 */ /* 0x002fe20000000000 */
[----:B0-----:R-:W-:Y:S05]  /*8ae0*/  @P2 BRA `(.L_x_187) ;  /* 0xffffffc800502947 */ /* 0x001fea000383ffff */
.L_x_178:
[----:B------:R-:W-:Y:S06]  /*8af0*/  BAR.ARV 0x8, 0x200 ;  /* 0x0208000000007b1d */ /* 0x000fec0000002000 */
[----:B------:R-:W-:Y:S05]  /*8b00*/  @!P0 BRA `(.L_x_188) ;  /* 0x0000000000048947 */ /* 0x000fea0003800000 */
[----:B------:R-:W-:Y:S01]  /*8b10*/  BPT.TRAP 0x1 ;  /* 0x000000040000795c */ /* 0x000fe20000300000 */
.L_x_188:
[----:B------:R-:W-:Y:S01]  /*8b20*/  ULEA UR12, UR36, UR37, 0x3 ;  /* 0x00000025240c7291 */ /* 0x000fe2000f8e183f */
[----:B------:R-:W-:-:S08]  /*8b30*/  SHF.L.U32 R0, R152, 0x1f, RZ ;  /* 0x0000001f98007819 */ /* 0x000fd000000006ff */
[----:B------:R0:W1:Y:S01]  /*8b40*/  SYNCS.PHASECHK.TRANS64.TRYWAIT P2, [UR12+0x30850], R0 ;  /* 0x03085000ff0075a7 */ /* 0x000062000804014c */
[----:B------:R-:W-:Y:S05]  /*8b50*/  @!P0 BRA `(.L_x_189) ;  /* 0x0000000000048947 */ /* 0x000fea0003800000 */
[----:B------:R-:W-:Y:S01]  /*8b60*/  BPT.TRAP 0x1 ;  /* 0x000000040000795c */ /* 0x000fe20000300000 */
.L_x_189:
[----:B-1----:R-:W-:Y:S05]  /*8b70*/  @P2 BRA `(.L_x_190) ;  /* 0x0000000000082947 */ /* 0x002fea0003800000 */
[----:B------:R-:W1:Y:S02]  /*8b80*/  SYNCS.PHASECHK.TRANS64.TRYWAIT P0, [UR12+0x30850], R0 ;  /* 0x03085000ff0075a7 */ /* 0x000e64000800014c */
[----:B-1----:R-:W-:Y:S05]  /*8b90*/  @!P0 BRA `(.L_x_191) ;  /* 0x00000088006c8947 */ /* 0x002fea0003800000 */
.L_x_190:
[----:B------:R-:W-:Y:S01]  /*8ba0*/  ULEA UR41, UR41, UR37, 0xd ;  /* 0x0000002529297291 */ /* 0x000fe2000f8e683f */
[----:B------:R-:W2:Y:S01]  /*8bb0*/  LDL.LU R12, [R1+0x64] ;  /* 0x00006400010c7983 */ /* 0x000ea20000300800 */
[----:B------:R-:W-:Y:S01]  /*8bc0*/  UIADD3 UR37, UR37, 0x400, URZ ;  /* 0x0000040025257890 */ /* 0x000fe2000fffe03f */
[----:B------:R-:W-:Y:S01]  /*8bd0*/  WARPGROUP.ARRIVE ;  /* 0x00000000000079c5 */ /* 0x000fe20000000000 */
[----:B------:R-:W-:Y:S01]  /*8be0*/  UIADD3 UR41, UR41, 0x1e800, URZ ;  /* 0x0001e80029297890 */ /* 0x000fe2000fffe03f */
[----:B01----:R-:W0:Y:S01]  /*8bf0*/  SHFL.BFLY PT, R0, R5, 0x2, 0x1f ;  /* 0x0c401f0005007f89 */ /* 0x003e2200000e0000 */
[----:B------:R-:W-:Y:S01]  /*8c00*/  USHF.R.U32.HI UR37, URZ, 0x4, UR37 ;  /* 0x000000043f257899 */ /* 0x000fe20008011625 */
[----:B------:R-:W-:Y:S01]  /*8c10*/  MOV R9, UR12 ;  /* 0x0000000c00097c02 */ /* 0x000fe20008000f00 */
[----:B------:R-:W-:Y:S01]  /*8c20*/  USHF.R.U32.HI UR41, URZ, 0x4, UR41 ;  /* 0x000000043f297899 */ /* 0x000fe20008011629 */
[----:B------:R-:W1:Y:S01]  /*8c30*/  SHFL.BFLY PT, R3, R2, 0x2, 0x1f ;  /* 0x0c401f0002037f89 */ /* 0x000e6200000e0000 */
[----:B------:R-:W-:Y:S01]  /*8c40*/  ULOP3.LUT UR6, UR37, 0x3fff, URZ, 0xc0, !UPT ;  /* 0x00003fff25067892 */ /* 0x000fe2000f8ec03f */
[----:B------:R-:W-:Y:S01]  /*8c50*/  IMAD.MOV.U32 R6, RZ, RZ, RZ ;  /* 0x000000ffff067224 */ /* 0x000fe200078e00ff */
[----:B------:R-:W-:Y:S01]  /*8c60*/  ULOP3.LUT UR4, UR41, 0x3fff, URZ, 0xc0, !UPT ;  /* 0x00003fff29047892 */ /* 0x000fe2000f8ec03f */
[----:B------:R-:W-:Y:S01]  /*8c70*/  @!P1 VIADD R9, R9, 0x30860 ;  /* 0x0003086009099836 */ /* 0x000fe20000000000 */
[----:B------:R-:W-:Y:S01]  /*8c80*/  UIMAD UR6, UR36, 0x600, UR6 ;  /* 0x00000600240678a4 */ /* 0x000fe2000f8e0206 */
[----:B------:R-:W-:Y:S01]  /*8c90*/  IMAD.MOV.U32 R50, RZ, RZ, -0x800000 ;  /* 0xff800000ff327424 */ /* 0x000fe200078e00ff */
[----:B------:R-:W-:Y:S01]  /*8ca0*/  ULOP3.LUT UR4, UR4, 0x10000, URZ, 0xfc, !UPT ;  /* 0x0001000004047892 */ /* 0x000fe2000f8efc3f */
[----:B------:R-:W-:Y:S01]  /*8cb0*/  UMOV UR7, 0x40000040 ;  /* 0x4000004000077882 */ /* 0x000fe20000000000 */
[----:B------:R-:W-:Y:S01]  /*8cc0*/  UMOV UR5, 0x40000040 ;  /* 0x4000004000057882 */ /* 0x000fe20000000000 */
[----:B------:R-:W-:Y:S01]  /*8cd0*/  UIADD3 UR10, UR6, 0x80, URZ ;  /* 0x00000080060a7890 */ /* 0x000fe2000fffe03f */
[----:B------:R-:W-:Y:S01]  /*8ce0*/  @!P1 PRMT R9, RZ, 0x654, R9 ;  /* 0x00000654ff099816 */ /* 0x000fe20000000009 */
[----:B------:R-:W-:Y:S01]  /*8cf0*/  UIADD3 UR8, UR4, 0x2, URZ ;  /* 0x0000000204087890 */ /* 0x000fe2000fffe03f */
[----:B------:R-:W-:-:S03]  /*8d00*/  UMOV UR11, 0x40000040 ;  /* 0x40000040000b7882 */ /* 0x000fc60000000000 */
[----:B------:R-:W-:Y:S01]  /*8d10*/  HGMMA.64x64x16.F32.BF16 R120, gdesc[UR4].tnspB, R120, gsb0 ;  /* 0x40e00000047879f0 */ /* 0x000fe20008001878 */
[----:B------:R-:W-:Y:S01]  /*8d20*/  UMOV UR9, 0x40000040 ;  /* 0x4000004000097882 */ /* 0x000fe20000000000 */
[----:B------:R-:W-:Y:S01]  /*8d30*/  UMOV UR7, 0x40000040 ;  /* 0x4000004000077882 */ /* 0x000fe20000000000 */
[----:B------:R-:W-:Y:S01]  /*8d40*/  UMOV UR5, 0x40000040 ;  /* 0x4000004000057882 */ /* 0x000fe20000000000 */
[----:B0-----:R-:W-:Y:S01]  /*8d50*/  FADD.FTZ R0, R0, R5 ;  /* 0x0000000500007221 */ /* 0x001fe20000010000 */
[----:B------:R-:W-:Y:S01]  /*8d60*/  UIADD3 UR36, UR36, 0x1, URZ ;  /* 0x0000000124247890 */ /* 0x000fe2000fffe03f */
[----:B-1----:R-:W-:Y:S01]  /*8d70*/  FADD.FTZ R4, R3, R2 ;  /* 0x0000000203047221 */ /* 0x002fe20000010000 */
[----:B------:R-:W-:Y:S02]  /*8d80*/  IMAD.MOV.U32 R2, RZ, RZ, RZ ;  /* 0x000000ffff027224 */ /* 0x000fe400078e00ff */
[----:B------:R-:W0:Y:S01]  /*8d90*/  SHFL.BFLY PT, R3, R0, 0x1, 0x1f ;  /* 0x0c201f0000037f89 */ /* 0x000e2200000e0000 */
[----:B------:R-:W-:-:S03]  /*8da0*/  UISETP.NE.AND UP0, UPT, UR36, 0x2, UPT ;  /* 0x000000022400788c */ /* 0x000fc6000bf05270 */
[----:B------:R-:W1:Y:S01]  /*8db0*/  SHFL.BFLY PT, R7, R4, 0x1, 0x1f ;  /* 0x0c201f0004077f89 */ /* 0x000e6200000e0000 */
[----:B------:R-:W-:Y:S01]  /*8dc0*/  USEL UR36, UR36, URZ, UP0 ;  /* 0x0000003f24247287 */ /* 0x000fe20008000000 */
[----:B0-----:R-:W-:Y:S01]  /*8dd0*/  FADD.FTZ R10, R0, R3 ;  /* 0x00000003000a7221 */ /* 0x001fe20000010000 */
[----:B------:R-:W-:Y:S02]  /*8de0*/  IMAD.MOV.U32 R0, RZ, RZ, -0x800000 ;  /* 0xff800000ff007424 */ /* 0x000fe400078e00ff */
[----:B-1----:R-:W-:Y:S02]  /*8df0*/  FADD.FTZ R11, R4, R7 ;  /* 0x00000007040b7221 */ /* 0x002fe40000010000 */
[----:B------:R-:W-:-:S03]  /*8e00*/  FSETP.NE.FTZ.AND P0, PT, R10, RZ, PT ;  /* 0x000000ff0a00720b */ /* 0x000fc60003f15000 */
[----:B------:R-:W-:-:S10]  /*8e10*/  FSETP.NE.FTZ.AND P2, PT, R11, RZ, PT ;  /* 0x000000ff0b00720b */ /* 0x000fd40003f55000 */
[----:B------:R-:W0:Y:S01]  /*8e20*/  @P0 MUFU.LG2 R5, R10 ;  /* 0x0000000a00050308 */ /* 0x000e220000000c00 */
[C---:B------:R-:W-:Y:S02]  /*8e30*/  @P0 FMUL.FTZ R3, R35.reuse, 0.69314718246459960938 ;  /* 0x3f31721823030820 */ /* 0x040fe40000410000 */
[----:B------:R-:W-:-:S05]  /*8e40*/  @P2 FMUL.FTZ R35, R35, 0.69314718246459960938 ;  /* 0x3f31721823232820 */ /* 0x000fca0000410000 */
[----:B------:R-:W1:Y:S08]  /*8e50*/  @P2 MUFU.LG2 R7, R11 ;  /* 0x0000000b00072308 */ /* 0x000e700000000c00 */
[----:B------:R-:W3:Y:S01]  /*8e60*/  @P0 MUFU.RCP R2, R10 ;  /* 0x0000000a00020308 */ /* 0x000ee20000001000 */
[----:B0-----:R-:W-:-:S04]  /*8e70*/  @P0 FMUL.FTZ R4, R5, 0.69314718246459960938 ;  /* 0x3f31721805040820 */ /* 0x001fc80000410000 */
[----:B------:R-:W-:Y:S01]  /*8e80*/  @P0 FFMA.FTZ R50, R3, R34, R4 ;  /* 0x0000002203320223 */ /* 0x000fe20000010004 */
[----:B------:R-:W-:Y:S01]  /*8e90*/  PLOP3.LUT P0, PT, PT, PT, PT, 0x8, 0x0 ;  /* 0x000000000000781c */ /* 0x000fe20003f0e170 */
[----:B------:R-:W-:Y:S02]  /*8ea0*/  WARPGROUP.DEPBAR.LE gsb0, 0x0 ;  /* 0x00008000000079c5 */ /* 0x000fe40000010000 */
[----:B------:R-:W-:Y:S01]  /*8eb0*/  WARPGROUP.ARRIVE ;  /* 0x00000000000079c5 */ /* 0x000fe20000000000 */
[----:B------:R-:W0:Y:S01]  /*8ec0*/  @P2 MUFU.RCP R6, R11 ;  /* 0x0000000b00062308 */ /* 0x000e220000001000 */
[----:B-1----:R-:W-:-:S04]  /*8ed0*/  @P2 FMUL.FTZ R8, R7, 0.69314718246459960938 ;  /* 0x3f31721807082820 */ /* 0x002fc80000410000 */
[----:B------:R-:W-:Y:S01]  /*8ee0*/  HGMMA.64x64x16.F32.BF16 R120, gdesc[UR8].tnspB, R120, gsb0 ;  /* 0x40e00000087879f0 */ /* 0x000fe20008001878 */
[----:B------:R-:W-:Y:S01]  /*8ef0*/  UIADD3 UR10, UR6, 0x100, URZ ;  /* 0x00000100060a7890 */ /* 0x000fe2000fffe03f */
[----:B------:R-:W-:Y:S01]  /*8f00*/  @P2 FFMA.FTZ R0, R35, R71, R8 ;  /* 0x0000004723002223 */ /* 0x000fe20000010008 */
        /* <DEDUP_REMOVED lines=17> */
[----:B--2---:R-:W-:-:S05]  /*9020*/  VIADD R12, R12, 0x1 ;  /* 0x000000010c0c7836 */ /* 0x004fca0000000000 */
[----:B------:R1:W-:Y:S01]  /*9030*/  STL [R1+0x64], R12 ;  /* 0x0000640c01007387 */ /* 0x0003e20000100800 */
        /* <DEDUP_REMOVED lines=49> */
[----:B------:R-:W-:Y:S01]  /*9350*/  HGMMA.64x64x16.F32.BF16 R120, gdesc[UR4].tnspB, R120, gsb0 ;  /* 0x40e00000047879f0 */ /* 0x000fe20008001878 */
[----:B------:R-:W-:-:S06]  /*9360*/  USEL UR4, URZ, 0x1, UP0 ;  /* 0x000000013f047887 */ /* 0x000fcc0008000000 */
[----:B------:R-:W-:Y:S01]  /*9370*/  LOP3.LUT R152, R152, UR4, RZ, 0x3c, !PT ;  /* 0x0000000498987c12 */ /* 0x000fe2000f8e3cff */
[----:B------:R-:W-:Y:S02]  /*9380*/  WARPGROUP.DEPBAR.LE gsb0, 0x0 ;  /* 0x00008000000079c5 */ /* 0x000fe40000010000 */
[----:B------:R1:W-:Y:S01]  /*9390*/  @!P1 SYNCS.ARRIVE.TRANS64.RED.A1T0 RZ, [R9+URZ], RZ ;  /* 0x000000ff09ff99a7 */ /* 0x0003e2000810043f */
[-C--:B---3--:R-:W-:Y:S01]  /*93a0*/  FMUL.FTZ R20, R120, R2.reuse ;  /* 0x0000000278147220 */ /* 0x088fe20000410000 */
        /* <DEDUP_REMOVED lines=30> */
[----:B-1----:R-:W-:-:S07]  /*9590*/  FMUL.FTZ R151, R151, R6 ;  /* 0x0000000697977220 */ /* 0x002fce0000410000 */
.L_x_171:
[----:B------:R-:W1:Y:S08]  /*95a0*/  S2UR UR4, SR_CgaCtaId ;  /* 0x00000000000479c3 */ /* 0x000e700000008800 */
[----:B------:R-:W-:Y:S06]  /*95b0*/  BAR.SYNC.DEFER_BLOCKING 0x5, 0x200 ;  /* 0x0148000000007b1d */ /* 0x000fec0000010000 */
[----:B------:R-:W-:Y:S01]  /*95c0*/  UMOV UR37, 0x400 ;  /* 0x0000040000257882 */ /* 0x000fe20000000000 */
[----:B------:R-:W-:Y:S01]  /*95d0*/  BSSY B0, `(.L_x_192) ;  /* 0x0000240000007945 */ /* 0x000fe20003800000 */
[----:B-1----:R-:W-:-:S09]  /*95e0*/  ULEA UR37, UR4, UR37, 0x18 ;  /* 0x0000002504257291 */ /* 0x002fd2000f8ec03f */
[----:B------:R-:W1:Y:S01]  /*95f0*/  LDS.128 R4, [UR37+0x308d0] ;  /* 0x0308d025ff047984 */ /* 0x000e620008000c00 */
[----:B------:R-:W-:Y:S06]  /*9600*/  BAR.ARV 0x4, 0x200 ;  /* 0x0108000000007b1d */ /* 0x000fec0000002000 */
[----:B------:R-:W-:Y:S05]  /*9610*/  @P0 BRA `(.L_x_193) ;  /* 0x00000018003c0947 */ /* 0x000fea0003800000 */
[----:B0-----:R-:W2:Y:S01]  /*9620*/  LDL R8, [R1+0x8c] ;  /* 0x00008c0001087983 */ /* 0x001ea20000100800 */
[----:B------:R-:W0:Y:S03]  /*9630*/  S2UR UR6, SR_SWINHI ;  /* 0x00000000000679c3 */ /* 0x000e260000002f00 */
[----:B------:R-:W3:Y:S04]  /*9640*/  LDL.LU R61, [R1+0x2c] ;  /* 0x00002c00013d7983 */ /* 0x000ee80000300800 */
[----:B------:R-:W4:Y:S01]  /*9650*/  LDL.LU R67, [R1+0x24] ;  /* 0x0000240001437983 */ /* 0x000f220000300800 */
[----:B------:R-:W1:Y:S03]  /*9660*/  LDC.64 R52, c[0x0][0xc00] ;  /* 0x00030000ff347b82 */ /* 0x000e660000000a00 */
[----:B------:R-:W3:Y:S01]  /*9670*/  LDL.LU R66, [R1+0x5c] ;  /* 0x00005c0001427983 */ /* 0x000ee20000300800 */
[----:B------:R-:W-:-:S02]  /*9680*/  F2FP.BF16.F32.PACK_AB R16, R21, R20 ;  /* 0x000000141510723e */ /* 0x000fc400000010ff */
[----:B------:R-:W-:Y:S01]  /*9690*/  F2FP.BF16.F32.PACK_AB R17, R37, R36 ;  /* 0x000000242511723e */ /* 0x000fe200000010ff */
[----:B------:R-:W3:Y:S01]  /*96a0*/  LDL R63, [R1+0x28] ;  /* 0x00002800013f7983 */ /* 0x000ee20000100800 */
[----:B------:R-:W-:Y:S02]  /*96b0*/  F2FP.BF16.F32.PACK_AB R18, R23, R22 ;  /* 0x000000161712723e */ /* 0x000fe400000010ff */
[----:B------:R-:W-:Y:S01]  /*96c0*/  F2FP.BF16.F32.PACK_AB R19, R39, R38 ;  /* 0x000000262713723e */ /* 0x000fe200000010ff */
[----:B------:R-:W-:Y:S01]  /*96d0*/  IMAD.MOV.U32 R56, RZ, RZ, RZ ;  /* 0x000000ffff387224 */ /* 0x000fe200078e00ff */
[----:B------:R-:W3:Y:S01]  /*96e0*/  LDL R65, [R1+0x88] ;  /* 0x0000880001417983 */ /* 0x000ee20000100800 */
[----:B------:R-:W-:Y:S01]  /*96f0*/  UMOV UR4, UR37 ;  /* 0x0000002500047c82 */ /* 0x000fe20008000000 */
[----:B0-----:R-:W-:Y:S02]  /*9700*/  UMOV UR5, UR6 ;  /* 0x0000000600057c82 */ /* 0x001fe40008000000 */
[----:B------:R-:W3:Y:S01]  /*9710*/  LDL R64, [R1+0x34] ;  /* 0x0000340001407983 */ /* 0x000ee20000100800 */
[----:B------:R-:W-:-:S02]  /*9720*/  IMAD.U32 R2, RZ, RZ, UR4 ;  /* 0x00000004ff027e24 */ /* 0x000fc4000f8e00ff */
[----:B------:R-:W-:Y:S01]  /*9730*/  IMAD.U32 R3, RZ, RZ, UR5 ;  /* 0x00000005ff037e24 */ /* 0x000fe2000f8e00ff */
[----:B------:R-:W3:Y:S01]  /*9740*/  LDL R62, [R1+0x58] ;  /* 0x00005800013e7983 */ /* 0x000ee20000100800 */
[----:B------:R-:W-:Y:S01]  /*9750*/  ULDC.64 UR4, c[0x0][0xc08] ;  /* 0x0003020000047ab9 */ /* 0x000fe20000000a00 */
[----:B------:R-:W-:Y:S01]  /*9760*/  BAR.SYNC.DEFER_BLOCKING 0x1, 0x180 ;  /* 0x0046000000007b1d */ /* 0x000fe20000010000 */
[----:B--2---:R-:W-:-:S03]  /*9770*/  IMAD.WIDE R14, R8, 0x2, R2 ;  /* 0x00000002080e7825 */ /* 0x004fc600078e0202 */
[C---:B------:R-:W-:Y:S02]  /*9780*/  IADD3 R57, P0, R14.reuse, 0x60, RZ ;  /* 0x000000600e397810 */ /* 0x040fe40007f1e0ff */
[C---:B------:R-:W-:Y:S02]  /*9790*/  IADD3 R55, P1, R14.reuse, 0x40, RZ ;  /* 0x000000400e377810 */ /* 0x040fe40007f3e0ff */
[C---:B------:R-:W-:Y:S02]  /*97a0*/  LOP3.LUT R9, R14.reuse, 0x380, RZ, 0xc0, !PT ;  /* 0x000003800e097812 */ /* 0x040fe400078ec0ff */
[----:B------:R-:W-:Y:S02]  /*97b0*/  IADD3 R51, P2, R14, 0x20, RZ ;  /* 0x000000200e337810 */ /* 0x000fe40007f5e0ff */
[----:B------:R-:W-:Y:S02]  /*97c0*/  LOP3.LUT R10, R57, 0x380, RZ, 0xc0, !PT ;  /* 0x00000380390a7812 */ /* 0x000fe400078ec0ff */
[----:B------:R-:W-:-:S02]  /*97d0*/  LOP3.LUT R8, R55, 0x380, RZ, 0xc0, !PT ;  /* 0x0000038037087812 */ /* 0x000fc400078ec0ff */
[----:B------:R-:W-:Y:S02]  /*97e0*/  SHF.R.U64 R9, R9, 0x3, RZ ;  /* 0x0000000309097819 */ /* 0x000fe400000012ff */
[----:B-1----:R-:W-:Y:S02]  /*97f0*/  LOP3.LUT R4, R51, 0x380, RZ, 0xc0, !PT ;  /* 0x0000038033047812 */ /* 0x002fe400078ec0ff */
[----:B------:R-:W-:Y:S02]  /*9800*/  SHF.R.U64 R10, R10, 0x3, RZ ;  /* 0x000000030a0a7819 */ /* 0x000fe400000012ff */
[----:B------:R-:W-:Y:S02]  /*9810*/  SHF.R.U64 R8, R8, 0x3, RZ ;  /* 0x0000000308087819 */ /* 0x000fe400000012ff */
[----:B------:R-:W-:Y:S02]  /*9820*/  LOP3.LUT R14, R9, R14, RZ, 0x3c, !PT ;  /* 0x0000000e090e7212 */ /* 0x000fe400078e3cff */
[----:B------:R-:W-:Y:S01]  /*9830*/  SHF.R.U64 R4, R4, 0x3, RZ ;  /* 0x0000000304047819 */ /* 0x000fe200000012ff */
[--C-:B------:R-:W-:Y:S01]  /*9840*/  IMAD.X R11, RZ, RZ, R15.reuse, P1 ;  /* 0x000000ffff0b7224 */ /* 0x100fe200008e060f */
[----:B------:R-:W-:Y:S01]  /*9850*/  LOP3.LUT R12, R10, R57, RZ, 0x3c, !PT ;  /* 0x000000390a0c7212 */ /* 0x000fe200078e3cff */
[----:B------:R-:W-:Y:S01]  /*9860*/  IMAD.X R9, RZ, RZ, R15, P2 ;  /* 0x000000ffff097224 */ /* 0x000fe200010e060f */
[----:B------:R-:W-:-:S02]  /*9870*/  LOP3.LUT R10, R8, R55, RZ, 0x3c, !PT ;  /* 0x00000037080a7212 */ /* 0x000fc400078e3cff */
[----:B------:R-:W-:Y:S02]  /*9880*/  MOV R14, R14 ;  /* 0x0000000e000e7202 */ /* 0x000fe40000000f00 */
[----:B------:R-:W-:Y:S02]  /*9890*/  LOP3.LUT R8, R4, R51, RZ, 0x3c, !PT ;  /* 0x0000003304087212 */ /* 0x000fe400078e3cff */
[----:B------:R-:W-:Y:S01]  /*98a0*/  IADD3.X R13, RZ, R15, RZ, P0, !PT ;  /* 0x0000000fff0d7210 */ /* 0x000fe200007fe4ff */
[----:B------:R0:W-:Y:S01]  /*98b0*/  STSM.16.M88.4 [R14], R16 ;  /* 0x000000100e007844 */ /* 0x0001e20000000200 */
[----:B------:R-:W-:Y:S02]  /*98c0*/  MOV R57, R10 ;  /* 0x0000000a00397202 */ /* 0x000fe40000000f00 */
[----:B------:R-:W-:Y:S02]  /*98d0*/  MOV R51, R8 ;  /* 0x0000000800337202 */ /* 0x000fe40000000f00 */
[----:B------:R-:W-:-:S02]  /*98e0*/  MOV R4, R12 ;  /* 0x0000000c00047202 */ /* 0x000fc40000000f00 */
[----:B------:R-:W-:Y:S02]  /*98f0*/  F2FP.BF16.F32.PACK_AB R8, R25, R24 ;  /* 0x000000181908723e */ /* 0x000fe400000010ff */
[----:B------:R-:W-:Y:S02]  /*9900*/  F2FP.BF16.F32.PACK_AB R9, R41, R40 ;  /* 0x000000282909723e */ /* 0x000fe400000010ff */
[----:B------:R-:W-:Y:S02]  /*9910*/  F2FP.BF16.F32.PACK_AB R10, R27, R26 ;  /* 0x0000001a1b0a723e */ /* 0x000fe400000010ff */
[----:B------:R-:W-:Y:S02]  /*9920*/  F2FP.BF16.F32.PACK_AB R11, R43, R42 ;  /* 0x0000002a2b0b723e */ /* 0x000fe400000010ff */
[----:B------:R-:W-:Y:S02]  /*9930*/  F2FP.BF16.F32.PACK_AB R12, R29, R28 ;  /* 0x0000001c1d0c723e */ /* 0x000fe400000010ff */
[----:B------:R-:W-:-:S02]  /*9940*/  F2FP.BF16.F32.PACK_AB R13, R45, R44 ;  /* 0x0000002c2d0d723e */ /* 0x000fc400000010ff */
[----:B0-----:R-:W-:Y:S02]  /*9950*/  F2FP.BF16.F32.PACK_AB R14, R31, R30 ;  /* 0x0000001e1f0e723e */ /* 0x001fe400000010ff */
[----:B------:R-:W-:Y:S02]  /*9960*/  F2FP.BF16.F32.PACK_AB R15, R47, R46 ;  /* 0x0000002e2f0f723e */ /* 0x000fe400000010ff */
[----:B------:R-:W-:Y:S02]  /*9970*/  F2FP.BF16.F32.PACK_AB R16, R33, R32 ;  /* 0x000000202110723e */ /* 0x000fe400000010ff */
[----:B------:R-:W-:Y:S02]  /*9980*/  F2FP.BF16.F32.PACK_AB R17, R49, R48 ;  /* 0x000000303111723e */ /* 0x000fe400000010ff */
[----:B------:R-:W-:Y:S02]  /*9990*/  F2FP.BF16.F32.PACK_AB R18, R35, R34 ;  /* 0x000000222312723e */ /* 0x000fe400000010ff */
[----:B------:R-:W-:Y:S01]  /*99a0*/  F2FP.BF16.F32.PACK_AB R19, R151, R150 ;  /* 0x000000969713723e */ /* 0x000fe200000010ff */
[----:B------:R0:W-:Y:S04]  /*99b0*/  STSM.16.M88.4 [R51], R8 ;  /* 0x0000000833007844 */ /* 0x0001e80000000200 */
[----:B------:R-:W-:Y:S04]  /*99c0*/  STSM.16.M88.4 [R57], R12 ;  /* 0x0000000c39007844 */ /* 0x000fe80000000200 */
[----:B------:R1:W-:Y:S01]  /*99d0*/  STSM.16.M88.4 [R4], R16 ;  /* 0x0000001004007844 */ /* 0x0003e20000000200 */
[----:B------:R-:W-:Y:S01]  /*99e0*/  BAR.SYNC.DEFER_BLOCKING 0x1, 0x180 ;  /* 0x0046000000007b1d */ /* 0x000fe20000010000 */
[----:B------:R-:W-:Y:S01]  /*99f0*/  ISETP.NE.U32.AND P0, PT, R52, RZ, PT ;  /* 0x000000ff3400720c */ /* 0x000fe20003f05070 */
[----:B----4-:R-:W-:-:S03]  /*9a00*/  IMAD.SHL.U32 R59, R67, 0x4, RZ ;  /* 0x00000004433b7824 */ /* 0x010fc600078e00ff */
[----:B------:R-:W-:-:S03]  /*9a10*/  ISETP.NE.AND.EX P0, PT, R53, RZ, PT, P0 ;  /* 0x000000ff3500720c */ /* 0x000fc60003f05300 */
[----:B0-----:R-:W0:Y:S01]  /*9a20*/  LDC R8, c[0x0][0xad4] ;  /* 0x0002b500ff087b82 */ /* 0x001e220000000800 */
[----:B---3--:R-:W-:Y:S02]  /*9a30*/  SHF.L.U64.HI R60, R67, 0x2, R66 ;  /* 0x00000002433c7819 */ /* 0x008fe40000010242 */
[----:B------:R-:W-:-:S05]  /*9a40*/  IADD3 R54, P1, R59, R52, RZ ;  /* 0x000000343b367210 */ /* 0x000fca0007f3e0ff */
[----:B------:R-:W-:Y:S01]  /*9a50*/  IMAD.X R55, R60, 0x1, R53, P1 ;  /* 0x000000013c377824 */ /* 0x000fe200008e0635 */
[----:B-1----:R-:W1:Y:S04]  /*9a60*/  LDC R4, c[0x0][0xbe8] ;  /* 0x0002fa00ff047b82 */ /* 0x002e680000000800 */
[----:B------:R-:W2:Y:S01]  /*9a70*/  @P0 LDG.E R56, desc[UR38][R54.64] ;  /* 0x0000002636380981 */ /* 0x000ea2000c1e1900 */
[----:B------:R-:W-:-:S04]  /*9a80*/  ISETP.NE.U32.AND P1, PT, RZ, UR4, PT ;  /* 0x00000004ff007c0c */ /* 0x000fc8000bf25070 */
[----:B------:R-:W-:-:S13]  /*9a90*/  ISETP.NE.AND.EX P1, PT, RZ, UR5, PT, P1 ;  /* 0x00000005ff007c0c */ /* 0x000fda000bf25310 */
[----:B------:R-:W-:-:S04]  /*9aa0*/  @P1 IADD3 R58, P2, R59, UR4, RZ ;  /* 0x000000043b3a1c10 */ /* 0x000fc8000ff5e0ff */
[----:B------:R-:W-:Y:S02]  /*9ab0*/  @P1 IADD3.X R59, R60, UR5, RZ, P2, !PT ;  /* 0x000000053c3b1c10 */ /* 0x000fe400097fe4ff */
[----:B------:R-:W-:-:S04]  /*9ac0*/  ISETP.NE.AND P2, PT, R61, RZ, PT ;  /* 0x000000ff3d00720c */ /* 0x000fc80003f45270 */
[----:B0-----:R-:W-:Y:S02]  /*9ad0*/  SEL R8, R61, R8, P2 ;  /* 0x000000083d087207 */ /* 0x001fe40001000000 */
[----:B------:R-:W-:Y:S02]  /*9ae0*/  MOV R18, 0x9b8 ;  /* 0x000009b800127802 */ /* 0x000fe40000000f00 */
[----:B------:R-:W-:Y:S02]  /*9af0*/  ISETP.GT.AND P3, PT, R8, 0x1, PT ;  /* 0x000000010800780c */ /* 0x000fe40003f64270 */
[----:B-1----:R-:W-:Y:S01]  /*9b00*/  ISETP.NE.AND P4, PT, R4, 0x1, PT ;  /* 0x000000010400780c */ /* 0x002fe20003f85270 */
[----:B------:R-:W-:Y:S01]  /*9b10*/  ULDC UR4, c[0x0][0xa88] ;  /* 0x0002a20000047ab9 */ /* 0x000fe20000000800 */
[----:B------:R-:W-:Y:S01]  /*9b20*/  SEL R18, R18, 0x978, P3 ;  /* 0x0000097812127807 */ /* 0x000fe20001800000 */
[----:B------:R-:W0:Y:S01]  /*9b30*/  LDC.64 R8, c[0x0][0xba8] ;  /* 0x0002ea00ff087b82 */ /* 0x000e220000000a00 */
[----:B------:R-:W-:Y:S01]  /*9b40*/  IMAD.U32 R51, RZ, RZ, UR4 ;  /* 0x00000004ff337e24 */ /* 0x000fe2000f8e00ff */
[----:B------:R-:W-:-:S05]  /*9b50*/  ISETP.NE.U32.AND P2, PT, R52, RZ, PT ;  /* 0x000000ff3400720c */ /* 0x000fca0003f45070 */
[----:B------:R1:W5:Y:S01]  /*9b60*/  @P1 LDG.E R51, desc[UR38][R58.64] ;  /* 0x000000263a331981 */ /* 0x000362000c1e1900 */
[----:B------:R-:W3:Y:S08]  /*9b70*/  LDC.64 R12, c[0x0][R18+0x220] ;  /* 0x00008800120c7b82 */ /* 0x000ef00000000a00 */
[----:B------:R-:W4:Y:S01]  /*9b80*/  LDC.64 R14, c[0x0][R18+0x218] ;  /* 0x00008600120e7b82 */ /* 0x000f220000000a00 */
[----:B------:R-:W-:-:S07]  /*9b90*/  ISETP.NE.AND.EX P2, PT, R53, RZ, PT, P2 ;  /* 0x000000ff3500720c */ /* 0x000fce0003f45320 */
[----:B-1----:R-:W1:Y:S01]  /*9ba0*/  @P4 LDC R58, c[0x0][0xbec] ;  /* 0x0002fb00ff3a4b82 */ /* 0x002e620000000800 */
[----:B------:R-:W-:-:S07]  /*9bb0*/  SEL R52, R67, RZ, !P2 ;  /* 0x000000ff43347207 */ /* 0x000fce0005000000 */
[----:B------:R-:W1:Y:S01]  /*9bc0*/  @P4 LDC R61, c[0x0][0xbf0] ;  /* 0x0002fc00ff3d4b82 */ /* 0x000e620000000800 */
[----:B------:R-:W-:Y:S01]  /*9bd0*/  SEL R17, R66, RZ, !P2 ;  /* 0x000000ff42117207 */ /* 0x000fe20005000000 */
[----:B---3--:R-:W-:-:S06]  /*9be0*/  IMAD R13, R13, R52, RZ ;  /* 0x000000340d0d7224 */ /* 0x008fcc00078e02ff */
[----:B------:R-:W3:Y:S01]  /*9bf0*/  LDC.64 R10, c[0x0][R18+0x228] ;  /* 0x00008a00120a7b82 */ /* 0x000ee20000000a00 */
[----:B------:R-:W-:Y:S02]  /*9c00*/  IMAD R59, R12, R17, R13 ;  /* 0x000000110c3b7224 */ /* 0x000fe400078e020d */
[-C--:B----4-:R-:W-:Y:S02]  /*9c10*/  IMAD R53, R15, R63.reuse, RZ ;  /* 0x0000003f0f357224 */ /* 0x090fe400078e02ff */
[----:B------:R-:W-:-:S04]  /*9c20*/  IMAD.WIDE.U32 R14, R14, R63, RZ ;  /* 0x0000003f0e0e7225 */ /* 0x000fc800078e00ff */
[----:B------:R-:W-:Y:S01]  /*9c30*/  IMAD R19, R64, 0xc0, R65 ;  /* 0x000000c040137824 */ /* 0x000fe200078e0241 */
[----:B------:R-:W-:Y:S01]  /*9c40*/  SEL R57, R62, RZ, P3 ;  /* 0x000000ff3e397207 */ /* 0x000fe20001800000 */
[----:B------:R-:W-:Y:S01]  /*9c50*/  IMAD.WIDE.U32 R16, R12, R52, RZ ;  /* 0x000000340c107225 */ /* 0x000fe200078e00ff */
[----:B0-----:R-:W0:Y:S08]  /*9c60*/  @!P3 LDC R8, c[0x0][0xb50] ;  /* 0x0002d400ff08bb82 */ /* 0x001e300000000800 */
[----:B------:R4:W0:Y:S01]  /*9c70*/  LDC.64 R12, c[0x0][R18+0x210] ;  /* 0x00008400120c7b82 */ /* 0x0008220000000a00 */
[----:B------:R-:W-:-:S02]  /*9c80*/  IMAD.IADD R60, R15, 0x1, R53 ;  /* 0x000000010f3c7824 */ /* 0x000fc400078e0235 */
[----:B------:R-:W-:Y:S02]  /*9c90*/  IMAD.MOV.U32 R15, RZ, RZ, R19 ;  /* 0x000000ffff0f7224 */ /* 0x000fe400078e0013 */
[----:B------:R-:W-:Y:S02]  /*9ca0*/  IMAD.IADD R59, R17, 0x1, R59 ;  /* 0x00000001113b7824 */ /* 0x000fe400078e023b */
[-C--:B---3--:R-:W-:Y:S01]  /*9cb0*/  IMAD R17, R11, R57.reuse, RZ ;  /* 0x000000390b117224 */ /* 0x088fe200078e02ff */
[----:B------:R-:W3:Y:S01]  /*9cc0*/  @!P3 LDC R9, c[0x0][0xb54] ;  /* 0x0002d500ff09bb82 */ /* 0x000ee20000000800 */
[----:B------:R-:W-:-:S04]  /*9cd0*/  IMAD.WIDE.U32 R10, R10, R57, RZ ;  /* 0x000000390a0a7225 */ /* 0x000fc800078e00ff */
[----:B------:R-:W-:Y:S01]  /*9ce0*/  IMAD.IADD R17, R11, 0x1, R17 ;  /* 0x000000010b117824 */ /* 0x000fe200078e0211 */
[--C-:B--2---:R-:W-:Y:S01]  /*9cf0*/  IADD3 R16, P2, P5, R16, R14, R56.reuse ;  /* 0x0000000e10107210 */ /* 0x104fe20007d5e038 */
[----:B-1----:R-:W-:Y:S01]  /*9d00*/  @P4 IMAD.HI.U32 R14, R19, R58, RZ ;  /* 0x0000003a130e4227 */ /* 0x002fe200078e00ff */
[----:B------:R-:W-:-:S04]  /*9d10*/  SHF.R.S32.HI R53, RZ, 0x1f, R56 ;  /* 0x0000001fff357819 */ /* 0x000fc80000011438 */
[----:B------:R-:W-:Y:S02]  /*9d20*/  @P4 SHF.R.U32.HI R15, RZ, R61, R14 ;  /* 0x0000003dff0f4219 */ /* 0x000fe4000001160e */
[----:B------:R-:W-:-:S03]  /*9d30*/  IADD3.X R14, R59, R60, R53, P2, P5 ;  /* 0x0000003c3b0e7210 */ /* 0x000fc600017ea435 */
[--C-:B----4-:R-:W-:Y:S01]  /*9d40*/  IMAD.MOV R18, RZ, RZ, -R15.reuse ;  /* 0x000000ffff127224 */ /* 0x110fe200078e0a0f */
[----:B------:R-:W-:Y:S02]  /*9d50*/  IADD3 R10, P2, P5, R15, R16, R10 ;  /* 0x000000100f0a7210 */ /* 0x000fe40007d5e00a */
[----:B------:R-:W-:Y:S01]  /*9d60*/  SHF.R.S32.HI R11, RZ, 0x1f, R15 ;  /* 0x0000001fff0b7819 */ /* 0x000fe2000001140f */
[----:B------:R-:W-:-:S03]  /*9d70*/  IMAD R15, R4, R18, R19 ;  /* 0x00000012040f7224 */ /* 0x000fc600078e0213 */
[----:B------:R-:W-:Y:S01]  /*9d80*/  IADD3.X R11, R11, R14, R17, P2, P5 ;  /* 0x0000000e0b0b7210 */ /* 0x000fe200017ea411 */
[-C--:B0-----:R-:W-:Y:S01]  /*9d90*/  IMAD R13, R13, R15.reuse, RZ ;  /* 0x0000000f0d0d7224 */ /* 0x081fe200078e02ff */
[----:B------:R-:W-:Y:S01]  /*9da0*/  SHF.R.S32.HI R17, RZ, 0x1f, R15 ;  /* 0x0000001fff117819 */ /* 0x000fe2000001140f */
[----:B------:R-:W-:-:S04]  /*9db0*/  IMAD.WIDE.U32 R10, R12, R15, R10 ;  /* 0x0000000f0c0a7225 */ /* 0x000fc800078e000a */
[----:B------:R-:W-:Y:S01]  /*9dc0*/  IMAD R13, R12, R17, R13 ;  /* 0x000000110c0d7224 */ /* 0x000fe200078e020d */
[----:B------:R-:W-:-:S03]  /*9dd0*/  LEA R12, P2, R10, R8, 0x2 ;  /* 0x000000080a0c7211 */ /* 0x000fc600078410ff */
[----:B------:R-:W-:-:S05]  /*9de0*/  IMAD.IADD R11, R11, 0x1, R13 ;  /* 0x000000010b0b7824 */ /* 0x000fca00078e020d */
[----:B---3--:R-:W-:Y:S01]  /*9df0*/  LEA.HI.X R13, R10, R9, R11, 0x2, P2 ;  /* 0x000000090a0d7211 */ /* 0x008fe200010f140b */
[----:B------:R-:W-:Y:S06]  /*9e00*/  @P1 BRA `(.L_x_194) ;  /* 0x0000000000101947 */ /* 0x000fec0003800000 */
[----:B------:R-:W-:Y:S05]  /*9e10*/  @!P0 BRA `(.L_x_194) ;  /* 0x00000000000c8947 */ /* 0x000fea0003800000 */
[----:B------:R-:W2:Y:S04]  /*9e20*/  LDG.E R8, desc[UR38][R54.64] ;  /* 0x0000002636087981 */ /* 0x000ea8000c1e1900 */
[----:B-----5:R-:W2:Y:S02]  /*9e30*/  LDG.E R51, desc[UR38][R54.64+0x4] ;  /* 0x0000042636337981 */ /* 0x020ea4000c1e1900 */
[----:B--2---:R-:W-:-:S07]  /*9e40*/  IADD3 R51, -R8, R51, RZ ;  /* 0x0000003308337210 */ /* 0x004fce0007ffe1ff */
.L_x_194:
[----:B------:R-:W2:Y:S01]  /*9e50*/  LDL R14, [R1+0x84] ;  /* 0x00008400010e7983 */ /* 0x000ea20000100800 */
[----:B------:R-:W0:Y:S03]  /*9e60*/  S2R R8, SR_TID.X ;  /* 0x0000000000087919 */ /* 0x000e260000002100 */
[----:B------:R-:W-:Y:S04]  /*9e70*/  SHFL.IDX PT, R9, R13, RZ, 0x1c1f ;  /* 0x001c1fff0d097589 */ /* 0x000fe800000e0000 */
[----:B------:R-:W-:Y:S04]  /*9e80*/  SHFL.IDX PT, R10, R12, 0x1, 0x1c1f ;  /* 0x003c1f000c0a7f89 */ /* 0x000fe800000e0000 */
[----:B------:R-:W-:Y:S01]  /*9e90*/  SHFL.IDX PT, R11, R13, 0x1, 0x1c1f ;  /* 0x003c1f000d0b7f89 */ /* 0x000fe200000e0000 */
[----:B0-----:R-:W-:-:S05]  /*9ea0*/  VIADD R16, R8, 0xffffff80 ;  /* 0xffffff8008107836 */ /* 0x001fca0000000000 */
[----:B------:R-:W-:-:S04]  /*9eb0*/  SHF.R.S32.HI R15, RZ, 0x1f, R16 ;  /* 0x0000001fff0f7819 */ /* 0x000fc80000011410 */
[----:B------:R-:W-:Y:S01]  /*9ec0*/  LEA.HI R15, R15, R16, RZ, 0x7 ;  /* 0x000000100f0f7211 */ /* 0x000fe200078f38ff */
[----:B------:R-:W0:Y:S03]  /*9ed0*/  SHFL.IDX PT, R8, R12, RZ, 0x1c1f ;  /* 0x001c1fff0c087589 */ /* 0x000e2600000e0000 */
[----:B------:R-:W-:Y:S01]  /*9ee0*/  LOP3.LUT R15, R15, 0xffffff80, RZ, 0xc0, !PT ;  /* 0xffffff800f0f7812 */ /* 0x000fe200078ec0ff */
[----:B-----5:R-:W-:-:S04]  /*9ef0*/  IMAD R51, R51, R4, RZ ;  /* 0x0000000433337224 */ /* 0x020fc800078e02ff */
[----:B------:R-:W-:-:S05]  /*9f00*/  IMAD.IADD R15, R16, 0x1, -R15 ;  /* 0x00000001100f7824 */ /* 0x000fca00078e0a0f */
[----:B------:R-:W-:Y:S01]  /*9f10*/  LOP3.LUT P0, RZ, R15, 0x3, RZ, 0xc0, !PT ;  /* 0x000000030fff7812 */ /* 0x000fe2000780c0ff */
[----:B--2---:R-:W-:-:S04]  /*9f20*/  IMAD R14, R64, 0xc0, R14 ;  /* 0x000000c0400e7824 */ /* 0x004fc800078e020e */
[C---:B------:R-:W-:Y:S01]  /*9f30*/  VIADD R18, R14.reuse, 0x8 ;  /* 0x000000080e127836 */ /* 0x040fe20000000000 */
[----:B------:R-:W-:-:S04]  /*9f40*/  ISETP.GE.OR P1, PT, R14, R51, P0 ;  /* 0x000000330e00720c */ /* 0x000fc80000726670 */
[----:B------:R-:W-:-:S09]  /*9f50*/  ISETP.GE.OR P0, PT, R18, R51, P0 ;  /* 0x000000331200720c */ /* 0x000fd20000706670 */
[----:B0-----:R0:W-:Y:S04]  /*9f60*/  @!P1 ST.E desc[UR38][R8.64], R50 ;  /* 0x0000003208009985 */ /* 0x0011e8000c101926 */
[----:B------:R0:W-:Y:S01]  /*9f70*/  @!P0 ST.E desc[UR38][R10.64], R0 ;  /* 0x000000000a008985 */ /* 0x0001e2000c101926 */
[----:B------:R-:W-:Y:S05]  /*9f80*/  @P3 BRA `(.L_x_195) ;  /* 0x0000000400cc3947 */ /* 0x000fea0003800000 */
[----:B------:R-:W0:Y:S01]  /*9f90*/  LDL R54, [R1+0x38] ;  /* 0x0000380001367983 */ /* 0x000e220000100800 */
[----:B------:R-:W1:Y:S01]  /*9fa0*/  @P4 LDC R25, c[0x0][0xbec] ;  /* 0x0002fb00ff194b82 */ /* 0x000e620000000800 */
[----:B------:R-:W-:Y:S01]  /*9fb0*/  ULDC.64 UR4, c[0x0][0xaa0] ;  /* 0x0002a80000047ab9 */ /* 0x000fe20000000a00 */
[----:B------:R-:W2:Y:S01]  /*9fc0*/  S2R R15, SR_TID.X ;  /* 0x00000000000f7919 */ /* 0x000ea20000002100 */
[----:B------:R-:W3:Y:S05]  /*9fd0*/  LDL R31, [R1+0x90] ;  /* 0x00009000011f7983 */ /* 0x000eea0000100800 */
[----:B------:R-:W4:Y:S01]  /*9fe0*/  @P4 LDC R29, c[0x0][0xbf0] ;  /* 0x0002fc00ff1d4b82 */ /* 0x000f220000000800 */
[----:B--2---:R-:W-:-:S05]  /*9ff0*/  VIADD R57, R15, 0xffffff80 ;  /* 0xffffff800f397836 */ /* 0x004fca0000000000 */
[----:B------:R-:W-:-:S04]  /*a000*/  SHF.R.S32.HI R55, RZ, 0x1f, R57 ;  /* 0x0000001fff377819 */ /* 0x000fc80000011439 */
[----:B------:R-:W-:-:S04]  /*a010*/  LEA.HI R55, R55, R57, RZ, 0x3 ;  /* 0x0000003937377211 */ /* 0x000fc800078f18ff */
[----:B------:R-:W-:Y:S02]  /*a020*/  SHF.R.S32.HI R55, RZ, 0x3, R55 ;  /* 0x00000003ff377819 */ /* 0x000fe40000011437 */
[----:B------:R-:W-:-:S04]  /*a030*/  SHF.R.S32.HI R24, RZ, 0x1f, R57 ;  /* 0x0000001fff187819 */ /* 0x000fc80000011439 */
[----:B------:R-:W-:Y:S01]  /*a040*/  LEA.HI R24, R24, R57, RZ, 0x3 ;  /* 0x0000003918187211 */ /* 0x000fe200078f18ff */
[----:B------:R-:W-:-:S03]  /*a050*/  IMAD R53, R53, UR4, RZ ;  /* 0x0000000435357c24 */ /* 0x000fc6000f8e02ff */
[----:B------:R-:W-:Y:S01]  /*a060*/  LOP3.LUT R24, R24, 0xfffffff8, RZ, 0xc0, !PT ;  /* 0xfffffff818187812 */ /* 0x000fe200078ec0ff */
[----:B0-----:R-:W-:-:S04]  /*a070*/  IMAD R9, R55, 0x40, R54 ;  /* 0x0000004037097824 */ /* 0x001fc800078e0236 */
[----:B------:R-:W-:-:S03]  /*a080*/  IMAD.WIDE R2, R9, 0x2, R2 ;  /* 0x0000000209027825 */ /* 0x000fc600078e0202 */
[C---:B------:R-:W-:Y:S02]  /*a090*/  IADD3 R17, P0, R2.reuse, 0x1800, RZ ;  /* 0x0000180002117810 */ /* 0x040fe40007f1e0ff */
[C---:B------:R-:W-:Y:S02]  /*a0a0*/  IADD3 R21, P1, R2.reuse, 0x3000, RZ ;  /* 0x0000300002157810 */ /* 0x040fe40007f3e0ff */
[----:B------:R-:W-:Y:S02]  /*a0b0*/  LOP3.LUT R13, R2, 0x380, RZ, 0xc0, !PT ;  /* 0x00000380020d7812 */ /* 0x000fe400078ec0ff */
[----:B------:R-:W-:Y:S02]  /*a0c0*/  LOP3.LUT R16, R17, 0x380, RZ, 0xc0, !PT ;  /* 0x0000038011107812 */ /* 0x000fe400078ec0ff */
[----:B------:R-:W-:Y:S02]  /*a0d0*/  LOP3.LUT R20, R21, 0x380, RZ, 0xc0, !PT ;  /* 0x0000038015147812 */ /* 0x000fe400078ec0ff */
[----:B------:R-:W-:-:S02]  /*a0e0*/  SHF.R.U64 R13, R13, 0x3, RZ ;  /* 0x000000030d0d7819 */ /* 0x000fc400000012ff */
[----:B------:R-:W-:Y:S02]  /*a0f0*/  SHF.R.U64 R16, R16, 0x3, RZ ;  /* 0x0000000310107819 */ /* 0x000fe400000012ff */
[----:B------:R-:W-:Y:S02]  /*a100*/  SHF.R.U64 R20, R20, 0x3, RZ ;  /* 0x0000000314147819 */ /* 0x000fe400000012ff */
[----:B------:R-:W-:Y:S01]  /*a110*/  LOP3.LUT R12, R13, R2, RZ, 0x3c, !PT ;  /* 0x000000020d0c7212 */ /* 0x000fe200078e3cff */
[--C-:B------:R-:W-:Y:S01]  /*a120*/  IMAD.MOV.U32 R13, RZ, RZ, R3.reuse ;  /* 0x000000ffff0d7224 */ /* 0x100fe200078e0003 */
[----:B------:R-:W-:Y:S01]  /*a130*/  LOP3.LUT R16, R16, R17, RZ, 0x3c, !PT ;  /* 0x0000001110107212 */ /* 0x000fe200078e3cff */
[----:B------:R-:W-:Y:S01]  /*a140*/  IMAD.X R17, RZ, RZ, R3, P0 ;  /* 0x000000ffff117224 */ /* 0x000fe200000e0603 */
[----:B------:R-:W-:Y:S02]  /*a150*/  LOP3.LUT R20, R20, R21, RZ, 0x3c, !PT ;  /* 0x0000001514147212 */ /* 0x000fe400078e3cff */
[----:B------:R-:W-:Y:S01]  /*a160*/  IADD3.X R21, RZ, R3, RZ, P1, !PT ;  /* 0x00000003ff157210 */ /* 0x000fe20000ffe4ff */
[----:B------:R-:W2:Y:S04]  /*a170*/  LD.E.128 R12, desc[UR38][R12.64] ;  /* 0x000000260c0c7980 */ /* 0x000ea8000c101d00 */
[----:B------:R-:W2:Y:S04]  /*a180*/  LD.E.128 R16, desc[UR38][R16.64] ;  /* 0x0000002610107980 */ /* 0x000ea8000c101d00 */
[----:B------:R-:W2:Y:S01]  /*a190*/  LD.E.128 R20, desc[UR38][R20.64] ;  /* 0x0000002614147980 */ /* 0x000ea2000c101d00 */
[----:B------:R-:W-:-:S04]  /*a1a0*/  IADD3 R11, P0, R2, 0x4800, RZ ;  /* 0x00004800020b7810 */ /* 0x000fc80007f1e0ff */
[----:B------:R-:W-:Y:S01]  /*a1b0*/  LOP3.LUT R0, R11, 0x380, RZ, 0xc0, !PT ;  /* 0x000003800b007812 */ /* 0x000fe200078ec0ff */
[----:B------:R-:W-:Y:S02]  /*a1c0*/  IMAD.X R9, RZ, RZ, R3, P0 ;  /* 0x000000ffff097224 */ /* 0x000fe400000e0603 */
[----:B------:R-:W-:Y:S01]  /*a1d0*/  IMAD.IADD R24, R57, 0x1, -R24 ;  /* 0x0000000139187824 */ /* 0x000fe200078e0a18 */
[----:B------:R-:W-:Y:S01]  /*a1e0*/  SHF.R.U64 R0, R0, 0x3, RZ ;  /* 0x0000000300007819 */ /* 0x000fe200000012ff */
[C---:B------:R-:W-:Y:S02]  /*a1f0*/  IMAD R53, R56.reuse, UR5, R53 ;  /* 0x0000000538357c24 */ /* 0x040fe4000f8e0235 */
[----:B------:R-:W-:Y:S01]  /*a200*/  IMAD.WIDE.U32 R2, R56, UR4, RZ ;  /* 0x0000000438027c25 */ /* 0x000fe2000f8e00ff */
[----:B------:R-:W-:Y:S01]  /*a210*/  LOP3.LUT R8, R0, R11, RZ, 0x3c, !PT ;  /* 0x0000000b00087212 */ /* 0x000fe200078e3cff */
[----:B------:R-:W-:Y:S02]  /*a220*/  ULDC.64 UR4, c[0x0][0xae8] ;  /* 0x0002ba0000047ab9 */ /* 0x000fe40000000a00 */
[----:B------:R-:W-:-:S02]  /*a230*/  IMAD.IADD R3, R3, 0x1, R53 ;  /* 0x0000000103037824 */ /* 0x000fc400078e0235 */
[----:B------:R-:W-:Y:S01]  /*a240*/  IMAD R0, R24, 0x30, R55 ;  /* 0x0000003018007824 */ /* 0x000fe200078e0237 */
[----:B------:R-:W-:Y:S01]  /*a250*/  SHF.R.S32.HI R27, RZ, 0x1f, R52 ;  /* 0x0000001fff1b7819 */ /* 0x000fe20000011434 */
[C---:B------:R-:W-:Y:S01]  /*a260*/  IMAD.WIDE.U32 R2, R63.reuse, UR4, R2 ;  /* 0x000000043f027c25 */ /* 0x040fe2000f8e0002 */
[----:B------:R-:W5:Y:S03]  /*a270*/  LD.E.128 R8, desc[UR38][R8.64] ;  /* 0x0000002608087980 */ /* 0x000f66000c101d00 */
[----:B------:R-:W-:Y:S01]  /*a280*/  IMAD R24, R64, 0xc0, R0 ;  /* 0x000000c040187824 */ /* 0x000fe200078e0200 */
[----:B------:R-:W-:Y:S01]  /*a290*/  @!PT LDS RZ, [RZ] ;  /* 0x00000000fffff984 */ /* 0x000fe20000000800 */
[----:B------:R-:W-:Y:S01]  /*a2a0*/  @!PT LDS RZ, [RZ] ;  /* 0x00000000fffff984 */ /* 0x000fe20000000800 */
[----:B------:R-:W-:Y:S01]  /*a2b0*/  @!PT LDS RZ, [RZ] ;  /* 0x00000000fffff984 */ /* 0x000fe20000000800 */
[----:B------:R-:W-:Y:S01]  /*a2c0*/  @!PT LDS RZ, [RZ] ;  /* 0x00000000fffff984 */ /* 0x000fe20000000800 */
[----:B------:R0:W-:Y:S06]  /*a2d0*/  MEMBAR.ALL.CTA ;  /* 0x0000000000007992 */ /* 0x0001ec0000008000 */
[----:B0-----:R-:W0:Y:S01]  /*a2e0*/  FENCE.VIEW.ASYNC.S ;  /* 0x00000000000073c6 */ /* 0x001e220000000000 */
[----:B------:R-:W-:Y:S01]  /*a2f0*/  IMAD R3, R63, UR5, R3 ;  /* 0x000000053f037c24 */ /* 0x000fe2000f8e0203 */
[----:B------:R-:W-:Y:S01]  /*a300*/  ULDC.64 UR4, c[0x0][0xaf0] ;  /* 0x0002bc0000047ab9 */ /* 0x000fe20000000a00 */
[----:B-1----:R-:W-:-:S04]  /*a310*/  @P4 IMAD.HI.U32 R0, R24, R25, RZ ;  /* 0x0000001918004227 */ /* 0x002fc800078e00ff */
[----:B------:R-:W-:Y:S02]  /*a320*/  IMAD R27, R27, UR4, RZ ;  /* 0x000000041b1b7c24 */ /* 0x000fe4000f8e02ff */
[----:B------:R-:W-:Y:S01]  /*a330*/  IMAD.MOV.U32 R25, RZ, RZ, R24 ;  /* 0x000000ffff197224 */ /* 0x000fe200078e0018 */
[----:B----4-:R-:W-:Y:S01]  /*a340*/  @P4 SHF.R.U32.HI R25, RZ, R29, R0 ;  /* 0x0000001dff194219 */ /* 0x010fe20000011600 */
[C---:B------:R-:W-:Y:S02]  /*a350*/  IMAD R27, R52.reuse, UR5, R27 ;  /* 0x00000005341b7c24 */ /* 0x040fe4000f8e021b */
[----:B------:R-:W-:Y:S01]  /*a360*/  IMAD.WIDE.U32 R52, R52, UR4, R2 ;  /* 0x0000000434347c25 */ /* 0x000fe2000f8e0002 */
[--C-:B------:R-:W-:Y:S01]  /*a370*/  SHF.R.S32.HI R0, RZ, 0x1f, R25.reuse ;  /* 0x0000001fff007819 */ /* 0x100fe20000011419 */
[----:B------:R-:W-:Y:S02]  /*a380*/  ULDC.64 UR4, c[0x0][0xae0] ;  /* 0x0002b80000047ab9 */ /* 0x000fe40000000a00 */
[----:B------:R-:W-:Y:S01]  /*a390*/  IMAD.MOV R3, RZ, RZ, -R25 ;  /* 0x000000ffff037224 */ /* 0x000fe200078e0a19 */
[----:B------:R-:W-:Y:S01]  /*a3a0*/  IADD3 R53, R53, R27, RZ ;  /* 0x0000001b35357210 */ /* 0x000fe20007ffe0ff */
[----:B------:R-:W-:-:S02]  /*a3b0*/  IMAD R0, R0, UR4, RZ ;  /* 0x0000000400007c24 */ /* 0x000fc4000f8e02ff */
[----:B------:R-:W-:Y:S02]  /*a3c0*/  IMAD R27, R4, R3, R24 ;  /* 0x00000003041b7224 */ /* 0x000fe400078e0218 */
[C---:B------:R-:W-:Y:S02]  /*a3d0*/  IMAD R29, R25.reuse, UR5, R0 ;  /* 0x00000005191d7c24 */ /* 0x040fe4000f8e0200 */
[----:B------:R-:W-:Y:S01]  /*a3e0*/  IMAD.WIDE.U32 R2, R25, UR4, R52 ;  /* 0x0000000419027c25 */ /* 0x000fe2000f8e0034 */
[----:B------:R-:W-:Y:S01]  /*a3f0*/  SHF.R.S32.HI R0, RZ, 0x1f, R27 ;  /* 0x0000001fff007819 */ /* 0x000fe2000001141b */
[----:B------:R-:W-:Y:S02]  /*a400*/  ULDC.64 UR4, c[0x0][0xad8] ;  /* 0x0002b60000047ab9 */ /* 0x000fe40000000a00 */
[----:B------:R-:W-:Y:S02]  /*a410*/  IMAD.IADD R3, R3, 0x1, R29 ;  /* 0x0000000103037824 */ /* 0x000fe400078e021d */
[----:B------:R-:W-:-:S02]  /*a420*/  IMAD R0, R0, UR4, RZ ;  /* 0x0000000400007c24 */ /* 0x000fc4000f8e02ff */
[----:B------:R-:W-:-:S04]  /*a430*/  IMAD.WIDE.U32 R2, R27, UR4, R2 ;  /* 0x000000041b027c25 */ /* 0x000fc8000f8e0002 */
[----:B------:R-:W-:Y:S01]  /*a440*/  IMAD R25, R27, UR5, R0 ;  /* 0x000000051b197c24 */ /* 0x000fe2000f8e0200 */
[----:B------:R-:W-:Y:S02]  /*a450*/  ULDC.64 UR4, c[0x0][0xa80] ;  /* 0x0002a00000047ab9 */ /* 0x000fe40000000a00 */
[----:B------:R-:W-:Y:S01]  /*a460*/  LEA R4, P0, R2, UR4, 0x1 ;  /* 0x0000000402047c11 */ /* 0x000fe2000f8008ff */
[----:B------:R-:W-:Y:S01]  /*a470*/  IMAD.IADD R3, R3, 0x1, R25 ;  /* 0x0000000103037824 */ /* 0x000fe200078e0219 */
[----:B------:R-:W-:-:S03]  /*a480*/  ULDC UR4, c[0x0][0xac8] ;  /* 0x0002b20000047ab9 */ /* 0x000fc60000000800 */
[----:B0-----:R-:W0:Y:S01]  /*a490*/  SHFL.IDX PT, R24, R4, RZ, 0x181f ;  /* 0x00181fff04187589 */ /* 0x001e2200000e0000 */
[----:B------:R-:W-:Y:S01]  /*a4a0*/  LEA.HI.X R28, R2, UR5, R3, 0x1, P0 ;  /* 0x00000005021c7c11 */ /* 0x000fe200080f0c03 */
[----:B------:R-:W-:Y:S02]  /*a4b0*/  IMAD R30, R64, 0xc0, R55 ;  /* 0x000000c0401e7824 */ /* 0x000fe400078e0237 */
[----:B------:R-:W1:Y:S04]  /*a4c0*/  SHFL.IDX PT, R26, R4, 0x1, 0x181f ;  /* 0x00381f00041a7f89 */ /* 0x000e6800000e0000 */
[----:B------:R-:W4:Y:S01]  /*a4d0*/  SHFL.IDX PT, R29, R4, 0x2, 0x181f ;  /* 0x00581f00041d7f89 */ /* 0x000f2200000e0000 */
[----:B------:R-:W-:-:S03]  /*a4e0*/  ISETP.GE.AND P0, PT, R54, UR4, PT ;  /* 0x0000000436007c0c */ /* 0x000fc6000bf06270 */
[----:B------:R-:W3:Y:S01]  /*a4f0*/  SHFL.IDX PT, R3, R28, RZ, 0x181f ;  /* 0x00181fff1c037589 */ /* 0x000ee200000e0000 */
[----:B------:R-:W-:-:S03]  /*a500*/  VIADD R0, R30, 0x30 ;  /* 0x000000301e007836 */ /* 0x000fc60000000000 */
[----:B------:R-:W3:Y:S01]  /*a510*/  SHFL.IDX PT, R25, R28, 0x1, 0x181f ;  /* 0x00381f001c197f89 */ /* 0x000ee200000e0000 */
[----:B------:R-:W-:-:S03]  /*a520*/  VIADD R2, R30, 0x60 ;  /* 0x000000601e027836 */ /* 0x000fc60000000000 */
[----:B------:R-:W3:Y:S01]  /*a530*/  SHFL.IDX PT, R27, R28, 0x2, 0x181f ;  /* 0x00581f001c1b7f89 */ /* 0x000ee200000e0000 */
[-C--:B------:R-:W-:Y:S02]  /*a540*/  ISETP.GE.OR P1, PT, R30, R51.reuse, P0 ;  /* 0x000000331e00720c */ /* 0x080fe40000726670 */
[-C--:B------:R-:W-:Y:S02]  /*a550*/  ISETP.GE.OR P2, PT, R0, R51.reuse, P0 ;  /* 0x000000330000720c */ /* 0x080fe40000746670 */
[----:B------:R-:W-:Y:S01]  /*a560*/  ISETP.GE.OR P3, PT, R2, R51, P0 ;  /* 0x000000330200720c */ /* 0x000fe20000766670 */
[----:B------:R-:W-:-:S04]  /*a570*/  UIADD3 UR4, UR37, 0x30820, URZ ;  /* 0x0003082025047890 */ /* 0x000fc8000fffe03f */
[----:B------:R-:W-:-:S04]  /*a580*/  UPRMT UR4, URZ, 0x654, UR4 ;  /* 0x000006543f047896 */ /* 0x000fc80008000004 */
[C---:B0-----:R-:W-:Y:S02]  /*a590*/  @!P1 LEA R2, P4, R54.reuse, R24, 0x1 ;  /* 0x0000001836029211 */ /* 0x041fe400078808ff */
[C---:B-1----:R-:W-:Y:S02]  /*a5a0*/  @!P2 LEA R24, P5, R54.reuse, R26, 0x1 ;  /* 0x0000001a3618a211 */ /* 0x042fe400078a08ff */
[C---:B----4-:R-:W-:Y:S01]  /*a5b0*/  @!P3 LEA R26, P6, R54.reuse, R29, 0x1 ;  /* 0x0000001d361ab211 */ /* 0x050fe200078c08ff */
[----:B------:R-:W-:Y:S01]  /*a5c0*/  SYNCS.ARRIVE.TRANS64.RED.A1T0 RZ, [UR4], RZ ;  /* 0x000000ffffff79a7 */ /* 0x000fe20008100404 */
[C-C-:B---3--:R-:W-:Y:S02]  /*a5d0*/  @!P1 LEA.HI.X R3, R54.reuse, R3, R31.reuse, 0x1, P4 ;  /* 0x0000000336039211 */ /* 0x148fe400020f0c1f */
[C-C-:B------:R-:W-:Y:S02]  /*a5e0*/  @!P2 LEA.HI.X R25, R54.reuse, R25, R31.reuse, 0x1, P5 ;  /* 0x000000193619a211 */ /* 0x140fe400028f0c1f */
[----:B------:R-:W-:Y:S01]  /*a5f0*/  @!P3 LEA.HI.X R27, R54, R27, R31, 0x1, P6 ;  /* 0x0000001b361bb211 */ /* 0x000fe200030f0c1f */
[----:B------:R-:W-:-:S05]  /*a600*/  VIADD R0, R30, 0x90 ;  /* 0x000000901e007836 */ /* 0x000fca0000000000 */
[----:B------:R-:W-:Y:S01]  /*a610*/  ISETP.GE.OR P0, PT, R0, R51, P0 ;  /* 0x000000330000720c */ /* 0x000fe20000706670 */
[----:B------:R-:W0:Y:S04]  /*a620*/  SHFL.IDX PT, R4, R4, 0x3, 0x181f ;  /* 0x00781f0004047f89 */ /* 0x000e2800000e0000 */
[----:B------:R-:W1:Y:S04]  /*a630*/  SHFL.IDX PT, R28, R28, 0x3, 0x181f ;  /* 0x00781f001c1c7f89 */ /* 0x000e6800000e0000 */
[----:B--2---:R2:W-:Y:S04]  /*a640*/  @!P1 ST.E.128 desc[UR38][R2.64], R12 ;  /* 0x0000000c02009985 */ /* 0x0045e8000c101d26 */
[----:B------:R2:W-:Y:S04]  /*a650*/  @!P2 ST.E.128 desc[UR38][R24.64], R16 ;  /* 0x000000101800a985 */ /* 0x0005e8000c101d26 */
[----:B------:R2:W-:Y:S01]  /*a660*/  @!P3 ST.E.128 desc[UR38][R26.64], R20 ;  /* 0x000000141a00b985 */ /* 0x0005e2000c101d26 */
[----:B01----:R-:W-:Y:S05]  /*a670*/  @P0 BRA `(.L_x_196) ;  /* 0x0000001000d40947 */ /* 0x003fea0003800000 */
[----:B--2---:R-:W-:-:S04]  /*a680*/  LEA R2, P0, R54, R4, 0x1 ;  /* 0x0000000436027211 */ /* 0x004fc800078008ff */
[----:B------:R-:W-:-:S05]  /*a690*/  LEA.HI.X R3, R54, R28, R31, 0x1, P0 ;  /* 0x0000001c36037211 */ /* 0x000fca00000f0c1f */
[----:B-----5:R0:W-:Y:S01]  /*a6a0*/  ST.E.128 desc[UR38][R2.64], R8 ;  /* 0x0000000802007985 */ /* 0x0201e2000c101d26 */
[----:B------:R-:W-:Y:S05]  /*a6b0*/  BRA `(.L_x_196) ;  /* 0x0000001000c47947 */ /* 0x000fea0003800000 */
.L_x_195:
[----:B------:R-:W-:Y:S01]  /*a6c0*/  ULDC.64 UR4, c[0x0][0xb08] ;  /* 0x0002c20000047ab9 */ /* 0x000fe20000000a00 */
[----:B0-----:R-:W0:Y:S01]  /*a6d0*/  @P4 LDC R0, c[0x0][0xbec] ;  /* 0x0002fb00ff004b82 */ /* 0x001e220000000800 */
[----:B------:R-:W-:Y:S01]  /*a6e0*/  IMAD R53, R53, UR4, RZ ;  /* 0x0000000435357c24 */ /* 0x000fe2000f8e02ff */
[----:B------:R-:W-:Y:S01]  /*a6f0*/  SHF.R.S32.HI R9, RZ, 0x1f, R52 ;  /* 0x0000001fff097819 */ /* 0x000fe20000011434 */
[C---:B------:R-:W-:Y:S01]  /*a700*/  IMAD.WIDE.U32 R2, R56.reuse, UR4, RZ ;  /* 0x0000000438027c25 */ /* 0x040fe2000f8e00ff */
[----:B------:R1:W5:Y:S01]  /*a710*/  LDL R64, [R1+0x60] ;  /* 0x0000600001407983 */ /* 0x0003620000100800 */
[----:B------:R-:W-:Y:S02]  /*a720*/  ULDC.64 UR6, c[0x0][0xb30] ;  /* 0x0002cc0000067ab9 */ /* 0x000fe40000000a00 */
[----:B------:R-:W-:Y:S01]  /*a730*/  IMAD R53, R56, UR5, R53 ;  /* 0x0000000538357c24 */ /* 0x000fe2000f8e0235 */
[----:B------:R-:W2:Y:S01]  /*a740*/  @P4 LDC R13, c[0x0][0xbf0] ;  /* 0x0002fc00ff0d4b82 */ /* 0x000ea20000000800 */
[----:B------:R-:W-:Y:S01]  /*a750*/  ULDC.64 UR4, c[0x0][0xb38] ;  /* 0x0002ce0000047ab9 */ /* 0x000fe20000000a00 */
[----:B------:R1:W5:Y:S01]  /*a760*/  LDL R61, [R1+0x7c] ;  /* 0x00007c00013d7983 */ /* 0x0003620000100800 */
[----:B------:R-:W-:-:S03]  /*a770*/  IMAD.IADD R3, R3, 0x1, R53 ;  /* 0x0000000103037824 */ /* 0x000fc600078e0235 */
[----:B------:R1:W5:Y:S01]  /*a780*/  LDL R60, [R1+0x50] ;  /* 0x00005000013c7983 */ /* 0x0003620000100800 */
[----:B------:R-:W-:-:S03]  /*a790*/  IMAD.WIDE.U32 R2, R63, UR4, R2 ;  /* 0x000000043f027c25 */ /* 0x000fc6000f8e0002 */
[----:B------:R1:W5:Y:S01]  /*a7a0*/  LDL R59, [R1+0x78] ;  /* 0x00007800013b7983 */ /* 0x0003620000100800 */
[----:B------:R-:W-:Y:S01]  /*a7b0*/  IMAD R3, R63, UR5, R3 ;  /* 0x000000053f037c24 */ /* 0x000fe2000f8e0203 */
[----:B------:R-:W-:Y:S02]  /*a7c0*/  ULDC.64 UR4, c[0x0][0xb40] ;  /* 0x0002d00000047ab9 */ /* 0x000fe40000000a00 */
[----:B------:R-:W-:Y:S01]  /*a7d0*/  IMAD R9, R9, UR4, RZ ;  /* 0x0000000409097c24 */ /* 0x000fe2000f8e02ff */
[----:B------:R1:W5:Y:S01]  /*a7e0*/  LDL R63, [R1+0x80] ;  /* 0x00008000013f7983 */ /* 0x0003620000100800 */
[----:B0-----:R-:W-:-:S03]  /*a7f0*/  @P4 IMAD.HI.U32 R0, R19, R0, RZ ;  /* 0x0000000013004227 */ /* 0x001fc600078e00ff */
[----:B------:R1:W5:Y:S01]  /*a800*/  LDL R58, [R1+0x74] ;  /* 0x00007400013a7983 */ /* 0x0003620000100800 */
[C---:B------:R-:W-:Y:S01]  /*a810*/  IMAD R11, R52.reuse, UR5, R9 ;  /* 0x00000005340b7c24 */ /* 0x040fe2000f8e0209 */
[----:B------:R-:W-:Y:S01]  /*a820*/  MOV R9, R19 ;  /* 0x0000001300097202 */ /* 0x000fe20000000f00 */
[----:B------:R-:W-:Y:S01]  /*a830*/  IMAD.WIDE.U32 R52, R52, UR4, R2 ;  /* 0x0000000434347c25 */ /* 0x000fe2000f8e0002 */
[----:B------:R-:W-:Y:S01]  /*a840*/  ULDC.64 UR4, c[0x0][0xb48] ;  /* 0x0002d20000047ab9 */ /* 0x000fe20000000a00 */
[----:B--2---:R-:W-:Y:S01]  /*a850*/  @P4 SHF.R.U32.HI R9, RZ, R13, R0 ;  /* 0x0000000dff094219 */ /* 0x004fe20000011600 */
[----:B------:R1:W5:Y:S01]  /*a860*/  LDL R57, [R1+0x48] ;  /* 0x0000480001397983 */ /* 0x0003620000100800 */
[----:B------:R-:W-:Y:S02]  /*a870*/  IMAD.IADD R53, R53, 0x1, R11 ;  /* 0x0000000135357824 */ /* 0x000fe400078e020b */
[--C-:B------:R-:W-:Y:S01]  /*a880*/  SHF.R.S32.HI R0, RZ, 0x1f, R9.reuse ;  /* 0x0000001fff007819 */ /* 0x100fe20000011409 */
[----:B------:R-:W-:Y:S01]  /*a890*/  IMAD.MOV R11, RZ, RZ, -R9 ;  /* 0x000000ffff0b7224 */ /* 0x000fe200078e0a09 */
[----:B------:R1:W5:Y:S01]  /*a8a0*/  LDL R56, [R1+0x70] ;  /* 0x0000700001387983 */ /* 0x0003620000100800 */
[----:B------:R-:W-:-:S03]  /*a8b0*/  IMAD.WIDE.U32 R2, R62, UR4, R52 ;  /* 0x000000043e027c25 */ /* 0x000fc6000f8e0034 */
[----:B------:R1:W5:Y:S01]  /*a8c0*/  LDL R55, [R1+0x44] ;  /* 0x0000440001377983 */ /* 0x0003620000100800 */
[----:B------:R-:W-:Y:S02]  /*a8d0*/  IMAD R11, R4, R11, R19 ;  /* 0x0000000b040b7224 */ /* 0x000fe400078e0213 */
[----:B------:R-:W-:Y:S01]  /*a8e0*/  IMAD R3, R62, UR5, R3 ;  /* 0x000000053e037c24 */ /* 0x000fe2000f8e0203 */
[----:B------:R1:W5:Y:S01]  /*a8f0*/  LDL R19, [R1+0x4c] ;  /* 0x00004c0001137983 */ /* 0x0003620000100800 */
[----:B------:R-:W-:-:S03]  /*a900*/  IMAD R0, R0, UR6, RZ ;  /* 0x0000000600007c24 */ /* 0x000fc6000f8e02ff */
[----:B------:R1:W5:Y:S04]  /*a910*/  LDL R62, [R1+0x54] ;  /* 0x00005400013e7983 */ /* 0x0003680000100800 */
[----:B------:R1:W5:Y:S04]  /*a920*/  LDL R54, [R1+0x6c] ;  /* 0x00006c0001367983 */ /* 0x0003680000100800 */
[----:B------:R1:W5:Y:S04]  /*a930*/  LDL R53, [R1+0x40] ;  /* 0x0000400001357983 */ /* 0x0003680000100800 */
[----:B------:R1:W5:Y:S04]  /*a940*/  LDL R52, [R1+0x68] ;  /* 0x0000680001347983 */ /* 0x0003680000100800 */
[----:B------:R1:W5:Y:S01]  /*a950*/  LDL R50, [R1+0x3c] ;  /* 0x00003c0001327983 */ /* 0x0003620000100800 */
[C---:B------:R-:W-:Y:S01]  /*a960*/  IMAD R13, R9.reuse, UR7, R0 ;  /* 0x00000007090d7c24 */ /* 0x040fe2000f8e0200 */
[----:B------:R-:W-:Y:S01]  /*a970*/  SHF.R.S32.HI R0, RZ, 0x1f, R11 ;  /* 0x0000001fff007819 */ /* 0x000fe2000001140b */
[----:B------:R-:W-:Y:S01]  /*a980*/  IMAD.WIDE.U32 R2, R9, UR6, R2 ;  /* 0x0000000609027c25 */ /* 0x000fe2000f8e0002 */
[----:B------:R-:W-:-:S03]  /*a990*/  ULDC.64 UR6, c[0x0][0xb28] ;  /* 0x0002ca0000067ab9 */ /* 0x000fc60000000a00 */
[----:B------:R-:W-:Y:S02]  /*a9a0*/  IMAD R0, R0, UR6, RZ ;  /* 0x0000000600007c24 */ /* 0x000fe4000f8e02ff */
[----:B------:R-:W-:Y:S01]  /*a9b0*/  IMAD.IADD R3, R3, 0x1, R13 ;  /* 0x0000000103037824 */ /* 0x000fe200078e020d */
[----:B------:R-:W-:Y:S01]  /*a9c0*/  UIADD3 UR4, UR37, 0x30820, URZ ;  /* 0x0003082025047890 */ /* 0x000fe2000fffe03f */
[C---:B------:R-:W-:Y:S02]  /*a9d0*/  IMAD R9, R11.reuse, UR7, R0 ;  /* 0x000000070b097c24 */ /* 0x040fe4000f8e0200 */
[----:B------:R-:W-:Y:S01]  /*a9e0*/  IMAD.WIDE.U32 R2, R11, UR6, R2 ;  /* 0x000000060b027c25 */ /* 0x000fe2000f8e0002 */
[----:B------:R-:W-:Y:S01]  /*a9f0*/  ISETP.GE.AND P0, PT, R14, R51, PT ;  /* 0x000000330e00720c */ /* 0x000fe20003f06270 */
[----:B------:R-:W-:Y:S01]  /*aa00*/  ULDC.64 UR6, c[0x0][0xb00] ;  /* 0x0002c00000067ab9 */ /* 0x000fe20000000a00 */
[----:B------:R-:W-:Y:S01]  /*aa10*/  UPRMT UR4, URZ, 0x654, UR4 ;  /* 0x000006543f047896 */ /* 0x000fe20008000004 */
[----:B------:R-:W-:Y:S01]  /*aa20*/  IMAD.IADD R3, R3, 0x1, R9 ;  /* 0x0000000103037824 */ /* 0x000fe200078e0209 */
[----:B------:R-:W-:-:S04]  /*aa30*/  LEA R0, P1, R2, UR6, 0x2 ;  /* 0x0000000602007c11 */ /* 0x000fc8000f8210ff */
[----:B------:R-:W-:Y:S01]  /*aa40*/  LEA.HI.X R4, R2, UR7, R3, 0x2, P1 ;  /* 0x0000000702047c11 */ /* 0x000fe200088f1403 */
[----:B------:R1:W0:Y:S01]  /*aa50*/  SHFL.IDX PT, R8, R0, RZ, 0x1c1f ;  /* 0x001c1fff00087589 */ /* 0x00022200000e0000 */
[----:B------:R-:W-:Y:S01]  /*aa60*/  BSSY B1, `(.L_x_197) ;  /* 0x0000024000017945 */ /* 0x000fe20003800000 */
[----:B------:R-:W-:Y:S02]  /*aa70*/  SYNCS.ARRIVE.TRANS64.RED.A1T0 RZ, [UR4], RZ ;  /* 0x000000ffffff79a7 */ /* 0x000fe40008100404 */
[----:B------:R1:W2:Y:S01]  /*aa80*/  SHFL.IDX PT, R9, R4, RZ, 0x1c1f ;  /* 0x001c1fff04097589 */ /* 0x0002a200000e0000 */
[----:B------:R-:W-:Y:S05]  /*aa90*/  @P0 BRA `(.L_x_198) ;  /* 0x0000000000800947 */ /* 0x000fea0003800000 */
[----:B------:R-:W-:Y:S02]  /*aaa0*/  ULDC UR4, c[0x0][0xac8] ;  /* 0x0002b20000047ab9 */ /* 0x000fe40000000800 */
[----:B-----5:R-:W-:Y:S02]  /*aab0*/  ISETP.GE.AND P1, PT, R62, UR4, PT ;  /* 0x000000043e007c0c */ /* 0x020fe4000bf26270 */
[----:B------:R-:W-:Y:S02]  /*aac0*/  ISETP.GE.AND P0, PT, R64, UR4, PT ;  /* 0x0000000440007c0c */ /* 0x000fe4000bf06270 */
[----:B------:R-:W-:Y:S02]  /*aad0*/  ISETP.GE.AND P5, PT, R60, UR4, PT ;  /* 0x000000043c007c0c */ /* 0x000fe4000bfa6270 */
[----:B------:R-:W-:-:S07]  /*aae0*/  ISETP.GE.AND P3, PT, R19, UR4, PT ;  /* 0x0000000413007c0c */ /* 0x000fce000bf66270 */
[-C--:B0-----:R-:W-:Y:S02]  /*aaf0*/  @!P1 LEA R10, P2, R62, R8.reuse, 0x2 ;  /* 0x000000083e0a9211 */ /* 0x081fe400078410ff */
[----:B--2---:R-:W-:Y:S02]  /*ab00*/  @!P0 IMAD.WIDE R2, R64, 0x4, R8 ;  /* 0x0000000440028825 */ /* 0x004fe400078e0208 */
[----:B------:R-:W-:Y:S02]  /*ab10*/  @!P1 LEA.HI.X R11, R62, R9, R63, 0x2, P2 ;  /* 0x000000093e0b9211 */ /* 0x000fe400010f143f */
[----:B------:R-:W-:Y:S01]  /*ab20*/  ISETP.GE.AND P2, PT, R57, UR4, PT ;  /* 0x0000000439007c0c */ /* 0x000fe2000bf46270 */
[----:B------:R0:W-:Y:S01]  /*ab30*/  @!P0 ST.E.64 desc[UR38][R2.64], R20 ;  /* 0x0000001402008985 */ /* 0x0001e2000c101b26 */
[----:B------:R-:W-:Y:S02]  /*ab40*/  @!P5 LEA R12, P4, R60, R8, 0x2 ;  /* 0x000000083c0cd211 */ /* 0x000fe400078810ff */
[----:B------:R-:W-:Y:S01]  /*ab50*/  ISETP.GE.AND P0, PT, R53, UR4, PT ;  /* 0x0000000435007c0c */ /* 0x000fe2000bf06270 */
[----:B------:R2:W-:Y:S01]  /*ab60*/  @!P1 ST.E.64 desc[UR38][R10.64], R22 ;  /* 0x000000160a009985 */ /* 0x0005e2000c101b26 */
[----:B------:R-:W-:-:S02]  /*ab70*/  ISETP.GE.AND P1, PT, R55, UR4, PT ;  /* 0x0000000437007c0c */ /* 0x000fc4000bf26270 */
[-C--:B------:R-:W-:Y:S02]  /*ab80*/  @!P5 LEA.HI.X R13, R60, R9.reuse, R61, 0x2, P4 ;  /* 0x000000093c0dd211 */ /* 0x080fe400020f143d */
[----:B------:R-:W-:Y:S02]  /*ab90*/  ISETP.GE.AND P4, PT, R50, UR4, PT ;  /* 0x0000000432007c0c */ /* 0x000fe4000bf86270 */
[-C--:B------:R-:W-:Y:S01]  /*aba0*/  @!P3 LEA R14, P6, R19, R8.reuse, 0x2 ;  /* 0x00000008130eb211 */ /* 0x080fe200078c10ff */
[----:B------:R3:W-:Y:S01]  /*abb0*/  @!P5 ST.E.64 desc[UR38][R12.64], R24 ;  /* 0x000000180c00d985 */ /* 0x0007e2000c101b26 */
[----:B0-----:R-:W-:Y:S02]  /*abc0*/  @!P2 LEA R2, P5, R57, R8, 0x2 ;  /* 0x000000083902a211 */ /* 0x001fe400078a10ff */
[----:B------:R-:W-:-:S03]  /*abd0*/  @!P3 LEA.HI.X R15, R19, R9, R59, 0x2, P6 ;  /* 0x00000009130fb211 */ /* 0x000fc600030f143b */
[-C--:B--2---:R-:W-:Y:S02]  /*abe0*/  @!P1 LEA R10, P6, R55, R8.reuse, 0x2 ;  /* 0x00000008370a9211 */ /* 0x084fe400078c10ff */
[-C--:B------:R-:W-:Y:S01]  /*abf0*/  @!P2 LEA.HI.X R3, R57, R9.reuse, R58, 0x2, P5 ;  /* 0x000000093903a211 */ /* 0x080fe200028f143a */
[----:B------:R3:W-:Y:S01]  /*ac00*/  @!P3 ST.E.64 desc[UR38][R14.64], R26 ;  /* 0x0000001a0e00b985 */ /* 0x0007e2000c101b26 */
[-C--:B------:R-:W-:Y:S02]  /*ac10*/  @!P0 LEA R16, P3, R53, R8.reuse, 0x2 ;  /* 0x0000000835108211 */ /* 0x080fe400078610ff */
[----:B------:R-:W-:Y:S01]  /*ac20*/  @!P4 LEA R8, P5, R50, R8, 0x2 ;  /* 0x000000083208c211 */ /* 0x000fe200078a10ff */
[----:B------:R3:W-:Y:S01]  /*ac30*/  @!P2 ST.E.64 desc[UR38][R2.64], R28 ;  /* 0x0000001c0200a985 */ /* 0x0007e2000c101b26 */
[-C--:B------:R-:W-:Y:S02]  /*ac40*/  @!P1 LEA.HI.X R11, R55, R9.reuse, R56, 0x2, P6 ;  /* 0x00000009370b9211 */ /* 0x080fe400030f1438 */
[----:B------:R-:W-:-:S02]  /*ac50*/  @!P0 LEA.HI.X R17, R53, R9, R54, 0x2, P3 ;  /* 0x0000000935118211 */ /* 0x000fc400018f1436 */
[----:B------:R-:W-:Y:S01]  /*ac60*/  @!P4 LEA.HI.X R9, R50, R9, R52, 0x2, P5 ;  /* 0x000000093209c211 */ /* 0x000fe200028f1434 */
[----:B------:R3:W-:Y:S04]  /*ac70*/  @!P1 ST.E.64 desc[UR38][R10.64], R30 ;  /* 0x0000001e0a009985 */ /* 0x0007e8000c101b26 */
[----:B------:R3:W-:Y:S04]  /*ac80*/  @!P0 ST.E.64 desc[UR38][R16.64], R32 ;  /* 0x0000002010008985 */ /* 0x0007e8000c101b26 */
[----:B------:R3:W-:Y:S02]  /*ac90*/  @!P4 ST.E.64 desc[UR38][R8.64], R34 ;  /* 0x000000220800c985 */ /* 0x0007e4000c101b26 */
.L_x_198:
[----:B------:R-:W-:Y:S05]  /*aca0*/  BSYNC B1 ;  /* 0x0000000000017941 */ /* 0x000fea0003800000 */
.L_x_197:
[----:B------:R-:W-:Y:S01]  /*acb0*/  ISETP.GE.AND P0, PT, R18, R51, PT ;  /* 0x000000331200720c */ /* 0x000fe20003f06270 */
[----:B--23--:R2:W3:Y:S04]  /*acc0*/  SHFL.IDX PT, R9, R4, 0x1, 0x1c1f ;  /* 0x003c1f0004097f89 */ /* 0x00c4e800000e0000 */
[----:B0-----:R2:W0:Y:S08]  /*acd0*/  SHFL.IDX PT, R8, R0, 0x1, 0x1c1f ;  /* 0x003c1f0000087f89 */ /* 0x00143000000e0000 */
[----:B--2---:R-:W-:Y:S05]  /*ace0*/  @P0 BRA `(.L_x_196) ;  /* 0x0000000c00380947 */ /* 0x004fea0003800000 */
[----:B------:R-:W-:Y:S02]  /*acf0*/  ULDC UR4, c[0x0][0xac8] ;  /* 0x0002b20000047ab9 */ /* 0x000fe40000000800 */
[----:B-----5:R-:W-:Y:S02]  /*ad00*/  ISETP.GE.AND P0, PT, R64, UR4, PT ;  /* 0x0000000440007c0c */ /* 0x020fe4000bf06270 */
[----:B------:R-:W-:Y:S02]  /*ad10*/  ISETP.GE.AND P5, PT, R62, UR4, PT ;  /* 0x000000043e007c0c */ /* 0x000fe4000bfa6270 */
[----:B------:R-:W-:Y:S02]  /*ad20*/  ISETP.GE.AND P3, PT, R60, UR4, PT ;  /* 0x000000043c007c0c */ /* 0x000fe4000bf66270 */
[----:B------:R-:W-:Y:S02]  /*ad30*/  ISETP.GE.AND P2, PT, R19, UR4, PT ;  /* 0x0000000413007c0c */ /* 0x000fe4000bf46270 */
[----:B------:R-:W-:-:S05]  /*ad40*/  ISETP.GE.AND P1, PT, R57, UR4, PT ;  /* 0x0000000439007c0c */ /* 0x000fca000bf26270 */
[----:B0--3--:R-:W-:Y:S02]  /*ad50*/  @!P0 IMAD.WIDE R2, R64, 0x4, R8 ;  /* 0x0000000440028825 */ /* 0x009fe400078e0208 */
[-C--:B------:R-:W-:Y:S02]  /*ad60*/  @!P5 LEA R10, P4, R62, R8.reuse, 0x2 ;  /* 0x000000083e0ad211 */ /* 0x080fe400078810ff */
[----:B------:R-:W-:Y:S01]  /*ad70*/  @!P3 LEA R12, P6, R60, R8, 0x2 ;  /* 0x000000083c0cb211 */ /* 0x000fe200078c10ff */
[----:B------:R0:W-:Y:S01]  /*ad80*/  @!P0 ST.E.64 desc[UR38][R2.64], R36 ;  /* 0x0000002402008985 */ /* 0x0001e2000c101b26 */
[----:B------:R-:W-:Y:S02]  /*ad90*/  ISETP.GE.AND P0, PT, R55, UR4, PT ;  /* 0x0000000437007c0c */ /* 0x000fe4000bf06270 */
[----:B------:R-:W-:Y:S02]  /*ada0*/  @!P5 LEA.HI.X R11, R62, R9, R63, 0x2, P4 ;  /* 0x000000093e0bd211 */ /* 0x000fe400020f143f */
[----:B------:R-:W-:-:S02]  /*adb0*/  ISETP.GE.AND P4, PT, R53, UR4, PT ;  /* 0x0000000435007c0c */ /* 0x000fc4000bf86270 */
[----:B------:R-:W-:Y:S01]  /*adc0*/  @!P3 LEA.HI.X R13, R60, R9, R61, 0x2, P6 ;  /* 0x000000093c0db211 */ /* 0x000fe200030f143d */
[----:B------:R2:W-:Y:S01]  /*add0*/  @!P5 ST.E.64 desc[UR38][R10.64], R38 ;  /* 0x000000260a00d985 */ /* 0x0005e2000c101b26 */
[----:B------:R-:W-:-:S03]  /*ade0*/  @!P2 LEA R14, P5, R19, R8, 0x2 ;  /* 0x00000008130ea211 */ /* 0x000fc600078a10ff */
[----:B------:R2:W-:Y:S01]  /*adf0*/  @!P3 ST.E.64 desc[UR38][R12.64], R40 ;  /* 0x000000280c00b985 */ /* 0x0005e2000c101b26 */
[-C--:B------:R-:W-:Y:S02]  /*ae00*/  @!P2 LEA.HI.X R15, R19, R9.reuse, R59, 0x2, P5 ;  /* 0x00000009130fa211 */ /* 0x080fe400028f143b */
[-C--:B0-----:R-:W-:Y:S02]  /*ae10*/  @!P1 LEA R2, P6, R57, R8.reuse, 0x2 ;  /* 0x0000000839029211 */ /* 0x081fe400078c10ff */
[-C--:B------:R-:W-:Y:S01]  /*ae20*/  @!P0 LEA R16, P3, R55, R8.reuse, 0x2 ;  /* 0x0000000837108211 */ /* 0x080fe200078610ff */
[----:B------:R2:W-:Y:S01]  /*ae30*/  @!P2 ST.E.64 desc[UR38][R14.64], R42 ;  /* 0x0000002a0e00a985 */ /* 0x0005e2000c101b26 */
[----:B------:R-:W-:Y:S02]  /*ae40*/  @!P4 LEA R18, P5, R53, R8, 0x2 ;  /* 0x000000083512c211 */ /* 0x000fe400078a10ff */
[-C--:B------:R-:W-:Y:S02]  /*ae50*/  @!P1 LEA.HI.X R3, R57, R9.reuse, R58, 0x2, P6 ;  /* 0x0000000939039211 */ /* 0x080fe400030f143a */
[----:B------:R-:W-:-:S02]  /*ae60*/  @!P0 LEA.HI.X R17, R55, R9, R56, 0x2, P3 ;  /* 0x0000000937118211 */ /* 0x000fc400018f1438 */
[----:B------:R-:W-:Y:S01]  /*ae70*/  @!P4 LEA.HI.X R19, R53, R9, R54, 0x2, P5 ;  /* 0x000000093513c211 */ /* 0x000fe200028f1436 */
[----:B------:R2:W-:Y:S04]  /*ae80*/  @!P1 ST.E.64 desc[UR38][R2.64], R44 ;  /* 0x0000002c02009985 */ /* 0x0005e8000c101b26 */
[----:B------:R2:W-:Y:S01]  /*ae90*/  @!P0 ST.E.64 desc[UR38][R16.64], R46 ;  /* 0x0000002e10008985 */ /* 0x0005e2000c101b26 */
[----:B------:R-:W-:-:S03]  /*aea0*/  ISETP.GE.AND P0, PT, R50, UR4, PT ;  /* 0x0000000432007c0c */ /* 0x000fc6000bf06270 */
[----:B------:R2:W-:Y:S10]  /*aeb0*/  @!P4 ST.E.64 desc[UR38][R18.64], R48 ;  /* 0x000000301200c985 */ /* 0x0005f4000c101b26 */
[----:B------:R-:W-:Y:S05]  /*aec0*/  @P0 BRA `(.L_x_196) ;  /* 0x0000000800c00947 */ /* 0x000fea0003800000 */
[----:B--2---:R-:W-:-:S04]  /*aed0*/  LEA R2, P0, R50, R8, 0x2 ;  /* 0x0000000832027211 */ /* 0x004fc800078010ff */
[----:B------:R-:W-:-:S05]  /*aee0*/  LEA.HI.X R3, R50, R9, R52, 0x2, P0 ;  /* 0x0000000932037211 */ /* 0x000fca00000f1434 */
[----:B------:R4:W-:Y:S01]  /*aef0*/  ST.E.64 desc[UR38][R2.64], R150 ;  /* 0x0000009602007985 */ /* 0x0009e2000c101b26 */
[----:B------:R-:W-:Y:S05]  /*af00*/  BRA `(.L_x_196) ;  /* 0x0000000800b07947 */ /* 0x000fea0003800000 */
.L_x_193:
[----:B------:R-:W2:Y:S01]  /*af10*/  LDL R13, [R1+0x24] ;  /* 0x00002400010d7983 */ /* 0x000ea20000100800 */
[----:B0-----:R-:W0:Y:S01]  /*af20*/  LDC.64 R8, c[0x0][0xc00] ;  /* 0x00030000ff087b82 */ /* 0x001e220000000a00 */
[----:B------:R-:W-:Y:S02]  /*af30*/  ULDC.64 UR4, c[0x0][0xc08] ;  /* 0x0003020000047ab9 */ /* 0x000fe40000000a00 */
[----:B------:R-:W-:Y:S01]  /*af40*/  ISETP.NE.U32.AND P0, PT, RZ, UR4, PT ;  /* 0x00000004ff007c0c */ /* 0x000fe2000bf05070 */
[----:B-1----:R-:W3:Y:S01]  /*af50*/  LDL R4, [R1+0x2c] ;  /* 0x00002c0001047983 */ /* 0x002ee20000100800 */
[----:B------:R-:W-:Y:S02]  /*af60*/  IMAD.MOV.U32 R19, RZ, RZ, RZ ;  /* 0x000000ffff137224 */ /* 0x000fe400078e00ff */
[----:B------:R-:W-:Y:S01]  /*af70*/  ISETP.NE.AND.EX P1, PT, RZ, UR5, PT, P0 ;  /* 0x00000005ff007c0c */ /* 0x000fe2000bf25300 */
[----:B------:R-:W2:Y:S01]  /*af80*/  LDC.64 R2, c[0x0][0xc00] ;  /* 0x00030000ff027b82 */ /* 0x000ea20000000a00 */
[----:B0-----:R-:W-:-:S04]  /*af90*/  ISETP.NE.U32.AND P0, PT, R8, RZ, PT ;  /* 0x000000ff0800720c */ /* 0x001fc80003f05070 */
[----:B------:R-:W-:-:S07]  /*afa0*/  ISETP.NE.AND.EX P0, PT, R9, RZ, PT, P0 ;  /* 0x000000ff0900720c */ /* 0x000fce0003f05300 */
[----:B------:R-:W0:Y:S01]  /*afb0*/  @P1 LDC.64 R8, c[0x0][0xc08] ;  /* 0x00030200ff081b82 */ /* 0x000e220000000a00 */
[----:B------:R-:W-:Y:S02]  /*afc0*/  ULDC UR4, c[0x0][0xa88] ;  /* 0x0002a20000047ab9 */ /* 0x000fe40000000800 */
[----:B------:R-:W-:Y:S02]  /*afd0*/  IMAD.U32 R0, RZ, RZ, UR4 ;  /* 0x00000004ff007e24 */ /* 0x000fe4000f8e00ff */
[----:B--2---:R-:W-:-:S04]  /*afe0*/  IMAD.WIDE R10, R13, 0x4, R2 ;  /* 0x000000040d0a7825 */ /* 0x004fc800078e0202 */
[----:B0-----:R-:W-:Y:S01]  /*aff0*/  @P1 IMAD.WIDE R2, R13, 0x4, R8 ;  /* 0x000000040d021825 */ /* 0x001fe200078e0208 */
[----:B------:R0:W5:Y:S04]  /*b000*/  @P0 LDG.E R19, desc[UR38][R10.64] ;  /* 0x000000260a130981 */ /* 0x000168000c1e1900 */
[----:B------:R0:W5:Y:S01]  /*b010*/  @P1 LDG.E R0, desc[UR38][R2.64] ;  /* 0x0000002602001981 */ /* 0x000162000c1e1900 */
[----:B---3--:R-:W-:Y:S01]  /*b020*/  ISETP.NE.AND P2, PT, R4, RZ, PT ;  /* 0x000000ff0400720c */ /* 0x008fe20003f45270 */
[----:B------:R-:W1:-:S12]  /*b030*/  S2R R12, SR_TID.X ;  /* 0x00000000000c7919 */ /* 0x000e580000002100 */
[----:B------:R-:W2:Y:S01]  /*b040*/  @!P2 LDC R4, c[0x0][0xad4] ;  /* 0x0002b500ff04ab82 */ /* 0x000ea20000000800 */
[----:B-1----:R-:W-:Y:S01]  /*b050*/  IADD3 R26, R12, -0x80, RZ ;  /* 0xffffff800c1a7810 */ /* 0x002fe20007ffe0ff */
[----:B--2---:R0:W-:Y:S01]  /*b060*/  @!P2 STL [R1+0x2c], R4 ;  /* 0x00002c040100a387 */ /* 0x0041e20000100800 */
[----:B------:R-:W-:Y:S02]  /*b070*/  ISETP.GT.AND P2, PT, R4, 0x1, PT ;  /* 0x000000010400780c */ /* 0x000fe40003f44270 */
[----:B------:R-:W-:Y:S01]  /*b080*/  ISETP.GT.AND P3, PT, R26, 0xbf, PT ;  /* 0x000000bf1a00780c */ /* 0x000fe20003f64270 */
[----:B------:R-:W-:-:S12]  /*b090*/  @P1 BRA `(.L_x_199) ;  /* 0x0000000000101947 */ /* 0x000fd80003800000 */
[----:B------:R-:W-:Y:S05]  /*b0a0*/  @!P0 BRA `(.L_x_199) ;  /* 0x00000000000c8947 */ /* 0x000fea0003800000 */
[----:B0-----:R-:W2:Y:S04]  /*b0b0*/  LDG.E R3, desc[UR38][R10.64] ;  /* 0x000000260a037981 */ /* 0x001ea8000c1e1900 */
[----:B-----5:R-:W2:Y:S02]  /*b0c0*/  LDG.E R0, desc[UR38][R10.64+0x4] ;  /* 0x000004260a007981 */ /* 0x020ea4000c1e1900 */
[----:B--2---:R-:W-:-:S07]  /*b0d0*/  IMAD.IADD R0, R0, 0x1, -R3 ;  /* 0x0000000100007824 */ /* 0x004fce00078e0a03 */
.L_x_199:
[----:B0-----:R-:W2:Y:S01]  /*b0e0*/  LDL.LU R2, [R1+0x5c] ;  /* 0x00005c0001027983 */ /* 0x001ea20000300800 */
[----:B------:R-:W-:Y:S01]  /*b0f0*/  BSSY B1, `(.L_x_200) ;  /* 0x0000039000017945 */ /* 0x000fe20003800000 */
[----:B------:R-:W-:Y:S02]  /*b100*/  SEL R27, R13, RZ, !P0 ;  /* 0x000000ff0d1b7207 */ /* 0x000fe40004000000 */
[----:B-----5:R-:W-:Y:S02]  /*b110*/  SHF.R.S32.HI R20, RZ, 0x1f, R19 ;  /* 0x0000001fff147819 */ /* 0x020fe40000011413 */
[----:B--2---:R-:W-:Y:S01]  /*b120*/  SEL R22, R2, RZ, !P0 ;  /* 0x000000ff02167207 */ /* 0x004fe20004000000 */
[----:B------:R-:W-:Y:S06]  /*b130*/  @P3 BRA `(.L_x_201) ;  /* 0x0000000000d03947 */ /* 0x000fec0003800000 */
[----:B------:R-:W2:Y:S01]  /*b140*/  LDL R2, [R1+0x34] ;  /* 0x0000340001027983 */ /* 0x000ea20000100800 */
[----:B------:R-:W0:Y:S02]  /*b150*/  LDC R29, c[0x0][0xbe8] ;  /* 0x0002fa00ff1d7b82 */ /* 0x000e240000000800 */
[----:B0-----:R-:W-:Y:S02]  /*b160*/  IMAD R3, R0, R29, RZ ;  /* 0x0000001d00037224 */ /* 0x001fe400078e02ff */
[----:B--2---:R-:W-:-:S04]  /*b170*/  IMAD R2, R2, 0xc0, R12 ;  /* 0x000000c002027824 */ /* 0x004fc800078e020c */
[----:B------:R-:W-:-:S05]  /*b180*/  VIADD R24, R2, 0xffffff80 ;  /* 0xffffff8002187836 */ /* 0x000fca0000000000 */
[----:B------:R-:W-:-:S13]  /*b190*/  ISETP.GE.AND P0, PT, R24, R3, PT ;  /* 0x000000031800720c */ /* 0x000fda0003f06270 */
[----:B------:R-:W-:Y:S05]  /*b1a0*/  @P0 BRA `(.L_x_201) ;  /* 0x0000000000b40947 */ /* 0x000fea0003800000 */
[----:B------:R-:W2:Y:S01]  /*b1b0*/  LDL R16, [R1+0x28] ;  /* 0x0000280001107983 */ /* 0x000ea20000100800 */
[----:B------:R-:W-:Y:S01]  /*b1c0*/  ISETP.NE.AND P1, PT, R29, 0x1, PT ;  /* 0x000000011d00780c */ /* 0x000fe20003f25270 */
[----:B------:R-:W-:Y:S01]  /*b1d0*/  IMAD.MOV.U32 R18, RZ, RZ, 0x9b8 ;  /* 0x000009b8ff127424 */ /* 0x000fe200078e00ff */
[----:B------:R-:W-:Y:S01]  /*b1e0*/  ISETP.GT.AND P0, PT, R4, 0x1, PT ;  /* 0x000000010400780c */ /* 0x000fe20003f04270 */
[----:B------:R-:W3:Y:S01]  /*b1f0*/  LDL.LU R28, [R1+0x58] ;  /* 0x00005800011c7983 */ /* 0x000ee20000300800 */
[----:B------:R-:W0:Y:S01]  /*b200*/  LDC.64 R2, c[0x0][0xba8] ;  /* 0x0002ea00ff027b82 */ /* 0x000e220000000a00 */
[----:B------:R-:W-:Y:S01]  /*b210*/  IMAD.MOV.U32 R21, RZ, RZ, R24 ;  /* 0x000000ffff157224 */ /* 0x000fe200078e0018 */
[----:B------:R-:W-:-:S06]  /*b220*/  SEL R18, R18, 0x978, P0 ;  /* 0x0000097812127807 */ /* 0x000fcc0000000000 */
[----:B------:R-:W1:Y:S08]  /*b230*/  LDC.64 R10, c[0x0][R18+0x220] ;  /* 0x00008800120a7b82 */ /* 0x000e700000000a00 */
[----:B------:R-:W4:Y:S08]  /*b240*/  @P1 LDC R17, c[0x0][0xbec] ;  /* 0x0002fb00ff111b82 */ /* 0x000f300000000800 */
[----:B------:R-:W2:Y:S08]  /*b250*/  LDC.64 R8, c[0x0][R18+0x218] ;  /* 0x0000860012087b82 */ /* 0x000eb00000000a00 */
[----:B------:R-:W5:Y:S01]  /*b260*/  @P1 LDC R25, c[0x0][0xbf0] ;  /* 0x0002fc00ff191b82 */ /* 0x000f620000000800 */
[----:B-1----:R-:W-:-:S07]  /*b270*/  IMAD R11, R11, R27, RZ ;  /* 0x0000001b0b0b7224 */ /* 0x002fce00078e02ff */
[----:B------:R-:W1:Y:S01]  /*b280*/  LDC.64 R12, c[0x0][R18+0x228] ;  /* 0x00008a00120c7b82 */ /* 0x000e620000000a00 */
[----:B----4-:R-:W-:-:S07]  /*b290*/  @P1 IMAD.HI.U32 R4, R24, R17, RZ ;  /* 0x0000001118041227 */ /* 0x010fce00078e00ff */
[----:B------:R-:W4:Y:S01]  /*b2a0*/  LDC.64 R14, c[0x0][R18+0x210] ;  /* 0x00008400120e7b82 */ /* 0x000f220000000a00 */
[----:B-----5:R-:W-:Y:S01]  /*b2b0*/  @P1 SHF.R.U32.HI R21, RZ, R25, R4 ;  /* 0x00000019ff151219 */ /* 0x020fe20000011604 */
[----:B------:R-:W-:-:S06]  /*b2c0*/  IMAD R25, R10, R22, R11 ;  /* 0x000000160a197224 */ /* 0x000fcc00078e020b */
[----:B0-----:R-:W0:Y:S08]  /*b2d0*/  @!P0 LDC R2, c[0x0][0xb50] ;  /* 0x0002d400ff028b82 */ /* 0x001e300000000800 */
[----:B------:R-:W5:Y:S01]  /*b2e0*/  @!P0 LDC R3, c[0x0][0xb54] ;  /* 0x0002d500ff038b82 */ /* 0x000f620000000800 */
[-C--:B--2---:R-:W-:Y:S02]  /*b2f0*/  IMAD R23, R9, R16.reuse, RZ ;  /* 0x0000001009177224 */ /* 0x084fe400078e02ff */
[----:B------:R-:W-:Y:S01]  /*b300*/  IMAD.WIDE.U32 R8, R8, R16, RZ ;  /* 0x0000001008087225 */ /* 0x000fe200078e00ff */
[----:B---3--:R-:W-:-:S03]  /*b310*/  SEL R11, R28, RZ, P0 ;  /* 0x000000ff1c0b7207 */ /* 0x008fc60000000000 */
[----:B------:R-:W-:-:S04]  /*b320*/  IMAD.WIDE.U32 R16, R10, R27, RZ ;  /* 0x0000001b0a107225 */ /* 0x000fc800078e00ff */
[----:B------:R-:W-:Y:S01]  /*b330*/  IMAD.IADD R23, R9, 0x1, R23 ;  /* 0x0000000109177824 */ /* 0x000fe200078e0217 */
[----:B------:R-:W-:Y:S01]  /*b340*/  IADD3 R4, P1, P3, R16, R8, R19 ;  /* 0x0000000810047210 */ /* 0x000fe20007b3e013 */
[----:B------:R-:W-:Y:S01]  /*b350*/  IMAD.MOV R10, RZ, RZ, -R21 ;  /* 0x000000ffff0a7224 */ /* 0x000fe200078e0a15 */
[----:B------:R-:W-:Y:S01]  /*b360*/  IADD3 R25, R17, R25, RZ ;  /* 0x0000001911197210 */ /* 0x000fe20007ffe0ff */
[----:B-1----:R-:W-:-:S04]  /*b370*/  IMAD.WIDE.U32 R8, R12, R11, RZ ;  /* 0x0000000b0c087225 */ /* 0x002fc800078e00ff */
[----:B------:R-:W-:Y:S02]  /*b380*/  IMAD R13, R13, R11, RZ ;  /* 0x0000000b0d0d7224 */ /* 0x000fe400078e02ff */
[----:B------:R-:W-:Y:S01]  /*b390*/  IMAD R11, R29, R10, R24 ;  /* 0x0000000a1d0b7224 */ /* 0x000fe200078e0218 */
[----:B------:R-:W-:Y:S01]  /*b3a0*/  IADD3.X R10, R25, R23, R20, P1, P3 ;  /* 0x00000017190a7210 */ /* 0x000fe20000fe6414 */
[----:B------:R-:W-:Y:S01]  /*b3b0*/  IMAD.IADD R13, R9, 0x1, R13 ;  /* 0x00000001090d7824 */ /* 0x000fe200078e020d */
[----:B------:R-:W-:Y:S01]  /*b3c0*/  IADD3 R8, P0, P1, R21, R4, R8 ;  /* 0x0000000415087210 */ /* 0x000fe2000791e008 */
[----:B----4-:R-:W-:Y:S01]  /*b3d0*/  IMAD R4, R15, R11, RZ ;  /* 0x0000000b0f047224 */ /* 0x010fe200078e02ff */
[----:B------:R-:W-:-:S04]  /*b3e0*/  SHF.R.S32.HI R21, RZ, 0x1f, R21 ;  /* 0x0000001fff157819 */ /* 0x000fc80000011415 */
[----:B------:R-:W-:Y:S02]  /*b3f0*/  IADD3.X R9, R21, R10, R13, P0, P1 ;  /* 0x0000000a15097210 */ /* 0x000fe400007e240d */
[----:B------:R-:W-:Y:S01]  /*b400*/  SHF.R.S32.HI R13, RZ, 0x1f, R11 ;  /* 0x0000001fff0d7819 */ /* 0x000fe2000001140b */
[----:B------:R-:W-:-:S04]  /*b410*/  IMAD.WIDE.U32 R8, R14, R11, R8 ;  /* 0x0000000b0e087225 */ /* 0x000fc800078e0008 */
[----:B------:R-:W-:Y:S01]  /*b420*/  IMAD R13, R14, R13, R4 ;  /* 0x0000000d0e0d7224 */ /* 0x000fe200078e0204 */
[----:B0-----:R-:W-:-:S03]  /*b430*/  LEA R2, P0, R8, R2, 0x2 ;  /* 0x0000000208027211 */ /* 0x001fc600078010ff */
[----:B------:R-:W-:Y:S02]  /*b440*/  IMAD.IADD R4, R9, 0x1, R13 ;  /* 0x0000000109047824 */ /* 0x000fe400078e020d */
[----:B------:R-:W-:-:S03]  /*b450*/  IMAD.MOV.U32 R9, RZ, RZ, -0x800000 ;  /* 0xff800000ff097424 */ /* 0x000fc600078e00ff */
[----:B-----5:R-:W-:-:S05]  /*b460*/  LEA.HI.X R3, R8, R3, R4, 0x2, P0 ;  /* 0x0000000308037211 */ /* 0x020fca00000f1404 */
[----:B------:R0:W-:Y:S02]  /*b470*/  STG.E desc[UR38][R2.64], R9 ;  /* 0x0000000902007986 */ /* 0x0001e4000c101926 */
.L_x_201:
[----:B------:R-:W-:Y:S05]  /*b480*/  BSYNC B1 ;  /* 0x0000000000017941 */ /* 0x000fea0003800000 */
.L_x_200:
[----:B------:R-:W-:Y:S05]  /*b490*/  @P2 BRA `(.L_x_196) ;  /* 0x00000004004c2947 */ /* 0x000fea0003800000 */
[----:B------:R-:W2:Y:S01]  /*b4a0*/  LDL R8, [R1+0x38] ;  /* 0x0000380001087983 */ /* 0x000ea20000100800 */
[----:B------:R-:W1:Y:S01]  /*b4b0*/  LDC R15, c[0x0][0xbe8] ;  /* 0x0002fa00ff0f7b82 */ /* 0x000e620000000800 */
[--C-:B------:R-:W-:Y:S01]  /*b4c0*/  SHF.R.S32.HI R4, RZ, 0x1f, R26.reuse ;  /* 0x0000001fff047819 */ /* 0x100fe2000001141a */
[----:B------:R-:W-:Y:S01]  /*b4d0*/  ULDC.64 UR4, c[0x0][0xaa0] ;  /* 0x0002a80000047ab9 */ /* 0x000fe20000000a00 */
[----:B------:R-:W3:Y:S01]  /*b4e0*/  LDL.LU R17, [R1+0x28] ;  /* 0x0000280001117983 */ /* 0x000ee20000300800 */
[----:B------:R-:W-:Y:S01]  /*b4f0*/  SHF.R.S32.HI R16, RZ, 0x1f, R26 ;  /* 0x0000001fff107819 */ /* 0x000fe2000001141a */
[----:B------:R-:W-:Y:S02]  /*b500*/  ULDC.64 UR6, c[0x0][0xaf0] ;  /* 0x0002bc0000067ab9 */ /* 0x000fe40000000a00 */
[----:B------:R-:W4:Y:S04]  /*b510*/  LDL R12, [R1+0x90] ;  /* 0x00009000010c7983 */ /* 0x000f280000100800 */
[----:B------:R-:W5:Y:S01]  /*b520*/  LDL.LU R14, [R1+0x34] ;  /* 0x00003400010e7983 */ /* 0x000f620000300800 */
[-C--:B------:R-:W-:Y:S01]  /*b530*/  LEA.HI R4, R4, R26.reuse, RZ, 0x3 ;  /* 0x0000001a04047211 */ /* 0x080fe200078f18ff */
[----:B0-----:R-:W-:Y:S01]  /*b540*/  IMAD R2, R20, UR4, RZ ;  /* 0x0000000414027c24 */ /* 0x001fe2000f8e02ff */
[----:B------:R-:W-:-:S02]  /*b550*/  LEA.HI R16, R16, R26, RZ, 0x3 ;  /* 0x0000001a10107211 */ /* 0x000fc400078f18ff */
[----:B------:R-:W-:Y:S01]  /*b560*/  LOP3.LUT R4, R4, 0xfffffff8, RZ, 0xc0, !PT ;  /* 0xfffffff804047812 */ /* 0x000fe200078ec0ff */
[C---:B------:R-:W-:Y:S01]  /*b570*/  IMAD R9, R19.reuse, UR5, R2 ;  /* 0x0000000513097c24 */ /* 0x040fe2000f8e0202 */
[----:B------:R-:W-:Y:S01]  /*b580*/  SHF.R.S32.HI R16, RZ, 0x3, R16 ;  /* 0x00000003ff107819 */ /* 0x000fe20000011410 */
[----:B------:R-:W-:Y:S01]  /*b590*/  IMAD.WIDE.U32 R2, R19, UR4, RZ ;  /* 0x0000000413027c25 */ /* 0x000fe2000f8e00ff */
[----:B------:R-:W-:-:S03]  /*b5a0*/  ULDC.64 UR4, c[0x0][0xae8] ;  /* 0x0002ba0000047ab9 */ /* 0x000fc60000000a00 */
[----:B------:R-:W-:Y:S01]  /*b5b0*/  IMAD.IADD R4, R26, 0x1, -R4 ;  /* 0x000000011a047824 */ /* 0x000fe200078e0a04 */
[----:B-1----:R-:W-:Y:S01]  /*b5c0*/  ISETP.NE.AND P0, PT, R15, 0x1, PT ;  /* 0x000000010f00780c */ /* 0x002fe20003f05270 */
[----:B------:R-:W-:Y:S02]  /*b5d0*/  IMAD.IADD R3, R3, 0x1, R9 ;  /* 0x0000000103037824 */ /* 0x000fe400078e0209 */
[----:B------:R-:W-:-:S10]  /*b5e0*/  IMAD R4, R4, 0x30, R16 ;  /* 0x0000003004047824 */ /* 0x000fd400078e0210 */
[----:B------:R-:W0:Y:S08]  /*b5f0*/  @P0 LDC R11, c[0x0][0xbec] ;  /* 0x0002fb00ff0b0b82 */ /* 0x000e300000000800 */
[----:B------:R-:W1:Y:S01]  /*b600*/  @P0 LDC R13, c[0x0][0xbf0] ;  /* 0x0002fc00ff0d0b82 */ /* 0x000e620000000800 */
[----:B--2---:R-:W-:Y:S02]  /*b610*/  IMAD.MOV.U32 R21, RZ, RZ, R8 ;  /* 0x000000ffff157224 */ /* 0x004fe400078e0008 */
[----:B------:R-:W-:-:S02]  /*b620*/  IMAD R8, R22, UR6, RZ ;  /* 0x0000000616087c24 */ /* 0x000fc4000f8e02ff */
[----:B---3--:R-:W-:-:S04]  /*b630*/  IMAD.WIDE.U32 R2, R17, UR4, R2 ;  /* 0x0000000411027c25 */ /* 0x008fc8000f8e0002 */
[----:B------:R-:W-:Y:S01]  /*b640*/  IMAD R3, R17, UR5, R3 ;  /* 0x0000000511037c24 */ /* 0x000fe2000f8e0203 */
[----:B------:R-:W-:Y:S01]  /*b650*/  ULDC.64 UR4, c[0x0][0xae0] ;  /* 0x0002b80000047ab9 */ /* 0x000fe20000000a00 */
[----:B----4-:R-:W-:Y:S02]  /*b660*/  IMAD.MOV.U32 R23, RZ, RZ, R12 ;  /* 0x000000ffff177224 */ /* 0x010fe400078e000c */
[----:B-----5:R-:W-:Y:S02]  /*b670*/  IMAD R10, R14, 0xc0, R4 ;  /* 0x000000c00e0a7824 */ /* 0x020fe400078e0204 */
[----:B------:R-:W-:-:S03]  /*b680*/  IMAD.WIDE.U32 R2, R27, UR6, R2 ;  /* 0x000000061b027c25 */ /* 0x000fc6000f8e0002 */
[----:B------:R-:W-:Y:S01]  /*b690*/  MOV R9, R10 ;  /* 0x0000000a00097202 */ /* 0x000fe20000000f00 */
[----:B0-----:R-:W-:-:S04]  /*b6a0*/  @P0 IMAD.HI.U32 R4, R10, R11, RZ ;  /* 0x0000000b0a040227 */ /* 0x001fc800078e00ff */
[----:B------:R-:W-:Y:S01]  /*b6b0*/  IMAD R18, R14, 0xc0, R16 ;  /* 0x000000c00e127824 */ /* 0x000fe200078e0210 */
[----:B-1----:R-:W-:Y:S01]  /*b6c0*/  @P0 SHF.R.U32.HI R9, RZ, R13, R4 ;  /* 0x0000000dff090219 */ /* 0x002fe20000011604 */
[----:B------:R-:W-:Y:S02]  /*b6d0*/  IMAD R13, R27, UR7, R8 ;  /* 0x000000071b0d7c24 */ /* 0x000fe4000f8e0208 */
[----:B------:R-:W-:Y:S01]  /*b6e0*/  IMAD R17, R0, R15, RZ ;  /* 0x0000000f00117224 */ /* 0x000fe200078e02ff */
[--C-:B------:R-:W-:Y:S01]  /*b6f0*/  SHF.R.S32.HI R4, RZ, 0x1f, R9.reuse ;  /* 0x0000001fff047819 */ /* 0x100fe20000011409 */
[----:B------:R-:W-:Y:S02]  /*b700*/  IMAD.MOV R11, RZ, RZ, -R9 ;  /* 0x000000ffff0b7224 */ /* 0x000fe400078e0a09 */
[----:B------:R-:W-:Y:S02]  /*b710*/  IMAD.IADD R3, R3, 0x1, R13 ;  /* 0x0000000103037824 */ /* 0x000fe400078e020d */
[----:B------:R-:W-:-:S02]  /*b720*/  IMAD R11, R15, R11, R10 ;  /* 0x0000000b0f0b7224 */ /* 0x000fc400078e020a */
[----:B------:R-:W-:Y:S02]  /*b730*/  IMAD R4, R4, UR4, RZ ;  /* 0x0000000404047c24 */ /* 0x000fe4000f8e02ff */
[----:B------:R-:W-:-:S04]  /*b740*/  IMAD.WIDE.U32 R2, R9, UR4, R2 ;  /* 0x0000000409027c25 */ /* 0x000fc8000f8e0002 */
[----:B------:R-:W-:Y:S01]  /*b750*/  IMAD R13, R9, UR5, R4 ;  /* 0x00000005090d7c24 */ /* 0x000fe2000f8e0204 */
[----:B------:R-:W-:Y:S01]  /*b760*/  SHF.R.S32.HI R4, RZ, 0x1f, R11 ;  /* 0x0000001fff047819 */ /* 0x000fe2000001140b */
[----:B------:R-:W-:Y:S01]  /*b770*/  ULDC.64 UR4, c[0x0][0xad8] ;  /* 0x0002b60000047ab9 */ /* 0x000fe20000000a00 */
[----:B------:R-:W-:Y:S02]  /*b780*/  VIADD R0, R18, 0x30 ;  /* 0x0000003012007836 */ /* 0x000fe40000000000 */
[----:B------:R-:W-:Y:S02]  /*b790*/  IMAD.IADD R3, R3, 0x1, R13 ;  /* 0x0000000103037824 */ /* 0x000fe400078e020d */
[----:B------:R-:W-:Y:S02]  /*b7a0*/  IMAD R4, R4, UR4, RZ ;  /* 0x0000000404047c24 */ /* 0x000fe4000f8e02ff */
[----:B------:R-:W-:-:S04]  /*b7b0*/  IMAD.WIDE.U32 R2, R11, UR4, R2 ;  /* 0x000000040b027c25 */ /* 0x000fc8000f8e0002 */
[----:B------:R-:W-:Y:S01]  /*b7c0*/  IMAD R9, R11, UR5, R4 ;  /* 0x000000050b097c24 */ /* 0x000fe2000f8e0204 */
[----:B------:R-:W-:Y:S02]  /*b7d0*/  ULDC.64 UR4, c[0x0][0xa80] ;  /* 0x0002a00000047ab9 */ /* 0x000fe40000000a00 */
[----:B------:R-:W-:Y:S01]  /*b7e0*/  LEA R4, P0, R2, UR4, 0x1 ;  /* 0x0000000402047c11 */ /* 0x000fe2000f8008ff */
[----:B------:R-:W-:Y:S01]  /*b7f0*/  IMAD.IADD R3, R3, 0x1, R9 ;  /* 0x0000000103037824 */ /* 0x000fe200078e0209 */
[----:B------:R-:W-:-:S03]  /*b800*/  ULDC UR4, c[0x0][0xac8] ;  /* 0x0002b20000047ab9 */ /* 0x000fc60000000800 */
[----:B------:R-:W0:Y:S01]  /*b810*/  SHFL.IDX PT, R8, R4, RZ, 0x181f ;  /* 0x00181fff04087589 */ /* 0x000e2200000e0000 */
[----:B------:R-:W-:Y:S01]  /*b820*/  LEA.HI.X R12, R2, UR5, R3, 0x1, P0 ;  /* 0x00000005020c7c11 */ /* 0x000fe200080f0c03 */
[C---:B------:R-:W-:Y:S01]  /*b830*/  VIADD R3, R18.reuse, 0x90 ;  /* 0x0000009012037836 */ /* 0x040fe20000000000 */
[----:B------:R-:W-:Y:S01]  /*b840*/  ISETP.GE.AND P0, PT, R21, UR4, PT ;  /* 0x0000000415007c0c */ /* 0x000fe2000bf06270 */
[----:B------:R-:W1:Y:S01]  /*b850*/  SHFL.IDX PT, R10, R4, 0x1, 0x181f ;  /* 0x00381f00040a7f89 */ /* 0x000e6200000e0000 */
[C---:B------:R-:W-:Y:S02]  /*b860*/  IADD3 R2, R18.reuse, 0x60, RZ ;  /* 0x0000006012027810 */ /* 0x040fe40007ffe0ff */
[-C--:B------:R-:W-:Y:S01]  /*b870*/  ISETP.GE.OR P3, PT, R18, R17.reuse, P0 ;  /* 0x000000111200720c */ /* 0x080fe20000766670 */
[----:B------:R-:W2:Y:S01]  /*b880*/  SHFL.IDX PT, R14, R4, 0x2, 0x181f ;  /* 0x00581f00040e7f89 */ /* 0x000ea200000e0000 */
[-C--:B------:R-:W-:Y:S02]  /*b890*/  ISETP.GE.OR P2, PT, R0, R17.reuse, P0 ;  /* 0x000000110000720c */ /* 0x080fe40000746670 */
[-C--:B------:R-:W-:Y:S01]  /*b8a0*/  ISETP.GE.OR P1, PT, R2, R17.reuse, P0 ;  /* 0x000000110200720c */ /* 0x080fe20000726670 */
[----:B------:R-:W3:Y:S01]  /*b8b0*/  SHFL.IDX PT, R9, R12, RZ, 0x181f ;  /* 0x00181fff0c097589 */ /* 0x000ee200000e0000 */
[----:B------:R-:W-:-:S03]  /*b8c0*/  ISETP.GE.OR P0, PT, R3, R17, P0 ;  /* 0x000000110300720c */ /* 0x000fc60000706670 */
[----:B------:R-:W4:Y:S04]  /*b8d0*/  SHFL.IDX PT, R16, R4, 0x3, 0x181f ;  /* 0x00781f0004107f89 */ /* 0x000f2800000e0000 */
[----:B------:R-:W5:Y:S04]  /*b8e0*/  SHFL.IDX PT, R11, R12, 0x1, 0x181f ;  /* 0x00381f000c0b7f89 */ /* 0x000f6800000e0000 */
[----:B------:R-:W5:Y:S01]  /*b8f0*/  SHFL.IDX PT, R13, R12, 0x2, 0x181f ;  /* 0x00581f000c0d7f89 */ /* 0x000f6200000e0000 */
[----:B0-----:R-:W-:-:S03]  /*b900*/  @!P3 LEA R2, P6, R21, R8, 0x1 ;  /* 0x000000081502b211 */ /* 0x001fc600078c08ff */
[----:B------:R4:W0:Y:S01]  /*b910*/  SHFL.IDX PT, R15, R12, 0x3, 0x181f ;  /* 0x00781f000c0f7f89 */ /* 0x00082200000e0000 */
[C---:B-1----:R-:W-:Y:S02]  /*b920*/  @!P2 LEA R8, P5, R21.reuse, R10, 0x1 ;  /* 0x0000000a1508a211 */ /* 0x042fe400078a08ff */
[C---:B--2---:R-:W-:Y:S02]  /*b930*/  @!P1 LEA R10, P4, R21.reuse, R14, 0x1 ;  /* 0x0000000e150a9211 */ /* 0x044fe400078808ff */
[C---:B---3--:R-:W-:Y:S02]  /*b940*/  @!P3 LEA.HI.X R3, R21.reuse, R9, R23, 0x1, P6 ;  /* 0x000000091503b211 */ /* 0x048fe400030f0c17 */
[----:B----4-:R-:W-:-:S03]  /*b950*/  @!P0 LEA R12, P6, R21, R16, 0x1 ;  /* 0x00000010150c8211 */ /* 0x010fc600078c08ff */
[----:B------:R1:W-:Y:S01]  /*b960*/  @!P3 ST.E.128 desc[UR38][R2.64], RZ ;  /* 0x000000ff0200b985 */ /* 0x0003e2000c101d26 */
[C-C-:B-----5:R-:W-:Y:S02]  /*b970*/  @!P2 LEA.HI.X R9, R21.reuse, R11, R23.reuse, 0x1, P5 ;  /* 0x0000000b1509a211 */ /* 0x160fe400028f0c17 */
[----:B------:R-:W-:-:S03]  /*b980*/  @!P1 LEA.HI.X R11, R21, R13, R23, 0x1, P4 ;  /* 0x0000000d150b9211 */ /* 0x000fc600020f0c17 */
[----:B------:R1:W-:Y:S01]  /*b990*/  @!P2 ST.E.128 desc[UR38][R8.64], RZ ;  /* 0x000000ff0800a985 */ /* 0x0003e2000c101d26 */
[----:B0-----:R-:W-:-:S03]  /*b9a0*/  @!P0 LEA.HI.X R13, R21, R15, R23, 0x1, P6 ;  /* 0x0000000f150d8211 */ /* 0x001fc600030f0c17 */
[----:B------:R1:W-:Y:S04]  /*b9b0*/  @!P1 ST.E.128 desc[UR38][R10.64], RZ ;  /* 0x000000ff0a009985 */ /* 0x0003e8000c101d26 */
[----:B------:R1:W-:Y:S02]  /*b9c0*/  @!P0 ST.E.128 desc[UR38][R12.64], RZ ;  /* 0x000000ff0c008985 */ /* 0x0003e4000c101d26 */
.L_x_196:
[----:B------:R-:W-:Y:S05]  /*b9d0*/  BSYNC B0 ;  /* 0x0000000000007941 */ /* 0x000fea0003800000 */
.L_x_192:
[----:B------:R-:W-:Y:S02]  /*b9e0*/  ULDC UR4, c[0x0][0xc3c] ;  /* 0x00030f0000047ab9 */ /* 0x000fe40000000800 */
[----:B------:R-:W-:-:S13]  /*b9f0*/  ISETP.GE.AND P0, PT, R7, UR4, PT ;  /* 0x0000000407007c0c */ /* 0x000fda000bf06270 */
[----:B------:R-:W-:Y:S05]  /*ba00*/  @!P0 BRA `(.L_x_202) ;  /* 0xffffff5400f48947 */ /* 0x000fea000383ffff */
[----:B------:R-:W-:Y:S05]  /*ba10*/  EXIT ;  /* 0x000000000000794d */ /* 0x000fea0003800000 */
.L_x_167:
[----:B------:R-:W-:-:S08]  /*ba20*/  NOP ;  /* 0x0000000000007918 */ /* 0x000fd00000000000 */
[----:B--2---:R-:W0:-:S00]  /*ba30*/  USETMAXREG.DEALLOC.CTAPOOL 0x20 ;  /* 0x00000020000079c8 */ /* 0x004e0000080e0500 */
[----:B0-----:R-:W-:Y:S01]  /*ba40*/  LOP3.LUT R0, R0, 0x3, RZ, 0xc0, !PT ;  /* 0x0000000300007812 */ /* 0x001fe200078ec0ff */
[----:B------:R-:W-:-:S05]  /*ba50*/  IMAD.MOV.U32 R6, RZ, RZ, RZ ;  /* 0x000000ffff067224 */ /* 0x000fca00078e00ff */
[----:B------:R-:W0:Y:S02]  /*ba60*/  SHFL.IDX PT, R0, R0, RZ, 0x1f ;  /* 0x00001fff00007589 */ /* 0x000e2400000e0000 */
[----:B0-----:R-:W-:-:S04]  /*ba70*/  ISETP.NE.AND P0, PT, R0, RZ, PT ;  /* 0x000000ff0000720c */ /* 0x001fc80003f05270 */
[----:B------:R-:W-:-:S05]  /*ba80*/  P2R R0, PR, RZ, 0x1 ;  /* 0x00000001ff007803 */ /* 0x000fca0000000000 */
[----:B------:R0:W-:Y:S04]  /*ba90*/  STL [R1+0x44], R0 ;  /* 0x0000440001007387 */ /* 0x0001e80000100800 */
[----:B------:R-:W-:Y:S05]  /*baa0*/  @!P0 BRA `(.L_x_203) ;  /* 0x00000000001c8947 */ /* 0x000fea0003800000 */
[----:B------:R-:W1:Y:S08]  /*bab0*/  S2UR UR5, SR_CgaCtaId ;  /* 0x00000000000579c3 */ /* 0x000e700000008800 */
[----:B------:R-:W-:Y:S06]  /*bac0*/  BAR.SYNC.DEFER_BLOCKING 0x5, 0x200 ;  /* 0x0148000000007b1d */ /* 0x000fec0000010000 */
[----:B------:R-:W-:-:S02]  /*bad0*/  UMOV UR4, 0x400 ;  /* 0x0000040000047882 */ /* 0x000fc40000000000 */
[----:B-1----:R-:W-:-:S09]  /*bae0*/  ULEA UR4, UR5, UR4, 0x18 ;  /* 0x0000000405047291 */ /* 0x002fd2000f8ec03f */
[----:B------:R-:W1:Y:S01]  /*baf0*/  LDS.128 R24, [UR4+0x308d0] ;  /* 0x0308d004ff187984 */ /* 0x000e620008000c00 */
[----:B------:R-:W-:Y:S06]  /*bb00*/  BAR.ARV 0x4, 0x200 ;  /* 0x0108000000007b1d */ /* 0x000fec0000002000 */
[----:B------:R-:W-:Y:S05]  /*bb10*/  BRA `(.L_x_204) ;  /* 0x0000000800887947 */ /* 0x000fea0003800000 */
.L_x_203:
[----:B0-----:R-:W0:Y:S01]  /*bb20*/  S2R R0, SR_TID.X ;  /* 0x0000000000007919 */ /* 0x001e220000002100 */
[----:B------:R-:W-:Y:S01]  /*bb30*/  ULDC UR4, c[0x0][0xc3c] ;  /* 0x00030f0000047ab9 */ /* 0x000fe20000000800 */
[----:B------:R-:W-:Y:S01]  /*bb40*/  IMAD.MOV.U32 R7, RZ, RZ, RZ ;  /* 0x000000ffff077224 */ /* 0x000fe200078e00ff */
[----:B------:R-:W1:Y:S01]  /*bb50*/  S2UR UR6, SR_CTAID.X ;  /* 0x00000000000679c3 */ /* 0x000e620000002500 */
[----:B------:R-:W-:Y:S01]  /*bb60*/  ULDC UR5, c[0x0][0xc38] ;  /* 0x00030e0000057ab9 */ /* 0x000fe20000000800 */
[----:B0-----:R-:W-:-:S04]  /*bb70*/  LOP3.LUT R0, R0, 0x1f, RZ, 0xc0, !PT ;  /* 0x0000001f00007812 */ /* 0x001fc800078ec0ff */
[----:B------:R-:W-:-:S04]  /*bb80*/  ISETP.NE.AND P0, PT, R0, 0x1f, PT ;  /* 0x0000001f0000780c */ /* 0x000fc80003f05270 */
[----:B------:R-:W-:-:S13]  /*bb90*/  ISETP.GE.OR P1, PT, R0, UR4, !P0 ;  /* 0x0000000400007c0c */ /* 0x000fda000c726670 */
[----:B------:R-:W0:Y:S08]  /*bba0*/  @!P1 LDC.64 R4, c[0x0][0xc80] ;  /* 0x00032000ff049b82 */ /* 0x000e300000000a00 */
[----:B------:R-:W2:Y:S01]  /*bbb0*/  @!P1 LDC.64 R2, c[0x0][0xc78] ;  /* 0x00031e00ff029b82 */ /* 0x000ea20000000a00 */
[----:B0-----:R-:W-:-:S05]  /*bbc0*/  @!P1 IMAD.WIDE.U32 R4, R0, 0x4, R4 ;  /* 0x0000000400049825 */ /* 0x001fca00078e0004 */
[----:B------:R-:W3:Y:S01]  /*bbd0*/  @!P1 LDG.E R6, desc[UR38][R4.64] ;  /* 0x0000002604069981 */ /* 0x000ee2000c1e1900 */
[----:B--2---:R-:W-:-:S05]  /*bbe0*/  @!P1 IMAD.WIDE.U32 R2, R0, 0x4, R2 ;  /* 0x0000000400029825 */ /* 0x004fca00078e0002 */
[----:B------:R-:W3:Y:S01]  /*bbf0*/  @!P1 LDG.E R7, desc[UR38][R2.64] ;  /* 0x0000002602079981 */ /* 0x000ee2000c1e1900 */
[C---:B------:R-:W-:Y:S02]  /*bc00*/  ISETP.NE.AND P1, PT, R0.reuse, RZ, PT ;  /* 0x000000ff0000720c */ /* 0x040fe40003f25270 */
[C---:B------:R-:W-:Y:S02]  /*bc10*/  ISETP.GE.U32.AND P2, PT, R0.reuse, 0x2, PT ;  /* 0x000000020000780c */ /* 0x040fe40003f46070 */
[C---:B------:R-:W-:Y:S02]  /*bc20*/  ISETP.GE.U32.AND P3, PT, R0.reuse, 0x4, PT ;  /* 0x000000040000780c */ /* 0x040fe40003f66070 */
[C---:B------:R-:W-:Y:S02]  /*bc30*/  ISETP.GE.U32.AND P4, PT, R0.reuse, 0x8, PT ;  /* 0x000000080000780c */ /* 0x040fe40003f86070 */
[----:B------:R-:W-:Y:S01]  /*bc40*/  ISETP.GE.U32.AND P5, PT, R0, 0x10, PT ;  /* 0x000000100000780c */ /* 0x000fe20003fa6070 */
[----:B------:R-:W-:Y:S01]  /*bc50*/  UMOV UR4, URZ ;  /* 0x0000003f00047c82 */ /* 0x000fe20008000000 */
[----:B---3--:R-:W-:-:S05]  /*bc60*/  IMAD R8, R6, R7, RZ ;  /* 0x0000000706087224 */ /* 0x008fca00078e02ff */
[----:B------:R-:W0:Y:S02]  /*bc70*/  SHFL.UP PT, R9, R8, 0x1, RZ ;  /* 0x0420000008097989 */ /* 0x000e2400000e00ff */
[----:B0-----:R-:W-:-:S05]  /*bc80*/  SEL R9, R9, RZ, P1 ;  /* 0x000000ff09097207 */ /* 0x001fca0000800000 */
[----:B------:R-:W-:-:S05]  /*bc90*/  IMAD.IADD R9, R8, 0x1, R9 ;  /* 0x0000000108097824 */ /* 0x000fca00078e0209 */
[----:B------:R-:W0:Y:S02]  /*bca0*/  SHFL.UP PT, R10, R9, 0x2, RZ ;  /* 0x04400000090a7989 */ /* 0x000e2400000e00ff */
[----:B0-----:R-:W-:-:S05]  /*bcb0*/  SEL R10, R10, RZ, P2 ;  /* 0x000000ff0a0a7207 */ /* 0x001fca0001000000 */
[----:B------:R-:W-:-:S05]  /*bcc0*/  IMAD.IADD R10, R9, 0x1, R10 ;  /* 0x00000001090a7824 */ /* 0x000fca00078e020a */
[----:B------:R-:W0:Y:S02]  /*bcd0*/  SHFL.UP PT, R4, R10, 0x4, RZ ;  /* 0x048000000a047989 */ /* 0x000e2400000e00ff */
[----:B0-----:R-:W-:-:S05]  /*bce0*/  SEL R3, R4, RZ, P3 ;  /* 0x000000ff04037207 */ /* 0x001fca0001800000 */
[----:B------:R-:W-:-:S05]  /*bcf0*/  IMAD.IADD R3, R10, 0x1, R3 ;  /* 0x000000010a037824 */ /* 0x000fca00078e0203 */
[----:B------:R-:W0:Y:S02]  /*bd00*/  SHFL.UP PT, R2, R3, 0x8, RZ ;  /* 0x0500000003027989 */ /* 0x000e2400000e00ff */
[----:B0-----:R-:W-:-:S04]  /*bd10*/  SEL R2, R2, RZ, P4 ;  /* 0x000000ff02027207 */ /* 0x001fc80002000000 */
[----:B------:R-:W-:-:S05]  /*bd20*/  IADD3 R4, R3, R2, RZ ;  /* 0x0000000203047210 */ /* 0x000fca0007ffe0ff */
[----:B------:R-:W0:Y:S02]  /*bd30*/  SHFL.UP PT, R2, R4, 0x10, RZ ;  /* 0x0600000004027989 */ /* 0x000e2400000e00ff */
[----:B0-----:R-:W-:-:S05]  /*bd40*/  SEL R5, R2, RZ, P5 ;  /* 0x000000ff02057207 */ /* 0x001fca0002800000 */
[----:B------:R-:W-:-:S05]  /*bd50*/  IMAD.IADD R2, R4, 0x1, R5 ;  /* 0x0000000104027824 */ /* 0x000fca00078e0205 */
[----:B------:R-:W0:Y:S02]  /*bd60*/  SHFL.IDX PT, R8, R2, 0x1f, 0x1f ;  /* 0x03e01f0002087f89 */ /* 0x000e2400000e0000 */
[----:B0-----:R-:W-:-:S05]  /*bd70*/  IMAD R8, R8, UR5, RZ ;  /* 0x0000000508087c24 */ /* 0x001fca000f8e02ff */
[----:B-1----:R-:W-:Y:S01]  /*bd80*/  ISETP.GT.AND P6, PT, R8, UR6, PT ;  /* 0x0000000608007c0c */ /* 0x002fe2000bfc4270 */
[----:B------:R-:W-:-:S12]  /*bd90*/  IMAD.MOV.U32 R3, RZ, RZ, R8 ;  /* 0x000000ffff037224 */ /* 0x000fd800078e0008 */
[----:B------:R-:W-:Y:S05]  /*bda0*/  @P6 BRA `(.L_x_205) ;  /* 0x00000000009c6947 */ /* 0x000fea0003800000 */
[----:B------:R-:W-:Y:S01]  /*bdb0*/  IMAD.MOV.U32 R8, RZ, RZ, R3 ;  /* 0x000000ffff087224 */ /* 0x000fe200078e0003 */
[----:B------:R-:W-:Y:S01]  /*bdc0*/  UMOV UR4, URZ ;  /* 0x0000003f00047c82 */ /* 0x000fe20008000000 */
[----:B------:R-:W-:-:S05]  /*bdd0*/  ULDC UR5, c[0x0][0xc38] ;  /* 0x00030e0000057ab9 */ /* 0x000fca0000000800 */
.L_x_207:
[----:B------:R-:W0:Y:S01]  /*bde0*/  LDC R2, c[0x0][0xc3c] ;  /* 0x00030f00ff027b82 */ /* 0x000e220000000800 */
[----:B------:R-:W-:Y:S01]  /*bdf0*/  UIADD3 UR4, UR4, 0x1f, URZ ;  /* 0x0000001f04047890 */ /* 0x000fe2000fffe03f */
[----:B------:R-:W-:Y:S02]  /*be00*/  ULDC UR7, c[0x0][0xc3c] ;  /* 0x00030f0000077ab9 */ /* 0x000fe40000000800 */
[----:B------:R-:W-:-:S03]  /*be10*/  IMAD.U32 R27, RZ, RZ, UR7 ;  /* 0x00000007ff1b7e24 */ /* 0x000fc6000f8e00ff */
[----:B0-----:R-:W-:-:S13]  /*be20*/  ISETP.LE.AND P6, PT, R2, UR4, PT ;  /* 0x0000000402007c0c */ /* 0x001fda000bfc3270 */
[----:B------:R-:W-:Y:S05]  /*be30*/  @P6 BRA `(.L_x_206) ;  /* 0x00000004009c6947 */ /* 0x000fea0003800000 */
[----:B------:R-:W-:-:S05]  /*be40*/  VIADD R7, R0, UR4 ;  /* 0x0000000400077c36 */ /* 0x000fca0008000000 */
[----:B------:R-:W-:-:S13]  /*be50*/  ISETP.GE.OR P6, PT, R7, R2, !P0 ;  /* 0x000000020700720c */ /* 0x000fda00047c6670 */
[----:B------:R-:W0:Y:S08]  /*be60*/  @!P6 LDC.64 R4, c[0x0][0xc80] ;  /* 0x00032000ff04eb82 */ /* 0x000e300000000a00 */
[----:B------:R-:W1:Y:S01]  /*be70*/  @!P6 LDC.64 R2, c[0x0][0xc78] ;  /* 0x00031e00ff02eb82 */ /* 0x000e620000000a00 */
[----:B0-----:R-:W-:-:S04]  /*be80*/  @!P6 IMAD.WIDE R4, R7, 0x4, R4 ;  /* 0x000000040704e825 */ /* 0x001fc800078e0204 */
[----:B-1----:R-:W-:Y:S01]  /*be90*/  @!P6 IMAD.WIDE R2, R7, 0x4, R2 ;  /* 0x000000040702e825 */ /* 0x002fe200078e0202 */
[----:B------:R-:W-:-:S06]  /*bea0*/  CS2R R6, SRZ ;  /* 0x0000000000067805 */ /* 0x000fcc000001ff00 */
[----:B------:R-:W2:Y:S04]  /*beb0*/  @!P6 LDG.E R6, desc[UR38][R4.64] ;  /* 0x000000260406e981 */ /* 0x000ea8000c1e1900 */
[----:B------:R-:W2:Y:S02]  /*bec0*/  @!P6 LDG.E R7, desc[UR38][R2.64] ;  /* 0x000000260207e981 */ /* 0x000ea4000c1e1900 */
[----:B--2---:R-:W-:-:S05]  /*bed0*/  IMAD R12, R6, R7, RZ ;  /* 0x00000007060c7224 */ /* 0x004fca00078e02ff */
        /* <DEDUP_REMOVED lines=15> */
[----:B------:R-:W0:Y:S02]  /*bfd0*/  SHFL.IDX PT, R3, R2, 0x1f, 0x1f ;  /* 0x03e01f0002037f89 */ /* 0x000e2400000e0000 */
[----:B0-----:R-:W-:-:S04]  /*bfe0*/  IMAD R3, R3, UR5, RZ ;  /* 0x0000000503037c24 */ /* 0x001fc8000f8e02ff */
[----:B------:R-:W-:-:S05]  /*bff0*/  IMAD.IADD R8, R3, 0x1, R8 ;  /* 0x0000000103087824 */ /* 0x000fca00078e0208 */
[----:B------:R-:W-:-:S13]  /*c000*/  ISETP.GT.AND P6, PT, R8, UR6, PT ;  /* 0x0000000608007c0c */ /* 0x000fda000bfc4270 */
[----:B------:R-:W-:Y:S05]  /*c010*/  @!P6 BRA `(.L_x_207) ;  /* 0xfffffffc0070e947 */ /* 0x000fea000383ffff */
.L_x_205:
[----:B------:R-:W-:Y:S02]  /*c020*/  IMAD.IADD R9, R8, 0x1, -R3 ;  /* 0x0000000108097824 */ /* 0x000fe400078e0a03 */
[----:B------:R-:W-:Y:S02]  /*c030*/  IMAD.MOV.U32 R24, RZ, RZ, RZ ;  /* 0x000000ffff187224 */ /* 0x000fe400078e00ff */
[----:B------:R-:W-:-:S05]  /*c040*/  IMAD R3, R2, UR5, R9 ;  /* 0x0000000502037c24 */ /* 0x000fca000f8e0209 */
[----:B------:R-:W-:-:S13]  /*c050*/  ISETP.GT.AND P0, PT, R3, UR6, PT ;  /* 0x0000000603007c0c */ /* 0x000fda000bf04270 */
[----:B------:R-:W-:-:S04]  /*c060*/  VOTE.ANY R5, PT, !P0 ;  /* 0x0000000000057806 */ /* 0x000fc800040e0100 */
[----:B------:R-:W0:Y:S01]  /*c070*/  POPC R27, R5 ;  /* 0x00000005001b7309 */ /* 0x000e220000000000 */
[----:B------:R-:W-:Y:S01]  /*c080*/  ISETP.NE.AND P0, PT, R5, RZ, PT ;  /* 0x000000ff0500720c */ /* 0x000fe20003f05270 */
[----:B0-----:R-:W0:Y:S04]  /*c090*/  SHFL.IDX PT, R6, R6, R27, 0x1f ;  /* 0x00001f1b06067589 */ /* 0x001e2800000e0000 */
[----:B------:R-:W1:Y:S01]  /*c0a0*/  SHFL.IDX PT, R7, R7, R27, 0x1f ;  /* 0x00001f1b07077589 */ /* 0x000e6200000e0000 */
[----:B0-----:R-:W-:-:S04]  /*c0b0*/  IABS R4, R6 ;  /* 0x0000000600047213 */ /* 0x001fc80000000000 */
[----:B------:R-:W0:Y:S01]  /*c0c0*/  I2F.RP R8, R4 ;  /* 0x0000000400087306 */ /* 0x000e220000209400 */
[----:B-1----:R-:W-:-:S07]  /*c0d0*/  IABS R10, R7 ;  /* 0x00000007000a7213 */ /* 0x002fce0000000000 */
[----:B0-----:R-:W0:Y:S02]  /*c0e0*/  MUFU.RCP R8, R8 ;  /* 0x0000000800087308 */ /* 0x001e240000001000 */
[----:B0-----:R-:W-:-:S06]  /*c0f0*/  VIADD R3, R8, 0xffffffe ;  /* 0x0ffffffe08037836 */ /* 0x001fcc0000000000 */
[----:B------:R-:W0:Y:S02]  /*c100*/  F2I.FTZ.U32.TRUNC.NTZ R3, R3 ;  /* 0x0000000300037305 */ /* 0x000e24000021f000 */
[----:B0-----:R-:W-:Y:S01]  /*c110*/  IADD3 R11, RZ, -R3, RZ ;  /* 0x80000003ff0b7210 */ /* 0x001fe20007ffe0ff */
[----:B------:R-:W-:Y:S06]  /*c120*/  @!P0 BRA `(.L_x_208) ;  /* 0x0000000000088947 */ /* 0x000fec0003800000 */
[----:B------:R-:W-:-:S05]  /*c130*/  VIADD R5, R27, 0xffffffff ;  /* 0xffffffff1b057836 */ /* 0x000fca0000000000 */
[----:B------:R0:W1:Y:S02]  /*c140*/  SHFL.IDX PT, R24, R2, R5, 0x1f ;  /* 0x00001f0502187589 */ /* 0x00006400000e0000 */
.L_x_208:
[----:B0-----:R-:W-:Y:S02]  /*c150*/  IMAD.MOV.U32 R5, RZ, RZ, R10 ;  /* 0x000000ffff057224 */ /* 0x001fe400078e000a */
[----:B-1----:R-:W-:Y:S02]  /*c160*/  IMAD R24, R24, UR5, R9 ;  /* 0x0000000518187c24 */ /* 0x002fe4000f8e0209 */
[----:B------:R-:W0:Y:S01]  /*c170*/  I2F.RP R8, R5 ;  /* 0x0000000500087306 */ /* 0x000e220000209400 */
[----:B------:R-:W-:Y:S02]  /*c180*/  IMAD R9, R11, R4, RZ ;  /* 0x000000040b097224 */ /* 0x000fe400078e02ff */
[----:B------:R-:W-:Y:S01]  /*c190*/  IMAD.MOV.U32 R2, RZ, RZ, RZ ;  /* 0x000000ffff027224 */ /* 0x000fe200078e00ff */
[----:B------:R-:W-:Y:S01]  /*c1a0*/  IADD3 R25, -R24, UR6, RZ ;  /* 0x0000000618197c10 */ /* 0x000fe2000fffe1ff */
[----:B------:R-:W-:Y:S02]  /*c1b0*/  VIADD R27, R27, UR4 ;  /* 0x000000041b1b7c36 */ /* 0x000fe40008000000 */
[----:B------:R-:W-:Y:S01]  /*c1c0*/  IMAD.HI.U32 R2, R3, R9, R2 ;  /* 0x0000000903027227 */ /* 0x000fe200078e0002 */
[----:B------:R-:W-:-:S02]  /*c1d0*/  IABS R3, R6 ;  /* 0x0000000600037213 */ /* 0x000fc40000000000 */
[----:B------:R-:W-:-:S03]  /*c1e0*/  IABS R9, R25 ;  /* 0x0000001900097213 */ /* 0x000fc60000000000 */
[----:B------:R-:W-:Y:S02]  /*c1f0*/  IMAD.MOV R3, RZ, RZ, -R3 ;  /* 0x000000ffff037224 */ /* 0x000fe400078e0a03 */
[----:B------:R-:W-:Y:S01]  /*c200*/  IMAD.HI.U32 R2, R2, R9, RZ ;  /* 0x0000000902027227 */ /* 0x000fe200078e00ff */
[----:B0-----:R-:W0:Y:S03]  /*c210*/  MUFU.RCP R8, R8 ;  /* 0x0000000800087308 */ /* 0x001e260000001000 */
[----:B------:R-:W-:-:S05]  /*c220*/  IMAD R9, R2, R3, R9 ;  /* 0x0000000302097224 */ /* 0x000fca00078e0209 */
[----:B------:R-:W-:Y:S01]  /*c230*/  ISETP.GT.U32.AND P1, PT, R4, R9, PT ;  /* 0x000000090400720c */ /* 0x000fe20003f24070 */
[----:B0-----:R-:W-:-:S12]  /*c240*/  VIADD R3, R8, 0xffffffe ;  /* 0x0ffffffe08037836 */ /* 0x001fd80000000000 */
[-C--:B------:R-:W-:Y:S01]  /*c250*/  @!P1 IADD3 R9, R9, -R4.reuse, RZ ;  /* 0x8000000409099210 */ /* 0x080fe20007ffe0ff */
[----:B------:R-:W-:Y:S01]  /*c260*/  @!P1 VIADD R2, R2, 0x1 ;  /* 0x0000000102029836 */ /* 0x000fe20000000000 */
[----:B------:R-:W0:Y:S01]  /*c270*/  F2I.FTZ.U32.TRUNC.NTZ R3, R3 ;  /* 0x0000000300037305 */ /* 0x000e22000021f000 */
[----:B------:R-:W-:Y:S02]  /*c280*/  ISETP.NE.AND P1, PT, R6, RZ, PT ;  /* 0x000000ff0600720c */ /* 0x000fe40003f25270 */
[----:B------:R-:W-:Y:S02]  /*c290*/  ISETP.GE.U32.AND P0, PT, R9, R4, PT ;  /* 0x000000040900720c */ /* 0x000fe40003f06070 */
[----:B------:R-:W-:-:S04]  /*c2a0*/  LOP3.LUT R4, R25, R6, RZ, 0x3c, !PT ;  /* 0x0000000619047212 */ /* 0x000fc800078e3cff */
[----:B------:R-:W-:Y:S01]  /*c2b0*/  ISETP.GE.AND P2, PT, R4, RZ, PT ;  /* 0x000000ff0400720c */ /* 0x000fe20003f46270 */
[----:B0-----:R-:W-:-:S06]  /*c2c0*/  IMAD.MOV R8, RZ, RZ, -R3 ;  /* 0x000000ffff087224 */ /* 0x001fcc00078e0a03 */
[----:B------:R-:W-:-:S04]  /*c2d0*/  @P0 VIADD R2, R2, 0x1 ;  /* 0x0000000102020836 */ /* 0x000fc80000000000 */
[----:B------:R-:W-:Y:S02]  /*c2e0*/  IMAD.MOV.U32 R4, RZ, RZ, R2 ;  /* 0x000000ffff047224 */ /* 0x000fe400078e0002 */
[----:B------:R-:W-:Y:S01]  /*c2f0*/  IMAD.MOV.U32 R2, RZ, RZ, R8 ;  /* 0x000000ffff027224 */ /* 0x000fe200078e0008 */
[----:B------:R-:W-:Y:S01]  /*c300*/  IABS R8, R7 ;  /* 0x0000000700087213 */ /* 0x000fe20000000000 */
[----:B------:R-:W-:Y:S01]  /*c310*/  @!P2 IMAD.MOV R4, RZ, RZ, -R4 ;  /* 0x000000ffff04a224 */ /* 0x000fe200078e0a04 */
[----:B------:R-:W-:Y:S01]  /*c320*/  @!P1 LOP3.LUT R4, RZ, R6, RZ, 0x33, !PT ;  /* 0x00000006ff049212 */ /* 0x000fe200078e33ff */
[----:B------:R-:W-:Y:S01]  /*c330*/  IMAD R9, R2, R5, RZ ;  /* 0x0000000502097224 */ /* 0x000fe200078e02ff */
[----:B------:R-:W-:Y:S01]  /*c340*/  MOV R2, RZ ;  /* 0x000000ff00027202 */ /* 0x000fe20000000f00 */
[----:B------:R-:W-:Y:S02]  /*c350*/  IMAD.MOV R8, RZ, RZ, -R8 ;  /* 0x000000ffff087224 */ /* 0x000fe400078e0a08 */
[----:B------:R-:W-:-:S02]  /*c360*/  IMAD R6, R6, R4, RZ ;  /* 0x0000000406067224 */ /* 0x000fc400078e02ff */
[----:B------:R-:W-:Y:S01]  /*c370*/  IMAD.HI.U32 R2, R3, R9, R2 ;  /* 0x0000000903027227 */ /* 0x000fe200078e0002 */
[----:B------:R-:W-:-:S03]  /*c380*/  IABS R3, R4 ;  /* 0x0000000400037213 */ /* 0x000fc60000000000 */
[----:B------:R-:W-:Y:S02]  /*c390*/  IMAD.IADD R25, R25, 0x1, -R6 ;  /* 0x0000000119197824 */ /* 0x000fe400078e0a06 */
[----:B------:R-:W-:-:S04]  /*c3a0*/  IMAD.HI.U32 R2, R2, R3, RZ ;  /* 0x0000000302027227 */ /* 0x000fc800078e00ff */
[----:B------:R-:W-:Y:S01]  /*c3b0*/  IMAD R8, R2, R8, R3 ;  /* 0x0000000802087224 */ /* 0x000fe200078e0203 */
[----:B------:R-:W-:-:S04]  /*c3c0*/  LOP3.LUT R3, R4, R7, RZ, 0x3c, !PT ;  /* 0x0000000704037212 */ /* 0x000fc800078e3cff */
[----:B------:R-:W-:Y:S02]  /*c3d0*/  ISETP.GT.U32.AND P1, PT, R5, R8, PT ;  /* 0x000000080500720c */ /* 0x000fe40003f24070 */
[----:B------:R-:W-:-:S11]  /*c3e0*/  ISETP.GE.AND P2, PT, R3, RZ, PT ;  /* 0x000000ff0300720c */ /* 0x000fd60003f46270 */
[----:B------:R-:W-:Y:S02]  /*c3f0*/  @!P1 IMAD.IADD R8, R8, 0x1, -R5 ;  /* 0x0000000108089824 */ /* 0x000fe400078e0a05 */
[----:B------:R-:W-:Y:S01]  /*c400*/  @!P1 VIADD R2, R2, 0x1 ;  /* 0x0000000102029836 */ /* 0x000fe20000000000 */
[----:B------:R-:W-:Y:S02]  /*c410*/  ISETP.NE.AND P1, PT, R7, RZ, PT ;  /* 0x000000ff0700720c */ /* 0x000fe40003f25270 */
[----:B------:R-:W-:-:S13]  /*c420*/  ISETP.GE.U32.AND P0, PT, R8, R5, PT ;  /* 0x000000050800720c */ /* 0x000fda0003f06070 */
[----:B------:R-:W-:-:S04]  /*c430*/  @P0 VIADD R2, R2, 0x1 ;  /* 0x0000000102020836 */ /* 0x000fc80000000000 */
[----:B------:R-:W-:Y:S01]  /*c440*/  @!P2 IMAD.MOV R2, RZ, RZ, -R2 ;  /* 0x000000ffff02a224 */ /* 0x000fe200078e0a02 */
[----:B------:R-:W-:-:S05]  /*c450*/  @!P1 LOP3.LUT R2, RZ, R7, RZ, 0x33, !PT ;  /* 0x00000007ff029212 */ /* 0x000fca00078e33ff */
[----:B------:R-:W-:-:S04]  /*c460*/  IMAD.MOV R3, RZ, RZ, -R2 ;  /* 0x000000ffff037224 */ /* 0x000fc800078e0a02 */
[C---:B------:R-:W-:Y:S01]  /*c470*/  IMAD R4, R7.reuse, R3, R4 ;  /* 0x0000000307047224 */ /* 0x040fe200078e0204 */
[----:B------:R-:W-:-:S05]  /*c480*/  LEA R7, R7, R2, 0x18 ;  /* 0x0000000207077211 */ /* 0x000fca00078ec0ff */
[----:B------:R-:W-:Y:S01]  /*c490*/  IMAD R26, R4, 0x10000, R7 ;  /* 0x00010000041a7824 */ /* 0x000fe200078e0207 */
[----:B------:R-:W-:Y:S06]  /*c4a0*/  BRA `(.L_x_209) ;  /* 0x00000000000c7947 */ /* 0x000fec0003800000 */
.L_x_206:
[----:B------:R-:W-:Y:S02]  /*c4b0*/  IMAD.MOV.U32 R25, RZ, RZ, RZ ;  /* 0x000000ffff197224 */ /* 0x000fe400078e00ff */
[----:B------:R-:W-:Y:S02]  /*c4c0*/  IMAD.U32 R24, RZ, RZ, UR6 ;  /* 0x00000006ff187e24 */ /* 0x000fe4000f8e00ff */
[----:B------:R-:W-:-:S07]  /*c4d0*/  IMAD.MOV.U32 R26, RZ, RZ, RZ ;  /* 0x000000ffff1a7224 */ /* 0x000fce00078e00ff */
.L_x_209:
[----:B------:R-:W-:-:S13]  /*c4e0*/  ISETP.NE.AND P0, PT, R0, RZ, PT ;  /* 0x000000ff0000720c */ /* 0x000fda0003f05270 */
[----:B------:R-:W0:Y:S01]  /*c4f0*/  @!P0 S2R R3, SR_CgaCtaId ;  /* 0x0000000000038919 */ /* 0x000e220000008800 */
[----:B------:R-:W-:-:S04]  /*c500*/  @!P0 MOV R0, 0x400 ;  /* 0x0000040000008802 */ /* 0x000fc80000000f00 */
[----:B0-----:R-:W-:-:S05]  /*c510*/  @!P0 LEA R0, R3, R0, 0x18 ;  /* 0x0000000003008211 */ /* 0x001fca00078ec0ff */
[----:B------:R2:W-:Y:S01]  /*c520*/  @!P0 STS.128 [R0+0x308d0], R24 ;  /* 0x0308d01800008388 */ /* 0x0005e20000000c00 */
[----:B------:R-:W-:Y:S06]  /*c530*/  BAR.ARV 0x5, 0x200 ;  /* 0x0148000000007b1d */ /* 0x000fec0000002000 */
.L_x_204:
[----:B------:R3:W-:Y:S01]  /*c540*/  STL [R1+0x34], RZ ;  /* 0x000034ff01007387 */ /* 0x0007e20000100800 */
[----:B------:R-:W-:Y:S01]  /*c550*/  ULDC UR4, c[0x0][0xc3c] ;  /* 0x00030f0000047ab9 */ /* 0x000fe20000000800 */
[----:B------:R-:W-:Y:S01]  /*c560*/  MOV R28, 0x1 ;  /* 0x00000001001c7802 */ /* 0x000fe20000000f00 */
[----:B------:R-:W-:Y:S01]  /*c570*/  IMAD.MOV.U32 R18, RZ, RZ, RZ ;  /* 0x000000ffff127224 */ /* 0x000fe200078e00ff */
[----:B-1----:R-:W-:-:S13]  /*c580*/  ISETP.GE.AND P0, PT, R27, UR4, PT ;  /* 0x000000041b007c0c */ /* 0x002fda000bf06270 */
[----:B---3--:R-:W-:Y:S05]  /*c590*/  @P0 BRA `(.L_x_210) ;  /* 0x0000004800a80947 */ /* 0x008fea0003800000 */
[----:B------:R-:W0:Y:S01]  /*c5a0*/  S2R R5, SR_TID.X ;  /* 0x0000000000057919 */ /* 0x000e220000002100 */
[----:B------:R-:W1:Y:S01]  /*c5b0*/  S2UR UR5, SR_CgaCtaId ;  /* 0x00000000000579c3 */ /* 0x000e620000008800 */
[----:B------:R-:W-:Y:S01]  /*c5c0*/  UMOV UR4, 0x400 ;  /* 0x0000040000047882 */ /* 0x000fe20000000000 */
[----:B------:R-:W-:Y:S01]  /*c5d0*/  BSSY B8, `(.L_x_210) ;  /* 0x00004a6000087945 */ /* 0x000fe20003800000 */
[----:B------:R3:W-:Y:S01]  /*c5e0*/  STL [R1+0x34], RZ ;  /* 0x000034ff01007387 */ /* 0x0007e20000100800 */
[----:B------:R-:W-:Y:S01]  /*c5f0*/  IMAD.MOV.U32 R28, RZ, RZ, 0x1 ;  /* 0x00000001ff1c7424 */ /* 0x000fe200078e00ff */
[----:B------:R-:W-:Y:S01]  /*c600*/  ULDC UR36, c[0x0][0xc] ;  /* 0x0000030000247ab9 */ /* 0x000fe20000000800 */
[----:B------:R-:W-:Y:S01]  /*c610*/  IMAD.MOV.U32 R18, RZ, RZ, RZ ;  /* 0x000000ffff127224 */ /* 0x000fe200078e00ff */
[----:B------:R-:W-:Y:S01]  /*c620*/  ULDC.64 UR40, c[0x0][0x198] ;  /* 0x0000660000287ab9 */ /* 0x000fe20000000a00 */
[----:B-1----:R-:W-:-:S06]  /*c630*/  ULEA UR4, UR5, UR4, 0x18 ;  /* 0x0000000405047291 */ /* 0x002fcc000f8ec03f */
[----:B------:R-:W-:Y:S01]  /*c640*/  MOV R17, UR4 ;  /* 0x0000000400117c02 */ /* 0x000fe20008000f00 */
[C---:B0-2---:R-:W-:Y:S01]  /*c650*/  IMAD.SHL.U32 R0, R5.reuse, 0x8, RZ ;  /* 0x0000000805007824 */ /* 0x045fe200078e00ff */
[----:B------:R-:W-:-:S04]  /*c660*/  LOP3.LUT R4, R5, 0x7f, RZ, 0xc0, !PT ;  /* 0x0000007f05047812 */ /* 0x000fc800078ec0ff */
[----:B------:R-:W-:Y:S01]  /*c670*/  LOP3.LUT R2, R0, 0x1f8, RZ, 0xc0, !PT ;  /* 0x000001f800027812 */ /* 0x000fe200078ec0ff */
[----:B------:R-:W-:Y:S01]  /*c680*/  IMAD.SHL.U32 R3, R4, 0x8, RZ ;  /* 0x0000000804037824 */ /* 0x000fe200078e00ff */
[----:B------:R-:W-:Y:S02]  /*c690*/  SHF.R.U32.HI R4, RZ, 0x3, R4 ;  /* 0x00000003ff047819 */ /* 0x000fe40000011604 */
[----:B------:R-:W-:-:S04]  /*c6a0*/  LOP3.LUT R2, R2, 0x38, R5, 0x78, !PT ;  /* 0x0000003802027812 */ /* 0x000fc800078e7805 */
[----:B------:R-:W-:Y:S01]  /*c6b0*/  LOP3.LUT R2, R2, 0x200, R3, 0xf8, !PT ;  /* 0x0000020002027812 */ /* 0x000fe200078ef803 */
[----:B------:R-:W-:-:S04]  /*c6c0*/  IMAD.SHL.U32 R3, R5, 0x10, RZ ;  /* 0x0000001005037824 */ /* 0x000fc800078e00ff */
[----:B------:R-:W-:Y:S01]  /*c6d0*/  IMAD R0, R2, 0x2, R17 ;  /* 0x0000000202007824 */ /* 0x000fe200078e0211 */
[----:B------:R-:W-:-:S04]  /*c6e0*/  LOP3.LUT R3, R4, 0x70, R3, 0xf8, !PT ;  /* 0x0000007004037812 */ /* 0x000fc800078ef803 */
[----:B------:R3:W-:Y:S03]  /*c6f0*/  STL [R1+0x8], R0 ;  /* 0x0000080001007387 */ /* 0x0007e60000100800 */
.L_x_300:
[----:B0-----:R-:W0:Y:S02]  /*c700*/  LDC.64 R2, c[0x0][0xc88] ;  /* 0x00032200ff027b82 */ /* 0x001e240000000a00 */
[----:B0-----:R-:W-:-:S05]  /*c710*/  IMAD.WIDE R2, R27, 0x4, R2 ;  /* 0x000000041b027825 */ /* 0x001fca00078e0202 */
[----:B--2---:R-:W2:Y:S01]  /*c720*/  LDG.E R10, desc[UR38][R2.64] ;  /* 0x00000026020a7981 */ /* 0x004ea2000c1e1900 */
[----:B------:R-:W-:Y:S05]  /*c730*/  YIELD ;  /* 0x0000000000007946 */ /* 0x000fea0003800000 */
[----:B------:R-:W-:Y:S01]  /*c740*/  ULDC.64 UR4, c[0x0][0xa28] ;  /* 0x00028a0000047ab9 */ /* 0x000fe20000000a00 */
[----:B---3--:R-:W-:Y:S01]  /*c750*/  IMAD.MOV.U32 R0, RZ, RZ, RZ ;  /* 0x000000ffff007224 */ /* 0x008fe200078e00ff */
[----:B------:R-:W-:Y:S01]  /*c760*/  ISETP.NE.U32.AND P0, PT, RZ, UR4, PT ;  /* 0x00000004ff007c0c */ /* 0x000fe2000bf05070 */
[----:B------:R-:W-:Y:S01]  /*c770*/  IMAD.MOV.U32 R6, RZ, RZ, RZ ;  /* 0x000000ffff067224 */ /* 0x000fe200078e00ff */
[----:B------:R-:W-:Y:S01]  /*c780*/  ULDC.64 UR8, c[0x0][0xa08] ;  /* 0x0002820000087ab9 */ /* 0x000fe20000000a00 */
[----:B------:R-:W-:Y:S01]  /*c790*/  ULDC.64 UR6, c[0x0][0xa18] ;  /* 0x0002860000067ab9 */ /* 0x000fe20000000a00 */
[----:B------:R-:W-:-:S02]  /*c7a0*/  ISETP.NE.AND.EX P0, PT, RZ, UR5, PT, P0 ;  /* 0x00000005ff007c0c */ /* 0x000fc4000bf05300 */
[----:B------:R-:W-:Y:S02]  /*c7b0*/  ISETP.NE.U32.AND P2, PT, RZ, UR8, PT ;  /* 0x00000008ff007c0c */ /* 0x000fe4000bf45070 */
[----:B--2---:R-:W-:Y:S01]  /*c7c0*/  SHF.R.S32.HI R4, RZ, 0x1f, R10 ;  /* 0x0000001fff047819 */ /* 0x004fe2000001140a */
[----:B------:R-:W-:-:S08]  /*c7d0*/  IMAD.SHL.U32 R19, R10, 0x4, RZ ;  /* 0x000000040a137824 */ /* 0x000fd000078e00ff */
[C---:B------:R-:W-:Y:S01]  /*c7e0*/  @P0 LEA R2, P1, R10.reuse, UR4, 0x2 ;  /* 0x000000040a020c11 */ /* 0x040fe2000f8210ff */
[----:B------:R-:W-:Y:S03]  /*c7f0*/  STL [R1+0xc], R10 ;  /* 0x00000c0a01007387 */ /* 0x000fe60000100800 */
[C-C-:B------:R-:W-:Y:S01]  /*c800*/  @P0 LEA.HI.X R3, R10.reuse, UR5, R4.reuse, 0x2, P1 ;  /* 0x000000050a030c11 */ /* 0x140fe200088f1404 */
[----:B------:R-:W-:Y:S01]  /*c810*/  ULDC.64 UR4, c[0x0][0xa00] ;  /* 0x0002800000047ab9 */ /* 0x000fe20000000a00 */
[----:B------:R-:W-:Y:S01]  /*c820*/  SHF.L.U64.HI R22, R10, 0x2, R4 ;  /* 0x000000020a167819 */ /* 0x000fe20000010204 */
[----:B------:R0:W-:Y:S01]  /*c830*/  STL [R1+0x20], R4 ;  /* 0x0000200401007387 */ /* 0x0001e20000100800 */
[----:B------:R-:W-:-:S03]  /*c840*/  ISETP.NE.U32.AND P1, PT, RZ, UR4, PT ;  /* 0x00000004ff007c0c */ /* 0x000fc6000bf25070 */
[----:B-1----:R1:W5:Y:S01]  /*c850*/  @P0 LDG.E R0, desc[UR38][R2.64] ;  /* 0x0000002602000981 */ /* 0x002362000c1e1900 */
[----:B------:R-:W-:Y:S01]  /*c860*/  ISETP.NE.AND.EX P1, PT, RZ, UR5, PT, P1 ;  /* 0x00000005ff007c0c */ /* 0x000fe2000bf25310 */
[----:B------:R-:W-:Y:S01]  /*c870*/  IMAD.MOV.U32 R8, RZ, RZ, RZ ;  /* 0x000000ffff087224 */ /* 0x000fe200078e00ff */
[----:B------:R-:W-:Y:S02]  /*c880*/  ISETP.NE.AND.EX P0, PT, RZ, UR9, PT, P2 ;  /* 0x00000009ff007c0c */ /* 0x000fe4000bf05320 */
[----:B------:R-:W-:Y:S02]  /*c890*/  ISETP.NE.U32.AND P2, PT, RZ, UR6, PT ;  /* 0x00000006ff007c0c */ /* 0x000fe4000bf45070 */
[C---:B0-----:R-:W-:Y:S02]  /*c8a0*/  IADD3 R4, P4, R19.reuse, UR8, RZ ;  /* 0x0000000813047c10 */ /* 0x041fe4000ff9e0ff */
[----:B-1----:R-:W-:Y:S02]  /*c8b0*/  IADD3 R2, P3, R19, UR4, RZ ;  /* 0x0000000413027c10 */ /* 0x002fe4000ff7e0ff */
[----:B------:R-:W-:-:S02]  /*c8c0*/  ISETP.NE.AND.EX P2, PT, RZ, UR7, PT, P2 ;  /* 0x00000007ff007c0c */ /* 0x000fc4000bf45320 */
[C---:B------:R-:W-:Y:S02]  /*c8d0*/  IADD3.X R3, R22.reuse, UR5, RZ, P3, !PT ;  /* 0x0000000516037c10 */ /* 0x040fe40009ffe4ff */
[----:B------:R-:W-:-:S03]  /*c8e0*/  IADD3.X R5, R22, UR9, RZ, P4, !PT ;  /* 0x0000000916057c10 */ /* 0x000fc6000a7fe4ff */
[----:B------:R-:W2:Y:S01]  /*c8f0*/  @P1 LDG.E R6, desc[UR38][R2.64] ;  /* 0x0000002602061981 */ /* 0x000ea2000c1e1900 */
[----:B------:R-:W-:Y:S02]  /*c900*/  ULDC UR4, c[0x0][0x288] ;  /* 0x0000a20000047ab9 */ /* 0x000fe40000000800 */
[----:B------:R-:W-:Y:S01]  /*c910*/  IMAD.U32 R9, RZ, RZ, UR4 ;  /* 0x00000004ff097e24 */ /* 0x000fe2000f8e00ff */
[----:B------:R-:W5:Y:S01]  /*c920*/  @P0 LDG.E R8, desc[UR38][R4.64] ;  /* 0x0000002604080981 */ /* 0x000f62000c1e1900 */
[----:B------:R-:W-:-:S03]  /*c930*/  ULDC.64 UR4, c[0x0][0x418] ;  /* 0x0001060000047ab9 */ /* 0x000fc60000000a00 */
[----:B--2---:R0:W-:Y:S02]  /*c940*/  STL [R1+0x10], R6 ;  /* 0x0000100601007387 */ /* 0x0041e40000100800 */
[----:B0-----:R-:W-:-:S04]  /*c950*/  @P2 IADD3 R6, P3, R19, UR6, RZ ;  /* 0x0000000613062c10 */ /* 0x001fc8000ff7e0ff */
[----:B------:R-:W-:-:S05]  /*c960*/  @P2 IADD3.X R7, R22, UR7, RZ, P3, !PT ;  /* 0x0000000716072c10 */ /* 0x000fca0009ffe4ff */
[----:B------:R0:W2:Y:S01]  /*c970*/  @P2 LDG.E R9, desc[UR38][R6.64] ;  /* 0x0000002606092981 */ /* 0x0000a2000c1e1900 */
[----:B------:R-:W-:-:S03]  /*c980*/  UISETP.NE.U32.AND UP0, UPT, UR4, URZ, UPT ;  /* 0x0000003f0400728c */ /* 0x000fc6000bf05070 */
[----:B------:R-:W-:Y:S01]  /*c990*/  ULDC UR4, c[0x0][0x424] ;  /* 0x0001090000047ab9 */ /* 0x000fe20000000800 */
[----:B------:R-:W-:-:S03]  /*c9a0*/  UISETP.NE.AND.EX UP0, UPT, UR5, URZ, UPT, UP0 ;  /* 0x0000003f0500728c */ /* 0x000fc6000bf05300 */
[----:B------:R-:W-:Y:S01]  /*c9b0*/  ULDC UR5, c[0x0][0x2f0] ;  /* 0x0000bc0000057ab9 */ /* 0x000fe20000000800 */
[----:B------:R-:W-:-:S04]  /*c9c0*/  USEL UR4, UR4, 0x1, UP0 ;  /* 0x0000000104047887 */ /* 0x000fc80008000000 */
[----:B------:R-:W-:-:S06]  /*c9d0*/  UIMAD UR4, UR4, UR5, URZ ;  /* 0x00000005040472a4 */ /* 0x000fcc000f8e023f */
[----:B0-----:R-:W-:Y:S01]  /*c9e0*/  MOV R7, UR4 ;  /* 0x0000000400077c02 */ /* 0x001fe20008000f00 */
[----:B--2---:R0:W-:Y:S01]  /*c9f0*/  STL [R1+0x30], R9 ;  /* 0x0000300901007387 */ /* 0x0041e20000100800 */
[----:B------:R-:W-:Y:S05]  /*ca00*/  @P2 BRA `(.L_x_211) ;  /* 0x0000000000142947 */ /* 0x000fea0003800000 */
[----:B------:R-:W-:Y:S05]  /*ca10*/  @!P1 BRA `(.L_x_211) ;  /* 0x0000000000109947 */ /* 0x000fea0003800000 */
[----:B------:R-:W2:Y:S04]  /*ca20*/  LDG.E R6, desc[UR38][R2.64] ;  /* 0x0000002602067981 */ /* 0x000ea8000c1e1900 */
[----:B0-----:R-:W2:Y:S02]  /*ca30*/  LDG.E R9, desc[UR38][R2.64+0x4] ;  /* 0x0000042602097981 */ /* 0x001ea4000c1e1900 */
[----:B--2---:R-:W-:-:S05]  /*ca40*/  IMAD.IADD R2, R9, 0x1, -R6 ;  /* 0x0000000109027824 */ /* 0x004fca00078e0a06 */
[----:B------:R1:W-:Y:S02]  /*ca50*/  STL [R1+0x30], R2 ;  /* 0x0000300201007387 */ /* 0x0003e40000100800 */
.L_x_211:
[----:B------:R-:W-:Y:S01]  /*ca60*/  ULDC.64 UR4, c[0x0][0xa20] ;  /* 0x0002880000047ab9 */ /* 0x000fe20000000a00 */
[C---:B------:R-:W-:Y:S01]  /*ca70*/  LOP3.LUT R6, R26.reuse, 0xff000000, RZ, 0xc0, !PT ;  /* 0xff0000001a067812 */ /* 0x040fe200078ec0ff */
[----:B------:R-:W-:Y:S01]  /*ca80*/  IMAD.MOV.U32 R23, RZ, RZ, R10 ;  /* 0x000000ffff177224 */ /* 0x000fe200078e000a */
[----:B------:R-:W-:Y:S02]  /*ca90*/  ISETP.NE.U32.AND P1, PT, RZ, UR4, PT ;  /* 0x00000004ff007c0c */ /* 0x000fe4000bf25070 */
[----:B------:R-:W-:Y:S02]  /*caa0*/  SHF.R.U32.HI R6, RZ, 0x8, R6 ;  /* 0x00000008ff067819 */ /* 0x000fe40000011606 */
[----:B------:R-:W-:Y:S02]  /*cab0*/  ISETP.NE.AND.EX P1, PT, RZ, UR5, PT, P1 ;  /* 0x00000005ff007c0c */ /* 0x000fe4000bf25310 */
[C---:B-1----:R-:W-:Y:S02]  /*cac0*/  LOP3.LUT R2, R26.reuse, 0xff0000, RZ, 0xc0, !PT ;  /* 0x00ff00001a027812 */ /* 0x042fe400078ec0ff */
[----:B------:R-:W-:Y:S01]  /*cad0*/  LOP3.LUT R16, R26, 0xffff, RZ, 0xc0, !PT ;  /* 0x0000ffff1a107812 */ /* 0x000fe200078ec0ff */
[----:B-----5:R-:W-:Y:S01]  /*cae0*/  IMAD.IADD R26, R8, 0x1, R0 ;  /* 0x00000001081a7824 */ /* 0x020fe200078e0200 */
[----:B------:R-:W-:-:S07]  /*caf0*/  LEA.HI R6, R2, R6, RZ, 0x10 ;  /* 0x0000000602067211 */ /* 0x000fce00078f80ff */
[----:B------:R-:W-:Y:S05]  /*cb00*/  @!P1 BRA `(.L_x_212) ;  /* 0x0000000000109947 */ /* 0x000fea0003800000 */
[----:B------:R-:W-:-:S04]  /*cb10*/  IADD3 R2, P0, R19, UR4, RZ ;  /* 0x0000000413027c10 */ /* 0x000fc8000ff1e0ff */
[----:B------:R-:W-:-:S05]  /*cb20*/  IADD3.X R3, R22, UR5, RZ, P0, !PT ;  /* 0x0000000516037c10 */ /* 0x000fca00087fe4ff */
[----:B------:R1:W5:Y:S01]  /*cb30*/  LDG.E R7, desc[UR38][R2.64] ;  /* 0x0000002602077981 */ /* 0x000362000c1e1900 */
[----:B------:R-:W-:Y:S05]  /*cb40*/  BRA `(.L_x_213) ;  /* 0x0000000000107947 */ /* 0x000fea0003800000 */
.L_x_212:
[----:B------:R-:W-:Y:S05]  /*cb50*/  @!P0 BRA `(.L_x_213) ;  /* 0x00000000000c8947 */ /* 0x000fea0003800000 */
[----:B------:R-:W2:Y:S04]  /*cb60*/  LDG.E R7, desc[UR38][R4.64] ;  /* 0x0000002604077981 */ /* 0x000ea8000c1e1900 */
[----:B------:R-:W2:Y:S02]  /*cb70*/  LDG.E R2, desc[UR38][R4.64+0x4] ;  /* 0x0000042604027981 */ /* 0x000ea4000c1e1900 */
[----:B--2---:R-:W-:-:S07]  /*cb80*/  IMAD.IADD R7, R2, 0x1, -R7 ;  /* 0x0000000102077824 */ /* 0x004fce00078e0a07 */
.L_x_213:
[----:B-----5:R-:W-:Y:S01]  /*cb90*/  IMAD.IADD R7, R7, 0x1, -R0 ;  /* 0x0000000107077824 */ /* 0x020fe200078e0a00 */
[----:B-1----:R-:W-:Y:S01]  /*cba0*/  MOV R2, RZ ;  /* 0x000000ff00027202 */ /* 0x002fe20000000f00 */
[----:B------:R-:W-:Y:S01]  /*cbb0*/  BSSY B0, `(.L_x_214) ;  /* 0x000002a000007945 */ /* 0x000fe20003800000 */
[----:B0-----:R-:W-:Y:S01]  /*cbc0*/  LOP3.LUT R9, R6, 0xff, RZ, 0xc0, !PT ;  /* 0x000000ff06097812 */ /* 0x001fe200078ec0ff */
[C---:B------:R-:W-:Y:S01]  /*cbd0*/  VIADD R0, R7.reuse, 0xbf ;  /* 0x000000bf07007836 */ /* 0x040fe20000000000 */
[----:B------:R-:W-:Y:S01]  /*cbe0*/  ISETP.GE.AND P0, PT, R7, 0x1, PT ;  /* 0x000000010700780c */ /* 0x000fe20003f06270 */
[----:B------:R0:W-:Y:S01]  /*cbf0*/  STL [R1+0x18], R2 ;  /* 0x0000180201007387 */ /* 0x0001e20000100800 */
[----:B------:R-:W-:Y:S02]  /*cc00*/  IMAD.MOV.U32 R7, RZ, RZ, R2 ;  /* 0x000000ffff077224 */ /* 0x000fe400078e0002 */
[----:B------:R-:W-:-:S05]  /*cc10*/  IMAD.HI R0, R0, 0x2aaaaaab, RZ ;  /* 0x2aaaaaab00007827 */ /* 0x000fca00078e02ff */
[----:B------:R-:W-:-:S04]  /*cc20*/  SHF.R.U32.HI R3, RZ, 0x1f, R0 ;  /* 0x0000001fff037819 */ /* 0x000fc80000011600 */
[----:B------:R-:W-:-:S05]  /*cc30*/  LEA.HI.SX32 R8, R0, R3, 0x1b ;  /* 0x0000000300087211 */ /* 0x000fca00078fdaff */
[----:B------:R0:W-:Y:S04]  /*cc40*/  STL [R1+0x24], R8 ;  /* 0x0000240801007387 */ /* 0x0001e80000100800 */
[----:B------:R0:W-:Y:S01]  /*cc50*/  STL [R1+0x38], R9 ;  /* 0x0000380901007387 */ /* 0x0001e20000100800 */
[----:B------:R-:W-:Y:S05]  /*cc60*/  @!P0 BRA `(.L_x_215) ;  /* 0x0000000000788947 */ /* 0x000fea0003800000 */
[----:B------:R-:W-:-:S04]  /*cc70*/  SHF.R.U32.HI R6, RZ, 0x10, R6 ;  /* 0x00000010ff067819 */ /* 0x000fc80000011606 */
[----:B------:R-:W-:-:S13]  /*cc80*/  ISETP.NE.AND P0, PT, R6, RZ, PT ;  /* 0x000000ff0600720c */ /* 0x000fda0003f05270 */
[----:B------:R-:W1:Y:S02]  /*cc90*/  @!P0 LDC R6, c[0x0][0x9f0] ;  /* 0x00027c00ff068b82 */ /* 0x000e640000000800 */
[-C--:B-1----:R-:W-:Y:S02]  /*cca0*/  IABS R0, R6.reuse ;  /* 0x0000000600007213 */ /* 0x082fe40000000000 */
[----:B------:R-:W-:Y:S02]  /*ccb0*/  IABS R5, R6 ;  /* 0x0000000600057213 */ /* 0x000fe40000000000 */
[----:B0-----:R-:W0:Y:S03]  /*ccc0*/  I2F.RP R2, R0 ;  /* 0x0000000000027306 */ /* 0x001e260000209400 */
[----:B------:R-:W-:-:S05]  /*ccd0*/  IMAD.MOV R5, RZ, RZ, -R5 ;  /* 0x000000ffff057224 */ /* 0x000fca00078e0a05 */
[----:B0-----:R-:W0:Y:S02]  /*cce0*/  MUFU.RCP R2, R2 ;  /* 0x0000000200027308 */ /* 0x001e240000001000 */
[----:B0-----:R-:W-:-:S06]  /*ccf0*/  VIADD R2, R2, 0xffffffe ;  /* 0x0ffffffe02027836 */ /* 0x001fcc0000000000 */
[----:B------:R-:W0:Y:S02]  /*cd00*/  F2I.FTZ.U32.TRUNC.NTZ R3, R2 ;  /* 0x0000000200037305 */ /* 0x000e24000021f000 */
[----:B0-----:R-:W-:-:S04]  /*cd10*/  IMAD.MOV R2, RZ, RZ, -R3 ;  /* 0x000000ffff027224 */ /* 0x001fc800078e0a03 */
[----:B------:R-:W-:Y:S02]  /*cd20*/  IMAD R4, R2, R0, RZ ;  /* 0x0000000002047224 */ /* 0x000fe400078e02ff */
[----:B------:R-:W-:-:S04]  /*cd30*/  IMAD.MOV.U32 R2, RZ, RZ, RZ ;  /* 0x000000ffff027224 */ /* 0x000fc800078e00ff */
[----:B------:R-:W-:Y:S01]  /*cd40*/  IMAD.HI.U32 R4, R3, R4, R2 ;  /* 0x0000000403047227 */ /* 0x000fe200078e0002 */
[----:B------:R-:W-:-:S04]  /*cd50*/  IADD3 R3, R6, -0x1, R8 ;  /* 0xffffffff06037810 */ /* 0x000fc80007ffe008 */
[----:B------:R-:W-:Y:S02]  /*cd60*/  IABS R2, R3 ;  /* 0x0000000300027213 */ /* 0x000fe40000000000 */
[----:B------:R-:W-:-:S03]  /*cd70*/  LOP3.LUT R3, R3, R6, RZ, 0x3c, !PT ;  /* 0x0000000603037212 */ /* 0x000fc600078e3cff */
[----:B------:R-:W-:Y:S01]  /*cd80*/  IMAD.HI.U32 R4, R4, R2, RZ ;  /* 0x0000000204047227 */ /* 0x000fe200078e00ff */
[----:B------:R-:W-:-:S03]  /*cd90*/  ISETP.GE.AND P2, PT, R3, RZ, PT ;  /* 0x000000ff0300720c */ /* 0x000fc60003f46270 */
[----:B------:R-:W-:-:S05]  /*cda0*/  IMAD R2, R4, R5, R2 ;  /* 0x0000000504027224 */ /* 0x000fca00078e0202 */
[----:B------:R-:W-:-:S13]  /*cdb0*/  ISETP.GT.U32.AND P1, PT, R0, R2, PT ;  /* 0x000000020000720c */ /* 0x000fda0003f24070 */
[----:B------:R-:W-:Y:S01]  /*cdc0*/  @!P1 IMAD.IADD R2, R2, 0x1, -R0 ;  /* 0x0000000102029824 */ /* 0x000fe200078e0a00 */
[----:B------:R-:W-:Y:S02]  /*cdd0*/  @!P1 IADD3 R4, R4, 0x1, RZ ;  /* 0x0000000104049810 */ /* 0x000fe40007ffe0ff */
[----:B------:R-:W-:Y:S02]  /*cde0*/  ISETP.NE.AND P1, PT, R6, RZ, PT ;  /* 0x000000ff0600720c */ /* 0x000fe40003f25270 */
[----:B------:R-:W-:-:S13]  /*cdf0*/  ISETP.GE.U32.AND P0, PT, R2, R0, PT ;  /* 0x000000000200720c */ /* 0x000fda0003f06070 */
[----:B------:R-:W-:-:S04]  /*ce00*/  @P0 VIADD R4, R4, 0x1 ;  /* 0x0000000104040836 */ /* 0x000fc80000000000 */
[----:B------:R-:W-:Y:S01]  /*ce10*/  @!P2 IMAD.MOV R4, RZ, RZ, -R4 ;  /* 0x000000ffff04a224 */ /* 0x000fe200078e0a04 */
[----:B------:R-:W-:-:S05]  /*ce20*/  @!P1 LOP3.LUT R4, RZ, R6, RZ, 0x33, !PT ;  /* 0x00000006ff049212 */ /* 0x000fca00078e33ff */
[----:B------:R-:W-:-:S05]  /*ce30*/  IMAD.MOV.U32 R7, RZ, RZ, R4 ;  /* 0x000000ffff077224 */ /* 0x000fca00078e0004 */
[----:B------:R1:W-:Y:S02]  /*ce40*/  STL [R1+0x18], R7 ;  /* 0x0000180701007387 */ /* 0x0003e40000100800 */
.L_x_215:
[----:B------:R-:W-:Y:S05]  /*ce50*/  BSYNC B0 ;  /* 0x0000000000007941 */ /* 0x000fea0003800000 */
.L_x_214:
[----:B------:R-:W-:Y:S01]  /*ce60*/  IMAD.MOV.U32 R0, RZ, RZ, R7 ;  /* 0x000000ffff007224 */ /* 0x000fe200078e0007 */
[----:B------:R-:W-:Y:S03]  /*ce70*/  BSSY B7, `(.L_x_216) ;  /* 0x0000358000077945 */ /* 0x000fe60003800000 */
[----:B0-----:R-:W-:-:S05]  /*ce80*/  IMAD R2, R9, R0, RZ ;  /* 0x0000000009027224 */ /* 0x001fca00078e02ff */
[----:B------:R-:W-:Y:S01]  /*ce90*/  VIADDMNMX R0, R2, R0, R8, PT ;  /* 0x0000000002007246 */ /* 0x000fe20003800108 */
[----:B------:R0:W-:Y:S03]  /*cea0*/  STL [R1+0x4], R2 ;  /* 0x0000040201007387 */ /* 0x0001e60000100800 */
[----:B------:R-:W-:Y:S01]  /*ceb0*/  ISETP.GT.AND P0, PT, R0, R2, PT ;  /* 0x000000020000720c */ /* 0x000fe20003f04270 */
[----:B------:R0:W-:-:S12]  /*cec0*/  STL [R1+0x1c], R0 ;  /* 0x00001c0001007387 */ /* 0x0001d80000100800 */
[----:B0-----:R-:W-:Y:S05]  /*ced0*/  @P0 BRA `(.L_x_217) ;  /* 0x0000000000440947 */ /* 0x001fea0003800000 */
[----:B------:R-:W0:Y:S02]  /*cee0*/  S2R R0, SR_TID.X ;  /* 0x0000000000007919 */ /* 0x000e240000002100 */
[----:B0-----:R-:W-:-:S04]  /*cef0*/  LOP3.LUT R0, R0, 0x7f, RZ, 0xc0, !PT ;  /* 0x0000007f00007812 */ /* 0x001fc800078ec0ff */
[----:B------:R-:W-:-:S13]  /*cf00*/  ISETP.NE.AND P0, PT, R0, RZ, PT ;  /* 0x000000ff0000720c */ /* 0x000fda0003f05270 */
[----:B------:R-:W-:Y:S05]  /*cf10*/  @P0 BRA `(.L_x_218) ;  /* 0x0000003400340947 */ /* 0x000fea0003800000 */
[----:B------:R-:W0:Y:S01]  /*cf20*/  S2R R5, SR_LANEID ;  /* 0x0000000000057919 */ /* 0x000e220000000000 */
[----:B------:R-:W-:Y:S01]  /*cf30*/  VOTEU.ANY UR4, UPT, PT ;  /* 0x0000000000047886 */ /* 0x000fe200038e0100 */
[----:B------:R-:W2:Y:S01]  /*cf40*/  LDC.64 R2, c[0x0][0xc60] ;  /* 0x00031800ff027b82 */ /* 0x000ea20000000a00 */
[----:B------:R-:W0:Y:S02]  /*cf50*/  FLO.U32 R0, UR4 ;  /* 0x0000000400007d00 */ /* 0x000e2400080e0000 */
[----:B0-----:R-:W-:-:S06]  /*cf60*/  ISETP.EQ.U32.AND P0, PT, R0, R5, PT ;  /* 0x000000050000720c */ /* 0x001fcc0003f02070 */
[----:B------:R-:W2:Y:S07]  /*cf70*/  POPC R5, UR4 ;  /* 0x0000000400057d09 */ /* 0x000eae0008000000 */
[----:B--2---:R-:W2:Y:S01]  /*cf80*/  @P0 ATOMG.E.ADD.STRONG.GPU PT, R3, desc[UR38][R2.64], R5 ;  /* 0x00000005020309a8 */ /* 0x004ea200081ee1e6 */
[----:B------:R-:W0:Y:S02]  /*cf90*/  S2R R4, SR_LTMASK ;  /* 0x0000000000047919 */ /* 0x000e240000003900 */
[----:B0-----:R-:W-:-:S04]  /*cfa0*/  LOP3.LUT R4, R4, UR4, RZ, 0xc0, !PT ;  /* 0x0000000404047c12 */ /* 0x001fc8000f8ec0ff */
[----:B-1----:R-:W0:Y:S01]  /*cfb0*/  POPC R7, R4 ;  /* 0x0000000400077309 */ /* 0x002e220000000000 */
[----:B--2---:R-:W0:Y:S02]  /*cfc0*/  SHFL.IDX PT, R0, R3, R0, 0x1f ;  /* 0x00001f0003007589 */ /* 0x004e2400000e0000 */
[----:B0-----:R-:W-:Y:S01]  /*cfd0*/  IADD3 R24, R0, UR36, R7 ;  /* 0x0000002400187c10 */ /* 0x001fe2000fffe007 */
[----:B------:R-:W-:Y:S06]  /*cfe0*/  BRA `(.L_x_218) ;  /* 0x0000003400007947 */ /* 0x000fec0003800000 */
.L_x_217:
[----:B------:R-:W-:Y:S01]  /*cff0*/  VIADD R0, R17, 0x12400 ;  /* 0x0001240011007836 */ /* 0x000fe20000000000 */
[----:B------:R-:W-:Y:S04]  /*d000*/  BSSY B6, `(.L_x_219) ;  /* 0x0000013000067945 */ /* 0x000fe80003800000 */
[----:B------:R-:W-:-:S13]  /*d010*/  LOP3.LUT P0, RZ, R0, 0x3ff, RZ, 0xc0, !PT ;  /* 0x000003ff00ff7812 */ /* 0x000fda000780c0ff */
[----:B------:R-:W-:Y:S05]  /*d020*/  @!P0 BRA `(.L_x_220) ;  /* 0x0000000000408947 */ /* 0x000fea0003800000 */
[----:B------:R-:W-:Y:S01]  /*d030*/  MOV R2, 0x0 ;  /* 0x0000000000027802 */ /* 0x000fe20000000f00 */
[----:B------:R-:W-:Y:S01]  /*d040*/  ULDC.64 UR6, c[0x4][0xa8] ;  /* 0x01002a0000067ab9 */ /* 0x000fe20000000a00 */
[----:B------:R-:W-:Y:S01]  /*d050*/  ULDC.64 UR8, c[0x4][0xb0] ;  /* 0x01002c0000087ab9 */ /* 0x000fe20000000a00 */
[----:B------:R-:W-:Y:S01]  /*d060*/  ULDC.64 UR4, c[0x4][0x30] ;  /* 0x01000c0000047ab9 */ /* 0x000fe20000000a00 */
[----:B------:R-:W-:Y:S01]  /*d070*/  IMAD.U32 R4, RZ, RZ, UR6 ;  /* 0x00000006ff047e24 */ /* 0x000fe2000f8e00ff */
[----:B------:R-:W-:Y:S01]  /*d080*/  MOV R5, UR7 ;  /* 0x0000000700057c02 */ /* 0x000fe20008000f00 */
[----:B------:R-:W0:Y:S01]  /*d090*/  LDC.64 R2, c[0x4][R2] ;  /* 0x0100000002027b82 */ /* 0x000e220000000a00 */
[----:B------:R-:W-:Y:S01]  /*d0a0*/  IMAD.U32 R6, RZ, RZ, UR8 ;  /* 0x00000008ff067e24 */ /* 0x000fe2000f8e00ff */
[----:B------:R-:W-:Y:S01]  /*d0b0*/  MOV R13, RZ ;  /* 0x000000ff000d7202 */ /* 0x000fe20000000f00 */
[----:B-1----:R-:W-:Y:S02]  /*d0c0*/  IMAD.U32 R7, RZ, RZ, UR9 ;  /* 0x00000009ff077e24 */ /* 0x002fe4000f8e00ff */
[----:B------:R-:W-:-:S02]  /*d0d0*/  IMAD.U32 R10, RZ, RZ, UR4 ;  /* 0x00000004ff0a7e24 */ /* 0x000fc4000f8e00ff */
[----:B------:R-:W-:Y:S02]  /*d0e0*/  IMAD.U32 R11, RZ, RZ, UR5 ;  /* 0x00000005ff0b7e24 */ /* 0x000fe4000f8e00ff */
[----:B------:R-:W-:Y:S02]  /*d0f0*/  IMAD.MOV.U32 R8, RZ, RZ, 0x70 ;  /* 0x00000070ff087424 */ /* 0x000fe400078e00ff */
[----:B------:R-:W-:-:S07]  /*d100*/  IMAD.MOV.U32 R12, RZ, RZ, 0x1 ;  /* 0x00000001ff0c7424 */ /* 0x000fce00078e00ff */
[----:B------:R-:W-:-:S07]  /*d110*/  LEPC R20, `(.L_x_220) ;  /* 0x000000001014794e */ /* 0x000fce0000000000 */
[----:B0-----:R-:W-:Y:S05]  /*d120*/  CALL.ABS.NOINC R2 ;  /* 0x0000000002007343 */ /* 0x001fea0003c00000 */
.L_x_220:
[----:B------:R-:W-:Y:S05]  /*d130*/  BSYNC B6 ;  /* 0x0000000000067941 */ /* 0x000fea0003800000 */
.L_x_219:
        /* <DEDUP_REMOVED lines=8> */
[----:B------:R0:W2:Y:S01]  /*d1c0*/  LDC.64 R2, c[0x4][R29] ;  /* 0x010000001d027b82 */ /* 0x0000a20000000a00 */
[----:B------:R-:W-:Y:S01]  /*d1d0*/  IMAD.U32 R4, RZ, RZ, UR6 ;  /* 0x00000006ff047e24 */ /* 0x000fe2000f8e00ff */
[----:B------:R-:W-:Y:S01]  /*d1e0*/  MOV R11, UR5 ;  /* 0x00000005000b7c02 */ /* 0x000fe20008000f00 */
[----:B------:R-:W-:Y:S02]  /*d1f0*/  IMAD.U32 R5, RZ, RZ, UR7 ;  /* 0x00000007ff057e24 */ /* 0x000fe4000f8e00ff */
[----:B------:R-:W-:Y:S02]  /*d200*/  IMAD.U32 R6, RZ, RZ, UR8 ;  /* 0x00000008ff067e24 */ /* 0x000fe4000f8e00ff */
[----:B-1----:R-:W-:-:S02]  /*d210*/  IMAD.U32 R7, RZ, RZ, UR9 ;  /* 0x00000009ff077e24 */ /* 0x002fc4000f8e00ff */
[----:B------:R-:W-:Y:S02]  /*d220*/  IMAD.U32 R10, RZ, RZ, UR4 ;  /* 0x00000004ff0a7e24 */ /* 0x000fe4000f8e00ff */
[----:B------:R-:W-:Y:S02]  /*d230*/  IMAD.MOV.U32 R8, RZ, RZ, 0x70 ;  /* 0x00000070ff087424 */ /* 0x000fe400078e00ff */
[----:B------:R-:W-:Y:S02]  /*d240*/  IMAD.MOV.U32 R12, RZ, RZ, 0x1 ;  /* 0x00000001ff0c7424 */ /* 0x000fe400078e00ff */
[----:B0-----:R-:W-:-:S07]  /*d250*/  IMAD.MOV.U32 R13, RZ, RZ, RZ ;  /* 0x000000ffff0d7224 */ /* 0x001fce00078e00ff */
[----:B------:R-:W-:-:S07]  /*d260*/  LEPC R20, `(.L_x_223) ;  /* 0x000000001014794e */ /* 0x000fce0000000000 */
[----:B--2---:R-:W-:Y:S05]  /*d270*/  CALL.ABS.NOINC R2 ;  /* 0x0000000002007343 */ /* 0x004fea0003c00000 */
.L_x_223:
[----:B------:R0:W1:Y:S01]  /*d280*/  LDC.64 R2, c[0x4][R29] ;  /* 0x010000001d027b82 */ /* 0x0000620000000a00 */
[----:B------:R-:W-:Y:S01]  /*d290*/  ULDC.64 UR6, c[0x4][0xa8] ;  /* 0x01002a0000067ab9 */ /* 0x000fe20000000a00 */
[----:B------:R-:W-:Y:S01]  /*d2a0*/  ULDC.64 UR8, c[0x4][0xb0] ;  /* 0x01002c0000087ab9 */ /* 0x000fe20000000a00 */
[----:B------:R-:W-:Y:S01]  /*d2b0*/  ULDC.64 UR4, c[0x4][0x40] ;  /* 0x0100100000047ab9 */ /* 0x000fe20000000a00 */
[----:B------:R-:W-:Y:S01]  /*d2c0*/  IMAD.U32 R4, RZ, RZ, UR6 ;  /* 0x00000006ff047e24 */ /* 0x000fe2000f8e00ff */
[----:B------:R-:W-:Y:S01]  /*d2d0*/  MOV R7, UR9 ;  /* 0x0000000900077c02 */ /* 0x000fe20008000f00 */
[----:B------:R-:W-:Y:S02]  /*d2e0*/  IMAD.U32 R5, RZ, RZ, UR7 ;  /* 0x00000007ff057e24 */ /* 0x000fe4000f8e00ff */
[----:B------:R-:W-:Y:S02]  /*d2f0*/  IMAD.U32 R6, RZ, RZ, UR8 ;  /* 0x00000008ff067e24 */ /* 0x000fe4000f8e00ff */
[----:B------:R-:W-:-:S02]  /*d300*/  IMAD.U32 R10, RZ, RZ, UR4 ;  /* 0x00000004ff0a7e24 */ /* 0x000fc4000f8e00ff */
[----:B------:R-:W-:Y:S02]  /*d310*/  IMAD.U32 R11, RZ, RZ, UR5 ;  /* 0x00000005ff0b7e24 */ /* 0x000fe4000f8e00ff */
[----:B------:R-:W-:Y:S02]  /*d320*/  IMAD.MOV.U32 R8, RZ, RZ, 0x70 ;  /* 0x00000070ff087424 */ /* 0x000fe400078e00ff */
[----:B------:R-:W-:Y:S02]  /*d330*/  IMAD.MOV.U32 R12, RZ, RZ, 0x1 ;  /* 0x00000001ff0c7424 */ /* 0x000fe400078e00ff */
[----:B0-----:R-:W-:-:S07]  /*d340*/  IMAD.MOV.U32 R13, RZ, RZ, RZ ;  /* 0x000000ffff0d7224 */ /* 0x001fce00078e00ff */
[----:B------:R-:W-:-:S07]  /*d350*/  LEPC R20, `(.L_x_222) ;  /* 0x000000001014794e */ /* 0x000fce0000000000 */
[----:B-1----:R-:W-:Y:S05]  /*d360*/  CALL.ABS.NOINC R2 ;  /* 0x0000000002007343 */ /* 0x002fea0003c00000 */
.L_x_222:
[----:B------:R-:W-:Y:S05]  /*d370*/  BSYNC B6 ;  /* 0x0000000000067941 */ /* 0x000fea0003800000 */
.L_x_221:
[----:B------:R-:W-:Y:S01]  /*d380*/  ULDC.64 UR4, c[0x0][0x9f8] ;  /* 0x00027e0000047ab9 */ /* 0x000fe20000000a00 */
[----:B------:R-:W2:Y:S01]  /*d390*/  LDL R20, [R1+0x1c] ;  /* 0x00001c0001147983 */ /* 0x000ea20000100800 */
[----:B------:R-:W-:-:S04]  /*d3a0*/  ISETP.NE.U32.AND P0, PT, RZ, UR4, PT ;  /* 0x00000004ff007c0c */ /* 0x000fc8000bf05070 */
[----:B------:R-:W-:-:S13]  /*d3b0*/  ISETP.NE.AND.EX P0, PT, RZ, UR5, PT, P0 ;  /* 0x00000005ff007c0c */ /* 0x000fda000bf05300 */
[----:B------:R-:W-:-:S04]  /*d3c0*/  @P0 IADD3 R2, P1, R19, UR4, RZ ;  /* 0x0000000413020c10 */ /* 0x000fc8000ff3e0ff */
[----:B------:R-:W-:Y:S01]  /*d3d0*/  @P0 IADD3.X R3, R22, UR5, RZ, P1, !PT ;  /* 0x0000000516030c10 */ /* 0x000fe20008ffe4ff */
[----:B------:R-:W-:-:S04]  /*d3e0*/  ULDC.64 UR4, c[0x0][0xa08] ;  /* 0x0002820000047ab9 */ /* 0x000fc80000000a00 */
[----:B------:R0:W3:Y:S02]  /*d3f0*/  @P0 LDG.E R23, desc[UR38][R2.64] ;  /* 0x0000002602170981 */ /* 0x0000e4000c1e1900 */
[----:B0-----:R-:W0:Y:S02]  /*d400*/  LDC.64 R2, c[0x0][0x418] ;  /* 0x00010600ff027b82 */ /* 0x001e240000000a00 */
[----:B0-----:R-:W-:Y:S01]  /*d410*/  LOP3.LUT P0, RZ, R2, UR4, RZ, 0xfc, !PT ;  /* 0x0000000402ff7c12 */ /* 0x001fe2000f80fcff */
[----:B------:R-:W-:-:S03]  /*d420*/  UMOV UR4, 0xffffffff ;  /* 0xffffffff00047882 */ /* 0x000fc60000000000 */
[----:B------:R-:W-:Y:S01]  /*d430*/  LOP3.LUT P0, RZ, R3, UR5, RZ, 0xfc, P0 ;  /* 0x0000000503ff7c12 */ /* 0x000fe2000800fcff */
[----:B--2---:R-:W-:Y:S01]  /*d440*/  VIADD R22, R20, 0xffffffff ;  /* 0xffffffff14167836 */ /* 0x004fe20000000000 */
[----:B---3--:R-:W-:Y:S02]  /*d450*/  SHF.R.S32.HI R29, RZ, 0x1f, R23 ;  /* 0x0000001fff1d7819 */ /* 0x008fe40000011417 */
[----:B------:R-:W-:Y:S01]  /*d460*/  SEL R19, R23, RZ, !P0 ;  /* 0x000000ff17137207 */ /* 0x000fe20004000000 */
[----:B------:R-:W-:Y:S08]  /*d470*/  BRA.DIV UR4, `(.L_x_224) ;  /* 0x00000042044c7947 */ /* 0x000ff0000b800000 */
[----:B------:R-:W0:Y:S02]  /*d480*/  S2R R0, SR_TID.X ;  /* 0x0000000000007919 */ /* 0x000e240000002100 */
[----:B0-----:R-:W-:-:S04]  /*d490*/  SHF.R.U32.HI R0, RZ, 0x5, R0 ;  /* 0x00000005ff007819 */ /* 0x001fc80000011600 */
[----:B------:R-:W-:-:S05]  /*d4a0*/  LOP3.LUT R0, R0, 0x3, RZ, 0xc0, !PT ;  /* 0x0000000300007812 */ /* 0x000fca00078ec0ff */
[----:B------:R0:W2:Y:S02]  /*d4b0*/  SHFL.IDX PT, R14, R0, RZ, 0x1f ;  /* 0x00001fff000e7589 */ /* 0x0000a400000e0000 */
.L_x_316:
[----:B------:R-:W-:Y:S02]  /*d4c0*/  PLOP3.LUT P1, PT, PT, PT, PT, 0x8, 0x0 ;  /* 0x000000000000781c */ /* 0x000fe40003f2e170 */
[----:B--2---:R-:W-:Y:S02]  /*d4d0*/  ISETP.NE.AND P0, PT, R14, RZ, PT ;  /* 0x000000ff0e00720c */ /* 0x004fe40003f05270 */
[----:B0-----:R-:W-:-:S05]  /*d4e0*/  P2R R0, PR, RZ, 0x2 ;  /* 0x00000002ff007803 */ /* 0x001fca0000000000 */
[----:B------:R0:W-:Y:S06]  /*d4f0*/  STL [R1], R0 ;  /* 0x0000000001007387 */ /* 0x0001ec0000100800 */
[----:B------:R-:W-:Y:S05]  /*d500*/  @P0 BRA `(.L_x_225) ;  /* 0x0000000000ec0947 */ /* 0x000fea0003800000 */
[----:B------:R-:W-:-:S03]  /*d510*/  UMOV UR4, 0xffffffff ;  /* 0xffffffff00047882 */ /* 0x000fc60000000000 */
[----:B------:R-:W-:Y:S05]  /*d520*/  BRA.DIV UR4, `(.L_x_226) ;  /* 0x0000004204547947 */ /* 0x000fea000b800000 */
[----:B------:R-:W-:-:S13]  /*d530*/  ELECT P6, URZ, PT ;  /* 0x00000000003f782f */ /* 0x000fda00038c0000 */
.L_x_319:
[----:B------:R-:W-:Y:S05]  /*d540*/  @!P6 BRA `(.L_x_225) ;  /* 0x0000000000dce947 */ /* 0x000fea0003800000 */
[----:B------:R-:W-:-:S04]  /*d550*/  ISETP.NE.U32.AND P0, PT, R2, RZ, PT ;  /* 0x000000ff0200720c */ /* 0x000fc80003f05070 */
[----:B------:R-:W-:-:S13]  /*d560*/  ISETP.NE.AND.EX P0, PT, R3, RZ, PT, P0 ;  /* 0x000000ff0300720c */ /* 0x000fda0003f05300 */
[----:B------:R-:W-:Y:S05]  /*d570*/  @!P0 BRA `(.L_x_227) ;  /* 0x0000000000448947 */ /* 0x000fea0003800000 */
[----:B------:R-:W2:Y:S01]  /*d580*/  LDC R6, c[0x0][0x43c] ;  /* 0x00010f00ff067b82 */ /* 0x000ea20000000800 */
[----:B------:R-:W-:Y:S01]  /*d590*/  ULDC.64 UR4, c[0x0][0x428] ;  /* 0x00010a0000047ab9 */ /* 0x000fe20000000a00 */
[----:B--2---:R-:W-:-:S13]  /*d5a0*/  ISETP.NE.AND P0, PT, R6, 0x1, PT ;  /* 0x000000010600780c */ /* 0x004fda0003f05270 */
[----:B------:R-:W0:Y:S02]  /*d5b0*/  @P0 LDC.64 R4, c[0x0][0x440] ;  /* 0x00011000ff040b82 */ /* 0x000e240000000a00 */
[----:B0-----:R-:W-:Y:S01]  /*d5c0*/  @P0 IMAD.HI.U32 R0, R22, R4, RZ ;  /* 0x0000000416000227 */ /* 0x001fe200078e00ff */
[----:B------:R-:W-:-:S04]  /*d5d0*/  MOV R4, R22 ;  /* 0x0000001600047202 */ /* 0x000fc80000000f00 */
[----:B------:R-:W-:-:S04]  /*d5e0*/  @P0 SHF.R.U32.HI R4, RZ, R5, R0 ;  /* 0x00000005ff040219 */ /* 0x000fc80000011600 */
[--C-:B------:R-:W-:Y:S01]  /*d5f0*/  SHF.R.S32.HI R5, RZ, 0x1f, R4.reuse ;  /* 0x0000001fff057819 */ /* 0x100fe20000011404 */
[----:B------:R-:W-:-:S04]  /*d600*/  IMAD.MOV R0, RZ, RZ, -R4 ;  /* 0x000000ffff007224 */ /* 0x000fc800078e0a04 */
[----:B------:R-:W-:Y:S02]  /*d610*/  IMAD R22, R6, R0, R22 ;  /* 0x0000000006167224 */ /* 0x000fe400078e0216 */
[----:B------:R-:W-:Y:S02]  /*d620*/  IMAD R0, R29, UR4, RZ ;  /* 0x000000041d007c24 */ /* 0x000fe4000f8e02ff */
[----:B------:R-:W-:-:S04]  /*d630*/  IMAD.WIDE.U32 R4, R23, UR4, R4 ;  /* 0x0000000417047c25 */ /* 0x000fc8000f8e0004 */
[----:B------:R-:W-:Y:S01]  /*d640*/  IMAD R0, R23, UR5, R0 ;  /* 0x0000000517007c24 */ /* 0x000fe2000f8e0200 */
[----:B------:R-:W-:-:S03]  /*d650*/  LEA R2, P0, R4, R2, 0x2 ;  /* 0x0000000204027211 */ /* 0x000fc600078010ff */
[----:B------:R-:W-:-:S05]  /*d660*/  IMAD.IADD R0, R5, 0x1, R0 ;  /* 0x0000000105007824 */ /* 0x000fca00078e0200 */
[----:B------:R-:W-:-:S05]  /*d670*/  LEA.HI.X R3, R4, R3, R0, 0x2, P0 ;  /* 0x0000000304037211 */ /* 0x000fca00000f1400 */
[----:B------:R2:W5:Y:S02]  /*d680*/  LDG.E R19, desc[UR38][R2.64] ;  /* 0x0000002602137981 */ /* 0x000564000c1e1900 */
.L_x_227:
[----:B0-----:R-:W-:Y:S01]  /*d690*/  IMAD R0, R18, 0x8, R17 ;  /* 0x0000000812007824 */ /* 0x001fe200078e0211 */
[----:B--2---:R-:W-:-:S04]  /*d6a0*/  SHF.L.U32 R2, R28, 0x1f, RZ ;  /* 0x0000001f1c027819 */ /* 0x004fc800000006ff */
[----:B------:R-:W0:Y:S02]  /*d6b0*/  SYNCS.PHASECHK.TRANS64.TRYWAIT P0, [R0+URZ+0x30840], R2 ;  /* 0x03084002000075a7 */ /* 0x000e24000800017f */
[----:B0-----:R-:W-:Y:S05]  /*d6c0*/  @!P0 BRA `(.L_x_228) ;  /* 0x00000040000c8947 */ /* 0x001fea0003800000 */
.L_x_320:
[----:B------:R-:W2:Y:S02]  /*d6d0*/  S2R R3, SR_TID.X ;  /* 0x0000000000037919 */ /* 0x000ea40000002100 */
[----:B--2---:R-:W-:-:S04]  /*d6e0*/  LOP3.LUT R3, R3, 0x7f, RZ, 0xc0, !PT ;  /* 0x0000007f03037812 */ /* 0x004fc800078ec0ff */
[----:B------:R-:W-:-:S13]  /*d6f0*/  ISETP.NE.AND P0, PT, R3, RZ, PT ;  /* 0x000000ff0300720c */ /* 0x000fda0003f05270 */
[----:B------:R-:W-:Y:S05]  /*d700*/  @P0 BRA `(.L_x_229) ;  /* 0x00000000001c0947 */ /* 0x000fea0003800000 */
[----:B------:R-:W2:Y:S01]  /*d710*/  S2R R3, SR_TID.X ;  /* 0x0000000000037919 */ /* 0x000ea20000002100 */
[----:B0-----:R-:W-:-:S04]  /*d720*/  IMAD.MOV.U32 R2, RZ, RZ, 0x6000 ;  /* 0x00006000ff027424 */ /* 0x001fc800078e00ff */
[----:B------:R3:W-:Y:S01]  /*d730*/  SYNCS.ARRIVE.TRANS64 RZ, [R0+URZ+0x30830], R2 ;  /* 0x0308300200ff79a7 */ /* 0x0007e2000800003f */
[----:B--2---:R-:W-:-:S04]  /*d740*/  LOP3.LUT R3, R3, 0x1f, RZ, 0xc0, !PT ;  /* 0x0000001f03037812 */ /* 0x004fc800078ec0ff */
[----:B------:R-:W-:-:S13]  /*d750*/  ISETP.NE.AND P0, PT, R3, RZ, PT ;  /* 0x000000ff0300720c */ /* 0x000fda0003f05270 */
[----:B---3--:R-:W-:Y:S05]  /*d760*/  @!P0 BRA `(.L_x_229) ;  /* 0x0000000000048947 */ /* 0x008fea0003800000 */
[----:B------:R-:W-:Y:S01]  /*d770*/  BPT.TRAP 0x1 ;  /* 0x000000040000795c */ /* 0x000fe20000300000 */
.L_x_229:
[----:B------:R-:W-:Y:S01]  /*d780*/  R2UR UR9, R0 ;  /* 0x00000000000972ca */ /* 0x000fe200000e0000 */
[----:B0-----:R-:W-:Y:S01]  /*d790*/  IMAD R0, R18, 0x6000, R17 ;  /* 0x0000600012007824 */ /* 0x001fe200078e0211 */
[----:B------:R-:W-:Y:S01]  /*d7a0*/  R2UR UR11, R22 ;  /* 0x00000000160b72ca */ /* 0x000fe200000e0000 */
[----:B------:R-:W-:Y:S01]  /*d7b0*/  UIADD3 UR6, UP0, UR40, 0x370, URZ ;  /* 0x0000037028067890 */ /* 0x000fe2000ff1e03f */
[----:B------:R-:W-:Y:S01]  /*d7c0*/  R2UR UR4, R26 ;  /* 0x000000001a0472ca */ /* 0x000fe200000e0000 */
[----:B------:R-:W-:Y:S01]  /*d7d0*/  UMOV UR5, 0x14f00000 ;  /* 0x14f0000000057882 */ /* 0x000fe20000000000 */
[----:B------:R-:W-:Y:S01]  /*d7e0*/  R2UR UR8, R0 ;  /* 0x00000000000872ca */ /* 0x000fe200000e0000 */
[----:B------:R-:W-:Y:S01]  /*d7f0*/  UIADD3.X UR7, URZ, UR41, URZ, UP0, !UPT ;  /* 0x000000293f077290 */ /* 0x000fe200087fe43f */
[----:B------:R-:W-:Y:S01]  /*d800*/  R2UR UR12, R16 ;  /* 0x00000000100c72ca */ /* 0x000fe200000e0000 */
[----:B------:R-:W-:Y:S01]  /*d810*/  UMOV UR10, URZ ;  /* 0x0000003f000a7c82 */ /* 0x000fe20008000000 */
[----:B-----5:R-:W-:-:S02]  /*d820*/  R2UR UR13, R19 ;  /* 0x00000000130d72ca */ /* 0x020fc400000e0000 */
[----:B------:R-:W-:Y:S01]  /*d830*/  PLOP3.LUT P0, PT, PT, PT, PT, 0x80, 0x0 ;  /* 0x000000000000781c */ /* 0x000fe20003f0f070 */
[----:B------:R-:W-:-:S03]  /*d840*/  UIADD3 UR9, UR9, 0x30830, URZ ;  /* 0x0003083009097890 */ /* 0x000fc6000fffe03f */
[----:B------:R-:W-:Y:S01]  /*d850*/  P2R R0, PR, RZ, 0x1 ;  /* 0x00000001ff007803 */ /* 0x000fe20000000000 */
[----:B------:R-:W-:Y:S02]  /*d860*/  UIMAD UR11, UR11, 0xc0, UR4 ;  /* 0x000000c00b0b78a4 */ /* 0x000fe4000f8e0204 */
[----:B------:R-:W-:Y:S01]  /*d870*/  UIADD3 UR8, UR8, 0x12400, URZ ;  /* 0x0001240008087890 */ /* 0x000fe2000fffe03f */
[----:B------:R-:W-:Y:S01]  /*d880*/  UMOV UR4, 0x0 ;  /* 0x0000000000047882 */ /* 0x000fe20000000000 */
[----:B------:R2:W-:Y:S07]  /*d890*/  STL [R1], R0 ;  /* 0x0000000001007387 */ /* 0x0005ee0000100800 */
[----:B------:R2:W-:Y:S01]  /*d8a0*/  UTMALDG.4D [UR8], [UR6], desc[UR4] ;  /* 0x00000408060075b4 */ /* 0x0005e20008019000 */
[----:B------:R-:W-:-:S02]  /*d8b0*/  NOP ;  /* 0x0000000000007918 */ /* 0x000fc40000000000 */
.L_x_225:
[----:B------:R-:W3:Y:S04]  /*d8c0*/  LDL.LU R4, [R1+0x10] ;  /* 0x0000100001047983 */ /* 0x000ee80000300800 */
[----:B------:R-:W4:Y:S04]  /*d8d0*/  LDL.LU R6, [R1+0xc] ;  /* 0x00000c0001067983 */ /* 0x000f280000300800 */
[----:B------:R-:W5:Y:S01]  /*d8e0*/  LDL.LU R3, [R1+0x20] ;  /* 0x0000200001037983 */ /* 0x000f620000300800 */
[----:B------:R-:W-:Y:S05]  /*d8f0*/  WARPSYNC.ALL ;  /* 0x0000000000007948 */ /* 0x000fea0003800000 */
[----:B--2---:R-:W-:Y:S01]  /*d900*/  ULDC.64 UR6, c[0x0][0xa00] ;  /* 0x0002800000067ab9 */ /* 0x004fe20000000a00 */
[----:B------:R-:W-:Y:S01]  /*d910*/  ULDC.64 UR4, c[0x0][0x298] ;  /* 0x0000a60000047ab9 */ /* 0x000fe20000000a00 */
[----:B0-----:R-:W-:Y:S01]  /*d920*/  VIADD R0, R17, 0xc400 ;  /* 0x0000c40011007836 */ /* 0x001fe20000000000 */
[----:B------:R-:W-:Y:S01]  /*d930*/  BAR.SYNC.DEFER_BLOCKING 0x8, 0x200 ;  /* 0x0208000000007b1d */ /* 0x000fe20000010000 */
[----:B------:R-:W-:-:S03]  /*d940*/  ISETP.NE.U32.AND P0, PT, RZ, UR6, PT ;  /* 0x00000006ff007c0c */ /* 0x000fc6000bf05070 */
[----:B------:R-:W-:Y:S02]  /*d950*/  LOP3.LUT P1, RZ, R0, 0x3ff, RZ, 0xc0, !PT ;  /* 0x000003ff00ff7812 */ /* 0x000fe4000782c0ff */
[----:B------:R-:W-:Y:S01]  /*d960*/  ISETP.NE.AND.EX P0, PT, RZ, UR7, PT, P0 ;  /* 0x00000007ff007c0c */ /* 0x000fe2000bf05300 */
[----:B------:R-:W-:Y:S01]  /*d970*/  BSSY B6, `(.L_x_230) ;  /* 0x000001d000067945 */ /* 0x000fe20003800000 */
[----:B---3--:R-:W-:Y:S02]  /*d980*/  SHF.R.S32.HI R2, RZ, 0x1f, R4 ;  /* 0x0000001fff027819 */ /* 0x008fe40000011404 */
[----:B----4-:R-:W-:-:S03]  /*d990*/  SEL R6, R6, RZ, !P0 ;  /* 0x000000ff06067207 */ /* 0x010fc60004000000 */
[----:B------:R-:W-:-:S04]  /*d9a0*/  IMAD R2, R2, UR4, RZ ;  /* 0x0000000402027c24 */ /* 0x000fc8000f8e02ff */
[C---:B------:R-:W-:Y:S01]  /*d9b0*/  IMAD R0, R4.reuse, UR5, R2 ;  /* 0x0000000504007c24 */ /* 0x040fe2000f8e0202 */
[----:B-----5:R-:W-:Y:S01]  /*d9c0*/  SEL R2, R3, RZ, !P0 ;  /* 0x000000ff03027207 */ /* 0x020fe20004000000 */
[----:B------:R-:W-:-:S04]  /*d9d0*/  IMAD.WIDE.U32 R4, R4, UR4, RZ ;  /* 0x0000000404047c25 */ /* 0x000fc8000f8e00ff */
[----:B------:R-:W-:Y:S01]  /*d9e0*/  IMAD.IADD R0, R5, 0x1, R0 ;  /* 0x0000000105007824 */ /* 0x000fe200078e0200 */
[----:B------:R0:W-:Y:S04]  /*d9f0*/  STL.64 [R1+0x28], R4 ;  /* 0x0000280401007387 */ /* 0x0001e80000100a00 */
[----:B------:R0:W-:Y:S04]  /*da00*/  STL [R1+0xc], R6 ;  /* 0x00000c0601007387 */ /* 0x0001e80000100800 */
[----:B------:R0:W-:Y:S04]  /*da10*/  STL [R1+0x20], R2 ;  /* 0x0000200201007387 */ /* 0x0001e80000100800 */
[----:B------:R0:W-:Y:S01]  /*da20*/  STL [R1+0x10], R0 ;  /* 0x0000100001007387 */ /* 0x0001e20000100800 */
[----:B------:R-:W-:Y:S05]  /*da30*/  @!P1 BRA `(.L_x_231) ;  /* 0x0000000000409947 */ /* 0x000fea0003800000 */
[----:B0-----:R-:W-:Y:S01]  /*da40*/  MOV R2, 0x0 ;  /* 0x0000000000027802 */ /* 0x001fe20000000f00 */
[----:B------:R-:W-:Y:S01]  /*da50*/  ULDC.64 UR6, c[0x4][0xa8] ;  /* 0x01002a0000067ab9 */ /* 0x000fe20000000a00 */
[----:B------:R-:W-:Y:S01]  /*da60*/  ULDC.64 UR8, c[0x4][0xb0] ;  /* 0x01002c0000087ab9 */ /* 0x000fe20000000a00 */
[----:B------:R-:W-:Y:S01]  /*da70*/  ULDC.64 UR4, c[0x4][0x20] ;  /* 0x0100080000047ab9 */ /* 0x000fe20000000a00 */
[----:B------:R-:W-:Y:S01]  /*da80*/  MOV R4, UR6 ;  /* 0x0000000600047c02 */ /* 0x000fe20008000f00 */
[----:B------:R-:W-:Y:S01]  /*da90*/  IMAD.U32 R5, RZ, RZ, UR7 ;  /* 0x00000007ff057e24 */ /* 0x000fe2000f8e00ff */
[----:B------:R-:W0:Y:S01]  /*daa0*/  LDC.64 R2, c[0x4][R2] ;  /* 0x0100000002027b82 */ /* 0x000e220000000a00 */
[----:B------:R-:W-:Y:S01]  /*dab0*/  IMAD.U32 R6, RZ, RZ, UR8 ;  /* 0x00000008ff067e24 */ /* 0x000fe2000f8e00ff */
[----:B------:R-:W-:Y:S01]  /*dac0*/  MOV R12, 0x1 ;  /* 0x00000001000c7802 */ /* 0x000fe20000000f00 */
[----:B-1----:R-:W-:Y:S02]  /*dad0*/  IMAD.U32 R7, RZ, RZ, UR9 ;  /* 0x00000009ff077e24 */ /* 0x002fe4000f8e00ff */
[----:B------:R-:W-:-:S02]  /*dae0*/  IMAD.U32 R10, RZ, RZ, UR4 ;  /* 0x00000004ff0a7e24 */ /* 0x000fc4000f8e00ff */
[----:B------:R-:W-:Y:S02]  /*daf0*/  IMAD.U32 R11, RZ, RZ, UR5 ;  /* 0x00000005ff0b7e24 */ /* 0x000fe4000f8e00ff */
[----:B------:R-:W-:Y:S02]  /*db00*/  IMAD.MOV.U32 R8, RZ, RZ, 0x70 ;  /* 0x00000070ff087424 */ /* 0x000fe400078e00ff */
[----:B------:R-:W-:-:S07]  /*db10*/  IMAD.MOV.U32 R13, RZ, RZ, RZ ;  /* 0x000000ffff0d7224 */ /* 0x000fce00078e00ff */
[----:B------:R-:W-:-:S07]  /*db20*/  LEPC R20, `(.L_x_231) ;  /* 0x000000001014794e */ /* 0x000fce0000000000 */
[----:B0-----:R-:W-:Y:S05]  /*db30*/  CALL.ABS.NOINC R2 ;  /* 0x0000000002007343 */ /* 0x001fea0003c00000 */
.L_x_231:
[----:B------:R-:W-:Y:S05]  /*db40*/  BSYNC B6 ;  /* 0x0000000000067941 */ /* 0x000fea0003800000 */
.L_x_230:
[----:B------:R-:W2:Y:S01]  /*db50*/  LDL.LU R20, [R1+0x10] ;  /* 0x0000100001147983 */ /* 0x000ea20000300800 */
[----:B------:R-:W3:Y:S01]  /*db60*/  LDC R9, c[0x0][0x448] ;  /* 0x00011200ff097b82 */ /* 0x000ee20000000800 */
[----:B------:R-:W-:Y:S01]  /*db70*/  ULDC.64 UR4, c[0x0][0x2d8] ;  /* 0x0000b60000047ab9 */ /* 0x000fe20000000a00 */
[----:B------:R-:W-:Y:S01]  /*db80*/  ULDC.64 UR6, c[0x0][0x2e0] ;  /* 0x0000b80000067ab9 */ /* 0x000fe20000000a00 */
[----:B0-----:R-:W2:Y:S01]  /*db90*/  LDL.LU.64 R2, [R1+0x28] ;  /* 0x0000280001027983 */ /* 0x001ea20000300a00 */
[----:B------:R-:W-:-:S03]  /*dba0*/  ULDC.64 UR8, c[0x0][0x280] ;  /* 0x0000a00000087ab9 */ /* 0x000fc60000000a00 */
[----:B------:R-:W4:Y:S04]  /*dbb0*/  LDL.LU R21, [R1+0x20] ;  /* 0x0000200001157983 */ /* 0x000f280000300800 */
[----:B------:R-:W4:Y:S04]  /*dbc0*/  LDL.LU R4, [R1+0xc] ;  /* 0x00000c0001047983 */ /* 0x000f280000300800 */
[----:B------:R0:W5:Y:S01]  /*dbd0*/  LDL R10, [R1+0x8] ;  /* 0x00000800010a7983 */ /* 0x0001620000100800 */
[----:B---3--:R-:W-:-:S13]  /*dbe0*/  ISETP.NE.AND P0, PT, R9, 0x1, PT ;  /* 0x000000010900780c */ /* 0x008fda0003f05270 */
[----:B------:R-:W3:Y:S08]  /*dbf0*/  @P0 LDC R5, c[0x0][0x450] ;  /* 0x00011400ff050b82 */ /* 0x000ef00000000800 */
[----:B------:R-:W0:Y:S01]  /*dc00*/  @P0 LDC R8, c[0x0][0x450] ;  /* 0x00011400ff080b82 */ /* 0x000e220000000800 */
[----:B------:R-:W0:Y:S01]  /*dc10*/  S2R R11, SR_TID.X ;  /* 0x00000000000b7919 */ /* 0x000e220000002100 */
[----:B--2---:R-:W-:-:S02]  /*dc20*/  IMAD.MOV.U32 R3, RZ, RZ, R20 ;  /* 0x000000ffff037224 */ /* 0x004fc400078e0014 */
[----:B------:R-:W2:Y:S01]  /*dc30*/  S2R R20, SR_TID.X ;  /* 0x0000000000147919 */ /* 0x000ea20000002100 */
[----:B------:R-:W-:-:S04]  /*dc40*/  IMAD.WIDE.U32 R2, R16, UR4, R2 ;  /* 0x0000000410027c25 */ /* 0x000fc8000f8e0002 */
[----:B------:R-:W-:Y:S01]  /*dc50*/  IMAD R3, R16, UR5, R3 ;  /* 0x0000000510037c24 */ /* 0x000fe2000f8e0203 */
[----:B------:R-:W-:Y:S01]  /*dc60*/  ULDC.64 UR4, c[0x0][0x2d0] ;  /* 0x0000b40000047ab9 */ /* 0x000fe20000000a00 */
[----:B----4-:R-:W-:Y:S02]  /*dc70*/  IMAD R0, R21, UR6, RZ ;  /* 0x0000000615007c24 */ /* 0x010fe4000f8e02ff */
[----:B------:R-:W-:-:S04]  /*dc80*/  IMAD.WIDE.U32 R2, R4, UR6, R2 ;  /* 0x0000000604027c25 */ /* 0x000fc8000f8e0002 */
[----:B------:R-:W-:Y:S01]  /*dc90*/  IMAD R0, R4, UR7, R0 ;  /* 0x0000000704007c24 */ /* 0x000fe2000f8e0200 */
[----:B------:R-:W-:Y:S01]  /*dca0*/  ULDC.64 UR6, c[0x0][0x2c8] ;  /* 0x0000b20000067ab9 */ /* 0x000fe20000000a00 */
[----:B------:R-:W4:Y:S02]  /*dcb0*/  @P0 LDC R4, c[0x0][0x44c] ;  /* 0x00011300ff040b82 */ /* 0x000f240000000800 */
[----:B------:R-:W-:Y:S01]  /*dcc0*/  IMAD.IADD R3, R3, 0x1, R0 ;  /* 0x0000000103037824 */ /* 0x000fe200078e0200 */
[C---:B--2---:R-:W-:Y:S01]  /*dcd0*/  LOP3.LUT R21, R20.reuse, 0x7f, RZ, 0xc0, !PT ;  /* 0x0000007f14157812 */ /* 0x044fe200078ec0ff */
[----:B------:R-:W-:-:S03]  /*dce0*/  IMAD.SHL.U32 R20, R20, 0x10, RZ ;  /* 0x0000001014147824 */ /* 0x000fc600078e00ff */
[----:B------:R-:W-:-:S04]  /*dcf0*/  SHF.R.U32.HI R21, RZ, 0x3, R21 ;  /* 0x00000003ff157819 */ /* 0x000fc80000011615 */
[----:B------:R-:W-:-:S05]  /*dd00*/  LOP3.LUT R20, R21, 0x70, R20, 0xf8, !PT ;  /* 0x0000007015147812 */ /* 0x000fca00078ef814 */
[----:B------:R-:W-:-:S04]  /*dd10*/  IMAD R6, R25, 0xc0, R20 ;  /* 0x000000c019067824 */ /* 0x000fc800078e0214 */
[----:B----4-:R-:W-:-:S04]  /*dd20*/  @P0 IMAD.HI.U32 R0, R6, R4, RZ ;  /* 0x0000000406000227 */ /* 0x010fc800078e00ff */
[----:B------:R-:W-:Y:S01]  /*dd30*/  IMAD.MOV.U32 R4, RZ, RZ, R6 ;  /* 0x000000ffff047224 */ /* 0x000fe200078e0006 */
[----:B---3--:R-:W-:-:S04]  /*dd40*/  @P0 SHF.R.U32.HI R4, RZ, R5, R0 ;  /* 0x00000005ff040219 */ /* 0x008fc80000011600 */
[----:B------:R-:W-:-:S05]  /*dd50*/  SHF.R.S32.HI R0, RZ, 0x1f, R4 ;  /* 0x0000001fff007819 */ /* 0x000fca0000011404 */
[----:B------:R-:W-:-:S04]  /*dd60*/  IMAD R0, R0, UR4, RZ ;  /* 0x0000000400007c24 */ /* 0x000fc8000f8e02ff */
[C---:B-1----:R-:W-:Y:S02]  /*dd70*/  IMAD R7, R4.reuse, UR5, R0 ;  /* 0x0000000504077c24 */ /* 0x042fe4000f8e0200 */
[----:B------:R-:W-:Y:S02]  /*dd80*/  IMAD.MOV R0, RZ, RZ, -R4 ;  /* 0x000000ffff007224 */ /* 0x000fe400078e0a04 */
[----:B------:R-:W-:-:S04]  /*dd90*/  IMAD.WIDE.U32 R4, R4, UR4, R2 ;  /* 0x0000000404047c25 */ /* 0x000fc8000f8e0002 */
[----:B------:R-:W-:Y:S01]  /*dda0*/  IMAD R0, R9, R0, R6 ;  /* 0x0000000009007224 */ /* 0x000fe200078e0206 */
[----:B------:R-:W-:-:S04]  /*ddb0*/  IADD3 R5, R5, R7, RZ ;  /* 0x0000000705057210 */ /* 0x000fc80007ffe0ff */
[----:B------:R-:W-:-:S05]  /*ddc0*/  SHF.R.S32.HI R7, RZ, 0x1f, R0 ;  /* 0x0000001fff077819 */ /* 0x000fca0000011400 */
[----:B------:R-:W-:Y:S02]  /*ddd0*/  IMAD R7, R7, UR6, RZ ;  /* 0x0000000607077c24 */ /* 0x000fe4000f8e02ff */
[----:B------:R-:W-:-:S04]  /*dde0*/  IMAD.WIDE.U32 R4, R0, UR6, R4 ;  /* 0x0000000600047c25 */ /* 0x000fc8000f8e0004 */
[----:B------:R-:W-:-:S04]  /*ddf0*/  IMAD R7, R0, UR7, R7 ;  /* 0x0000000700077c24 */ /* 0x000fc8000f8e0207 */
[----:B------:R-:W-:Y:S02]  /*de00*/  IMAD.IADD R5, R5, 0x1, R7 ;  /* 0x0000000105057824 */ /* 0x000fe400078e0207 */
[----:B------:R-:W1:Y:S01]  /*de10*/  @P0 LDC R7, c[0x0][0x44c] ;  /* 0x00011300ff070b82 */ /* 0x000e620000000800 */
[----:B------:R-:W-:-:S04]  /*de20*/  LEA R0, P1, R4, UR8, 0x1 ;  /* 0x0000000804007c11 */ /* 0x000fc8000f8208ff */
[----:B------:R-:W-:Y:S01]  /*de30*/  LEA.HI.X R4, R4, UR9, R5, 0x1, P1 ;  /* 0x0000000904047c11 */ /* 0x000fe200088f0c05 */
[----:B------:R-:W-:-:S04]  /*de40*/  VIADD R5, R6, 0x80 ;  /* 0x0000008006057836 */ /* 0x000fc80000000000 */
[----:B------:R-:W-:Y:S02]  /*de50*/  IMAD.MOV.U32 R6, RZ, RZ, R5 ;  /* 0x000000ffff067224 */ /* 0x000fe400078e0005 */
[----:B-1----:R-:W-:-:S05]  /*de60*/  @P0 IMAD.HI.U32 R7, R5, R7, RZ ;  /* 0x0000000705070227 */ /* 0x002fca00078e00ff */
[----:B0-----:R-:W-:-:S05]  /*de70*/  @P0 SHF.R.U32.HI R6, RZ, R8, R7 ;  /* 0x00000008ff060219 */ /* 0x001fca0000011607 */
[----:B------:R-:W-:-:S04]  /*de80*/  IMAD.MOV R7, RZ, RZ, -R6 ;  /* 0x000000ffff077224 */ /* 0x000fc800078e0a06 */
[----:B------:R-:W-:Y:S01]  /*de90*/  IMAD R5, R9, R7, R5 ;  /* 0x0000000709057224 */ /* 0x000fe200078e0205 */
[----:B------:R-:W-:Y:S01]  /*dea0*/  SHF.R.S32.HI R7, RZ, 0x1f, R6 ;  /* 0x0000001fff077819 */ /* 0x000fe20000011406 */
[----:B------:R-:W-:-:S04]  /*deb0*/  IMAD.WIDE.U32 R2, R6, UR4, R2 ;  /* 0x0000000406027c25 */ /* 0x000fc8000f8e0002 */
[----:B------:R-:W-:Y:S01]  /*dec0*/  IMAD R7, R7, UR4, RZ ;  /* 0x0000000407077c24 */ /* 0x000fe2000f8e02ff */
[----:B------:R-:W-:-:S03]  /*ded0*/  ULDC UR4, c[0x0][0x2b8] ;  /* 0x0000ae0000047ab9 */ /* 0x000fc60000000800 */
[----:B------:R-:W-:Y:S01]  /*dee0*/  IMAD R7, R6, UR5, R7 ;  /* 0x0000000506077c24 */ /* 0x000fe2000f8e0207 */
[----:B------:R-:W-:Y:S01]  /*def0*/  SHF.R.S32.HI R6, RZ, 0x1f, R5 ;  /* 0x0000001fff067819 */ /* 0x000fe20000011405 */
[----:B------:R-:W-:Y:S02]  /*df00*/  IMAD.SHL.U32 R20, R11, 0x8, RZ ;  /* 0x000000080b147824 */ /* 0x000fe400078e00ff */
[----:B------:R-:W-:Y:S02]  /*df10*/  IMAD.IADD R3, R3, 0x1, R7 ;  /* 0x0000000103037824 */ /* 0x000fe400078e0207 */
[----:B------:R-:W-:Y:S02]  /*df20*/  IMAD R6, R6, UR6, RZ ;  /* 0x0000000606067c24 */ /* 0x000fe4000f8e02ff */
[----:B------:R-:W-:Y:S01]  /*df30*/  IMAD.WIDE.U32 R2, R5, UR6, R2 ;  /* 0x0000000605027c25 */ /* 0x000fe2000f8e0002 */
[----:B------:R-:W-:-:S03]  /*df40*/  LOP3.LUT R20, R20, 0x38, RZ, 0xc0, !PT ;  /* 0x0000003814147812 */ /* 0x000fc600078ec0ff */
[----:B------:R-:W-:Y:S01]  /*df50*/  IMAD R6, R5, UR7, R6 ;  /* 0x0000000705067c24 */ /* 0x000fe2000f8e0206 */
[----:B------:R-:W-:Y:S02]  /*df60*/  LEA R5, P1, R2, UR8, 0x1 ;  /* 0x0000000802057c11 */ /* 0x000fe4000f8208ff */
[----:B------:R-:W-:Y:S02]  /*df70*/  ISETP.GE.AND P0, PT, R20, UR4, PT ;  /* 0x0000000414007c0c */ /* 0x000fe4000bf06270 */
[----:B------:R-:W-:Y:S01]  /*df80*/  IADD3 R6, R3, R6, RZ ;  /* 0x0000000603067210 */ /* 0x000fe20007ffe0ff */
[----:B------:R-:W-:Y:S01]  /*df90*/  UMOV UR4, 0xffffffff ;  /* 0xffffffff00047882 */ /* 0x000fe20000000000 */
[----:B------:R-:W-:Y:S02]  /*dfa0*/  LOP3.LUT R21, R11, 0x7f, RZ, 0xc0, !PT ;  /* 0x0000007f0b157812 */ /* 0x000fe400078ec0ff */
[----:B------:R-:W-:Y:S02]  /*dfb0*/  LEA.HI.X R2, R2, UR9, R6, 0x1, P1 ;  /* 0x0000000902027c11 */ /* 0x000fe400088f0c06 */
[----:B------:R-:W-:Y:S01]  /*dfc0*/  SHF.R.U32.HI R21, RZ, 0x3, R21 ;  /* 0x00000003ff157819 */ /* 0x000fe20000011615 */
[----:B------:R-:W-:Y:S06]  /*dfd0*/  BRA.DIV UR4, `(.L_x_232) ;  /* 0x0000003604dc7947 */ /* 0x000fec000b800000 */
[----:B------:R-:W2:Y:S01]  /*dfe0*/  LDL.LU R6, [R1+0x30] ;  /* 0x0000300001067983 */ /* 0x000ea20000300800 */
[----:B------:R-:W-:-:S03]  /*dff0*/  IMAD R25, R25, 0xc0, R21 ;  /* 0x000000c019197824 */ /* 0x000fc600078e0215 */
[----:B------:R-:W0:Y:S04]  /*e000*/  SHFL.IDX PT, R7, R0, RZ, 0x181f ;  /* 0x00181fff00077589 */ /* 0x000e2800000e0000 */
[----:B------:R-:W-:Y:S01]  /*e010*/  SHFL.IDX PT, R8, R5, RZ, 0x181f ;  /* 0x00181fff05087589 */ /* 0x000fe200000e0000 */
[----:B--2---:R-:W-:-:S03]  /*e020*/  IMAD R3, R6, R9, RZ ;  /* 0x0000000906037224 */ /* 0x004fc600078e02ff */
[----:B------:R-:W1:Y:S02]  /*e030*/  SHFL.IDX PT, R6, R4, RZ, 0x181f ;  /* 0x00181fff04067589 */ /* 0x000e6400000e0000 */
[----:B------:R-:W-:-:S13]  /*e040*/  ISETP.GE.AND P1, PT, R25, R3, PT ;  /* 0x000000031900720c */ /* 0x000fda0003f26270 */
[----:B0-----:R-:W-:-:S05]  /*e050*/  @!P1 LEA R7, P2, R20, R7, 0x1 ;  /* 0x0000000714079211 */ /* 0x001fca00078408ff */
[----:B-1----:R-:W-:-:S05]  /*e060*/  @!P1 IMAD.X R6, RZ, RZ, R6, P2 ;  /* 0x000000ffff069224 */ /* 0x002fca00010e0606 */
[----:B------:R-:W-:-:S04]  /*e070*/  @!P1 LOP3.LUT R7, R7, R6, RZ, 0x3c, !PT ;  /* 0x0000000607079212 */ /* 0x000fc800078e3cff */
[----:B------:R-:W-:-:S04]  /*e080*/  @!P1 LOP3.LUT R6, R7, R6, RZ, 0x3c, !PT ;  /* 0x0000000607069212 */ /* 0x000fc800078e3cff */
[----:B------:R-:W-:-:S05]  /*e090*/  @!P1 LOP3.LUT R7, R7, R6, RZ, 0x3c, !PT ;  /* 0x0000000607079212 */ /* 0x000fca00078e3cff */
[----:B-----5:R0:W-:Y:S02]  /*e0a0*/  @!P1 LDGSTS.E.BYPASS.LTC128B.128 [R10+0xc400], desc[UR38][R6.64], !P0 ;  /* 0x0c400000060a9fae */ /* 0x0201e4000c101d66 */
[----:B0-----:R-:W-:Y:S02]  /*e0b0*/  VIADD R6, R25, 0x10 ;  /* 0x0000001019067836 */ /* 0x001fe40000000000 */
[----:B------:R-:W0:Y:S03]  /*e0c0*/  SHFL.IDX PT, R7, R0, 0x1, 0x181f ;  /* 0x00381f0000077f89 */ /* 0x000e2600000e0000 */
[----:B------:R-:W-:Y:S02]  /*e0d0*/  ISETP.GE.AND P1, PT, R6, R3, PT ;  /* 0x000000030600720c */ /* 0x000fe40003f26270 */
[----:B------:R-:W1:Y:S11]  /*e0e0*/  SHFL.IDX PT, R6, R4, 0x1, 0x181f ;  /* 0x00381f0004067f89 */ /* 0x000e7600000e0000 */
[----:B0-----:R-:W-:-:S05]  /*e0f0*/  @!P1 LEA R7, P2, R20, R7, 0x1 ;  /* 0x0000000714079211 */ /* 0x001fca00078408ff */
[----:B-1----:R-:W-:-:S05]  /*e100*/  @!P1 IMAD.X R6, RZ, RZ, R6, P2 ;  /* 0x000000ffff069224 */ /* 0x002fca00010e0606 */
[----:B------:R-:W-:-:S04]  /*e110*/  @!P1 LOP3.LUT R7, R7, R6, RZ, 0x3c, !PT ;  /* 0x0000000607079212 */ /* 0x000fc800078e3cff */
[----:B------:R-:W-:-:S04]  /*e120*/  @!P1 LOP3.LUT R6, R7, R6, RZ, 0x3c, !PT ;  /* 0x0000000607069212 */ /* 0x000fc800078e3cff */
[----:B------:R-:W-:-:S05]  /*e130*/  @!P1 LOP3.LUT R7, R7, R6, RZ, 0x3c, !PT ;  /* 0x0000000607079212 */ /* 0x000fca00078e3cff */
[----:B------:R0:W-:Y:S02]  /*e140*/  @!P1 LDGSTS.E.BYPASS.LTC128B.128 [R10+0xcc00], desc[UR38][R6.64], !P0 ;  /* 0x0cc00000060a9fae */ /* 0x0001e4000c101d66 */
        /* <DEDUP_REMOVED lines=14> */
[----:B0-----:R-:W-:-:S04]  /*e230*/  @!P1 LEA R7, P2, R20, R7, 0x1 ;  /* 0x0000000714079211 */ /* 0x001fc800078408ff */
[----:B-1----:R-:W-:-:S04]  /*e240*/  @!P1 IADD3.X R6, RZ, R6, RZ, P2, !PT ;  /* 0x00000006ff069210 */ /* 0x002fc800017fe4ff */
        /* <DEDUP_REMOVED lines=27> */
[----:B------:R-:W1:Y:S04]  /*e400*/  SHFL.IDX PT, R6, R4, 0x6, 0x181f ;  /* 0x00d81f0004067f89 */ /* 0x000e6800000e0000 */
[----:B------:R-:W-:Y:S07]  /*e410*/  SHFL.IDX PT, R4, R4, 0x7, 0x181f ;  /* 0x00f81f0004047f89 */ /* 0x000fee00000e0000 */
[----:B0-----:R-:W-:-:S05]  /*e420*/  @!P1 LEA R7, P2, R20, R7, 0x1 ;  /* 0x0000000714079211 */ /* 0x001fca00078408ff */
[----:B-1----:R-:W-:-:S05]  /*e430*/  @!P1 IMAD.X R6, RZ, RZ, R6, P2 ;  /* 0x000000ffff069224 */ /* 0x002fca00010e0606 */
[----:B------:R-:W-:-:S04]  /*e440*/  @!P1 LOP3.LUT R7, R7, R6, RZ, 0x3c, !PT ;  /* 0x0000000607079212 */ /* 0x000fc800078e3cff */
[----:B------:R-:W-:-:S04]  /*e450*/  @!P1 LOP3.LUT R6, R7, R6, RZ, 0x3c, !PT ;  /* 0x0000000607069212 */ /* 0x000fc800078e3cff */
[----:B------:R-:W-:-:S05]  /*e460*/  @!P1 LOP3.LUT R7, R7, R6, RZ, 0x3c, !PT ;  /* 0x0000000607079212 */ /* 0x000fca00078e3cff */
[----:B------:R0:W-:Y:S04]  /*e470*/  @!P1 LDGSTS.E.BYPASS.LTC128B.128 [R10+0xf400], desc[UR38][R6.64], !P0 ;  /* 0x0f400000060a9fae */ /* 0x0001e8000c101d66 */
[----:B0-----:R0:W1:Y:S02]  /*e480*/  SHFL.IDX PT, R6, R0, 0x7, 0x181f ;  /* 0x00f81f0000067f89 */ /* 0x00106400000e0000 */
[----:B0-----:R-:W-:-:S04]  /*e490*/  IADD3 R0, R25, 0x80, RZ ;  /* 0x0000008019007810 */ /* 0x001fc80007ffe0ff */
[----:B------:R-:W-:Y:S01]  /*e4a0*/  ISETP.GE.AND P2, PT, R0, R3, PT ;  /* 0x000000030000720c */ /* 0x000fe20003f46270 */
[----:B------:R-:W-:-:S05]  /*e4b0*/  VIADD R0, R25, 0x70 ;  /* 0x0000007019007836 */ /* 0x000fca0000000000 */
[----:B------:R-:W-:Y:S02]  /*e4c0*/  ISETP.GE.AND P1, PT, R0, R3, PT ;  /* 0x000000030000720c */ /* 0x000fe40003f26270 */
[----:B------:R-:W0:Y:S11]  /*e4d0*/  SHFL.IDX PT, R0, R2, RZ, 0x181f ;  /* 0x00181fff02007589 */ /* 0x000e3600000e0000 */
[----:B-1----:R-:W-:-:S05]  /*e4e0*/  @!P1 LEA R6, P3, R20, R6, 0x1 ;  /* 0x0000000614069211 */ /* 0x002fca00078608ff */
[----:B------:R-:W-:-:S04]  /*e4f0*/  @!P1 IMAD.X R4, RZ, RZ, R4, P3 ;  /* 0x000000ffff049224 */ /* 0x000fc800018e0604 */
[----:B------:R-:W-:-:S05]  /*e500*/  @!P1 IMAD.MOV.U32 R7, RZ, RZ, R4 ;  /* 0x000000ffff079224 */ /* 0x000fca00078e0004 */
[----:B------:R1:W-:Y:S02]  /*e510*/  @!P1 LDGSTS.E.BYPASS.LTC128B.128 [R10+0xfc00], desc[UR38][R6.64], !P0 ;  /* 0x0fc00000060a9fae */ /* 0x0003e4000c101d66 */
[----:B-1----:R-:W-:-:S05]  /*e520*/  @!P2 LEA R6, P1, R20, R8, 0x1 ;  /* 0x000000081406a211 */ /* 0x002fca00078208ff */
[----:B0-----:R-:W-:-:S04]  /*e530*/  @!P2 IMAD.X R0, RZ, RZ, R0, P1 ;  /* 0x000000ffff00a224 */ /* 0x001fc800008e0600 */
[----:B------:R-:W-:Y:S02]  /*e540*/  @!P2 IMAD.MOV.U32 R7, RZ, RZ, R0 ;  /* 0x000000ffff07a224 */ /* 0x000fe400078e0000 */
[----:B------:R-:W-:-:S03]  /*e550*/  VIADD R0, R25, 0x90 ;  /* 0x0000009019007836 */ /* 0x000fc60000000000 */
[----:B------:R0:W-:Y:S02]  /*e560*/  @!P2 LDGSTS.E.BYPASS.LTC128B.128 [R10+0x10400], desc[UR38][R6.64], !P0 ;  /* 0x10400000060aafae */ /* 0x0001e4000c101d66 */
[----:B------:R-:W-:Y:S02]  /*e570*/  ISETP.GE.AND P1, PT, R0, R3, PT ;  /* 0x000000030000720c */ /* 0x000fe40003f26270 */
[----:B------:R-:W-:Y:S04]  /*e580*/  SHFL.IDX PT, R0, R2, 0x1, 0x181f ;  /* 0x00381f0002007f89 */ /* 0x000fe800000e0000 */
[----:B0-----:R-:W0:Y:S07]  /*e590*/  SHFL.IDX PT, R6, R5, 0x1, 0x181f ;  /* 0x00381f0005067f89 */ /* 0x001e2e00000e0000 */
[----:B0-----:R-:W-:-:S04]  /*e5a0*/  @!P1 LEA R6, P2, R20, R6, 0x1 ;  /* 0x0000000614069211 */ /* 0x001fc800078408ff */
[----:B------:R-:W-:-:S05]  /*e5b0*/  @!P1 IADD3.X R0, RZ, R0, RZ, P2, !PT ;  /* 0x00000000ff009210 */ /* 0x000fca00017fe4ff */
[----:B------:R-:W-:Y:S02]  /*e5c0*/  @!P1 IMAD.MOV.U32 R7, RZ, RZ, R0 ;  /* 0x000000ffff079224 */ /* 0x000fe400078e0000 */
[----:B------:R-:W-:-:S03]  /*e5d0*/  VIADD R0, R25, 0xa0 ;  /* 0x000000a019007836 */ /* 0x000fc60000000000 */
[----:B------:R0:W-:Y:S02]  /*e5e0*/  @!P1 LDGSTS.E.BYPASS.LTC128B.128 [R10+0x10c00], desc[UR38][R6.64], !P0 ;  /* 0x10c00000060a9fae */ /* 0x0001e4000c101d66 */
[----:B------:R-:W-:Y:S02]  /*e5f0*/  ISETP.GE.AND P1, PT, R0, R3, PT ;  /* 0x000000030000720c */ /* 0x000fe40003f26270 */
[----:B------:R-:W-:Y:S04]  /*e600*/  SHFL.IDX PT, R0, R2, 0x2, 0x181f ;  /* 0x00581f0002007f89 */ /* 0x000fe800000e0000 */
[----:B0-----:R-:W0:Y:S07]  /*e610*/  SHFL.IDX PT, R6, R5, 0x2, 0x181f ;  /* 0x00581f0005067f89 */ /* 0x001e2e00000e0000 */
[----:B0-----:R-:W-:-:S05]  /*e620*/  @!P1 LEA R6, P2, R20, R6, 0x1 ;  /* 0x0000000614069211 */ /* 0x001fca00078408ff */
[----:B------:R-:W-:-:S04]  /*e630*/  @!P1 IMAD.X R0, RZ, RZ, R0, P2 ;  /* 0x000000ffff009224 */ /* 0x000fc800010e0600 */
[----:B------:R-:W-:Y:S02]  /*e640*/  @!P1 IMAD.MOV.U32 R7, RZ, RZ, R0 ;  /* 0x000000ffff079224 */ /* 0x000fe400078e0000 */
[----:B------:R0:W1:Y:S04]  /*e650*/  SHFL.IDX PT, R0, R2, 0x3, 0x181f ;  /* 0x00781f0002007f89 */ /* 0x00006800000e0000 */
[----:B------:R0:W-:Y:S04]  /*e660*/  @!P1 LDGSTS.E.BYPASS.LTC128B.128 [R10+0x11400], desc[UR38][R6.64], !P0 ;  /* 0x11400000060a9fae */ /* 0x0001e8000c101d66 */
[----:B------:R0:W2:Y:S02]  /*e670*/  SHFL.IDX PT, R2, R5, 0x3, 0x181f ;  /* 0x00781f0005027f89 */ /* 0x0000a400000e0000 */
.L_x_345:
[----:B------:R-:W-:Y:S01]  /*e680*/  VIADD R25, R25, 0xb0 ;  /* 0x000000b019197836 */ /* 0x000fe20000000000 */
[----:B------:R-:W-:-:S04]  /*e690*/  IADD3 R8, R17, 0x30800, RZ ;  /* 0x0003080011087810 */ /* 0x000fc80007ffe0ff */
[----:B------:R-:W-:-:S13]  /*e6a0*/  ISETP.GE.AND P1, PT, R25, R3, PT ;  /* 0x000000031900720c */ /* 0x000fda0003f26270 */
[----:B0-2---:R-:W-:-:S05]  /*e6b0*/  @!P1 LEA R2, P2, R20, R2, 0x1 ;  /* 0x0000000214029211 */ /* 0x005fca00078408ff */
[----:B-1----:R-:W-:-:S05]  /*e6c0*/  @!P1 IMAD.X R3, RZ, RZ, R0, P2 ;  /* 0x000000ffff039224 */ /* 0x002fca00010e0600 */
[----:B------:R-:W-:Y:S01]  /*e6d0*/  @!PT LDS RZ, [RZ] ;  /* 0x00000000fffff984 */ /* 0x000fe20000000800 */
[----:B------:R-:W-:Y:S01]  /*e6e0*/  @!PT LDS RZ, [RZ] ;  /* 0x00000000fffff984 */ /* 0x000fe20000000800 */
[----:B------:R-:W-:Y:S01]  /*e6f0*/  @!PT LDS RZ, [RZ] ;  /* 0x00000000fffff984 */ /* 0x000fe20000000800 */
[----:B------:R0:W-:Y:S01]  /*e700*/  @!P1 LDGSTS.E.BYPASS.LTC128B.128 [R10+0x11c00], desc[UR38][R2.64], !P0 ;  /* 0x11c00000020a9fae */ /* 0x0001e2000c101d66 */
[----:B------:R-:W-:Y:S01]  /*e710*/  PLOP3.LUT P0, PT, PT, PT, PT, 0x80, 0x0 ;  /* 0x000000000000781c */ /* 0x000fe20003f0f070 */
[----:B------:R-:W-:-:S12]  /*e720*/  NOP ;  /* 0x0000000000007918 */ /* 0x000fd80000000000 */
.L_x_233:
[----:B------:R-:W-:Y:S02]  /*e730*/  PLOP3.LUT P1, PT, P1, P0, PT, 0xa2, 0x0 ;  /* 0x000000000000781c */ /* 0x000fe40000f21472 */
[----:B------:R-:W-:-:S08]  /*e740*/  @P0 R2UR P1, UR4, R17 ;  /* 0x00000000110402ca */ /* 0x000fd00000020000 */
[----:B------:R-:W-:-:S05]  /*e750*/  @P0 PLOP3.LUT P0, PT, P1, PT, PT, 0x80, 0x0 ;  /* 0x000000000000081c */ /* 0x000fca0000f0f070 */
[----:B------:R-:W-:Y:S01]  /*e760*/  @!P1 SYNCS.ARRIVE.TRANS64.RED.A0T1 RZ, [UR4+0x30800], RZ ;  /* 0x030800ffffff99a7 */ /* 0x000fe20008200404 */
[----:B------:R-:W-:Y:S07]  /*e770*/  @!P1 ARRIVES.LDGSTSBAR.64.TRANSCNT [UR4+0x30800] ;  /* 0x03080000ff0099b0 */ /* 0x000fee0008000a84 */
[----:B------:R-:W-:Y:S05]  /*e780*/  @P0 BRA.U.ANY `(.L_x_233) ;  /* 0xfffffffd00e80947 */ /* 0x000fea000393ffff */
[----:B0-----:R-:W2:Y:S02]  /*e790*/  LDL.LU R2, [R1+0x34] ;  /* 0x0000340001027983 */ /* 0x001ea40000300800 */
[----:B--2---:R-:W-:-:S05]  /*e7a0*/  VIADD R2, R2, 0x1 ;  /* 0x0000000102027836 */ /* 0x004fca0000000000 */
[----:B------:R0:W-:Y:S01]  /*e7b0*/  STL [R1+0x34], R2 ;  /* 0x0000340201007387 */ /* 0x0001e20000100800 */
[----:B------:R-:W-:-:S04]  /*e7c0*/  LEA.HI R0, R2, R2, RZ, 0x1 ;  /* 0x0000000202007211 */ /* 0x000fc800078f08ff */
[----:B------:R-:W-:-:S05]  /*e7d0*/  LOP3.LUT R0, R0, 0xfffffffe, RZ, 0xc0, !PT ;  /* 0xfffffffe00007812 */ /* 0x000fca00078ec0ff */
[----:B------:R-:W-:-:S05]  /*e7e0*/  IMAD.IADD R0, R2, 0x1, -R0 ;  /* 0x0000000102007824 */ /* 0x000fca00078e0a00 */
[----:B------:R-:W-:Y:S01]  /*e7f0*/  SHF.L.U32 R0, R0, 0x1f, RZ ;  /* 0x0000001f00007819 */ /* 0x000fe200000006ff */
[----:B------:R-:W-:Y:S01]  /*e800*/  NOP ;  /* 0x0000000000007918 */ /* 0x000fe20000000000 */
[----:B------:R0:W-:Y:S01]  /*e810*/  SYNCS.ARRIVE.TRANS64.A1T0 RZ, [R17+URZ+0x30800], RZ ;  /* 0x030800ff11ff79a7 */ /* 0x0001e2000810003f */
[----:B------:R-:W-:Y:S01]  /*e820*/  BSSY B0, `(.L_x_234) ;  /* 0x0000003000007945 */ /* 0x000fe20003800000 */
[----:B------:R-:W1:Y:S03]  /*e830*/  SYNCS.PHASECHK.TRANS64.TRYWAIT P0, [R17+URZ+0x30820], R0 ;  /* 0x03082000110075a7 */ /* 0x000e66000800017f */
[----:B01----:R-:W-:Y:S05]  /*e840*/  @!P0 BRA `(.L_x_235) ;  /* 0x0000003c00a88947 */ /* 0x003fea0003800000 */
.L_x_346:
[----:B------:R-:W-:Y:S05]  /*e850*/  BSYNC B0 ;  /* 0x0000000000007941 */ /* 0x000fea0003800000 */
.L_x_234:
[----:B------:R-:W0:Y:S04]  /*e860*/  LDL R2, [R1+0x1c] ;  /* 0x00001c0001027983 */ /* 0x000e280000100800 */
[----:B------:R-:W2:Y:S01]  /*e870*/  LDL R3, [R1+0x4] ;  /* 0x0000040001037983 */ /* 0x000ea20000100800 */
[----:B------:R-:W-:Y:S01]  /*e880*/  BSSY B0, `(.L_x_236) ;  /* 0x0000175000007945 */ /* 0x000fe20003800000 */
[----:B0-----:R-:W-:-:S05]  /*e890*/  VIADD R0, R2, 0xfffffffe ;  /* 0xfffffffe02007836 */ /* 0x001fca0000000000 */
[----:B--2---:R-:W-:-:S13]  /*e8a0*/  ISETP.GE.AND P0, PT, R0, R3, PT ;  /* 0x000000030000720c */ /* 0x004fda0003f06270 */
[----:B------:R-:W-:Y:S05]  /*e8b0*/  @!P0 BRA `(.L_x_237) ;  /* 0x0000001400c48947 */ /* 0x000fea0003800000 */
[----:B------:R-:W2:Y:S04]  /*e8c0*/  LDL.LU R2, [R1+0x38] ;  /* 0x0000380001027983 */ /* 0x000ea80000300800 */
[----:B------:R-:W3:Y:S04]  /*e8d0*/  LDL.LU R5, [R1+0x18] ;  /* 0x0000180001057983 */ /* 0x000ee80000300800 */
[----:B------:R-:W4:Y:S01]  /*e8e0*/  LDL.LU R4, [R1+0x24] ;  /* 0x0000240001047983 */ /* 0x000f220000300800 */
[----:B------:R-:W-:Y:S01]  /*e8f0*/  LOP3.LUT R7, RZ, R3, RZ, 0x33, !PT ;  /* 0x00000003ff077212 */ /* 0x000fe200078e33ff */
[----:B------:R-:W-:Y:S01]  /*e900*/  BSSY B2, `(.L_x_238) ;  /* 0x0000080000027945 */ /* 0x000fe20003800000 */
[----:B--2---:R-:W-:-:S04]  /*e910*/  VIADD R2, R2, 0x1 ;  /* 0x0000000102027836 */ /* 0x004fc80000000000 */
[----:B---3--:R-:W-:-:S05]  /*e920*/  IMAD R2, R2, R5, RZ ;  /* 0x0000000502027224 */ /* 0x008fca00078e02ff */
[----:B----4-:R-:W-:-:S05]  /*e930*/  VIMNMX R9, R4, R2, PT ;  /* 0x0000000204097248 */ /* 0x010fca0003fe0100 */
[----:B------:R-:W-:-:S05]  /*e940*/  IMAD.MOV R2, RZ, RZ, -R9 ;  /* 0x000000ffff027224 */ /* 0x000fca00078e0a09 */
[----:B------:R-:W-:-:S05]  /*e950*/  VIADDMNMX R7, R2, 0x1, R7, !PT ;  /* 0x0000000102077846 */ /* 0x000fca0007800107 */
[----:B------:R-:W-:-:S05]  /*e960*/  IMAD.IADD R2, R9, 0x1, R7 ;  /* 0x0000000109027824 */ /* 0x000fca00078e0207 */
[----:B------:R-:W-:-:S04]  /*e970*/  LOP3.LUT R2, R2, 0x1, RZ, 0xc0, !PT ;  /* 0x0000000102027812 */ /* 0x000fc800078ec0ff */
[----:B------:R-:W-:-:S13]  /*e980*/  ISETP.NE.U32.AND P0, PT, R2, 0x1, PT ;  /* 0x000000010200780c */ /* 0x000fda0003f05070 */
[----:B------:R-:W-:Y:S05]  /*e990*/  @P0 BRA `(.L_x_239) ;  /* 0x0000000400d80947 */ /* 0x000fea0003800000 */
[----:B------:R-:W2:Y:S01]  /*e9a0*/  LDL R3, [R1] ;  /* 0x0000000001037983 */ /* 0x000ea20000100800 */
[----:B------:R-:W-:Y:S01]  /*e9b0*/  IADD3 R6, R18, 0x1, RZ ;  /* 0x0000000112067810 */ /* 0x000fe20007ffe0ff */
[----:B------:R-:W-:Y:S03]  /*e9c0*/  BSSY B1, `(.L_x_240) ;  /* 0x000006f000017945 */ /* 0x000fe60003800000 */
[----:B------:R-:W-:-:S04]  /*e9d0*/  ISETP.NE.AND P0, PT, R6, 0x2, PT ;  /* 0x000000020600780c */ /* 0x000fc80003f05270 */
[----:B------:R-:W-:Y:S02]  /*e9e0*/  SEL R10, RZ, 0x1, P0 ;  /* 0x00000001ff0a7807 */ /* 0x000fe40000000000 */
[----:B------:R-:W-:Y:S02]  /*e9f0*/  SEL R6, R6, RZ, P0 ;  /* 0x000000ff06067207 */ /* 0x000fe40000000000 */
[----:B------:R-:W-:Y:S02]  /*ea00*/  LOP3.LUT R10, R28, R10, RZ, 0x3c, !PT ;  /* 0x0000000a1c0a7212 */ /* 0x000fe400078e3cff */
[----:B--2---:R-:W-:-:S13]  /*ea10*/  ISETP.NE.AND P1, PT, R3, RZ, PT ;  /* 0x000000ff0300720c */ /* 0x004fda0003f25270 */
[----:B------:R-:W-:Y:S05]  /*ea20*/  @!P1 BRA `(.L_x_241) ;  /* 0x0000000400a09947 */ /* 0x000fea0003800000 */
[----:B------:R-:W-:Y:S01]  /*ea30*/  ULDC.64 UR4, c[0x0][0x418] ;  /* 0x0001060000047ab9 */ /* 0x000fe20000000a00 */
[----:B------:R-:W-:Y:S01]  /*ea40*/  IMAD.MOV.U32 R5, RZ, RZ, R19 ;  /* 0x000000ffff057224 */ /* 0x000fe200078e0013 */
[----:B------:R-:W-:-:S04]  /*ea50*/  ISETP.NE.U32.AND P0, PT, RZ, UR4, PT ;  /* 0x00000004ff007c0c */ /* 0x000fc8000bf05070 */
[----:B------:R-:W-:-:S13]  /*ea60*/  ISETP.NE.AND.EX P0, PT, RZ, UR5, PT, P0 ;  /* 0x00000005ff007c0c */ /* 0x000fda000bf05300 */
[----:B------:R-:W-:Y:S05]  /*ea70*/  @!P0 BRA `(.L_x_242) ;  /* 0x0000000000448947 */ /* 0x000fea0003800000 */
[----:B------:R-:W0:Y:S01]  /*ea80*/  LDC R5, c[0x0][0x43c] ;  /* 0x00010f00ff057b82 */ /* 0x000e220000000800 */
[----:B------:R-:W-:Y:S01]  /*ea90*/  ULDC.64 UR6, c[0x0][0x428] ;  /* 0x00010a0000067ab9 */ /* 0x000fe20000000a00 */
[----:B0-----:R-:W-:-:S13]  /*eaa0*/  ISETP.NE.AND P0, PT, R5, 0x1, PT ;  /* 0x000000010500780c */ /* 0x001fda0003f05270 */
[----:B------:R-:W0:Y:S02]  /*eab0*/  @P0 LDC.64 R2, c[0x0][0x440] ;  /* 0x00011000ff020b82 */ /* 0x000e240000000a00 */
[----:B0-----:R-:W-:-:S04]  /*eac0*/  @P0 IMAD.HI.U32 R4, R0, R2, RZ ;  /* 0x0000000200040227 */ /* 0x001fc800078e00ff */
[----:B------:R-:W-:Y:S01]  /*ead0*/  IMAD.MOV.U32 R2, RZ, RZ, R0 ;  /* 0x000000ffff027224 */ /* 0x000fe200078e0000 */
[----:B------:R-:W-:Y:S01]  /*eae0*/  @P0 SHF.R.U32.HI R2, RZ, R3, R4 ;  /* 0x00000003ff020219 */ /* 0x000fe20000011604 */
[----:B------:R-:W-:-:S04]  /*eaf0*/  IMAD R4, R29, UR6, RZ ;  /* 0x000000061d047c24 */ /* 0x000fc8000f8e02ff */
[----:B------:R-:W-:Y:S02]  /*eb00*/  IMAD.MOV R3, RZ, RZ, -R2 ;  /* 0x000000ffff037224 */ /* 0x000fe400078e0a02 */
[----:B------:R-:W-:Y:S02]  /*eb10*/  IMAD R4, R23, UR7, R4 ;  /* 0x0000000717047c24 */ /* 0x000fe4000f8e0204 */
[----:B------:R-:W-:Y:S01]  /*eb20*/  IMAD R0, R5, R3, R0 ;  /* 0x0000000305007224 */ /* 0x000fe200078e0200 */
[----:B------:R-:W-:-:S03]  /*eb30*/  SHF.R.S32.HI R3, RZ, 0x1f, R2 ;  /* 0x0000001fff037819 */ /* 0x000fc60000011402 */
[----:B------:R-:W-:-:S04]  /*eb40*/  IMAD.WIDE.U32 R2, R23, UR6, R2 ;  /* 0x0000000617027c25 */ /* 0x000fc8000f8e0002 */
[----:B------:R-:W-:Y:S01]  /*eb50*/  IMAD.IADD R3, R4, 0x1, R3 ;  /* 0x0000000104037824 */ /* 0x000fe200078e0203 */
[----:B------:R-:W-:-:S04]  /*eb60*/  LEA R4, P0, R2, UR4, 0x2 ;  /* 0x0000000402047c11 */ /* 0x000fc8000f8010ff */
[----:B------:R-:W-:-:S06]  /*eb70*/  LEA.HI.X R5, R2, UR5, R3, 0x2, P0 ;  /* 0x0000000502057c11 */ /* 0x000fcc00080f1403 */
[----:B------:R0:W5:Y:S03]  /*eb80*/  LDG.E R5, desc[UR38][R4.64] ;  /* 0x0000002604057981 */ /* 0x000166000c1e1900 */
.L_x_242:
[----:B0-----:R-:W-:Y:S01]  /*eb90*/  IMAD R4, R6, 0x8, R17 ;  /* 0x0000000806047824 */ /* 0x001fe200078e0211 */
[----:B------:R-:W-:Y:S01]  /*eba0*/  SHF.L.U32 R2, R10, 0x1f, RZ ;  /* 0x0000001f0a027819 */ /* 0x000fe200000006ff */
[----:B------:R-:W-:Y:S03]  /*ebb0*/  BSSY B3, `(.L_x_243) ;  /* 0x0000003000037945 */ /* 0x000fe60003800000 */
[----:B------:R-:W0:Y:S02]  /*ebc0*/  SYNCS.PHASECHK.TRANS64.TRYWAIT P0, [R4+URZ+0x30840], R2 ;  /* 0x03084002040075a7 */ /* 0x000e24000800017f */
[----:B0-----:R-:W-:Y:S05]  /*ebd0*/  @!P0 BRA `(.L_x_244) ;  /* 0x0000003800d88947 */ /* 0x001fea0003800000 */
.L_x_347:
[----:B------:R-:W-:Y:S05]  /*ebe0*/  BSYNC B3 ;  /* 0x0000000000037941 */ /* 0x000fea0003800000 */
.L_x_243:
[----:B------:R-:W1:Y:S01]  /*ebf0*/  S2R R3, SR_TID.X ;  /* 0x0000000000037919 */ /* 0x000e620000002100 */
[----:B------:R-:W-:Y:S01]  /*ec00*/  BSSY B3, `(.L_x_245) ;  /* 0x000000b000037945 */ /* 0x000fe20003800000 */
[----:B-1----:R-:W-:-:S04]  /*ec10*/  LOP3.LUT R3, R3, 0x7f, RZ, 0xc0, !PT ;  /* 0x0000007f03037812 */ /* 0x002fc800078ec0ff */
[----:B------:R-:W-:-:S13]  /*ec20*/  ISETP.NE.AND P1, PT, R3, RZ, PT ;  /* 0x000000ff0300720c */ /* 0x000fda0003f25270 */
[----:B------:R-:W-:Y:S05]  /*ec30*/  @P1 BRA `(.L_x_246) ;  /* 0x00000000001c1947 */ /* 0x000fea0003800000 */
[----:B------:R-:W1:Y:S01]  /*ec40*/  S2R R3, SR_TID.X ;  /* 0x0000000000037919 */ /* 0x000e620000002100 */
[----:B0-----:R-:W-:-:S04]  /*ec50*/  IMAD.MOV.U32 R2, RZ, RZ, 0x6000 ;  /* 0x00006000ff027424 */ /* 0x001fc800078e00ff */
[----:B------:R2:W-:Y:S01]  /*ec60*/  SYNCS.ARRIVE.TRANS64 RZ, [R4+URZ+0x30830], R2 ;  /* 0x0308300204ff79a7 */ /* 0x0005e2000800003f */
[----:B-1----:R-:W-:-:S04]  /*ec70*/  LOP3.LUT R3, R3, 0x1f, RZ, 0xc0, !PT ;  /* 0x0000001f03037812 */ /* 0x002fc800078ec0ff */
[----:B------:R-:W-:-:S13]  /*ec80*/  ISETP.NE.AND P0, PT, R3, RZ, PT ;  /* 0x000000ff0300720c */ /* 0x000fda0003f05270 */
[----:B--2---:R-:W-:Y:S05]  /*ec90*/  @!P0 BRA `(.L_x_246) ;  /* 0x0000000000048947 */ /* 0x004fea0003800000 */
[----:B------:R-:W-:Y:S01]  /*eca0*/  BPT.TRAP 0x1 ;  /* 0x000000040000795c */ /* 0x000fe20000300000 */
.L_x_246:
[----:B------:R-:W-:Y:S05]  /*ecb0*/  BSYNC B3 ;  /* 0x0000000000037941 */ /* 0x000fea0003800000 */
.L_x_245:
[----:B------:R-:W-:Y:S01]  /*ecc0*/  MOV R11, RZ ;  /* 0x000000ff000b7202 */ /* 0x000fe20000000f00 */
[----:B------:R-:W-:Y:S01]  /*ecd0*/  IMAD R3, R6, 0x6000, R17 ;  /* 0x0000600006037824 */ /* 0x000fe200078e0211 */
[----:B------:R-:W-:Y:S01]  /*ece0*/  UIADD3 UR4, UP0, UR40, 0x370, URZ ;  /* 0x0000037028047890 */ /* 0x000fe2000ff1e03f */
[----:B------:R-:W-:Y:S01]  /*ecf0*/  PLOP3.LUT P0, PT, PT, PT, PT, 0x80, 0x0 ;  /* 0x000000000000781c */ /* 0x000fe20003f0f070 */
[----:B0-----:R-:W-:Y:S01]  /*ed00*/  VIADD R4, R4, 0x30830 ;  /* 0x0003083004047836 */ /* 0x001fe20000000000 */
[----:B------:R-:W-:Y:S01]  /*ed10*/  R2UR UR10, R11 ;  /* 0x000000000b0a72ca */ /* 0x000fe200000e0000 */
[----:B------:R-:W-:Y:S01]  /*ed20*/  VIADD R3, R3, 0x12400 ;  /* 0x0001240003037836 */ /* 0x000fe20000000000 */
[----:B------:R-:W-:Y:S01]  /*ed30*/  UIADD3.X UR5, URZ, UR41, URZ, UP0, !UPT ;  /* 0x000000293f057290 */ /* 0x000fe200087fe43f */
[----:B------:R-:W-:Y:S01]  /*ed40*/  IMAD R2, R0, 0xc0, R26 ;  /* 0x000000c000027824 */ /* 0x000fe200078e021a */
[----:B------:R-:W-:Y:S01]  /*ed50*/  UMOV UR6, 0x0 ;  /* 0x0000000000067882 */ /* 0x000fe20000000000 */
[----:B------:R-:W-:-:S10]  /*ed60*/  UMOV UR7, 0x14f00000 ;  /* 0x14f0000000077882 */ /* 0x000fd40000000000 */
.L_x_247:
[----:B------:R-:W-:-:S13]  /*ed70*/  @P0 ELECT P2, URZ, PT ;  /* 0x00000000003f082f */ /* 0x000fda0003840000 */
[----:B-----5:R-:W-:Y:S02]  /*ed80*/  @P2 R2UR UR13, R5 ;  /* 0x00000000050d22ca */ /* 0x020fe400000e0000 */
[----:B------:R-:W-:Y:S02]  /*ed90*/  @P2 R2UR UR12, R16 ;  /* 0x00000000100c22ca */ /* 0x000fe400000e0000 */
[----:B------:R-:W-:Y:S02]  /*eda0*/  @P2 R2UR UR11, R2 ;  /* 0x00000000020b22ca */ /* 0x000fe400000e0000 */
[----:B------:R-:W-:Y:S02]  /*edb0*/  @P2 R2UR UR9, R4 ;  /* 0x00000000040922ca */ /* 0x000fe400000e0000 */
[----:B------:R-:W-:Y:S02]  /*edc0*/  @P2 R2UR UR8, R3 ;  /* 0x00000000030822ca */ /* 0x000fe400000e0000 */
[----:B------:R-:W-:-:S02]  /*edd0*/  @P2 PLOP3.LUT P0, PT, P2, PT, PT, 0x8, 0x0 ;  /* 0x000000000000281c */ /* 0x000fc4000170e170 */
[----:B------:R-:W-:-:S09]  /*ede0*/  PLOP3.LUT P2, PT, PT, PT, PT, 0x8, 0x0 ;  /* 0x000000000000781c */ /* 0x000fd20003f4e170 */
[----:B------:R0:W-:Y:S02]  /*edf0*/  UTMALDG.4D [UR8], [UR4], desc[UR6] ;  /* 0x00000608040075b4 */ /* 0x0001e40008019000 */
[----:B0-----:R-:W-:Y:S05]  /*ee00*/  @P0 BRA.U.ANY `(.L_x_247) ;  /* 0xfffffffd00d80947 */ /* 0x001fea000393ffff */
[----:B------:R-:W-:Y:S01]  /*ee10*/  SHF.L.U32 R2, R28, 0x1f, RZ ;  /* 0x0000001f1c027819 */ /* 0x000fe200000006ff */
[----:B------:R-:W-:Y:S01]  /*ee20*/  IMAD R3, R18, 0x8, R8 ;  /* 0x0000000812037824 */ /* 0x000fe200078e0208 */
[----:B------:R-:W-:Y:S03]  /*ee30*/  BSSY B3, `(.L_x_248) ;  /* 0x0000003000037945 */ /* 0x000fe60003800000 */
[----:B------:R-:W0:Y:S02]  /*ee40*/  SYNCS.PHASECHK.TRANS64.TRYWAIT P0, [R3+URZ+0x60], R2 ;  /* 0x00006002030075a7 */ /* 0x000e24000800017f */
[----:B0-----:R-:W-:Y:S05]  /*ee50*/  @!P0 BRA `(.L_x_249) ;  /* 0x00000038004c8947 */ /* 0x001fea0003800000 */
.L_x_348:
[----:B------:R-:W-:Y:S05]  /*ee60*/  BSYNC B3 ;  /* 0x0000000000037941 */ /* 0x000fea0003800000 */
.L_x_248:
[----:B------:R-:W-:Y:S01]  /*ee70*/  BSSY B3, `(.L_x_250) ;  /* 0x000000c000037945 */ /* 0x000fe20003800000 */
[----:B------:R-:W-:Y:S02]  /*ee80*/  IMAD.MOV.U32 R12, RZ, RZ, 0x0 ;  /* 0x00000000ff0c7424 */ /* 0x000fe400078e00ff */
[----:B------:R-:W-:Y:S01]  /*ee90*/  IMAD.MOV.U32 R13, RZ, RZ, 0x14f00000 ;  /* 0x14f00000ff0d7424 */ /* 0x000fe200078e00ff */
[----:B------:R-:W-:Y:S06]  /*eea0*/  @P1 BRA `(.L_x_251) ;  /* 0x0000000000201947 */ /* 0x000fec0003800000 */
[----:B------:R-:W1:Y:S01]  /*eeb0*/  S2R R4, SR_TID.X ;  /* 0x0000000000047919 */ /* 0x000e620000002100 */
[----:B0-----:R-:W-:Y:S01]  /*eec0*/  IMAD R2, R18, 0x8, R17 ;  /* 0x0000000812027824 */ /* 0x001fe200078e0211 */
[----:B------:R-:W-:-:S04]  /*eed0*/  MOV R3, 0x6000 ;  /* 0x0000600000037802 */ /* 0x000fc80000000f00 */
[----:B------:R2:W-:Y:S01]  /*eee0*/  SYNCS.ARRIVE.TRANS64 RZ, [R2+URZ+0x30850], R3 ;  /* 0x0308500302ff79a7 */ /* 0x0005e2000800003f */
[----:B-1----:R-:W-:-:S04]  /*eef0*/  LOP3.LUT R4, R4, 0x1f, RZ, 0xc0, !PT ;  /* 0x0000001f04047812 */ /* 0x002fc800078ec0ff */
[----:B------:R-:W-:-:S13]  /*ef00*/  ISETP.NE.AND P0, PT, R4, RZ, PT ;  /* 0x000000ff0400720c */ /* 0x000fda0003f05270 */
[----:B--2---:R-:W-:Y:S05]  /*ef10*/  @!P0 BRA `(.L_x_251) ;  /* 0x0000000000048947 */ /* 0x004fea0003800000 */
[----:B------:R-:W-:Y:S01]  /*ef20*/  BPT.TRAP 0x1 ;  /* 0x000000040000795c */ /* 0x000fe20000300000 */
.L_x_251:
[----:B------:R-:W-:Y:S05]  /*ef30*/  BSYNC B3 ;  /* 0x0000000000037941 */ /* 0x000fea0003800000 */
.L_x_250:
[----:B------:R-:W-:Y:S01]  /*ef40*/  R2UR UR10, R11 ;  /* 0x000000000b0a72ca */ /* 0x000fe200000e0000 */
[--C-:B0-----:R-:W-:Y:S01]  /*ef50*/  IMAD R2, R18, 0x6000, R17.reuse ;  /* 0x0000600012027824 */ /* 0x101fe200078e0211 */
[----:B------:R-:W-:Y:S01]  /*ef60*/  R2UR UR6, R12 ;  /* 0x000000000c0672ca */ /* 0x000fe200000e0000 */
[----:B------:R-:W-:Y:S01]  /*ef70*/  IMAD R3, R18, 0x8, R17 ;  /* 0x0000000812037824 */ /* 0x000fe200078e0211 */
[----:B------:R-:W-:Y:S01]  /*ef80*/  R2UR UR7, R13 ;  /* 0x000000000d0772ca */ /* 0x000fe200000e0000 */
[----:B------:R-:W-:Y:S01]  /*ef90*/  UIADD3 UR4, UP0, UR40, 0x470, URZ ;  /* 0x0000047028047890 */ /* 0x000fe2000ff1e03f */
[----:B------:R-:W-:Y:S01]  /*efa0*/  PLOP3.LUT P0, PT, PT, PT, PT, 0x80, 0x0 ;  /* 0x000000000000781c */ /* 0x000fe20003f0f070 */
[----:B------:R-:W-:Y:S02]  /*efb0*/  IMAD R4, R22, 0xc0, R26 ;  /* 0x000000c016047824 */ /* 0x000fe400078e021a */
[----:B------:R-:W-:Y:S01]  /*efc0*/  VIADD R2, R2, 0x400 ;  /* 0x0000040002027836 */ /* 0x000fe20000000000 */
[----:B------:R-:W-:Y:S01]  /*efd0*/  UIADD3.X UR5, URZ, UR41, URZ, UP0, !UPT ;  /* 0x000000293f057290 */ /* 0x000fe200087fe43f */
[----:B------:R-:W-:-:S11]  /*efe0*/  VIADD R3, R3, 0x30850 ;  /* 0x0003085003037836 */ /* 0x000fd60000000000 */
.L_x_252:
[----:B------:R-:W-:-:S13]  /*eff0*/  @P0 ELECT P1, URZ, PT ;  /* 0x00000000003f082f */ /* 0x000fda0003820000 */
[----:B------:R-:W-:Y:S02]  /*f000*/  @P1 R2UR UR13, R19 ;  /* 0x00000000130d12ca */ /* 0x000fe400000e0000 */
        /* <DEDUP_REMOVED lines=8> */
[----:B------:R-:W-:Y:S02]  /*f090*/  IMAD.MOV.U32 R19, RZ, RZ, R5 ;  /* 0x000000ffff137224 */ /* 0x000fe400078e0005 */
[----:B------:R-:W-:-:S07]  /*f0a0*/  IMAD.MOV.U32 R22, RZ, RZ, R0 ;  /* 0x000000ffff167224 */ /* 0x000fce00078e0000 */
.L_x_241:
[----:B------:R-:W-:Y:S05]  /*f0b0*/  BSYNC B1 ;  /* 0x0000000000017941 */ /* 0x000fea0003800000 */
.L_x_240:
[----:B------:R-:W2:Y:S01]  /*f0c0*/  LDL.LU R0, [R1+0x1c] ;  /* 0x00001c0001007983 */ /* 0x000ea20000300800 */
[----:B------:R-:W-:Y:S01]  /*f0d0*/  MOV R28, R10 ;  /* 0x0000000a001c7202 */ /* 0x000fe20000000f00 */
[----:B------:R-:W-:Y:S02]  /*f0e0*/  IMAD.MOV.U32 R18, RZ, RZ, R6 ;  /* 0x000000ffff127224 */ /* 0x000fe400078e0006 */
[----:B--2---:R-:W-:-:S07]  /*f0f0*/  VIADD R0, R0, 0xfffffffd ;  /* 0xfffffffd00007836 */ /* 0x004fce0000000000 */
.L_x_239:
[----:B------:R-:W-:Y:S05]  /*f100*/  BSYNC B2 ;  /* 0x0000000000027941 */ /* 0x000fea0003800000 */
.L_x_238:
[----:B------:R-:W-:Y:S01]  /*f110*/  VIADD R7, R7, 0xfffffffe ;  /* 0xfffffffe07077836 */ /* 0x000fe20000000000 */
[----:B------:R-:W-:-:S04]  /*f120*/  LOP3.LUT R2, RZ, R9, RZ, 0x33, !PT ;  /* 0x00000009ff027212 */ /* 0x000fc800078e33ff */
[----:B------:R-:W-:-:S13]  /*f130*/  ISETP.NE.AND P0, PT, R7, R2, PT ;  /* 0x000000020700720c */ /* 0x000fda0003f05270 */
[----:B------:R-:W-:Y:S05]  /*f140*/  @!P0 BRA `(.L_x_237) ;  /* 0x0000000c00a08947 */ /* 0x000fea0003800000 */
[----:B------:R-:W-:-:S07]  /*f150*/  IMAD.MOV.U32 R4, RZ, RZ, R19 ;  /* 0x000000ffff047224 */ /* 0x000fce00078e0013 */
.L_x_279:
[----:B------:R-:W2:Y:S01]  /*f160*/  LDL R2, [R1] ;  /* 0x0000000001027983 */ /* 0x000ea20000100800 */
[----:B------:R-:W-:Y:S01]  /*f170*/  VIADD R6, R18, 0x1 ;  /* 0x0000000112067836 */ /* 0x000fe20000000000 */
[----:B------:R-:W-:Y:S05]  /*f180*/  YIELD ;  /* 0x0000000000007946 */ /* 0x000fea0003800000 */
[----:B------:R-:W-:Y:S01]  /*f190*/  ISETP.NE.AND P0, PT, R6, 0x2, PT ;  /* 0x000000020600780c */ /* 0x000fe20003f05270 */
[----:B------:R-:W-:Y:S03]  /*f1a0*/  BSSY B1, `(.L_x_253) ;  /* 0x000006c000017945 */ /* 0x000fe60003800000 */
[----:B------:R-:W-:-:S02]  /*f1b0*/  SEL R7, RZ, 0x1, P0 ;  /* 0x00000001ff077807 */ /* 0x000fc40000000000 */
        /* <DEDUP_REMOVED lines=16> */
[----:B------:R-:W-:-:S03]  /*f2c0*/  IMAD R4, R29, UR6, RZ ;  /* 0x000000061d047c24 */ /* 0x000fc6000f8e02ff */
[----:B------:R-:W-:Y:S01]  /*f2d0*/  IADD3 R3, -R2, RZ, RZ ;  /* 0x000000ff02037210 */ /* 0x000fe20007ffe1ff */
[----:B------:R-:W-:-:S04]  /*f2e0*/  IMAD R4, R23, UR7, R4 ;  /* 0x0000000717047c24 */ /* 0x000fc8000f8e0204 */
[----:B------:R-:W-:Y:S01]  /*f2f0*/  IMAD R9, R9, R3, R0 ;  /* 0x0000000309097224 */ /* 0x000fe200078e0200 */
[----:B------:R-:W-:-:S03]  /*f300*/  SHF.R.S32.HI R3, RZ, 0x1f, R2 ;  /* 0x0000001fff037819 */ /* 0x000fc60000011402 */
[----:B------:R-:W-:-:S04]  /*f310*/  IMAD.WIDE.U32 R2, R23, UR6, R2 ;  /* 0x0000000617027c25 */ /* 0x000fc8000f8e0002 */
[----:B------:R-:W-:Y:S01]  /*f320*/  IMAD.IADD R3, R4, 0x1, R3 ;  /* 0x0000000104037824 */ /* 0x000fe200078e0203 */
[----:B------:R-:W-:-:S04]  /*f330*/  LEA R4, P0, R2, UR4, 0x2 ;  /* 0x0000000402047c11 */ /* 0x000fc8000f8010ff */
[----:B------:R-:W-:-:S05]  /*f340*/  LEA.HI.X R5, R2, UR5, R3, 0x2, P0 ;  /* 0x0000000502057c11 */ /* 0x000fca00080f1403 */
[----:B------:R0:W5:Y:S04]  /*f350*/  LDG.E R4, desc[UR38][R4.64] ;  /* 0x0000002604047981 */ /* 0x000168000c1e1900 */
.L_x_255:
[----:B------:R-:W-:Y:S01]  /*f360*/  IMAD R2, R6, 0x8, R17 ;  /* 0x0000000806027824 */ /* 0x000fe200078e0211 */
[----:B------:R-:W-:Y:S01]  /*f370*/  SHF.L.U32 R3, R7, 0x1f, RZ ;  /* 0x0000001f07037819 */ /* 0x000fe200000006ff */
[----:B------:R-:W-:Y:S03]  /*f380*/  BSSY B2, `(.L_x_256) ;  /* 0x0000003000027945 */ /* 0x000fe60003800000 */
[----:B------:R-:W1:Y:S02]  /*f390*/  SYNCS.PHASECHK.TRANS64.TRYWAIT P0, [R2+URZ+0x30840], R3 ;  /* 0x03084003020075a7 */ /* 0x000e64000800017f */
[----:B-1----:R-:W-:Y:S05]  /*f3a0*/  @!P0 BRA `(.L_x_257) ;  /* 0x00000034000c8947 */ /* 0x002fea0003800000 */
.L_x_349:
[----:B------:R-:W-:Y:S05]  /*f3b0*/  BSYNC B2 ;  /* 0x0000000000027941 */ /* 0x000fea0003800000 */
.L_x_256:
[----:B0-----:R-:W0:Y:S01]  /*f3c0*/  S2R R5, SR_TID.X ;  /* 0x0000000000057919 */ /* 0x001e220000002100 */
[----:B------:R-:W-:Y:S01]  /*f3d0*/  BSSY B2, `(.L_x_258) ;  /* 0x000000b000027945 */ /* 0x000fe20003800000 */
[----:B0-----:R-:W-:-:S04]  /*f3e0*/  LOP3.LUT R5, R5, 0x7f, RZ, 0xc0, !PT ;  /* 0x0000007f05057812 */ /* 0x001fc800078ec0ff */
[----:B------:R-:W-:-:S13]  /*f3f0*/  ISETP.NE.AND P1, PT, R5, RZ, PT ;  /* 0x000000ff0500720c */ /* 0x000fda0003f25270 */
[----:B------:R-:W-:Y:S05]  /*f400*/  @P1 BRA `(.L_x_259) ;  /* 0x00000000001c1947 */ /* 0x000fea0003800000 */
[----:B------:R-:W0:Y:S01]  /*f410*/  S2R R5, SR_TID.X ;  /* 0x0000000000057919 */ /* 0x000e220000002100 */
[----:B-1----:R-:W-:-:S04]  /*f420*/  IMAD.MOV.U32 R3, RZ, RZ, 0x6000 ;  /* 0x00006000ff037424 */ /* 0x002fc800078e00ff */
[----:B------:R2:W-:Y:S01]  /*f430*/  SYNCS.ARRIVE.TRANS64 RZ, [R2+URZ+0x30830], R3 ;  /* 0x0308300302ff79a7 */ /* 0x0005e2000800003f */
[----:B0-----:R-:W-:-:S04]  /*f440*/  LOP3.LUT R5, R5, 0x1f, RZ, 0xc0, !PT ;  /* 0x0000001f05057812 */ /* 0x001fc800078ec0ff */
[----:B------:R-:W-:-:S13]  /*f450*/  ISETP.NE.AND P0, PT, R5, RZ, PT ;  /* 0x000000ff0500720c */ /* 0x000fda0003f05270 */
[----:B--2---:R-:W-:Y:S05]  /*f460*/  @!P0 BRA `(.L_x_259) ;  /* 0x0000000000048947 */ /* 0x004fea0003800000 */
[----:B------:R-:W-:Y:S01]  /*f470*/  BPT.TRAP 0x1 ;  /* 0x000000040000795c */ /* 0x000fe20000300000 */
.L_x_259:
[----:B------:R-:W-:Y:S05]  /*f480*/  BSYNC B2 ;  /* 0x0000000000027941 */ /* 0x000fea0003800000 */
.L_x_258:
[----:B------:R-:W-:Y:S01]  /*f490*/  IMAD.MOV.U32 R5, RZ, RZ, RZ ;  /* 0x000000ffff057224 */ /* 0x000fe200078e00ff */
[----:B------:R-:W-:Y:S01]  /*f4a0*/  UIADD3 UR4, UP0, UR40, 0x370, URZ ;  /* 0x0000037028047890 */ /* 0x000fe2000ff1e03f */
[----:B-1----:R-:W-:Y:S01]  /*f4b0*/  IMAD R3, R6, 0x6000, R17 ;  /* 0x0000600006037824 */ /* 0x002fe200078e0211 */
[----:B------:R-:W-:Y:S01]  /*f4c0*/  PLOP3.LUT P0, PT, PT, PT, PT, 0x80, 0x0 ;  /* 0x000000000000781c */ /* 0x000fe20003f0f070 */
[----:B------:R-:W-:Y:S01]  /*f4d0*/  VIADD R2, R2, 0x30830 ;  /* 0x0003083002027836 */ /* 0x000fe20000000000 */
[----:B------:R-:W-:Y:S01]  /*f4e0*/  R2UR UR10, R5 ;  /* 0x00000000050a72ca */ /* 0x000fe200000e0000 */
[----:B------:R-:W-:Y:S01]  /*f4f0*/  VIADD R3, R3, 0x12400 ;  /* 0x0001240003037836 */ /* 0x000fe20000000000 */
[----:B------:R-:W-:Y:S01]  /*f500*/  UIADD3.X UR5, URZ, UR41, URZ, UP0, !UPT ;  /* 0x000000293f057290 */ /* 0x000fe200087fe43f */
[----:B------:R-:W-:Y:S01]  /*f510*/  IMAD R10, R9, 0xc0, R26 ;  /* 0x000000c0090a7824 */ /* 0x000fe200078e021a */
[----:B------:R-:W-:Y:S01]  /*f520*/  UMOV UR6, 0x0 ;  /* 0x0000000000067882 */ /* 0x000fe20000000000 */
[----:B------:R-:W-:-:S10]  /*f530*/  UMOV UR7, 0x14f00000 ;  /* 0x14f0000000077882 */ /* 0x000fd40000000000 */
.L_x_260:
        /* <DEDUP_REMOVED lines=11> */
[----:B------:R-:W-:Y:S01]  /*f5f0*/  BSSY B2, `(.L_x_261) ;  /* 0x0000004000027945 */ /* 0x000fe20003800000 */
[----:B------:R-:W-:-:S04]  /*f600*/  LEA R10, R18, R8, 0x3 ;  /* 0x00000008120a7211 */ /* 0x000fc800078e18ff */
[----:B------:R-:W0:Y:S02]  /*f610*/  SYNCS.PHASECHK.TRANS64.TRYWAIT P0, [R10+URZ+0x60], R28 ;  /* 0x0000601c0a0075a7 */ /* 0x000e24000800017f */
[----:B0-----:R-:W-:Y:S05]  /*f620*/  @!P0 BRA `(.L_x_262) ;  /* 0x0000003000808947 */ /* 0x001fea0003800000 */
.L_x_350:
[----:B------:R-:W-:Y:S05]  /*f630*/  BSYNC B2 ;  /* 0x0000000000027941 */ /* 0x000fea0003800000 */
.L_x_261:
[----:B------:R-:W-:Y:S01]  /*f640*/  BSSY B2, `(.L_x_263) ;  /* 0x000000b000027945 */ /* 0x000fe20003800000 */
[----:B------:R-:W-:Y:S02]  /*f650*/  IMAD.MOV.U32 R2, RZ, RZ, 0x0 ;  /* 0x00000000ff027424 */ /* 0x000fe400078e00ff */
[----:B------:R-:W-:Y:S01]  /*f660*/  IMAD.MOV.U32 R3, RZ, RZ, 0x14f00000 ;  /* 0x14f00000ff037424 */ /* 0x000fe200078e00ff */
[----:B------:R-:W-:Y:S06]  /*f670*/  @P1 BRA `(.L_x_264) ;  /* 0x00000000001c1947 */ /* 0x000fec0003800000 */
[----:B------:R-:W1:Y:S02]  /*f680*/  S2R R11, SR_TID.X ;  /* 0x00000000000b7919 */ /* 0x000e640000002100 */
[----:B-1----:R-:W-:Y:S01]  /*f690*/  LOP3.LUT R12, R11, 0x1f, RZ, 0xc0, !PT ;  /* 0x0000001f0b0c7812 */ /* 0x002fe200078ec0ff */
[----:B------:R-:W-:-:S03]  /*f6a0*/  IMAD.MOV.U32 R11, RZ, RZ, 0x6000 ;  /* 0x00006000ff0b7424 */ /* 0x000fc600078e00ff */
[----:B------:R-:W-:Y:S01]  /*f6b0*/  ISETP.NE.AND P0, PT, R12, RZ, PT ;  /* 0x000000ff0c00720c */ /* 0x000fe20003f05270 */
[----:B------:R1:W-:-:S12]  /*f6c0*/  SYNCS.ARRIVE.TRANS64 RZ, [R10+URZ+0x50], R11 ;  /* 0x0000500b0aff79a7 */ /* 0x0003d8000800003f */
[----:B-1----:R-:W-:Y:S05]  /*f6d0*/  @!P0 BRA `(.L_x_264) ;  /* 0x0000000000048947 */ /* 0x002fea0003800000 */
[----:B------:R-:W-:Y:S01]  /*f6e0*/  BPT.TRAP 0x1 ;  /* 0x000000040000795c */ /* 0x000fe20000300000 */
.L_x_264:
[----:B------:R-:W-:Y:S05]  /*f6f0*/  BSYNC B2 ;  /* 0x0000000000027941 */ /* 0x000fea0003800000 */
.L_x_263:
[----:B------:R-:W-:Y:S01]  /*f700*/  R2UR UR10, R5 ;  /* 0x00000000050a72ca */ /* 0x000fe200000e0000 */
[----:B------:R-:W-:Y:S01]  /*f710*/  IMAD R18, R18, 0x6000, R17 ;  /* 0x0000600012127824 */ /* 0x000fe200078e0211 */
[----:B------:R-:W-:Y:S01]  /*f720*/  R2UR UR7, R3 ;  /* 0x00000000030772ca */ /* 0x000fe200000e0000 */
[----:B------:R-:W-:Y:S01]  /*f730*/  UIADD3 UR4, UP0, UR40, 0x470, URZ ;  /* 0x0000047028047890 */ /* 0x000fe2000ff1e03f */
[----:B------:R-:W-:Y:S01]  /*f740*/  R2UR UR6, R2 ;  /* 0x00000000020672ca */ /* 0x000fe200000e0000 */
[----:B------:R-:W-:Y:S01]  /*f750*/  IMAD R2, R22, 0xc0, R26 ;  /* 0x000000c016027824 */ /* 0x000fe200078e021a */
[----:B------:R-:W-:Y:S01]  /*f760*/  PLOP3.LUT P0, PT, PT, PT, PT, 0x80, 0x0 ;  /* 0x000000000000781c */ /* 0x000fe20003f0f070 */
[----:B0-----:R-:W-:Y:S01]  /*f770*/  VIADD R10, R10, 0x50 ;  /* 0x000000500a0a7836 */ /* 0x001fe20000000000 */
[----:B------:R-:W-:Y:S01]  /*f780*/  UIADD3.X UR5, URZ, UR41, URZ, UP0, !UPT ;  /* 0x000000293f057290 */ /* 0x000fe200087fe43f */
[----:B------:R-:W-:-:S11]  /*f790*/  VIADD R18, R18, 0x400 ;  /* 0x0000040012127836 */ /* 0x000fd60000000000 */
.L_x_265:
        /* <DEDUP_REMOVED lines=10> */
[----:B------:R-:W-:Y:S01]  /*f840*/  MOV R22, R9 ;  /* 0x0000000900167202 */ /* 0x000fe20000000f00 */
[----:B------:R-:W-:-:S07]  /*f850*/  IMAD.MOV.U32 R19, RZ, RZ, R4 ;  /* 0x000000ffff137224 */ /* 0x000fce00078e0004 */
.L_x_254:
[----:B------:R-:W-:Y:S05]  /*f860*/  BSYNC B1 ;  /* 0x0000000000017941 */ /* 0x000fea0003800000 */
.L_x_253:
[----:B------:R-:W2:Y:S01]  /*f870*/  LDL R2, [R1] ;  /* 0x0000000001027983 */ /* 0x000ea20000100800 */
[----:B------:R-:W-:Y:S01]  /*f880*/  VIADD R18, R6, 0x1 ;  /* 0x0000000106127836 */ /* 0x000fe20000000000 */
[----:B------:R-:W-:Y:S01]  /*f890*/  BSSY B1, `(.L_x_266) ;  /* 0x000006f000017945 */ /* 0x000fe20003800000 */
[----:B------:R-:W-:-:S03]  /*f8a0*/  VIADD R9, R0, 0xffffffff ;  /* 0xffffffff00097836 */ /* 0x000fc60000000000 */
        /* <DEDUP_REMOVED lines=28> */
.L_x_268:
[----:B------:R-:W-:Y:S01]  /*fa70*/  IMAD R2, R18, 0x8, R17 ;  /* 0x0000000812027824 */ /* 0x000fe200078e0211 */
[----:B------:R-:W-:Y:S01]  /*fa80*/  SHF.L.U32 R3, R28, 0x1f, RZ ;  /* 0x0000001f1c037819 */ /* 0x000fe200000006ff */
[----:B------:R-:W-:Y:S03]  /*fa90*/  BSSY B2, `(.L_x_269) ;  /* 0x0000003000027945 */ /* 0x000fe60003800000 */
[----:B------:R-:W1:Y:S02]  /*faa0*/  SYNCS.PHASECHK.TRANS64.TRYWAIT P0, [R2+URZ+0x30840], R3 ;  /* 0x03084003020075a7 */ /* 0x000e64000800017f */
[----:B-1----:R-:W-:Y:S05]  /*fab0*/  @!P0 BRA `(.L_x_270) ;  /* 0x0000002c00708947 */ /* 0x002fea0003800000 */
.L_x_351:
[----:B------:R-:W-:Y:S05]  /*fac0*/  BSYNC B2 ;  /* 0x0000000000027941 */ /* 0x000fea0003800000 */
.L_x_269:
        /* <DEDUP_REMOVED lines=12> */
.L_x_272:
[----:B------:R-:W-:Y:S05]  /*fb90*/  BSYNC B2 ;  /* 0x0000000000027941 */ /* 0x000fea0003800000 */
.L_x_271:
[----:B------:R-:W-:Y:S01]  /*fba0*/  IMAD.MOV.U32 R5, RZ, RZ, RZ ;  /* 0x000000ffff057224 */ /* 0x000fe200078e00ff */
[----:B------:R-:W-:Y:S01]  /*fbb0*/  UIADD3 UR4, UP0, UR40, 0x370, URZ ;  /* 0x0000037028047890 */ /* 0x000fe2000ff1e03f */
[C---:B------:R-:W-:Y:S01]  /*fbc0*/  IMAD R11, R18.reuse, 0x6000, R17 ;  /* 0x00006000120b7824 */ /* 0x040fe200078e0211 */
[----:B------:R-:W-:Y:S01]  /*fbd0*/  PLOP3.LUT P0, PT, PT, PT, PT, 0x80, 0x0 ;  /* 0x000000000000781c */ /* 0x000fe20003f0f070 */
[----:B-1----:R-:W-:Y:S01]  /*fbe0*/  IMAD R3, R18, 0x8, R8 ;  /* 0x0000000812037824 */ /* 0x002fe200078e0208 */
[----:B------:R-:W-:Y:S01]  /*fbf0*/  R2UR UR10, R5 ;  /* 0x00000000050a72ca */ /* 0x000fe200000e0000 */
[----:B------:R-:W-:Y:S01]  /*fc00*/  IMAD R2, R10, 0xc0, R26 ;  /* 0x000000c00a027824 */ /* 0x000fe200078e021a */
[----:B------:R-:W-:Y:S01]  /*fc10*/  IADD3 R11, R11, 0x12400, RZ ;  /* 0x000124000b0b7810 */ /* 0x000fe20007ffe0ff */
[----:B------:R-:W-:Y:S01]  /*fc20*/  VIADD R3, R3, 0x30 ;  /* 0x0000003003037836 */ /* 0x000fe20000000000 */
[----:B------:R-:W-:Y:S01]  /*fc30*/  UIADD3.X UR5, URZ, UR41, URZ, UP0, !UPT ;  /* 0x000000293f057290 */ /* 0x000fe200087fe43f */
[----:B------:R-:W-:Y:S01]  /*fc40*/  UMOV UR6, 0x0 ;  /* 0x0000000000067882 */ /* 0x000fe20000000000 */
[----:B------:R-:W-:-:S10]  /*fc50*/  UMOV UR7, 0x14f00000 ;  /* 0x14f0000000077882 */ /* 0x000fd40000000000 */
.L_x_273:
        /* <DEDUP_REMOVED lines=15> */
.L_x_352:
[----:B------:R-:W-:Y:S05]  /*fd50*/  BSYNC B2 ;  /* 0x0000000000027941 */ /* 0x000fea0003800000 */
.L_x_274:
[----:B------:R-:W-:Y:S01]  /*fd60*/  BSSY B2, `(.L_x_276) ;  /* 0x000000b000027945 */ /* 0x000fe20003800000 */
[----:B0-----:R-:W-:Y:S02]  /*fd70*/  IMAD.MOV.U32 R2, RZ, RZ, 0x0 ;  /* 0x00000000ff027424 */ /* 0x001fe400078e00ff */
[----:B------:R-:W-:Y:S01]  /*fd80*/  IMAD.MOV.U32 R3, RZ, RZ, 0x14f00000 ;  /* 0x14f00000ff037424 */ /* 0x000fe200078e00ff */
[----:B------:R-:W-:Y:S06]  /*fd90*/  @P1 BRA `(.L_x_277) ;  /* 0x00000000001c1947 */ /* 0x000fec0003800000 */
[----:B------:R-:W0:Y:S02]  /*fda0*/  S2R R11, SR_TID.X ;  /* 0x00000000000b7919 */ /* 0x000e240000002100 */
[----:B0-----:R-:W-:Y:S01]  /*fdb0*/  LOP3.LUT R12, R11, 0x1f, RZ, 0xc0, !PT ;  /* 0x0000001f0b0c7812 */ /* 0x001fe200078ec0ff */
[----:B------:R-:W-:-:S03]  /*fdc0*/  IMAD.MOV.U32 R11, RZ, RZ, 0x6000 ;  /* 0x00006000ff0b7424 */ /* 0x000fc600078e00ff */
[----:B------:R-:W-:Y:S01]  /*fdd0*/  ISETP.NE.AND P0, PT, R12, RZ, PT ;  /* 0x000000ff0c00720c */ /* 0x000fe20003f05270 */
[----:B------:R0:W-:-:S12]  /*fde0*/  SYNCS.ARRIVE.TRANS64 RZ, [R7+URZ+0x50], R11 ;  /* 0x0000500b07ff79a7 */ /* 0x0001d8000800003f */
[----:B0-----:R-:W-:Y:S05]  /*fdf0*/  @!P0 BRA `(.L_x_277) ;  /* 0x0000000000048947 */ /* 0x001fea0003800000 */
[----:B------:R-:W-:Y:S01]  /*fe00*/  BPT.TRAP 0x1 ;  /* 0x000000040000795c */ /* 0x000fe20000300000 */
.L_x_277:
[----:B------:R-:W-:Y:S05]  /*fe10*/  BSYNC B2 ;  /* 0x0000000000027941 */ /* 0x000fea0003800000 */
.L_x_276:
[----:B------:R-:W-:Y:S01]  /*fe20*/  R2UR UR10, R5 ;  /* 0x00000000050a72ca */ /* 0x000fe200000e0000 */
[----:B------:R-:W-:Y:S01]  /*fe30*/  IMAD R6, R6, 0x6000, R17 ;  /* 0x0000600006067824 */ /* 0x000fe200078e0211 */
[----:B------:R-:W-:Y:S01]  /*fe40*/  R2UR UR7, R3 ;  /* 0x00000000030772ca */ /* 0x000fe200000e0000 */
[----:B------:R-:W-:Y:S01]  /*fe50*/  UIADD3 UR4, UP0, UR40, 0x470, URZ ;  /* 0x0000047028047890 */ /* 0x000fe2000ff1e03f */
[----:B------:R-:W-:Y:S01]  /*fe60*/  R2UR UR6, R2 ;  /* 0x00000000020672ca */ /* 0x000fe200000e0000 */
[----:B------:R-:W-:Y:S01]  /*fe70*/  IMAD R2, R22, 0xc0, R26 ;  /* 0x000000c016027824 */ /* 0x000fe200078e021a */
[----:B------:R-:W-:Y:S01]  /*fe80*/  PLOP3.LUT P0, PT, PT, PT, PT, 0x80, 0x0 ;  /* 0x000000000000781c */ /* 0x000fe20003f0f070 */
[----:B------:R-:W-:Y:S01]  /*fe90*/  VIADD R6, R6, 0x400 ;  /* 0x0000040006067836 */ /* 0x000fe20000000000 */
[----:B------:R-:W-:Y:S01]  /*fea0*/  IADD3 R7, R7, 0x50, RZ ;  /* 0x0000005007077810 */ /* 0x000fe20007ffe0ff */
[----:B------:R-:W-:-:S12]  /*feb0*/  UIADD3.X UR5, URZ, UR41, URZ, UP0, !UPT ;  /* 0x000000293f057290 */ /* 0x000fd800087fe43f */
.L_x_278:
        /* <DEDUP_REMOVED lines=12> */
.L_x_267:
[----:B------:R-:W-:Y:S05]  /*ff80*/  BSYNC B1 ;  /* 0x0000000000017941 */ /* 0x000fea0003800000 */
.L_x_266:
[----:B------:R-:W2:Y:S01]  /*ff90*/  LDL R2, [R1+0x4] ;  /* 0x0000040001027983 */ /* 0x000ea20000100800 */
[----:B------:R-:W-:Y:S01]  /*ffa0*/  VIADD R0, R0, 0xfffffffe ;  /* 0xfffffffe00007836 */ /* 0x000fe20000000000 */
[----:B--2---:R-:W-:-:S13]  /*ffb0*/  ISETP.GT.AND P0, PT, R9, R2, PT ;  /* 0x000000020900720c */ /* 0x004fda0003f04270 */
[----:B------:R-:W-:Y:S05]  /*ffc0*/  @P0 BRA `(.L_x_279) ;  /* 0xfffffff000640947 */ /* 0x000fea000383ffff */
.L_x_237:
[----:B------:R-:W-:Y:S05]  /*ffd0*/  BSYNC B0 ;  /* 0x0000000000007941 */ /* 0x000fea0003800000 */
.L_x_236:
[----:B------:R-:W0:Y:S01]  /*ffe0*/  S2R R2, SR_TID.X ;  /* 0x0000000000027919 */ /* 0x000e220000002100 */
[----:B------:R-:W-:Y:S01]  /*fff0*/  BSSY B0, `(.L_x_280) ;  /* 0x0000010000007945 */ /* 0x000fe20003800000 */
[----:B0-----:R-:W-:-:S04]  /*10000*/  LOP3.LUT R6, R2, 0x7f, RZ, 0xc0, !PT ;  /* 0x0000007f02067812 */ /* 0x001fc800078ec0ff */
[----:B------:R-:W-:-:S13]  /*10010*/  ISETP.NE.AND P0, PT, R6, RZ, PT ;  /* 0x000000ff0600720c */ /* 0x000fda0003f05270 */
[----:B------:R-:W-:Y:S05]  /*10020*/  @P0 BRA `(.L_x_281) ;  /* 0x0000000000300947 */ /* 0x000fea0003800000 */
[----:B------:R-:W0:Y:S01]  /*10030*/  S2R R5, SR_LANEID ;  /* 0x0000000000057919 */ /* 0x000e220000000000 */
[----:B------:R-:W-:Y:S01]  /*10040*/  VOTEU.ANY UR4, UPT, PT ;  /* 0x0000000000047886 */ /* 0x000fe200038e0100 */
[----:B------:R-:W1:Y:S01]  /*10050*/  LDC.64 R2, c[0x0][0xc60] ;  /* 0x00031800ff027b82 */ /* 0x000e620000000a00 */
[----:B------:R-:W0:Y:S02]  /*10060*/  FLO.U32 R0, UR4 ;  /* 0x0000000400007d00 */ /* 0x000e2400080e0000 */
[----:B0-----:R-:W-:-:S06]  /*10070*/  ISETP.EQ.U32.AND P0, PT, R0, R5, PT ;  /* 0x000000050000720c */ /* 0x001fcc0003f02070 */
[----:B------:R-:W1:Y:S07]  /*10080*/  POPC R5, UR4 ;  /* 0x0000000400057d09 */ /* 0x000e6e0008000000 */
[----:B-1----:R-:W2:Y:S01]  /*10090*/  @P0 ATOMG.E.ADD.STRONG.GPU PT, R3, desc[UR38][R2.64], R5 ;  /* 0x00000005020309a8 */ /* 0x002ea200081ee1e6 */
[----:B------:R-:W0:Y:S02]  /*100a0*/  S2R R4, SR_LTMASK ;  /* 0x0000000000047919 */ /* 0x000e240000003900 */
[----:B0-----:R-:W-:-:S04]  /*100b0*/  LOP3.LUT R4, R4, UR4, RZ, 0xc0, !PT ;  /* 0x0000000404047c12 */ /* 0x001fc8000f8ec0ff */
[----:B------:R-:W0:Y:S01]  /*100c0*/  POPC R7, R4 ;  /* 0x0000000400077309 */ /* 0x000e220000000000 */
[----:B--2---:R-:W0:Y:S02]  /*100d0*/  SHFL.IDX PT, R0, R3, R0, 0x1f ;  /* 0x00001f0003007589 */ /* 0x004e2400000e0000 */
[----:B0-----:R-:W-:-:S07]  /*100e0*/  IADD3 R24, R0, UR36, R7 ;  /* 0x0000002400187c10 */ /* 0x001fce000fffe007 */
.L_x_281:
[----:B------:R-:W-:Y:S05]  /*100f0*/  BSYNC B0 ;  /* 0x0000000000007941 */ /* 0x000fea0003800000 */
.L_x_280:
[----:B------:R-:W2:Y:S01]  /*10100*/  LDL.LU R0, [R1] ;  /* 0x0000000001007983 */ /* 0x000ea20000300800 */
[----:B------:R-:W-:Y:S01]  /*10110*/  BSSY B0, `(.L_x_282) ;  /* 0x0000028000007945 */ /* 0x000fe20003800000 */
[----:B--2---:R-:W-:-:S13]  /*10120*/  ISETP.NE.AND P0, PT, R0, RZ, PT ;  /* 0x000000ff0000720c */ /* 0x004fda0003f05270 */
[----:B------:R-:W-:Y:S05]  /*10130*/  @!P0 BRA `(.L_x_283) ;  /* 0x0000000000948947 */ /* 0x000fea0003800000 */
[----:B------:R-:W-:Y:S01]  /*10140*/  IMAD R3, R18, 0x8, R17 ;  /* 0x0000000812037824 */ /* 0x000fe200078e0211 */
[----:B------:R-:W-:Y:S01]  /*10150*/  SHF.L.U32 R0, R28, 0x1f, RZ ;  /* 0x0000001f1c007819 */ /* 0x000fe200000006ff */
[----:B------:R-:W-:Y:S01]  /*10160*/  BSSY B1, `(.L_x_284) ;  /* 0x0000004000017945 */ /* 0x000fe20003800000 */
[----:B------:R-:W-:Y:S02]  /*10170*/  ISETP.NE.AND P1, PT, R6, RZ, PT ;  /* 0x000000ff0600720c */ /* 0x000fe40003f25270 */
[----:B------:R-:W0:Y:S02]  /*10180*/  SYNCS.PHASECHK.TRANS64.TRYWAIT P0, [R3+URZ+0x30860], R0 ;  /* 0x03086000030075a7 */ /* 0x000e24000800017f */
[----:B0-----:R-:W-:Y:S09]  /*10190*/  @!P0 BRA `(.L_x_285) ;  /* 0x0000002400e08947 */ /* 0x001ff20003800000 */
.L_x_353:
[----:B------:R-:W-:Y:S05]  /*101a0*/  BSYNC B1 ;  /* 0x0000000000017941 */ /* 0x000fea0003800000 */
.L_x_284:
[----:B------:R-:W-:Y:S04]  /*101b0*/  BSSY B1, `(.L_x_286) ;  /* 0x0000009000017945 */ /* 0x000fe80003800000 */
[----:B------:R-:W-:Y:S05]  /*101c0*/  @P1 BRA `(.L_x_287) ;  /* 0x00000000001c1947 */ /* 0x000fea0003800000 */
[----:B------:R-:W1:Y:S01]  /*101d0*/  S2R R2, SR_TID.X ;  /* 0x0000000000027919 */ /* 0x000e620000002100 */
[----:B0-----:R-:W-:-:S04]  /*101e0*/  MOV R0, 0x6000 ;  /* 0x0000600000007802 */ /* 0x001fc80000000f00 */
[----:B------:R2:W-:Y:S01]  /*101f0*/  SYNCS.ARRIVE.TRANS64 RZ, [R3+URZ+0x30850], R0 ;  /* 0x0308500003ff79a7 */ /* 0x0005e2000800003f */
[----:B-1----:R-:W-:-:S04]  /*10200*/  LOP3.LUT R2, R2, 0x1f, RZ, 0xc0, !PT ;  /* 0x0000001f02027812 */ /* 0x002fc800078ec0ff */
[----:B------:R-:W-:-:S13]  /*10210*/  ISETP.NE.AND P0, PT, R2, RZ, PT ;  /* 0x000000ff0200720c */ /* 0x000fda0003f05270 */
[----:B--2---:R-:W-:Y:S05]  /*10220*/  @!P0 BRA `(.L_x_287) ;  /* 0x0000000000048947 */ /* 0x004fea0003800000 */
[----:B------:R-:W-:Y:S01]  /*10230*/  BPT.TRAP 0x1 ;  /* 0x000000040000795c */ /* 0x000fe20000300000 */
.L_x_287:
[----:B------:R-:W-:Y:S05]  /*10240*/  BSYNC B1 ;  /* 0x0000000000017941 */ /* 0x000fea0003800000 */
.L_x_286:
[----:B0-----:R-:W-:Y:S01]  /*10250*/  IMAD R0, R18, 0x6000, R17 ;  /* 0x0000600012007824 */ /* 0x001fe200078e0211 */
[----:B------:R-:W-:Y:S01]  /*10260*/  UIADD3 UR4, UP0, UR40, 0x470, URZ ;  /* 0x0000047028047890 */ /* 0x000fe2000ff1e03f */
[----:B------:R-:W-:Y:S01]  /*10270*/  IMAD R22, R22, 0xc0, R26 ;  /* 0x000000c016167824 */ /* 0x000fe200078e021a */
[----:B------:R-:W-:Y:S01]  /*10280*/  PLOP3.LUT P0, PT, PT, PT, PT, 0x80, 0x0 ;  /* 0x000000000000781c */ /* 0x000fe20003f0f070 */
[----:B------:R-:W-:Y:S01]  /*10290*/  VIADD R2, R3, 0x30850 ;  /* 0x0003085003027836 */ /* 0x000fe20000000000 */
[----:B------:R-:W-:Y:S01]  /*102a0*/  UIADD3.X UR5, URZ, UR41, URZ, UP0, !UPT ;  /* 0x000000293f057290 */ /* 0x000fe200087fe43f */
[----:B------:R-:W-:Y:S01]  /*102b0*/  VIADD R0, R0, 0x400 ;  /* 0x0000040000007836 */ /* 0x000fe20000000000 */
[----:B------:R-:W-:Y:S01]  /*102c0*/  UMOV UR6, 0x0 ;  /* 0x0000000000067882 */ /* 0x000fe20000000000 */
[----:B------:R-:W-:Y:S01]  /*102d0*/  UMOV UR7, 0x14f00000 ;  /* 0x14f0000000077882 */ /* 0x000fe20000000000 */
[----:B------:R-:W-:-:S08]  /*102e0*/  UMOV UR10, URZ ;  /* 0x0000003f000a7c82 */ /* 0x000fd00008000000 */
.L_x_288:
        /* <DEDUP_REMOVED lines=10> */
.L_x_283:
[----:B------:R-:W-:Y:S05]  /*10390*/  BSYNC B0 ;  /* 0x0000000000007941 */ /* 0x000fea0003800000 */
.L_x_282:
[----:B------:R-:W-:-:S05]  /*103a0*/  VIADD R18, R18, 0x1 ;  /* 0x0000000112127836 */ /* 0x000fca0000000000 */
[----:B------:R-:W-:-:S04]  /*103b0*/  ISETP.NE.AND P0, PT, R18, 0x2, PT ;  /* 0x000000021200780c */ /* 0x000fc80003f05270 */
[----:B------:R-:W-:Y:S02]  /*103c0*/  SEL R3, RZ, 0x1, P0 ;  /* 0x00000001ff037807 */ /* 0x000fe40000000000 */
[----:B------:R-:W-:Y:S02]  /*103d0*/  SEL R18, R18, RZ, P0 ;  /* 0x000000ff12127207 */ /* 0x000fe40000000000 */
[----:B------:R-:W-:-:S07]  /*103e0*/  LOP3.LUT R28, R28, R3, RZ, 0x3c, !PT ;  /* 0x000000031c1c7212 */ /* 0x000fce00078e3cff */
.L_x_218:
[----:B------:R-:W-:Y:S05]  /*103f0*/  BSYNC B7 ;  /* 0x0000000000077941 */ /* 0x000fea0003800000 */
.L_x_216:
[----:B------:R-:W2:Y:S02]  /*10400*/  LDL R0, [R1+0x44] ;  /* 0x0000440001007983 */ /* 0x000ea40000100800 */
[----:B--2---:R-:W-:-:S13]  /*10410*/  ISETP.NE.AND P0, PT, R0, RZ, PT ;  /* 0x000000ff0000720c */ /* 0x004fda0003f05270 */
[----:B------:R-:W-:Y:S05]  /*10420*/  @!P0 BRA `(.L_x_289) ;  /* 0x0000000000248947 */ /* 0x000fea0003800000 */
[----:B------:R-:W-:Y:S05]  /*10430*/  WARPSYNC.ALL ;  /* 0x0000000000007948 */ /* 0x000fea0003800000 */
[----:B------:R-:W0:Y:S08]  /*10440*/  S2UR UR5, SR_CgaCtaId ;  /* 0x00000000000579c3 */ /* 0x000e300000008800 */
[----:B------:R-:W-:Y:S06]  /*10450*/  BAR.SYNC.DEFER_BLOCKING 0x5, 0x200 ;  /* 0x0148000000007b1d */ /* 0x000fec0000010000 */
[----:B------:R-:W-:-:S02]  /*10460*/  UMOV UR4, 0x400 ;  /* 0x0000040000047882 */ /* 0x000fc40000000000 */
[----:B0-----:R-:W-:-:S06]  /*10470*/  ULEA UR4, UR5, UR4, 0x18 ;  /* 0x0000000405047291 */ /* 0x001fcc000f8ec03f */
[----:B------:R-:W-:-:S05]  /*10480*/  IMAD.U32 R17, RZ, RZ, UR4 ;  /* 0x00000004ff117e24 */ /* 0x000fca000f8e00ff */
[----:B------:R2:W3:Y:S01]  /*10490*/  LDS.128 R24, [R17+0x308d0] ;  /* 0x0308d00011187984 */ /* 0x0004e20000000c00 */
[----:B------:R-:W-:Y:S06]  /*104a0*/  BAR.ARV 0x4, 0x200 ;  /* 0x0108000000007b1d */ /* 0x000fec0000002000 */
[----:B------:R-:W-:Y:S05]  /*104b0*/  BRA `(.L_x_290) ;  /* 0x0000000800d07947 */ /* 0x000fea0003800000 */
.L_x_289:
[----:B------:R-:W0:Y:S01]  /*104c0*/  S2R R0, SR_TID.X ;  /* 0x0000000000007919 */ /* 0x000e220000002100 */
[----:B------:R-:W-:Y:S01]  /*104d0*/  UMOV UR4, 0xffffffff ;  /* 0xffffffff00047882 */ /* 0x000fe20000000000 */
[----:B0-----:R-:W-:-:S04]  /*104e0*/  LOP3.LUT R9, R0, 0x1f, RZ, 0xc0, !PT ;  /* 0x0000001f00097812 */ /* 0x001fc800078ec0ff */
[----:B------:R-:W-:Y:S01]  /*104f0*/  ISETP.NE.AND P0, PT, R9, 0x1f, PT ;  /* 0x0000001f0900780c */ /* 0x000fe20003f05270 */
[----:B------:R-:W-:-:S12]  /*10500*/  BRA.DIV UR4, `(.L_x_291) ;  /* 0x0000002604187947 */ /* 0x000fd8000b800000 */
[----:B-1----:R-:W-:Y:S01]  /*10510*/  IMAD.IADD R7, R27, 0x1, R9 ;  /* 0x000000011b077824 */ /* 0x002fe200078e0209 */
[----:B------:R-:W-:-:S04]  /*10520*/  ULDC UR4, c[0x0][0xc3c] ;  /* 0x00030f0000047ab9 */ /* 0x000fc80000000800 */
[----:B------:R-:W-:-:S13]  /*10530*/  ISETP.GE.OR P1, PT, R7, UR4, !P0 ;  /* 0x0000000407007c0c */ /* 0x000fda000c726670 */
[----:B------:R-:W0:Y:S08]  /*10540*/  @!P1 LDC.64 R2, c[0x0][0xc80] ;  /* 0x00032000ff029b82 */ /* 0x000e300000000a00 */
[----:B------:R-:W1:Y:S01]  /*10550*/  @!P1 LDC.64 R4, c[0x0][0xc78] ;  /* 0x00031e00ff049b82 */ /* 0x000e620000000a00 */
[----:B0-----:R-:W-:-:S05]  /*10560*/  @!P1 IMAD.WIDE R2, R7, 0x4, R2 ;  /* 0x0000000407029825 */ /* 0x001fca00078e0202 */
[----:B------:R1:W2:Y:S02]  /*10570*/  @!P1 LDG.E R8, desc[UR38][R2.64] ;  /* 0x0000002602089981 */ /* 0x0002a4000c1e1900 */
[----:B-1----:R-:W-:-:S05]  /*10580*/  @!P1 IMAD.WIDE R2, R7, 0x4, R4 ;  /* 0x0000000407029825 */ /* 0x002fca00078e0204 */
[----:B------:R-:W3:Y:S01]  /*10590*/  @!P1 LDG.E R5, desc[UR38][R2.64] ;  /* 0x0000002602059981 */ /* 0x000ee2000c1e1900 */
[----:B------:R-:W-:Y:S01]  /*105a0*/  MOV R7, RZ ;  /* 0x000000ff00077202 */ /* 0x000fe20000000f00 */
[----:B------:R-:W-:Y:S01]  /*105b0*/  IMAD.MOV.U32 R4, RZ, RZ, RZ ;  /* 0x000000ffff047224 */ /* 0x000fe200078e00ff */
[C---:B------:R-:W-:Y:S01]  /*105c0*/  ISETP.GE.U32.AND P2, PT, R9.reuse, 0x2, PT ;  /* 0x000000020900780c */ /* 0x040fe20003f46070 */
[----:B------:R-:W-:Y:S01]  /*105d0*/  SHFL.IDX PT, R0, R24, RZ, 0x1f ;  /* 0x00001fff18007589 */ /* 0x000fe200000e0000 */
[C---:B------:R-:W-:Y:S02]  /*105e0*/  ISETP.GE.U32.AND P3, PT, R9.reuse, 0x4, PT ;  /* 0x000000040900780c */ /* 0x040fe40003f66070 */
[C---:B------:R-:W-:Y:S01]  /*105f0*/  ISETP.GE.U32.AND P4, PT, R9.reuse, 0x8, PT ;  /* 0x000000080900780c */ /* 0x040fe20003f86070 */
[----:B------:R0:W-:Y:S01]  /*10600*/  SHFL.IDX PT, R6, R24, 0x1, 0x1f ;  /* 0x00201f0018067f89 */ /* 0x0001e200000e0000 */
[----:B------:R-:W-:Y:S01]  /*10610*/  ISETP.GE.U32.AND P5, PT, R9, 0x10, PT ;  /* 0x000000100900780c */ /* 0x000fe20003fa6070 */
[----:B0-----:R-:W-:-:S02]  /*10620*/  IMAD.MOV.U32 R24, RZ, RZ, RZ ;  /* 0x000000ffff187224 */ /* 0x001fc400078e00ff */
[----:B--2---:R-:W-:Y:S02]  /*10630*/  @!P1 IMAD.MOV.U32 R7, RZ, RZ, R8 ;  /* 0x000000ffff079224 */ /* 0x004fe400078e0008 */
[----:B---3--:R-:W-:Y:S01]  /*10640*/  @!P1 IMAD.MOV.U32 R4, RZ, RZ, R5 ;  /* 0x000000ffff049224 */ /* 0x008fe200078e0005 */
[----:B------:R-:W-:-:S03]  /*10650*/  ISETP.NE.AND P1, PT, R9, RZ, PT ;  /* 0x000000ff0900720c */ /* 0x000fc60003f25270 */
[----:B------:R-:W-:-:S05]  /*10660*/  IMAD R13, R4, R7, RZ ;  /* 0x00000007040d7224 */ /* 0x000fca00078e02ff */
        /* <DEDUP_REMOVED lines=15> */
[----:B------:R0:W1:Y:S02]  /*10760*/  SHFL.IDX PT, R14, R3, 0x1f, 0x1f ;  /* 0x03e01f00030e7f89 */ /* 0x00006400000e0000 */
.L_x_363:
[----:B------:R-:W-:Y:S02]  /*10770*/  ULDC UR4, c[0x0][0xc38] ;  /* 0x00030e0000047ab9 */ /* 0x000fe40000000800 */
[----:B------:R-:W-:-:S04]  /*10780*/  IMAD.U32 R2, RZ, RZ, UR4 ;  /* 0x00000004ff027e24 */ /* 0x000fc8000f8e00ff */
[----:B-1----:R-:W-:-:S04]  /*10790*/  IMAD R5, R14, R2, RZ ;  /* 0x000000020e057224 */ /* 0x002fc800078e02ff */
[----:B------:R-:W-:-:S05]  /*107a0*/  IMAD.IADD R6, R6, 0x1, R5 ;  /* 0x0000000106067824 */ /* 0x000fca00078e0205 */
[----:B------:R-:W-:-:S13]  /*107b0*/  ISETP.GT.AND P6, PT, R6, R0, PT ;  /* 0x000000000600720c */ /* 0x000fda0003fc4270 */
[----:B------:R-:W-:Y:S05]  /*107c0*/  @P6 BRA `(.L_x_292) ;  /* 0x0000000000a46947 */ /* 0x000fea0003800000 */
.L_x_295:
[----:B------:R-:W1:Y:S01]  /*107d0*/  LDC R2, c[0x0][0xc3c] ;  /* 0x00030f00ff027b82 */ /* 0x000e620000000800 */
[----:B------:R-:W-:-:S04]  /*107e0*/  IADD3 R27, R27, 0x1f, RZ ;  /* 0x0000001f1b1b7810 */ /* 0x000fc80007ffe0ff */
[----:B-1----:R-:W-:-:S13]  /*107f0*/  ISETP.GE.AND P6, PT, R27, R2, PT ;  /* 0x000000021b00720c */ /* 0x002fda0003fc6270 */
[----:B------:R-:W-:Y:S05]  /*10800*/  @P6 BRA `(.L_x_293) ;  /* 0x0000000400b86947 */ /* 0x000fea0003800000 */
[----:B0-----:R-:W0:Y:S01]  /*10810*/  S2R R3, SR_TID.X ;  /* 0x0000000000037919 */ /* 0x001e220000002100 */
[----:B------:R-:W-:Y:S01]  /*10820*/  IMAD.MOV.U32 R7, RZ, RZ, RZ ;  /* 0x000000ffff077224 */ /* 0x000fe200078e00ff */
[----:B0-----:R-:W-:-:S05]  /*10830*/  LOP3.LUT R3, R3, 0x1f, RZ, 0xc0, !PT ;  /* 0x0000001f03037812 */ /* 0x001fca00078ec0ff */
[----:B------:R-:W-:-:S05]  /*10840*/  IMAD.IADD R9, R27, 0x1, R3 ;  /* 0x000000011b097824 */ /* 0x000fca00078e0203 */
[----:B------:R-:W-:-:S13]  /*10850*/  ISETP.GE.OR P6, PT, R9, R2, !P0 ;  /* 0x000000020900720c */ /* 0x000fda00047c6670 */
[----:B------:R-:W0:Y:S08]  /*10860*/  @!P6 LDC.64 R2, c[0x0][0xc80] ;  /* 0x00032000ff02eb82 */ /* 0x000e300000000a00 */
[----:B------:R-:W1:Y:S01]  /*10870*/  @!P6 LDC.64 R4, c[0x0][0xc78] ;  /* 0x00031e00ff04eb82 */ /* 0x000e620000000a00 */
[----:B0-----:R-:W-:-:S05]  /*10880*/  @!P6 IMAD.WIDE R2, R9, 0x4, R2 ;  /* 0x000000040902e825 */ /* 0x001fca00078e0202 */
[----:B------:R1:W2:Y:S02]  /*10890*/  @!P6 LDG.E R7, desc[UR38][R2.64] ;  /* 0x000000260207e981 */ /* 0x0002a4000c1e1900 */
[----:B-1----:R-:W-:-:S04]  /*108a0*/  @!P6 IMAD.WIDE R2, R9, 0x4, R4 ;  /* 0x000000040902e825 */ /* 0x002fc800078e0204 */
[----:B------:R-:W-:-:S06]  /*108b0*/  IMAD.MOV.U32 R4, RZ, RZ, RZ ;  /* 0x000000ffff047224 */ /* 0x000fcc00078e00ff */
[----:B------:R-:W2:Y:S01]  /*108c0*/  @!P6 LDG.E R4, desc[UR38][R2.64] ;  /* 0x000000260204e981 */ /* 0x000ea2000c1e1900 */
[----:B------:R-:W-:Y:S01]  /*108d0*/  UMOV UR4, 0xffffffff ;  /* 0xffffffff00047882 */ /* 0x000fe20000000000 */
[----:B--2---:R-:W-:Y:S02]  /*108e0*/  IMAD R13, R4, R7, RZ ;  /* 0x00000007040d7224 */ /* 0x004fe400078e02ff */
[----:B------:R-:W-:Y:S05]  /*108f0*/  BRA.DIV UR4, `(.L_x_294) ;  /* 0x0000002604587947 */ /* 0x000fea000b800000 */
        /* <DEDUP_REMOVED lines=16> */
.L_x_371:
[----:B------:R-:W-:Y:S02]  /*10a00*/  ULDC UR4, c[0x0][0xc38] ;  /* 0x00030e0000047ab9 */ /* 0x000fe40000000800 */
[----:B------:R-:W-:-:S04]  /*10a10*/  IMAD.U32 R2, RZ, RZ, UR4 ;  /* 0x00000004ff027e24 */ /* 0x000fc8000f8e00ff */
[----:B-1----:R-:W-:-:S04]  /*10a20*/  IMAD R5, R14, R2, RZ ;  /* 0x000000020e057224 */ /* 0x002fc800078e02ff */
[----:B------:R-:W-:-:S05]  /*10a30*/  IMAD.IADD R6, R5, 0x1, R6 ;  /* 0x0000000105067824 */ /* 0x000fca00078e0206 */
[----:B------:R-:W-:-:S13]  /*10a40*/  ISETP.GT.AND P6, PT, R6, R0, PT ;  /* 0x000000000600720c */ /* 0x000fda0003fc4270 */
[----:B------:R-:W-:Y:S05]  /*10a50*/  @!P6 BRA `(.L_x_295) ;  /* 0xfffffffc005ce947 */ /* 0x000fea000383ffff */
.L_x_292:
[----:B------:R-:W-:Y:S01]  /*10a60*/  IMAD.IADD R6, R6, 0x1, -R5 ;  /* 0x0000000106067824 */ /* 0x000fe200078e0a05 */
[----:B------:R-:W-:-:S03]  /*10a70*/  UMOV UR4, 0xffffffff ;  /* 0xffffffff00047882 */ /* 0x000fc60000000000 */
[----:B------:R-:W-:-:S05]  /*10a80*/  IMAD R5, R3, R2, R6 ;  /* 0x0000000203057224 */ /* 0x000fca00078e0206 */
[----:B------:R-:W-:Y:S01]  /*10a90*/  ISETP.GT.AND P6, PT, R5, R0, PT ;  /* 0x000000000500720c */ /* 0x000fe20003fc4270 */
[----:B------:R-:W-:-:S12]  /*10aa0*/  BRA.DIV UR4, `(.L_x_296) ;  /* 0x0000002604a47947 */ /* 0x000fd8000b800000 */
[----:B------:R-:W-:-:S04]  /*10ab0*/  VOTE.ANY R8, PT, !P6 ;  /* 0x0000000000087806 */ /* 0x000fc800070e0100 */
[----:B------:R-:W1:Y:S02]  /*10ac0*/  POPC R5, R8 ;  /* 0x0000000800057309 */ /* 0x000e640000000000 */
[----:B-1----:R1:W2:Y:S04]  /*10ad0*/  SHFL.IDX PT, R7, R7, R5, 0x1f ;  /* 0x00001f0507077589 */ /* 0x0022a800000e0000 */
[----:B------:R1:W3:Y:S02]  /*10ae0*/  SHFL.IDX PT, R4, R4, R5, 0x1f ;  /* 0x00001f0504047589 */ /* 0x0002e400000e0000 */
.L_x_376:
[----:B------:R-:W-:-:S13]  /*10af0*/  ISETP.NE.AND P0, PT, R8, RZ, PT ;  /* 0x000000ff0800720c */ /* 0x000fda0003f05270 */
[----:B------:R-:W-:Y:S05]  /*10b00*/  @!P0 BRA `(.L_x_297) ;  /* 0x0000000000108947 */ /* 0x000fea0003800000 */
[----:B------:R-:W-:Y:S01]  /*10b10*/  UMOV UR4, 0xffffffff ;  /* 0xffffffff00047882 */ /* 0x000fe20000000000 */
[----:B------:R-:W-:Y:S02]  /*10b20*/  IADD3 R12, R5, -0x1, RZ ;  /* 0xffffffff050c7810 */ /* 0x000fe40007ffe0ff */
[----:B------:R-:W-:Y:S05]  /*10b30*/  BRA.DIV UR4, `(.L_x_298) ;  /* 0x0000002604dc7947 */ /* 0x000fea000b800000 */
[----:B------:R4:W0:Y:S02]  /*10b40*/  SHFL.IDX PT, R24, R3, R12, 0x1f ;  /* 0x00001f0c03187589 */ /* 0x00082400000e0000 */
.L_x_297:
[----:B--2---:R-:W-:Y:S01]  /*10b50*/  IABS R8, R7 ;  /* 0x0000000700087213 */ /* 0x004fe20000000000 */
[----:B0-----:R-:W-:Y:S01]  /*10b60*/  IMAD R24, R24, R2, R6 ;  /* 0x0000000218187224 */ /* 0x001fe200078e0206 */
[----:B---3--:R-:W-:Y:S01]  /*10b70*/  IABS R6, R4 ;  /* 0x0000000400067213 */ /* 0x008fe20000000000 */
[----:B------:R-:W-:Y:S01]  /*10b80*/  IMAD.MOV.U32 R2, RZ, RZ, RZ ;  /* 0x000000ffff027224 */ /* 0x000fe200078e00ff */
[----:B------:R-:W0:Y:S01]  /*10b90*/  I2F.RP R9, R8 ;  /* 0x0000000800097306 */ /* 0x000e220000209400 */
[----:B------:R-:W-:Y:S02]  /*10ba0*/  IMAD.IADD R0, R0, 0x1, -R24 ;  /* 0x0000000100007824 */ /* 0x000fe400078e0a18 */
[----:B------:R-:W-:-:S05]  /*10bb0*/  IMAD.IADD R27, R5, 0x1, R27 ;  /* 0x00000001051b7824 */ /* 0x000fca00078e021b */
[----:B----4-:R-:W-:Y:S08]  /*10bc0*/  I2F.RP R12, R6 ;  /* 0x00000006000c7306 */ /* 0x010ff00000209400 */
[----:B0-----:R-:W0:Y:S02]  /*10bd0*/  MUFU.RCP R9, R9 ;  /* 0x0000000900097308 */ /* 0x001e240000001000 */
[----:B0-----:R-:W-:Y:S01]  /*10be0*/  VIADD R10, R9, 0xffffffe ;  /* 0x0ffffffe090a7836 */ /* 0x001fe20000000000 */
[----:B------:R-:W-:-:S05]  /*10bf0*/  IABS R9, R7 ;  /* 0x0000000700097213 */ /* 0x000fca0000000000 */
[----:B------:R0:W2:Y:S02]  /*10c00*/  F2I.FTZ.U32.TRUNC.NTZ R3, R10 ;  /* 0x0000000a00037305 */ /* 0x0000a4000021f000 */
[----:B0-----:R-:W-:Y:S01]  /*10c10*/  IABS R10, R0 ;  /* 0x00000000000a7213 */ /* 0x001fe20000000000 */
[----:B--2---:R-:W-:-:S04]  /*10c20*/  IMAD.MOV R11, RZ, RZ, -R3 ;  /* 0x000000ffff0b7224 */ /* 0x004fc800078e0a03 */
[----:B------:R-:W-:-:S04]  /*10c30*/  IMAD R11, R11, R8, RZ ;  /* 0x000000080b0b7224 */ /* 0x000fc800078e02ff */
[----:B------:R-:W-:Y:S02]  /*10c40*/  IMAD.HI.U32 R3, R3, R11, R2 ;  /* 0x0000000b03037227 */ /* 0x000fe400078e0002 */
[----:B------:R-:W0:Y:S02]  /*10c50*/  MUFU.RCP R2, R12 ;  /* 0x0000000c00027308 */ /* 0x000e240000001000 */
[----:B------:R-:W-:Y:S02]  /*10c60*/  IMAD.MOV R11, RZ, RZ, -R9 ;  /* 0x000000ffff0b7224 */ /* 0x000fe400078e0a09 */
[----:B------:R-:W-:-:S04]  /*10c70*/  IMAD.HI.U32 R9, R3, R10, RZ ;  /* 0x0000000a03097227 */ /* 0x000fc800078e00ff */
[----:B------:R-:W-:-:S05]  /*10c80*/  IMAD R11, R9, R11, R10 ;  /* 0x0000000b090b7224 */ /* 0x000fca00078e020a */
[----:B------:R-:W-:Y:S02]  /*10c90*/  ISETP.GT.U32.AND P1, PT, R8, R11, PT ;  /* 0x0000000b0800720c */ /* 0x000fe40003f24070 */
[----:B0-----:R-:W-:Y:S01]  /*10ca0*/  IADD3 R3, R2, 0xffffffe, RZ ;  /* 0x0ffffffe02037810 */ /* 0x001fe20007ffe0ff */
[----:B------:R-:W-:-:S05]  /*10cb0*/  IMAD.MOV.U32 R2, RZ, RZ, RZ ;  /* 0x000000ffff027224 */ /* 0x000fca00078e00ff */
[----:B------:R-:W0:Y:S05]  /*10cc0*/  F2I.FTZ.U32.TRUNC.NTZ R3, R3 ;  /* 0x0000000300037305 */ /* 0x000e2a000021f000 */
[----:B------:R-:W-:Y:S02]  /*10cd0*/  @!P1 IMAD.IADD R11, R11, 0x1, -R8 ;  /* 0x000000010b0b9824 */ /* 0x000fe400078e0a08 */
[----:B------:R-:W-:Y:S01]  /*10ce0*/  @!P1 VIADD R9, R9, 0x1 ;  /* 0x0000000109099836 */ /* 0x000fe20000000000 */
[----:B------:R-:W-:Y:S02]  /*10cf0*/  ISETP.NE.AND P1, PT, R7, RZ, PT ;  /* 0x000000ff0700720c */ /* 0x000fe40003f25270 */
[----:B------:R-:W-:Y:S01]  /*10d00*/  ISETP.GE.U32.AND P0, PT, R11, R8, PT ;  /* 0x000000080b00720c */ /* 0x000fe20003f06070 */
[----:B0-----:R-:W-:-:S04]  /*10d10*/  IMAD.MOV R11, RZ, RZ, -R3 ;  /* 0x000000ffff0b7224 */ /* 0x001fc800078e0a03 */
[----:B------:R-:W-:-:S08]  /*10d20*/  IMAD R11, R11, R6, RZ ;  /* 0x000000060b0b7224 */ /* 0x000fd000078e02ff */
[----:B------:R-:W-:Y:S02]  /*10d30*/  @P0 VIADD R9, R9, 0x1 ;  /* 0x0000000109090836 */ /* 0x000fe40000000000 */
[----:B------:R-:W-:Y:S01]  /*10d40*/  IMAD.HI.U32 R8, R3, R11, R2 ;  /* 0x0000000b03087227 */ /* 0x000fe200078e0002 */
[----:B------:R-:W-:-:S04]  /*10d50*/  LOP3.LUT R2, R0, R7, RZ, 0x3c, !PT ;  /* 0x0000000700027212 */ /* 0x000fc800078e3cff */
[----:B------:R-:W-:Y:S02]  /*10d60*/  ISETP.GE.AND P2, PT, R2, RZ, PT ;  /* 0x000000ff0200720c */ /* 0x000fe40003f46270 */
[----:B------:R-:W-:-:S05]  /*10d70*/  IABS R2, R4 ;  /* 0x0000000400027213 */ /* 0x000fca0000000000 */
[----:B------:R-:W-:-:S06]  /*10d80*/  IMAD.MOV R2, RZ, RZ, -R2 ;  /* 0x000000ffff027224 */ /* 0x000fcc00078e0a02 */
[----:B------:R-:W-:Y:S02]  /*10d90*/  @!P2 IADD3 R9, -R9, RZ, RZ ;  /* 0x000000ff0909a210 */ /* 0x000fe40007ffe1ff */
[----:B------:R-:W-:-:S04]  /*10da0*/  @!P1 LOP3.LUT R9, RZ, R7, RZ, 0x33, !PT ;  /* 0x00000007ff099212 */ /* 0x000fc800078e33ff */
[-C--:B------:R-:W-:Y:S01]  /*10db0*/  IABS R3, R9.reuse ;  /* 0x0000000900037213 */ /* 0x080fe20000000000 */
[----:B------:R-:W-:-:S04]  /*10dc0*/  IMAD R7, R7, R9, RZ ;  /* 0x0000000907077224 */ /* 0x000fc800078e02ff */
[----:B------:R-:W-:-:S04]  /*10dd0*/  IMAD.HI.U32 R8, R8, R3, RZ ;  /* 0x0000000308087227 */ /* 0x000fc800078e00ff */
[----:B------:R-:W-:Y:S01]  /*10de0*/  IMAD R3, R8, R2, R3 ;  /* 0x0000000208037224 */ /* 0x000fe200078e0203 */
[----:B------:R-:W-:Y:S01]  /*10df0*/  LOP3.LUT R2, R9, R4, RZ, 0x3c, !PT ;  /* 0x0000000409027212 */ /* 0x000fe200078e3cff */
[----:B------:R-:W-:-:S03]  /*10e00*/  IMAD.IADD R25, R0, 0x1, -R7 ;  /* 0x0000000100197824 */ /* 0x000fc600078e0a07 */
        /* <DEDUP_REMOVED lines=8> */
[----:B------:R-:W-:-:S04]  /*10e90*/  @!P1 LOP3.LUT R8, RZ, R4, RZ, 0x33, !PT ;  /* 0x00000004ff089212 */ /* 0x000fc800078e33ff */
[----:B------:R-:W-:-:S05]  /*10ea0*/  IADD3 R2, -R8, RZ, RZ ;  /* 0x000000ff08027210 */ /* 0x000fca0007ffe1ff */
[C---:B------:R-:W-:Y:S02]  /*10eb0*/  IMAD R9, R4.reuse, R2, R9 ;  /* 0x0000000204097224 */ /* 0x040fe400078e0209 */
[----:B------:R-:W-:-:S04]  /*10ec0*/  IMAD R4, R4, 0x1000000, R8 ;  /* 0x0100000004047824 */ /* 0x000fc800078e0208 */
[----:B------:R-:W-:Y:S01]  /*10ed0*/  IMAD R26, R9, 0x10000, R4 ;  /* 0x00010000091a7824 */ /* 0x000fe200078e0204 */
[----:B------:R-:W-:Y:S06]  /*10ee0*/  BRA `(.L_x_299) ;  /* 0x00000000001c7947 */ /* 0x000fec0003800000 */
.L_x_293:
[----:B------:R-:W-:Y:S01]  /*10ef0*/  UMOV UR4, URZ ;  /* 0x0000003f00047c82 */ /* 0x000fe20008000000 */
[----:B------:R-:W-:Y:S01]  /*10f00*/  UMOV UR5, URZ ;  /* 0x0000003f00057c82 */ /* 0x000fe20008000000 */
[----:B------:R-:W-:Y:S01]  /*10f10*/  ULDC UR6, c[0x0][0xc3c] ;  /* 0x00030f0000067ab9 */ /* 0x000fe20000000800 */
[----:B------:R-:W-:Y:S01]  /*10f20*/  IMAD.MOV.U32 R24, RZ, RZ, R0 ;  /* 0x000000ffff187224 */ /* 0x000fe200078e0000 */
[----:B------:R-:W-:Y:S01]  /*10f30*/  MOV R25, UR4 ;  /* 0x0000000400197c02 */ /* 0x000fe20008000f00 */
[----:B------:R-:W-:Y:S02]  /*10f40*/  IMAD.U32 R26, RZ, RZ, UR5 ;  /* 0x00000005ff1a7e24 */ /* 0x000fe4000f8e00ff */
[----:B------:R-:W-:-:S07]  /*10f50*/  IMAD.U32 R27, RZ, RZ, UR6 ;  /* 0x00000006ff1b7e24 */ /* 0x000fce000f8e00ff */
.L_x_299:
[----:B------:R-:W2:Y:S01]  /*10f60*/  S2R R0, SR_TID.X ;  /* 0x0000000000007919 */ /* 0x000ea20000002100 */
[----:B------:R-:W-:Y:S05]  /*10f70*/  WARPSYNC.ALL ;  /* 0x0000000000007948 */ /* 0x000fea0003800000 */
[----:B------:R-:W-:Y:S01]  /*10f80*/  BAR.SYNC.DEFER_BLOCKING 0x4, 0x200 ;  /* 0x0108000000007b1d */ /* 0x000fe20000010000 */
[----:B--2---:R-:W-:-:S04]  /*10f90*/  LOP3.LUT R0, R0, 0x1f, RZ, 0xc0, !PT ;  /* 0x0000001f00007812 */ /* 0x004fc800078ec0ff */
[----:B------:R-:W-:-:S13]  /*10fa0*/  ISETP.NE.AND P0, PT, R0, RZ, PT ;  /* 0x000000ff0000720c */ /* 0x000fda0003f05270 */
[----:B0-----:R-:W0:Y:S01]  /*10fb0*/  @!P0 S2R R3, SR_CgaCtaId ;  /* 0x0000000000038919 */ /* 0x001e220000008800 */
[----:B------:R-:W-:-:S04]  /*10fc0*/  @!P0 MOV R0, 0x400 ;  /* 0x0000040000008802 */ /* 0x000fc80000000f00 */
[----:B0-----:R-:W-:-:S05]  /*10fd0*/  @!P0 LEA R17, R3, R0, 0x18 ;  /* 0x0000000003118211 */ /* 0x001fca00078ec0ff */
[----:B------:R0:W-:Y:S01]  /*10fe0*/  @!P0 STS.128 [R17+0x308d0], R24 ;  /* 0x0308d01811008388 */ /* 0x0001e20000000c00 */
[----:B------:R-:W-:Y:S06]  /*10ff0*/  BAR.ARV 0x5, 0x200 ;  /* 0x0148000000007b1d */ /* 0x000fec0000002000 */
.L_x_290:
[----:B------:R-:W-:Y:S02]  /*11000*/  ULDC UR4, c[0x0][0xc3c] ;  /* 0x00030f0000047ab9 */ /* 0x000fe40000000800 */
[----:B---3--:R-:W-:-:S13]  /*11010*/  ISETP.GE.AND P0, PT, R27, UR4, PT ;  /* 0x000000041b007c0c */ /* 0x008fda000bf06270 */
[----:B------:R-:W-:Y:S05]  /*11020*/  @!P0 BRA `(.L_x_300) ;  /* 0xffffffb400b48947 */ /* 0x000fea000383ffff */
[----:B------:R-:W-:Y:S05]  /*11030*/  BSYNC B8 ;  /* 0x0000000000087941 */ /* 0x000fea0003800000 */
.L_x_210:
[----:B0-2---:R-:W2:Y:S01]  /*11040*/  LDL.LU R0, [R1+0x34] ;  /* 0x0000340001007983 */ /* 0x005ea20000300800 */
[----:B------:R-:W-:Y:S01]  /*11050*/  BSSY B0, `(.L_x_301) ;  /* 0x000000b000007945 */ /* 0x000fe20003800000 */
[----:B-1----:R-:W0:Y:S01]  /*11060*/  S2R R5, SR_CgaCtaId ;  /* 0x0000000000057919 */ /* 0x002e220000008800 */
[----:B--2---:R-:W-:-:S05]  /*11070*/  VIADD R0, R0, 0x1 ;  /* 0x0000000100007836 */ /* 0x004fca0000000000 */
[----:B------:R-:W-:-:S04]  /*11080*/  LEA.HI R2, R0, R0, RZ, 0x1 ;  /* 0x0000000000027211 */ /* 0x000fc800078f08ff */
[----:B------:R-:W-:Y:S02]  /*11090*/  LOP3.LUT R3, R2, 0xfffffffe, RZ, 0xc0, !PT ;  /* 0xfffffffe02037812 */ /* 0x000fe400078ec0ff */
[----:B------:R-:W-:-:S03]  /*110a0*/  MOV R2, 0x400 ;  /* 0x0000040000027802 */ /* 0x000fc60000000f00 */
[----:B------:R-:W-:Y:S01]  /*110b0*/  IMAD.IADD R0, R0, 0x1, -R3 ;  /* 0x0000000100007824 */ /* 0x000fe200078e0a03 */
[----:B0-----:R-:W-:-:S04]  /*110c0*/  LEA R9, R5, R2, 0x18 ;  /* 0x0000000205097211 */ /* 0x001fc800078ec0ff */
[----:B------:R-:W-:-:S04]  /*110d0*/  SHF.L.U32 R0, R0, 0x1f, RZ ;  /* 0x0000001f00007819 */ /* 0x000fc800000006ff */
[----:B------:R-:W0:Y:S02]  /*110e0*/  SYNCS.PHASECHK.TRANS64.TRYWAIT P0, [R9+URZ+0x30820], R0 ;  /* 0x03082000090075a7 */ /* 0x000e24000800017f */
[----:B0-----:R-:W-:Y:S05]  /*110f0*/  @!P0 BRA `(.L_x_302) ;  /* 0x0000002000948947 */ /* 0x001fea0003800000 */
.L_x_379:
[----:B------:R-:W-:Y:S05]  /*11100*/  BSYNC B0 ;  /* 0x0000000000007941 */ /* 0x000fea0003800000 */
.L_x_301:
[----:B------:R-:W-:-:S03]  /*11110*/  UMOV UR4, 0xffffffff ;  /* 0xffffffff00047882 */ /* 0x000fc60000000000 */
[----:B------:R-:W-:Y:S05]  /*11120*/  BRA.DIV UR4, `(.L_x_303) ;  /* 0x00000022049c7947 */ /* 0x000fea000b800000 */
[----:B0-----:R-:W0:Y:S02]  /*11130*/  S2R R0, SR_TID.X ;  /* 0x0000000000007919 */ /* 0x001e240000002100 */
[----:B0-----:R-:W-:-:S04]  /*11140*/  SHF.R.U32.HI R0, RZ, 0x5, R0 ;  /* 0x00000005ff007819 */ /* 0x001fc80000011600 */
[----:B------:R-:W-:-:S05]  /*11150*/  LOP3.LUT R0, R0, 0x3, RZ, 0xc0, !PT ;  /* 0x0000000300007812 */ /* 0x000fca00078ec0ff */
[----:B------:R0:W1:Y:S02]  /*11160*/  SHFL.IDX PT, R14, R0, RZ, 0x1f ;  /* 0x00001fff000e7589 */ /* 0x00006400000e0000 */
.L_x_382:
[----:B-1----:R-:W-:Y:S01]  /*11170*/  ISETP.NE.AND P0, PT, R14, RZ, PT ;  /* 0x000000ff0e00720c */ /* 0x002fe20003f05270 */
[----:B------:R-:W-:-:S12]  /*11180*/  BSSY B0, `(.L_x_304) ;  /* 0x0000024000007945 */ /* 0x000fd80003800000 */
[----:B------:R-:W-:Y:S05]  /*11190*/  @P0 BRA `(.L_x_305) ;  /* 0x0000000000880947 */ /* 0x000fea0003800000 */
[----:B------:R-:W-:-:S03]  /*111a0*/  UMOV UR4, 0xffffffff ;  /* 0xffffffff00047882 */ /* 0x000fc60000000000 */
[----:B------:R-:W-:Y:S05]  /*111b0*/  BRA.DIV UR4, `(.L_x_306) ;  /* 0x0000002204ac7947 */ /* 0x000fea000b800000 */
[----:B------:R-:W-:-:S13]  /*111c0*/  ELECT P6, URZ, PT ;  /* 0x00000000003f782f */ /* 0x000fda00038c0000 */
.L_x_385:
[----:B------:R-:W-:Y:S05]  /*111d0*/  @!P6 BRA `(.L_x_305) ;  /* 0x000000000078e947 */ /* 0x000fea0003800000 */
[----:B0-----:R-:W2:Y:S02]  /*111e0*/  LDL.LU R0, [R1+0x4c] ;  /* 0x00004c0001007983 */ /* 0x001ea40000300800 */
[----:B--2---:R-:W-:-:S04]  /*111f0*/  LOP3.LUT R0, R0, 0x2, RZ, 0xfc, !PT ;  /* 0x0000000200007812 */ /* 0x004fc800078efcff */
[----:B------:R-:W-:-:S13]  /*11200*/  ISETP.NE.AND P2, PT, R0, 0x3, PT ;  /* 0x000000030000780c */ /* 0x000fda0003f45270 */
[----:B------:R-:W-:Y:S05]  /*11210*/  @!P2 BRA `(.L_x_307) ;  /* 0x000000000004a947 */ /* 0x000fea0003800000 */
[----:B------:R-:W-:Y:S01]  /*11220*/  BPT.TRAP 0x1 ;  /* 0x000000040000795c */ /* 0x000fe20000300000 */
.L_x_307:
[----:B------:R-:W-:Y:S01]  /*11230*/  VIADD R3, R9, 0x30840 ;  /* 0x0003084009037836 */ /* 0x000fe20000000000 */
[----:B------:R-:W-:Y:S01]  /*11240*/  SHF.L.U32 R2, R28, 0x1f, RZ ;  /* 0x0000001f1c027819 */ /* 0x000fe200000006ff */
[----:B------:R-:W-:-:S03]  /*11250*/  VIADD R0, R18, 0x1 ;  /* 0x0000000112007836 */ /* 0x000fc60000000000 */
        /* <DEDUP_REMOVED lines=9> */
.L_x_386:
[----:B------:R-:W1:Y:S02]  /*112f0*/  SYNCS.PHASECHK.TRANS64.TRYWAIT P0, [R3+URZ], R0 ;  /* 0x00000000030075a7 */ /* 0x000e64000800017f */
[----:B-1----:R-:W-:Y:S05]  /*11300*/  @!P0 BRA `(.L_x_309) ;  /* 0x00000020008c8947 */ /* 0x002fea0003800000 */
.L_x_387:
[----:B------:R-:W-:Y:S05]  /*11310*/  @!P2 BRA `(.L_x_310) ;  /* 0x000000000004a947 */ /* 0x000fea0003800000 */
[----:B------:R-:W-:Y:S01]  /*11320*/  BPT.TRAP 0x1 ;  /* 0x000000040000795c */ /* 0x000fe20000300000 */
.L_x_310:
[----:B-1----:R-:W-:-:S04]  /*11330*/  VIADD R3, R9, 0x30860 ;  /* 0x0003086009037836 */ /* 0x002fc80000000000 */
[----:B------:R-:W-:-:S04]  /*11340*/  IMAD R5, R18, 0x8, R3 ;  /* 0x0000000812057824 */ /* 0x000fc800078e0203 */
[----:B------:R-:W1:Y:S02]  /*11350*/  SYNCS.PHASECHK.TRANS64.TRYWAIT P0, [R5+URZ], R2 ;  /* 0x00000002050075a7 */ /* 0x000e64000800017f */
[----:B-1----:R-:W-:Y:S05]  /*11360*/  @!P0 BRA `(.L_x_311) ;  /* 0x0000002000888947 */ /* 0x002fea0003800000 */
.L_x_388:
[----:B------:R-:W-:-:S07]  /*11370*/  IMAD R3, R4, 0x8, R3 ;  /* 0x0000000804037824 */ /* 0x000fce00078e0203 */
.L_x_312:
[----:B--2---:R2:W3:Y:S02]  /*11380*/  SYNCS.PHASECHK.TRANS64.TRYWAIT P0, [R3+URZ], R0 ;  /* 0x00000000030075a7 */ /* 0x0044e4000800017f */
[----:B---3--:R-:W-:Y:S05]  /*11390*/  @!P0 NANOSLEEP.SYNCS 0x989680 ;  /* 0x009896800000895d */ /* 0x008fea0003900000 */
[----:B------:R-:W3:Y:S02]  /*113a0*/  @!P0 SYNCS.PHASECHK.TRANS64 P0, [R3+URZ], R0 ;  /* 0x00000000030085a7 */ /* 0x000ee4000800007f */
[----:B---3--:R-:W-:Y:S05]  /*113b0*/  @!P0 BRA `(.L_x_312) ;  /* 0xfffffffc00f08947 */ /* 0x008fea000383ffff */
.L_x_305:
[----:B------:R-:W-:Y:S05]  /*113c0*/  BSYNC B0 ;  /* 0x0000000000007941 */ /* 0x000fea0003800000 */
.L_x_304:
[----:B------:R-:W-:Y:S05]  /*113d0*/  EXIT ;  /* 0x000000000000794d */ /* 0x000fea0003800000 */
.L_x_173:
[----:B-1----:R-:W-:-:S04]  /*113e0*/  MOV R3, UR37 ;  /* 0x0000002500037c02 */ /* 0x002fc80008000f00 */
[----:B------:R1:W2:Y:S03]  /*113f0*/  SYNCS.PHASECHK.TRANS64.TRYWAIT P1, [R3+URZ+0x30800], R0 ;  /* 0x03080000030075a7 */ /* 0x0002a6000802017f */
[----:B--2---:R-:W-:Y:S05]  /*11400*/  @!P1 NANOSLEEP.SYNCS 0x989680 ;  /* 0x009896800000995d */ /* 0x004fea0003900000 */
[----:B------:R-:W2:Y:S02]  /*11410*/  @!P1 SYNCS.PHASECHK.TRANS64 P1, [R3+URZ+0x30800], R0 ;  /* 0x03080000030095a7 */ /* 0x000ea4000802007f */
[----:B--2---:R-:W-:Y:S05]  /*11420*/  @!P1 BRA `(.L_x_173) ;  /* 0xfffffffc00ec9947 */ /* 0x004fea000383ffff */
[----:B------:R-:W-:Y:S05]  /*11430*/  BRA `(.L_x_313) ;  /* 0xffffff0400c47947 */ /* 0x000fea000383ffff */
.L_x_177:
[----:B--2---:R2:W3:Y:S02]  /*11440*/  SYNCS.PHASECHK.TRANS64.TRYWAIT P2, [R0+URZ+0x30830], R3 ;  /* 0x03083003000075a7 */ /* 0x0044e4000804017f */
[----:B---3--:R-:W-:Y:S05]  /*11450*/  @!P2 NANOSLEEP.SYNCS 0x989680 ;  /* 0x009896800000a95d */ /* 0x008fea0003900000 */
[----:B------:R-:W3:Y:S02]  /*11460*/  @!P2 SYNCS.PHASECHK.TRANS64 P2, [R0+URZ+0x30830], R3 ;  /* 0x030830030000a5a7 */ /* 0x000ee4000804007f */
[----:B---3--:R-:W-:Y:S05]  /*11470*/  @!P2 BRA `(.L_x_177) ;  /* 0xfffffffc00f0a947 */ /* 0x008fea000383ffff */
[----:B------:R-:W-:Y:S05]  /*11480*/  BRA `(.L_x_176) ;  /* 0xffffff0400e87947 */ /* 0x000fea000383ffff */
.L_x_182:
[----:B-1----:R-:W-:-:S04]  /*11490*/  IMAD.U32 R8, RZ, RZ, UR6 ;  /* 0x00000006ff087e24 */ /* 0x002fc8000f8e00ff */
[----:B------:R1:W2:Y:S03]  /*114a0*/  SYNCS.PHASECHK.TRANS64.TRYWAIT P2, [R8+URZ+0x30830], R7 ;  /* 0x03083007080075a7 */ /* 0x0002a6000804017f */
[----:B--2---:R-:W-:Y:S05]  /*114b0*/  @!P2 NANOSLEEP.SYNCS 0x989680 ;  /* 0x009896800000a95d */ /* 0x004fea0003900000 */
[----:B------:R-:W2:Y:S02]  /*114c0*/  @!P2 SYNCS.PHASECHK.TRANS64 P2, [R8+URZ+0x30830], R7 ;  /* 0x030830070800a5a7 */ /* 0x000ea4000804007f */
[----:B--2---:R-:W-:Y:S05]  /*114d0*/  @!P2 BRA `(.L_x_182) ;  /* 0xfffffffc00eca947 */ /* 0x004fea000383ffff */
[----:B------:R-:W-:Y:S05]  /*114e0*/  BRA `(.L_x_179) ;  /* 0xffffff4000147947 */ /* 0x000fea000383ffff */
.L_x_186:
[----:B-1----:R-:W-:-:S04]  /*114f0*/  IMAD.U32 R7, RZ, RZ, UR6 ;  /* 0x00000006ff077e24 */ /* 0x002fc8000f8e00ff */
[----:B------:R1:W2:Y:S03]  /*11500*/  SYNCS.PHASECHK.TRANS64.TRYWAIT P2, [R7+URZ+0x30850], R6 ;  /* 0x03085006070075a7 */ /* 0x0002a6000804017f */
[----:B--2---:R-:W-:Y:S05]  /*11510*/  @!P2 NANOSLEEP.SYNCS 0x989680 ;  /* 0x009896800000a95d */ /* 0x004fea0003900000 */
[----:B------:R-:W2:Y:S02]  /*11520*/  @!P2 SYNCS.PHASECHK.TRANS64 P2, [R7+URZ+0x30850], R6 ;  /* 0x030850060700a5a7 */ /* 0x000ea4000804007f */
[----:B--2---:R-:W-:Y:S05]  /*11530*/  @!P2 BRA `(.L_x_186) ;  /* 0xfffffffc00eca947 */ /* 0x004fea000383ffff */
[----:B------:R-:W-:Y:S05]  /*11540*/  BRA `(.L_x_183) ;  /* 0xffffff4000887947 */ /* 0x000fea000383ffff */
.L_x_191:
[----:B-1----:R-:W-:-:S04]  /*11550*/  IMAD.U32 R3, RZ, RZ, UR12 ;  /* 0x0000000cff037e24 */ /* 0x002fc8000f8e00ff */
[----:B------:R1:W2:Y:S03]  /*11560*/  SYNCS.PHASECHK.TRANS64.TRYWAIT P0, [R3+URZ+0x30850], R0 ;  /* 0x03085000030075a7 */ /* 0x0002a6000800017f */
[----:B--2---:R-:W-:Y:S05]  /*11570*/  @!P0 NANOSLEEP.SYNCS 0x989680 ;  /* 0x009896800000895d */ /* 0x004fea0003900000 */
[----:B------:R-:W2:Y:S02]  /*11580*/  @!P0 SYNCS.PHASECHK.TRANS64 P0, [R3+URZ+0x30850], R0 ;  /* 0x03085000030085a7 */ /* 0x000ea4000800007f */
[----:B--2---:R-:W-:Y:S05]  /*11590*/  @!P0 BRA `(.L_x_191) ;  /* 0xfffffffc00ec8947 */ /* 0x004fea000383ffff */
[----:B------:R-:W-:Y:S05]  /*115a0*/  BRA `(.L_x_190) ;  /* 0xffffff74007c7947 */ /* 0x000fea000383ffff */
.L_x_224:
[----:B------:R-:W0:Y:S01]  /*115b0*/  S2R R20, SR_TID.X ;  /* 0x0000000000147919 */ /* 0x000e220000002100 */
[----:B------:R-:W-:Y:S01]  /*115c0*/  BSSY B0, `(.L_x_314) ;  /* 0x000000a000007945 */ /* 0x000fe20003800000 */
[----:B------:R-:W-:Y:S01]  /*115d0*/  IMAD.MOV.U32 R12, RZ, RZ, RZ ;  /* 0x000000ffff0c7224 */ /* 0x000fe200078e00ff */
[----:B------:R-:W-:Y:S01]  /*115e0*/  MOV R11, 0x1f ;  /* 0x0000001f000b7802 */ /* 0x000fe20000000f00 */
[----:B------:R-:W-:Y:S01]  /*115f0*/  IMAD.MOV.U32 R15, RZ, RZ, -0x1 ;  /* 0xffffffffff0f7424 */ /* 0x000fe200078e00ff */
[----:B0-----:R-:W-:-:S04]  /*11600*/  SHF.R.U32.HI R20, RZ, 0x5, R20 ;  /* 0x00000005ff147819 */ /* 0x001fc80000011614 */
[----:B------:R-:W-:-:S05]  /*11610*/  LOP3.LUT R20, R20, 0x3, RZ, 0xc0, !PT ;  /* 0x0000000314147812 */ /* 0x000fca00078ec0ff */
[----:B------:R-:W-:-:S07]  /*11620*/  IMAD.MOV.U32 R13, RZ, RZ, R20 ;  /* 0x000000ffff0d7224 */ /* 0x000fce00078e0014 */
[----:B-1----:R-:W-:Y:S05]  /*11630*/  WARPSYNC.COLLECTIVE R15, `(.L_x_315) ;  /* 0x000000000f087348 */ /* 0x002fea0003c00000 */
[----:B------:R0:W2:Y:S02]  /*11640*/  SHFL.IDX P6, R14, R13, R12, R11 ;  /* 0x0000000c0d0e7389 */ /* 0x0000a400000c000b */
[----:B012---:R-:W-:Y:S01]  /*11650*/  ENDCOLLECTIVE ;  /* 0x000000000000791b */ /* 0x007fe20003800000 */
.L_x_315:
[----:B------:R-:W-:Y:S05]  /*11660*/  BSYNC B0 ;  /* 0x0000000000007941 */ /* 0x000fea0003800000 */
.L_x_314:
[----:B------:R-:W-:Y:S05]  /*11670*/  BRA `(.L_x_316) ;  /* 0xffffffbc00907947 */ /* 0x000fea000383ffff */
.L_x_226:
[----:B------:R-:W-:Y:S01]  /*11680*/  BSSY B0, `(.L_x_317) ;  /* 0x0000006000007945 */ /* 0x000fe20003800000 */
[----:B------:R-:W-:-:S07]  /*11690*/  IMAD.MOV.U32 R15, RZ, RZ, -0x1 ;  /* 0xffffffffff0f7424 */ /* 0x000fce00078e00ff */
[----:B01----:R-:W-:Y:S05]  /*116a0*/  WARPSYNC.COLLECTIVE R15, `(.L_x_318) ;  /* 0x000000000f0c7348 */ /* 0x003fea0003c00000 */
[----:B------:R-:W-:Y:S02]  /*116b0*/  ELECT P6, UR62, PT ;  /* 0x00000000003e782f */ /* 0x000fe400038c0000 */
[----:B------:R-:W-:Y:S01]  /*116c0*/  MOV R14, UR62 ;  /* 0x0000003e000e7c02 */ /* 0x000fe20008000f00 */
[----:B01----:R-:W-:Y:S10]  /*116d0*/  ENDCOLLECTIVE ;  /* 0x000000000000791b */ /* 0x003ff40003800000 */
.L_x_318:
[----:B------:R-:W-:Y:S05]  /*116e0*/  BSYNC B0 ;  /* 0x0000000000007941 */ /* 0x000fea0003800000 */
.L_x_317:
[----:B------:R-:W-:Y:S05]  /*116f0*/  BRA `(.L_x_319) ;  /* 0xffffffbc00907947 */ /* 0x000fea000383ffff */
.L_x_228:
[----:B0-----:R0:W2:Y:S02]  /*11700*/  SYNCS.PHASECHK.TRANS64.TRYWAIT P0, [R0+URZ+0x30840], R2 ;  /* 0x03084002000075a7 */ /* 0x0010a4000800017f */
[----:B--2---:R-:W-:Y:S05]  /*11710*/  @!P0 NANOSLEEP.SYNCS 0x989680 ;  /* 0x009896800000895d */ /* 0x004fea0003900000 */
[----:B------:R-:W2:Y:S02]  /*11720*/  @!P0 SYNCS.PHASECHK.TRANS64 P0, [R0+URZ+0x30840], R2 ;  /* 0x03084002000085a7 */ /* 0x000ea4000800007f */
[----:B--2---:R-:W-:Y:S05]  /*11730*/  @!P0 BRA `(.L_x_228) ;  /* 0xfffffffc00f08947 */ /* 0x004fea000383ffff */
[----:B------:R-:W-:Y:S05]  /*11740*/  BRA `(.L_x_320) ;  /* 0xffffffbc00e07947 */ /* 0x000fea000383ffff */
.L_x_232:
[----:B------:R-:W2:Y:S01]  /*11750*/  LDL.LU R11, [R1+0x30] ;  /* 0x00003000010b7983 */ /* 0x000ea20000300800 */
[----:B------:R-:W-:Y:S01]  /*11760*/  IMAD.MOV.U32 R13, RZ, RZ, R4 ;  /* 0x000000ffff0d7224 */ /* 0x000fe200078e0004 */
[----:B------:R-:W-:Y:S01]  /*11770*/  MOV R15, 0xffffffff ;  /* 0xffffffff000f7802 */ /* 0x000fe20000000f00 */
[----:B------:R-:W-:Y:S02]  /*11780*/  IMAD.MOV.U32 R12, RZ, RZ, RZ ;  /* 0x000000ffff0c7224 */ /* 0x000fe400078e00ff */
[----:B------:R-:W-:-:S04]  /*11790*/  IMAD R25, R25, 0xc0, R21 ;  /* 0x000000c019197824 */ /* 0x000fc800078e0215 */
[----:B------:R-:W-:Y:S02]  /*117a0*/  VIADD R8, R25, 0x10 ;  /* 0x0000001019087836 */ /* 0x000fe40000000000 */
[----:B--2---:R-:W-:Y:S02]  /*117b0*/  IMAD R3, R11, R9, RZ ;  /* 0x000000090b037224 */ /* 0x004fe400078e02ff */
[----:B------:R-:W-:-:S03]  /*117c0*/  IMAD.MOV.U32 R11, RZ, RZ, 0x181f ;  /* 0x0000181fff0b7424 */ /* 0x000fc600078e00ff */
[----:B------:R-:W-:-:S13]  /*117d0*/  ISETP.GE.AND P1, PT, R25, R3, PT ;  /* 0x000000031900720c */ /* 0x000fda0003f26270 */
[----:B-----5:R-:W-:Y:S05]  /*117e0*/  WARPSYNC.COLLECTIVE R15, `(.L_x_321) ;  /* 0x000000000f087348 */ /* 0x020fea0003c00000 */
[----:B------:R0:W1:Y:S02]  /*117f0*/  SHFL.IDX P6, R14, R13, R12, R11 ;  /* 0x0000000c0d0e7389 */ /* 0x00006400000c000b */
[----:B01---5:R-:W-:Y:S01]  /*11800*/  ENDCOLLECTIVE ;  /* 0x000000000000791b */ /* 0x023fe20003800000 */
.L_x_321:
[----:B------:R-:W-:Y:S02]  /*11810*/  IMAD.MOV.U32 R13, RZ, RZ, R0 ;  /* 0x000000ffff0d7224 */ /* 0x000fe400078e0000 */
[----:B------:R-:W-:-:S07]  /*11820*/  IMAD.MOV.U32 R6, RZ, RZ, R14 ;  /* 0x000000ffff067224 */ /* 0x000fce00078e000e */
[----:B------:R-:W-:Y:S05]  /*11830*/  WARPSYNC.COLLECTIVE R15, `(.L_x_322) ;  /* 0x000000000f087348 */ /* 0x000fea0003c00000 */
[----:B------:R0:W1:Y:S02]  /*11840*/  SHFL.IDX P6, R14, R13, R12, R11 ;  /* 0x0000000c0d0e7389 */ /* 0x00006400000c000b */
[----:B01----:R-:W-:Y:S01]  /*11850*/  ENDCOLLECTIVE ;  /* 0x000000000000791b */ /* 0x003fe20003800000 */
.L_x_322:
[----:B------:R-:W-:Y:S01]  /*11860*/  MOV R13, R4 ;  /* 0x00000004000d7202 */ /* 0x000fe20000000f00 */
[----:B------:R-:W-:Y:S02]  /*11870*/  IMAD.MOV.U32 R12, RZ, RZ, 0x1 ;  /* 0x00000001ff0c7424 */ /* 0x000fe400078e00ff */
[----:B------:R-:W-:-:S07]  /*11880*/  IMAD.MOV.U32 R7, RZ, RZ, R14 ;  /* 0x000000ffff077224 */ /* 0x000fce00078e000e */
[----:B------:R-:W-:Y:S05]  /*11890*/  WARPSYNC.COLLECTIVE R15, `(.L_x_323) ;  /* 0x000000000f087348 */ /* 0x000fea0003c00000 */
[----:B------:R0:W1:Y:S02]  /*118a0*/  SHFL.IDX P6, R14, R13, R12, R11 ;  /* 0x0000000c0d0e7389 */ /* 0x00006400000c000b */
[----:B01----:R-:W-:Y:S01]  /*118b0*/  ENDCOLLECTIVE ;  /* 0x000000000000791b */ /* 0x003fe20003800000 */
.L_x_323:
[----:B------:R-:W-:-:S05]  /*118c0*/  @!P1 LEA R7, P2, R20, R7, 0x1 ;  /* 0x0000000714079211 */ /* 0x000fca00078408ff */
[----:B------:R-:W-:-:S05]  /*118d0*/  @!P1 IMAD.X R6, RZ, RZ, R6, P2 ;  /* 0x000000ffff069224 */ /* 0x000fca00010e0606 */
[----:B------:R-:W-:Y:S01]  /*118e0*/  @!P1 LOP3.LUT R7, R7, R6, RZ, 0x3c, !PT ;  /* 0x0000000607079212 */ /* 0x000fe200078e3cff */
[----:B------:R-:W-:-:S03]  /*118f0*/  IMAD.MOV.U32 R13, RZ, RZ, R0 ;  /* 0x000000ffff0d7224 */ /* 0x000fc600078e0000 */
[----:B------:R-:W-:-:S04]  /*11900*/  @!P1 LOP3.LUT R6, R7, R6, RZ, 0x3c, !PT ;  /* 0x0000000607069212 */ /* 0x000fc800078e3cff */
[----:B------:R-:W-:-:S05]  /*11910*/  @!P1 LOP3.LUT R7, R7, R6, RZ, 0x3c, !PT ;  /* 0x0000000607079212 */ /* 0x000fca00078e3cff */
[----:B------:R-:W-:Y:S01]  /*11920*/  @!PT LDS RZ, [RZ] ;  /* 0x00000000fffff984 */ /* 0x000fe20000000800 */
[----:B------:R-:W-:Y:S01]  /*11930*/  @!PT LDS RZ, [RZ] ;  /* 0x00000000fffff984 */ /* 0x000fe20000000800 */
[----:B------:R-:W-:Y:S01]  /*11940*/  @!PT LDS RZ, [RZ] ;  /* 0x00000000fffff984 */ /* 0x000fe20000000800 */
[----:B------:R0:W-:Y:S01]  /*11950*/  @!P1 LDGSTS.E.BYPASS.LTC128B.128 [R10+0xc400], desc[UR38][R6.64], !P0 ;  /* 0x0c400000060a9fae */ /* 0x0001e2000c101d66 */
[----:B------:R-:W-:Y:S01]  /*11960*/  ISETP.GE.AND P1, PT, R8, R3, PT ;  /* 0x000000030800720c */ /* 0x000fe20003f26270 */
[----:B0-----:R-:W-:-:S12]  /*11970*/  IMAD.MOV.U32 R6, RZ, RZ, R14 ;  /* 0x000000ffff067224 */ /* 0x001fd800078e000e */
[----:B------:R-:W-:Y:S05]  /*11980*/  WARPSYNC.COLLECTIVE R15, `(.L_x_324) ;  /* 0x000000000f087348 */ /* 0x000fea0003c00000 */
[----:B------:R0:W1:Y:S02]  /*11990*/  SHFL.IDX P6, R14, R13, R12, R11 ;  /* 0x0000000c0d0e7389 */ /* 0x00006400000c000b */
[----:B01----:R-:W-:Y:S01]  /*119a0*/  ENDCOLLECTIVE ;  /* 0x000000000000791b */ /* 0x003fe20003800000 */
.L_x_324:
[----:B------:R-:W-:Y:S02]  /*119b0*/  IMAD.MOV.U32 R13, RZ, RZ, R4 ;  /* 0x000000ffff0d7224 */ /* 0x000fe400078e0004 */
[----:B------:R-:W-:Y:S02]  /*119c0*/  IMAD.MOV.U32 R12, RZ, RZ, 0x2 ;  /* 0x00000002ff0c7424 */ /* 0x000fe400078e00ff */
[----:B------:R-:W-:-:S07]  /*119d0*/  IMAD.MOV.U32 R7, RZ, RZ, R14 ;  /* 0x000000ffff077224 */ /* 0x000fce00078e000e */
[----:B------:R-:W-:Y:S05]  /*119e0*/  WARPSYNC.COLLECTIVE R15, `(.L_x_325) ;  /* 0x000000000f087348 */ /* 0x000fea0003c00000 */
[----:B------:R0:W1:Y:S02]  /*119f0*/  SHFL.IDX P6, R14, R13, R12, R11 ;  /* 0x0000000c0d0e7389 */ /* 0x00006400000c000b */
[----:B01----:R-:W-:Y:S01]  /*11a00*/  ENDCOLLECTIVE ;  /* 0x000000000000791b */ /* 0x003fe20003800000 */
.L_x_325:
        /* <DEDUP_REMOVED lines=9> */
[----:B------:R0:W-:Y:S02]  /*11aa0*/  @!P1 LDGSTS.E.BYPASS.LTC128B.128 [R10+0xcc00], desc[UR38][R6.64], !P0 ;  /* 0x0cc00000060a9fae */ /* 0x0001e4000c101d66 */
[----:B0-----:R-:W-:-:S04]  /*11ab0*/  IADD3 R6, R25, 0x20, RZ ;  /* 0x0000002019067810 */ /* 0x001fc80007ffe0ff */
[----:B------:R-:W-:Y:S01]  /*11ac0*/  ISETP.GE.AND P1, PT, R6, R3, PT ;  /* 0x000000030600720c */ /* 0x000fe20003f26270 */
[----:B------:R-:W-:-:S12]  /*11ad0*/  IMAD.MOV.U32 R6, RZ, RZ, R14 ;  /* 0x000000ffff067224 */ /* 0x000fd800078e000e */
[----:B------:R-:W-:Y:S05]  /*11ae0*/  WARPSYNC.COLLECTIVE R15, `(.L_x_326) ;  /* 0x000000000f087348 */ /* 0x000fea0003c00000 */
[----:B------:R0:W1:Y:S02]  /*11af0*/  SHFL.IDX P6, R14, R13, R12, R11 ;  /* 0x0000000c0d0e7389 */ /* 0x00006400000c000b */
[----:B01----:R-:W-:Y:S01]  /*11b00*/  ENDCOLLECTIVE ;  /* 0x000000000000791b */ /* 0x003fe20003800000 */
.L_x_326:
[----:B------:R-:W-:Y:S02]  /*11b10*/  IMAD.MOV.U32 R13, RZ, RZ, R4 ;  /* 0x000000ffff0d7224 */ /* 0x000fe400078e0004 */
[----:B------:R-:W-:Y:S02]  /*11b20*/  IMAD.MOV.U32 R12, RZ, RZ, 0x3 ;  /* 0x00000003ff0c7424 */ /* 0x000fe400078e00ff */
[----:B------:R-:W-:-:S07]  /*11b30*/  IMAD.MOV.U32 R7, RZ, RZ, R14 ;  /* 0x000000ffff077224 */ /* 0x000fce00078e000e */
[----:B------:R-:W-:Y:S05]  /*11b40*/  WARPSYNC.COLLECTIVE R15, `(.L_x_327) ;  /* 0x000000000f087348 */ /* 0x000fea0003c00000 */
[----:B------:R0:W1:Y:S02]  /*11b50*/  SHFL.IDX P6, R14, R13, R12, R11 ;  /* 0x0000000c0d0e7389 */ /* 0x00006400000c000b */
[----:B01----:R-:W-:Y:S01]  /*11b60*/  ENDCOLLECTIVE ;  /* 0x000000000000791b */ /* 0x003fe20003800000 */
.L_x_327:
[----:B------:R-:W-:-:S04]  /*11b70*/  @!P1 LEA R7, P2, R20, R7, 0x1 ;  /* 0x0000000714079211 */ /* 0x000fc800078408ff */
[----:B------:R-:W-:-:S04]  /*11b80*/  @!P1 IADD3.X R6, RZ, R6, RZ, P2, !PT ;  /* 0x00000006ff069210 */ /* 0x000fc800017fe4ff */
        /* <DEDUP_REMOVED lines=8> */
[----:B0-----:R-:W-:-:S05]  /*11c10*/  VIADD R6, R25, 0x30 ;  /* 0x0000003019067836 */ /* 0x001fca0000000000 */
[----:B------:R-:W-:Y:S01]  /*11c20*/  ISETP.GE.AND P1, PT, R6, R3, PT ;  /* 0x000000030600720c */ /* 0x000fe20003f26270 */
[----:B------:R-:W-:-:S12]  /*11c30*/  IMAD.MOV.U32 R6, RZ, RZ, R14 ;  /* 0x000000ffff067224 */ /* 0x000fd800078e000e */
[----:B------:R-:W-:Y:S05]  /*11c40*/  WARPSYNC.COLLECTIVE R15, `(.L_x_328) ;  /* 0x000000000f087348 */ /* 0x000fea0003c00000 */
[----:B------:R0:W1:Y:S02]  /*11c50*/  SHFL.IDX P6, R14, R13, R12, R11 ;  /* 0x0000000c0d0e7389 */ /* 0x00006400000c000b */
[----:B01----:R-:W-:Y:S01]  /*11c60*/  ENDCOLLECTIVE ;  /* 0x000000000000791b */ /* 0x003fe20003800000 */
.L_x_328:
[----:B------:R-:W-:Y:S02]  /*11c70*/  IMAD.MOV.U32 R13, RZ, RZ, R4 ;  /* 0x000000ffff0d7224 */ /* 0x000fe400078e0004 */
[----:B------:R-:W-:Y:S01]  /*11c80*/  IMAD.MOV.U32 R12, RZ, RZ, 0x4 ;  /* 0x00000004ff0c7424 */ /* 0x000fe200078e00ff */
[----:B------:R-:W-:-:S07]  /*11c90*/  MOV R7, R14 ;  /* 0x0000000e00077202 */ /* 0x000fce0000000f00 */
[----:B------:R-:W-:Y:S05]  /*11ca0*/  WARPSYNC.COLLECTIVE R15, `(.L_x_329) ;  /* 0x000000000f087348 */ /* 0x000fea0003c00000 */
[----:B------:R0:W1:Y:S02]  /*11cb0*/  SHFL.IDX P6, R14, R13, R12, R11 ;  /* 0x0000000c0d0e7389 */ /* 0x00006400000c000b */
[----:B01----:R-:W-:Y:S01]  /*11cc0*/  ENDCOLLECTIVE ;  /* 0x000000000000791b */ /* 0x003fe20003800000 */
.L_x_329:
[----:B------:R-:W-:-:S05]  /*11cd0*/  @!P1 LEA R7, P2, R20, R7, 0x1 ;  /* 0x0000000714079211 */ /* 0x000fca00078408ff */
[----:B------:R-:W-:-:S05]  /*11ce0*/  @!P1 IMAD.X R6, RZ, RZ, R6, P2 ;  /* 0x000000ffff069224 */ /* 0x000fca00010e0606 */
[----:B------:R-:W-:Y:S02]  /*11cf0*/  @!P1 LOP3.LUT R7, R7, R6, RZ, 0x3c, !PT ;  /* 0x0000000607079212 */ /* 0x000fe400078e3cff */
[----:B------:R-:W-:Y:S02]  /*11d00*/  MOV R13, R0 ;  /* 0x00000000000d7202 */ /* 0x000fe40000000f00 */
        /* <DEDUP_REMOVED lines=12> */
.L_x_330:
[----:B------:R-:W-:Y:S02]  /*11dd0*/  IMAD.MOV.U32 R13, RZ, RZ, R4 ;  /* 0x000000ffff0d7224 */ /* 0x000fe400078e0004 */
[----:B------:R-:W-:Y:S02]  /*11de0*/  IMAD.MOV.U32 R12, RZ, RZ, 0x5 ;  /* 0x00000005ff0c7424 */ /* 0x000fe400078e00ff */
[----:B------:R-:W-:-:S07]  /*11df0*/  IMAD.MOV.U32 R7, RZ, RZ, R14 ;  /* 0x000000ffff077224 */ /* 0x000fce00078e000e */
[----:B------:R-:W-:Y:S05]  /*11e00*/  WARPSYNC.COLLECTIVE R15, `(.L_x_331) ;  /* 0x000000000f087348 */ /* 0x000fea0003c00000 */
[----:B------:R0:W1:Y:S02]  /*11e10*/  SHFL.IDX P6, R14, R13, R12, R11 ;  /* 0x0000000c0d0e7389 */ /* 0x00006400000c000b */
[----:B01----:R-:W-:Y:S01]  /*11e20*/  ENDCOLLECTIVE ;  /* 0x000000000000791b */ /* 0x003fe20003800000 */
.L_x_331:
        /* <DEDUP_REMOVED lines=11> */
[----:B------:R-:W-:Y:S02]  /*11ee0*/  ISETP.GE.AND P1, PT, R6, R3, PT ;  /* 0x000000030600720c */ /* 0x000fe40003f26270 */
[----:B------:R-:W-:-:S11]  /*11ef0*/  MOV R6, R14 ;  /* 0x0000000e00067202 */ /* 0x000fd60000000f00 */
[----:B------:R-:W-:Y:S05]  /*11f00*/  WARPSYNC.COLLECTIVE R15, `(.L_x_332) ;  /* 0x000000000f087348 */ /* 0x000fea0003c00000 */
[----:B------:R0:W1:Y:S02]  /*11f10*/  SHFL.IDX P6, R14, R13, R12, R11 ;  /* 0x0000000c0d0e7389 */ /* 0x00006400000c000b */
[----:B01----:R-:W-:Y:S01]  /*11f20*/  ENDCOLLECTIVE ;  /* 0x000000000000791b */ /* 0x003fe20003800000 */
.L_x_332:
[----:B------:R-:W-:Y:S01]  /*11f30*/  IMAD.MOV.U32 R13, RZ, RZ, R4 ;  /* 0x000000ffff0d7224 */ /* 0x000fe200078e0004 */
[----:B------:R-:W-:Y:S01]  /*11f40*/  MOV R12, 0x6 ;  /* 0x00000006000c7802 */ /* 0x000fe20000000f00 */
[----:B------:R-:W-:-:S07]  /*11f50*/  IMAD.MOV.U32 R7, RZ, RZ, R14 ;  /* 0x000000ffff077224 */ /* 0x000fce00078e000e */
[----:B------:R-:W-:Y:S05]  /*11f60*/  WARPSYNC.COLLECTIVE R15, `(.L_x_333) ;  /* 0x000000000f087348 */ /* 0x000fea0003c00000 */
[----:B------:R0:W1:Y:S02]  /*11f70*/  SHFL.IDX P6, R14, R13, R12, R11 ;  /* 0x0000000c0d0e7389 */ /* 0x00006400000c000b */
[----:B01----:R-:W-:Y:S01]  /*11f80*/  ENDCOLLECTIVE ;  /* 0x000000000000791b */ /* 0x003fe20003800000 */
.L_x_333:
        /* <DEDUP_REMOVED lines=16> */
.L_x_334:
[----:B------:R-:W-:Y:S01]  /*12090*/  IMAD.MOV.U32 R13, RZ, RZ, R4 ;  /* 0x000000ffff0d7224 */ /* 0x000fe200078e0004 */
[----:B------:R-:W-:Y:S01]  /*120a0*/  MOV R12, 0x7 ;  /* 0x00000007000c7802 */ /* 0x000fe20000000f00 */
[----:B------:R-:W-:-:S07]  /*120b0*/  IMAD.MOV.U32 R7, RZ, RZ, R14 ;  /* 0x000000ffff077224 */ /* 0x000fce00078e000e */
[----:B------:R-:W-:Y:S05]  /*120c0*/  WARPSYNC.COLLECTIVE R15, `(.L_x_335) ;  /* 0x000000000f087348 */ /* 0x000fea0003c00000 */
[----:B------:R0:W1:Y:S02]  /*120d0*/  SHFL.IDX P6, R14, R13, R12, R11 ;  /* 0x0000000c0d0e7389 */ /* 0x00006400000c000b */
[----:B01----:R-:W-:Y:S01]  /*120e0*/  ENDCOLLECTIVE ;  /* 0x000000000000791b */ /* 0x003fe20003800000 */
.L_x_335:
[----:B------:R-:W-:-:S05]  /*120f0*/  @!P1 LEA R7, P2, R20, R7, 0x1 ;  /* 0x0000000714079211 */ /* 0x000fca00078408ff */
[----:B------:R-:W-:-:S05]  /*12100*/  @!P1 IMAD.X R6, RZ, RZ, R6, P2 ;  /* 0x000000ffff069224 */ /* 0x000fca00010e0606 */
[-C--:B------:R-:W-:Y:S01]  /*12110*/  @!P1 LOP3.LUT R7, R7, R6.reuse, RZ, 0x3c, !PT ;  /* 0x0000000607079212 */ /* 0x080fe200078e3cff */
[----:B------:R-:W-:Y:S02]  /*12120*/  IMAD.MOV.U32 R13, RZ, RZ, R0 ;  /* 0x000000ffff0d7224 */ /* 0x000fe400078e0000 */
[----:B------:R-:W-:Y:S01]  /*12130*/  VIADD R0, R25, 0x70 ;  /* 0x0000007019007836 */ /* 0x000fe20000000000 */
[----:B------:R-:W-:-:S04]  /*12140*/  @!P1 LOP3.LUT R6, R7, R6, RZ, 0x3c, !PT ;  /* 0x0000000607069212 */ /* 0x000fc800078e3cff */
[----:B------:R-:W-:Y:S01]  /*12150*/  @!P1 LOP3.LUT R7, R7, R6, RZ, 0x3c, !PT ;  /* 0x0000000607079212 */ /* 0x000fe200078e3cff */
[----:B------:R-:W-:-:S07]  /*12160*/  IMAD.MOV.U32 R4, RZ, RZ, R14 ;  /* 0x000000ffff047224 */ /* 0x000fce00078e000e */
[----:B------:R-:W-:Y:S05]  /*12170*/  WARPSYNC.COLLECTIVE R15, `(.L_x_336) ;  /* 0x000000000f087348 */ /* 0x000fea0003c00000 */
[----:B------:R0:W1:Y:S02]  /*12180*/  SHFL.IDX P6, R14, R13, R12, R11 ;  /* 0x0000000c0d0e7389 */ /* 0x00006400000c000b */
[----:B01----:R-:W-:Y:S01]  /*12190*/  ENDCOLLECTIVE ;  /* 0x000000000000791b */ /* 0x003fe20003800000 */
.L_x_336:
[----:B------:R-:W-:Y:S01]  /*121a0*/  @!PT LDS RZ, [RZ] ;  /* 0x00000000fffff984 */ /* 0x000fe20000000800 */
[----:B------:R-:W-:Y:S01]  /*121b0*/  @!PT LDS RZ, [RZ] ;  /* 0x00000000fffff984 */ /* 0x000fe20000000800 */
[----:B------:R-:W-:Y:S01]  /*121c0*/  @!PT LDS RZ, [RZ] ;  /* 0x00000000fffff984 */ /* 0x000fe20000000800 */
[----:B------:R0:W-:Y:S01]  /*121d0*/  @!P1 LDGSTS.E.BYPASS.LTC128B.128 [R10+0xf400], desc[UR38][R6.64], !P0 ;  /* 0x0f400000060a9fae */ /* 0x0001e2000c101d66 */
[----:B------:R-:W-:Y:S01]  /*121e0*/  ISETP.GE.AND P1, PT, R0, R3, PT ;  /* 0x000000030000720c */ /* 0x000fe20003f26270 */
[----:B------:R-:W-:-:S05]  /*121f0*/  VIADD R0, R25, 0x80 ;  /* 0x0000008019007836 */ /* 0x000fca0000000000 */
[----:B------:R-:W-:Y:S01]  /*12200*/  ISETP.GE.AND P2, PT, R0, R3, PT ;  /* 0x000000030000720c */ /* 0x000fe20003f46270 */
[----:B------:R-:W-:Y:S02]  /*12210*/  IMAD.MOV.U32 R13, RZ, RZ, R2 ;  /* 0x000000ffff0d7224 */ /* 0x000fe400078e0002 */
[----:B------:R-:W-:Y:S02]  /*12220*/  IMAD.MOV.U32 R12, RZ, RZ, RZ ;  /* 0x000000ffff0c7224 */ /* 0x000fe400078e00ff */
[----:B0-----:R-:W-:-:S08]  /*12230*/  IMAD.MOV.U32 R6, RZ, RZ, R14 ;  /* 0x000000ffff067224 */ /* 0x001fd000078e000e */
[----:B------:R-:W-:Y:S05]  /*12240*/  WARPSYNC.COLLECTIVE R15, `(.L_x_337) ;  /* 0x000000000f087348 */ /* 0x000fea0003c00000 */
[----:B------:R0:W1:Y:S02]  /*12250*/  SHFL.IDX P6, R14, R13, R12, R11 ;  /* 0x0000000c0d0e7389 */ /* 0x00006400000c000b */
[----:B01----:R-:W-:Y:S01]  /*12260*/  ENDCOLLECTIVE ;  /* 0x000000000000791b */ /* 0x003fe20003800000 */
.L_x_337:
[----:B------:R-:W-:-:S05]  /*12270*/  @!P1 LEA R6, P3, R20, R6, 0x1 ;  /* 0x0000000614069211 */ /* 0x000fca00078608ff */
[----:B------:R-:W-:-:S05]  /*12280*/  @!P1 IMAD.X R4, RZ, RZ, R4, P3 ;  /* 0x000000ffff049224 */ /* 0x000fca00018e0604 */
[----:B------:R-:W-:Y:S01]  /*12290*/  @!P1 MOV R7, R4 ;  /* 0x0000000400079202 */ /* 0x000fe20000000f00 */
[----:B------:R-:W-:Y:S02]  /*122a0*/  IMAD.MOV.U32 R13, RZ, RZ, R5 ;  /* 0x000000ffff0d7224 */ /* 0x000fe400078e0005 */
[----:B------:R-:W-:Y:S02]  /*122b0*/  VIADD R4, R25, 0xa0 ;  /* 0x000000a019047836 */ /* 0x000fe40000000000 */
[----:B------:R-:W-:Y:S01]  /*122c0*/  @!PT LDS RZ, [RZ] ;  /* 0x00000000fffff984 */ /* 0x000fe20000000800 */
[----:B------:R-:W-:Y:S01]  /*122d0*/  @!PT LDS RZ, [RZ] ;  /* 0x00000000fffff984 */ /* 0x000fe20000000800 */
[----:B------:R-:W-:Y:S01]  /*122e0*/  @!PT LDS RZ, [RZ] ;  /* 0x00000000fffff984 */ /* 0x000fe20000000800 */
[----:B------:R0:W-:Y:S01]  /*122f0*/  @!P1 LDGSTS.E.BYPASS.LTC128B.128 [R10+0xfc00], desc[UR38][R6.64], !P0 ;  /* 0x0fc00000060a9fae */ /* 0x0001e2000c101d66 */
[----:B------:R-:W-:-:S07]  /*12300*/  IMAD.MOV.U32 R0, RZ, RZ, R14 ;  /* 0x000000ffff007224 */ /* 0x000fce00078e000e */
[----:B0-----:R-:W-:Y:S05]  /*12310*/  WARPSYNC.COLLECTIVE R15, `(.L_x_338) ;  /* 0x000000000f087348 */ /* 0x001fea0003c00000 */
[----:B------:R1:W2:Y:S02]  /*12320*/  SHFL.IDX P6, R14, R13, R12, R11 ;  /* 0x0000000c0d0e7389 */ /* 0x0002a400000c000b */
[----:B012---:R-:W-:Y:S01]  /*12330*/  ENDCOLLECTIVE ;  /* 0x000000000000791b */ /* 0x007fe20003800000 */
.L_x_338:
[----:B------:R-:W-:Y:S02]  /*12340*/  IMAD.MOV.U32 R13, RZ, RZ, R2 ;  /* 0x000000ffff0d7224 */ /* 0x000fe400078e0002 */
[----:B------:R-:W-:Y:S01]  /*12350*/  IMAD.MOV.U32 R12, RZ, RZ, 0x1 ;  /* 0x00000001ff0c7424 */ /* 0x000fe200078e00ff */
[----:B------:R-:W-:-:S07]  /*12360*/  MOV R8, R14 ;  /* 0x0000000e00087202 */ /* 0x000fce0000000f00 */
[----:B------:R-:W-:Y:S05]  /*12370*/  WARPSYNC.COLLECTIVE R15, `(.L_x_339) ;  /* 0x000000000f087348 */ /* 0x000fea0003c00000 */
[----:B------:R0:W1:Y:S02]  /*12380*/  SHFL.IDX P6, R14, R13, R12, R11 ;  /* 0x0000000c0d0e7389 */ /* 0x00006400000c000b */
[----:B01----:R-:W-:Y:S01]  /*12390*/  ENDCOLLECTIVE ;  /* 0x000000000000791b */ /* 0x003fe20003800000 */
.L_x_339:
[----:B------:R-:W-:-:S05]  /*123a0*/  @!P2 LEA R6, P1, R20, R8, 0x1 ;  /* 0x000000081406a211 */ /* 0x000fca00078208ff */
[----:B------:R-:W-:-:S04]  /*123b0*/  @!P2 IMAD.X R0, RZ, RZ, R0, P1 ;  /* 0x000000ffff00a224 */ /* 0x000fc800008e0600 */
[----:B------:R-:W-:Y:S02]  /*123c0*/  @!P2 IMAD.MOV.U32 R7, RZ, RZ, R0 ;  /* 0x000000ffff07a224 */ /* 0x000fe400078e0000 */
[----:B------:R-:W-:Y:S02]  /*123d0*/  VIADD R0, R25, 0x90 ;  /* 0x0000009019007836 */ /* 0x000fe40000000000 */
[----:B------:R-:W-:Y:S01]  /*123e0*/  IMAD.MOV.U32 R13, RZ, RZ, R5 ;  /* 0x000000ffff0d7224 */ /* 0x000fe200078e0005 */
[----:B------:R-:W-:Y:S01]  /*123f0*/  @!PT LDS RZ, [RZ] ;  /* 0x00000000fffff984 */ /* 0x000fe20000000800 */
[----:B------:R-:W-:Y:S01]  /*12400*/  @!PT LDS RZ, [RZ] ;  /* 0x00000000fffff984 */ /* 0x000fe20000000800 */
[----:B------:R-:W-:Y:S01]  /*12410*/  @!PT LDS RZ, [RZ] ;  /* 0x00000000fffff984 */ /* 0x000fe20000000800 */
[----:B------:R0:W-:Y:S02]  /*12420*/  @!P2 LDGSTS.E.BYPASS.LTC128B.128 [R10+0x10400], desc[UR38][R6.64], !P0 ;  /* 0x10400000060aafae */ /* 0x0001e4000c101d66 */
[----:B------:R-:W-:Y:S02]  /*12430*/  ISETP.GE.AND P1, PT, R0, R3, PT ;  /* 0x000000030000720c */ /* 0x000fe40003f26270 */
[----:B------:R-:W-:-:S11]  /*12440*/  MOV R0, R14 ;  /* 0x0000000e00007202 */ /* 0x000fd60000000f00 */
[----:B0-----:R-:W-:Y:S05]  /*12450*/  WARPSYNC.COLLECTIVE R15, `(.L_x_340) ;  /* 0x000000000f087348 */ /* 0x001fea0003c00000 */
[----:B------:R1:W2:Y:S02]  /*12460*/  SHFL.IDX P6, R14, R13, R12, R11 ;  /* 0x0000000c0d0e7389 */ /* 0x0002a400000c000b */
[----:B012---:R-:W-:Y:S01]  /*12470*/  ENDCOLLECTIVE ;  /* 0x000000000000791b */ /* 0x007fe20003800000 */
.L_x_340:
[----:B------:R-:W-:Y:S01]  /*12480*/  IMAD.MOV.U32 R13, RZ, RZ, R2 ;  /* 0x000000ffff0d7224 */ /* 0x000fe200078e0002 */
[----:B------:R-:W-:Y:S01]  /*12490*/  MOV R12, 0x2 ;  /* 0x00000002000c7802 */ /* 0x000fe20000000f00 */
[----:B------:R-:W-:-:S07]  /*124a0*/  IMAD.MOV.U32 R6, RZ, RZ, R14 ;  /* 0x000000ffff067224 */ /* 0x000fce00078e000e */
[----:B------:R-:W-:Y:S05]  /*124b0*/  WARPSYNC.COLLECTIVE R15, `(.L_x_341) ;  /* 0x000000000f087348 */ /* 0x000fea0003c00000 */
[----:B------:R0:W1:Y:S02]  /*124c0*/  SHFL.IDX P6, R14, R13, R12, R11 ;  /* 0x0000000c0d0e7389 */ /* 0x00006400000c000b */
[----:B01----:R-:W-:Y:S01]  /*124d0*/  ENDCOLLECTIVE ;  /* 0x000000000000791b */ /* 0x003fe20003800000 */
.L_x_341:
[----:B------:R-:W-:-:S05]  /*124e0*/  @!P1 LEA R6, P2, R20, R6, 0x1 ;  /* 0x0000000614069211 */ /* 0x000fca00078408ff */
[----:B------:R-:W-:-:S04]  /*124f0*/  @!P1 IMAD.X R0, RZ, RZ, R0, P2 ;  /* 0x000000ffff009224 */ /* 0x000fc800010e0600 */
[----:B------:R-:W-:Y:S02]  /*12500*/  @!P1 IMAD.MOV.U32 R7, RZ, RZ, R0 ;  /* 0x000000ffff079224 */ /* 0x000fe400078e0000 */
[----:B------:R-:W-:-:S03]  /*12510*/  IMAD.MOV.U32 R13, RZ, RZ, R5 ;  /* 0x000000ffff0d7224 */ /* 0x000fc600078e0005 */
[----:B------:R-:W-:Y:S01]  /*12520*/  @!PT LDS RZ, [RZ] ;  /* 0x00000000fffff984 */ /* 0x000fe20000000800 */
[----:B------:R-:W-:Y:S01]  /*12530*/  @!PT LDS RZ, [RZ] ;  /* 0x00000000fffff984 */ /* 0x000fe20000000800 */
[----:B------:R-:W-:Y:S01]  /*12540*/  @!PT LDS RZ, [RZ] ;  /* 0x00000000fffff984 */ /* 0x000fe20000000800 */
[----:B------:R0:W-:Y:S01]  /*12550*/  @!P1 LDGSTS.E.BYPASS.LTC128B.128 [R10+0x10c00], desc[UR38][R6.64], !P0 ;  /* 0x10c00000060a9fae */ /* 0x0001e2000c101d66 */
[----:B------:R-:W-:Y:S01]  /*12560*/  ISETP.GE.AND P1, PT, R4, R3, PT ;  /* 0x000000030400720c */ /* 0x000fe20003f26270 */
[----:B------:R-:W-:-:S12]  /*12570*/  IMAD.MOV.U32 R0, RZ, RZ, R14 ;  /* 0x000000ffff007224 */ /* 0x000fd800078e000e */
[----:B0-----:R-:W-:Y:S05]  /*12580*/  WARPSYNC.COLLECTIVE R15, `(.L_x_342) ;  /* 0x000000000f087348 */ /* 0x001fea0003c00000 */
[----:B------:R1:W2:Y:S02]  /*12590*/  SHFL.IDX P6, R14, R13, R12, R11 ;  /* 0x0000000c0d0e7389 */ /* 0x0002a400000c000b */
[----:B012---:R-:W-:Y:S01]  /*125a0*/  ENDCOLLECTIVE ;  /* 0x000000000000791b */ /* 0x007fe20003800000 */
.L_x_342:
[----:B------:R-:W-:Y:S02]  /*125b0*/  IMAD.MOV.U32 R13, RZ, RZ, R2 ;  /* 0x000000ffff0d7224 */ /* 0x000fe400078e0002 */
[----:B------:R-:W-:Y:S02]  /*125c0*/  IMAD.MOV.U32 R12, RZ, RZ, 0x3 ;  /* 0x00000003ff0c7424 */ /* 0x000fe400078e00ff */
[----:B------:R-:W-:-:S07]  /*125d0*/  IMAD.MOV.U32 R6, RZ, RZ, R14 ;  /* 0x000000ffff067224 */ /* 0x000fce00078e000e */
[----:B------:R-:W-:Y:S05]  /*125e0*/  WARPSYNC.COLLECTIVE R15, `(.L_x_343) ;  /* 0x000000000f087348 */ /* 0x000fea0003c00000 */
[----:B------:R0:W1:Y:S02]  /*125f0*/  SHFL.IDX P6, R14, R13, R12, R11 ;  /* 0x0000000c0d0e7389 */ /* 0x00006400000c000b */
[----:B01----:R-:W-:Y:S01]  /*12600*/  ENDCOLLECTIVE ;  /* 0x000000000000791b */ /* 0x003fe20003800000 */
.L_x_343:
[----:B------:R-:W-:-:S05]  /*12610*/  @!P1 LEA R6, P2, R20, R6, 0x1 ;  /* 0x0000000614069211 */ /* 0x000fca00078408ff */
[----:B------:R-:W-:-:S05]  /*12620*/  @!P1 IMAD.X R0, RZ, RZ, R0, P2 ;  /* 0x000000ffff009224 */ /* 0x000fca00010e0600 */
[----:B------:R-:W-:Y:S01]  /*12630*/  @!P1 MOV R7, R0 ;  /* 0x0000000000079202 */ /* 0x000fe20000000f00 */
[----:B------:R-:W-:-:S04]  /*12640*/  IMAD.MOV.U32 R13, RZ, RZ, R5 ;  /* 0x000000ffff0d7224 */ /* 0x000fc800078e0005 */
        /* <DEDUP_REMOVED lines=8> */
.L_x_344:
[----:B------:R-:W-:Y:S01]  /*126d0*/  IMAD.MOV.U32 R2, RZ, RZ, R14 ;  /* 0x000000ffff027224 */ /* 0x000fe200078e000e */
[----:B------:R-:W-:Y:S06]  /*126e0*/  BRA `(.L_x_345) ;  /* 0xffffffbc00e47947 */ /* 0x000fec000383ffff */
.L_x_235:
[----:B0-----:R0:W1:Y:S02]  /*126f0*/  SYNCS.PHASECHK.TRANS64.TRYWAIT P0, [R17+URZ+0x30820], R0 ;  /* 0x03082000110075a7 */ /* 0x001064000800017f */
[----:B-1----:R-:W-:Y:S05]  /*12700*/  @!P0 NANOSLEEP.SYNCS 0x989680 ;  /* 0x009896800000895d */ /* 0x002fea0003900000 */
[----:B------:R-:W1:Y:S02]  /*12710*/  @!P0 SYNCS.PHASECHK.TRANS64 P0, [R17+URZ+0x30820], R0 ;  /* 0x03082000110085a7 */ /* 0x000e64000800007f */
[----:B-1----:R-:W-:Y:S05]  /*12720*/  @!P0 BRA `(.L_x_235) ;  /* 0xfffffffc00f08947 */ /* 0x002fea000383ffff */
[----:B------:R-:W-:Y:S05]  /*12730*/  BRA `(.L_x_346) ;  /* 0xffffffc000447947 */ /* 0x000fea000383ffff */
.L_x_244:
[----:B0-----:R0:W1:Y:S02]  /*12740*/  SYNCS.PHASECHK.TRANS64.TRYWAIT P0, [R4+URZ+0x30840], R2 ;  /* 0x03084002040075a7 */ /* 0x001064000800017f */
[----:B-1----:R-:W-:Y:S05]  /*12750*/  @!P0 NANOSLEEP.SYNCS 0x989680 ;  /* 0x009896800000895d */ /* 0x002fea0003900000 */
[----:B------:R-:W1:Y:S02]  /*12760*/  @!P0 SYNCS.PHASECHK.TRANS64 P0, [R4+URZ+0x30840], R2 ;  /* 0x03084002040085a7 */ /* 0x000e64000800007f */
[----:B-1----:R-:W-:Y:S05]  /*12770*/  @!P0 BRA `(.L_x_244) ;  /* 0xfffffffc00f08947 */ /* 0x002fea000383ffff */
[----:B------:R-:W-:Y:S05]  /*12780*/  BRA `(.L_x_347) ;  /* 0xffffffc400147947 */ /* 0x000fea000383ffff */
.L_x_249:
[----:B0-----:R0:W1:Y:S02]  /*12790*/  SYNCS.PHASECHK.TRANS64.TRYWAIT P0, [R3+URZ+0x60], R2 ;  /* 0x00006002030075a7 */ /* 0x001064000800017f */
[----:B-1----:R-:W-:Y:S05]  /*127a0*/  @!P0 NANOSLEEP.SYNCS 0x989680 ;  /* 0x009896800000895d */ /* 0x002fea0003900000 */
[----:B------:R-:W1:Y:S02]  /*127b0*/  @!P0 SYNCS.PHASECHK.TRANS64 P0, [R3+URZ+0x60], R2 ;  /* 0x00006002030085a7 */ /* 0x000e64000800007f */
[----:B-1----:R-:W-:Y:S05]  /*127c0*/  @!P0 BRA `(.L_x_249) ;  /* 0xfffffffc00f08947 */ /* 0x002fea000383ffff */
[----:B------:R-:W-:Y:S05]  /*127d0*/  BRA `(.L_x_348) ;  /* 0xffffffc400a07947 */ /* 0x000fea000383ffff */
.L_x_257:
[----:B-1----:R1:W2:Y:S02]  /*127e0*/  SYNCS.PHASECHK.TRANS64.TRYWAIT P0, [R2+URZ+0x30840], R3 ;  /* 0x03084003020075a7 */ /* 0x0022a4000800017f */
[----:B--2---:R-:W-:Y:S05]  /*127f0*/  @!P0 NANOSLEEP.SYNCS 0x989680 ;  /* 0x009896800000895d */ /* 0x004fea0003900000 */
[----:B------:R-:W2:Y:S02]  /*12800*/  @!P0 SYNCS.PHASECHK.TRANS64 P0, [R2+URZ+0x30840], R3 ;  /* 0x03084003020085a7 */ /* 0x000ea4000800007f */
[----:B--2---:R-:W-:Y:S05]  /*12810*/  @!P0 BRA `(.L_x_257) ;  /* 0xfffffffc00f08947 */ /* 0x004fea000383ffff */
[----:B------:R-:W-:Y:S05]  /*12820*/  BRA `(.L_x_349) ;  /* 0xffffffc800e07947 */ /* 0x000fea000383ffff */
.L_x_262:
[----:B0-----:R0:W1:Y:S02]  /*12830*/  SYNCS.PHASECHK.TRANS64.TRYWAIT P0, [R10+URZ+0x60], R28 ;  /* 0x0000601c0a0075a7 */ /* 0x001064000800017f */
[----:B-1----:R-:W-:Y:S05]  /*12840*/  @!P0 NANOSLEEP.SYNCS 0x989680 ;  /* 0x009896800000895d */ /* 0x002fea0003900000 */
[----:B------:R-:W1:Y:S02]  /*12850*/  @!P0 SYNCS.PHASECHK.TRANS64 P0, [R10+URZ+0x60], R28 ;  /* 0x0000601c0a0085a7 */ /* 0x000e64000800007f */
[----:B-1----:R-:W-:Y:S05]  /*12860*/  @!P0 BRA `(.L_x_262) ;  /* 0xfffffffc00f08947 */ /* 0x002fea000383ffff */
[----:B------:R-:W-:Y:S05]  /*12870*/  BRA `(.L_x_350) ;  /* 0xffffffcc006c7947 */ /* 0x000fea000383ffff */
.L_x_270:
[----:B-1----:R1:W2:Y:S02]  /*12880*/  SYNCS.PHASECHK.TRANS64.TRYWAIT P0, [R2+URZ+0x30840], R3 ;  /* 0x03084003020075a7 */ /* 0x0022a4000800017f */
[----:B--2---:R-:W-:Y:S05]  /*12890*/  @!P0 NANOSLEEP.SYNCS 0x989680 ;  /* 0x009896800000895d */ /* 0x004fea0003900000 */
[----:B------:R-:W2:Y:S02]  /*128a0*/  @!P0 SYNCS.PHASECHK.TRANS64 P0, [R2+URZ+0x30840], R3 ;  /* 0x03084003020085a7 */ /* 0x000ea4000800007f */
[----:B--2---:R-:W-:Y:S05]  /*128b0*/  @!P0 BRA `(.L_x_270) ;  /* 0xfffffffc00f08947 */ /* 0x004fea000383ffff */
[----:B------:R-:W-:Y:S05]  /*128c0*/  BRA `(.L_x_351) ;  /* 0xffffffd0007c7947 */ /* 0x000fea000383ffff */
.L_x_275:
[----:B0-----:R0:W1:Y:S02]  /*128d0*/  SYNCS.PHASECHK.TRANS64.TRYWAIT P0, [R7+URZ+0x60], R2 ;  /* 0x00006002070075a7 */ /* 0x001064000800017f */
[----:B-1----:R-:W-:Y:S05]  /*128e0*/  @!P0 NANOSLEEP.SYNCS 0x989680 ;  /* 0x009896800000895d */ /* 0x002fea0003900000 */
[----:B------:R-:W1:Y:S02]  /*128f0*/  @!P0 SYNCS.PHASECHK.TRANS64 P0, [R7+URZ+0x60], R2 ;  /* 0x00006002070085a7 */ /* 0x000e64000800007f */
[----:B-1----:R-:W-:Y:S05]  /*12900*/  @!P0 BRA `(.L_x_275) ;  /* 0xfffffffc00f08947 */ /* 0x002fea000383ffff */
[----:B------:R-:W-:Y:S05]  /*12910*/  BRA `(.L_x_352) ;  /* 0xffffffd4000c7947 */ /* 0x000fea000383ffff */
.L_x_285:
[----:B0-----:R0:W1:Y:S02]  /*12920*/  SYNCS.PHASECHK.TRANS64.TRYWAIT P0, [R3+URZ+0x30860], R0 ;  /* 0x03086000030075a7 */ /* 0x001064000800017f */
[----:B-1----:R-:W-:Y:S05]  /*12930*/  @!P0 NANOSLEEP.SYNCS 0x989680 ;  /* 0x009896800000895d */ /* 0x002fea0003900000 */
[----:B------:R-:W1:Y:S02]  /*12940*/  @!P0 SYNCS.PHASECHK.TRANS64 P0, [R3+URZ+0x30860], R0 ;  /* 0x03086000030085a7 */ /* 0x000e64000800007f */
[----:B-1----:R-:W-:Y:S05]  /*12950*/  @!P0 BRA `(.L_x_285) ;  /* 0xfffffffc00f08947 */ /* 0x002fea000383ffff */
[----:B------:R-:W-:Y:S05]  /*12960*/  BRA `(.L_x_353) ;  /* 0xffffffd8000c7947 */ /* 0x000fea000383ffff */
.L_x_291:
[----:B------:R-:W-:Y:S01]  /*12970*/  BSSY B0, `(.L_x_354) ;  /* 0x0000008000007945 */ /* 0x000fe20003800000 */
[----:B------:R-:W-:Y:S01]  /*12980*/  MOV R13, R24 ;  /* 0x00000018000d7202 */ /* 0x000fe20000000f00 */
[----:B------:R-:W-:Y:S02]  /*12990*/  IMAD.MOV.U32 R12, RZ, RZ, RZ ;  /* 0x000000ffff0c7224 */ /* 0x000fe400078e00ff */
[----:B------:R-:W-:Y:S02]  /*129a0*/  IMAD.MOV.U32 R11, RZ, RZ, 0x1f ;  /* 0x0000001fff0b7424 */ /* 0x000fe400078e00ff */
[----:B------:R-:W-:-:S07]  /*129b0*/  IMAD.MOV.U32 R15, RZ, RZ, -0x1 ;  /* 0xffffffffff0f7424 */ /* 0x000fce00078e00ff */
[----:B-1----:R-:W-:Y:S05]  /*129c0*/  WARPSYNC.COLLECTIVE R15, `(.L_x_355) ;  /* 0x000000000f087348 */ /* 0x002fea0003c00000 */
[----:B------:R0:W2:Y:S02]  /*129d0*/  SHFL.IDX P6, R14, R13, R12, R11 ;  /* 0x0000000c0d0e7389 */ /* 0x0000a400000c000b */
[----:B012---:R-:W-:Y:S01]  /*129e0*/  ENDCOLLECTIVE ;  /* 0x000000000000791b */ /* 0x007fe20003800000 */
.L_x_355:
[----:B------:R-:W-:Y:S05]  /*129f0*/  BSYNC B0 ;  /* 0x0000000000007941 */ /* 0x000fea0003800000 */
.L_x_354:
[----:B------:R-:W-:Y:S01]  /*12a00*/  IMAD.MOV.U32 R13, RZ, RZ, R24 ;  /* 0x000000ffff0d7224 */ /* 0x000fe200078e0018 */
[----:B------:R-:W-:Y:S01]  /*12a10*/  MOV R12, 0x1 ;  /* 0x00000001000c7802 */ /* 0x000fe20000000f00 */
[----:B------:R-:W-:Y:S02]  /*12a20*/  IMAD.MOV.U32 R11, RZ, RZ, 0x1f ;  /* 0x0000001fff0b7424 */ /* 0x000fe400078e00ff */
[----:B------:R-:W-:Y:S02]  /*12a30*/  IMAD.MOV.U32 R15, RZ, RZ, -0x1 ;  /* 0xffffffffff0f7424 */ /* 0x000fe400078e00ff */
[----:B------:R-:W-:Y:S02]  /*12a40*/  IMAD.IADD R7, R27, 0x1, R9 ;  /* 0x000000011b077824 */ /* 0x000fe400078e0209 */
[----:B------:R-:W-:-:S07]  /*12a50*/  IMAD.MOV.U32 R0, RZ, RZ, R14 ;  /* 0x000000ffff007224 */ /* 0x000fce00078e000e */
[----:B------:R-:W-:Y:S05]  /*12a60*/  WARPSYNC.COLLECTIVE R15, `(.L_x_356) ;  /* 0x000000000f087348 */ /* 0x000fea0003c00000 */
[----:B------:R0:W1:Y:S02]  /*12a70*/  SHFL.IDX P6, R14, R13, R12, R11 ;  /* 0x0000000c0d0e7389 */ /* 0x00006400000c000b */
[----:B01----:R-:W-:Y:S01]  /*12a80*/  ENDCOLLECTIVE ;  /* 0x000000000000791b */ /* 0x003fe20003800000 */
.L_x_356:
[----:B------:R-:W-:Y:S02]  /*12a90*/  ULDC UR4, c[0x0][0xc3c] ;  /* 0x00030f0000047ab9 */ /* 0x000fe40000000800 */
[----:B------:R-:W-:-:S13]  /*12aa0*/  ISETP.GE.OR P1, PT, R7, UR4, !P0 ;  /* 0x0000000407007c0c */ /* 0x000fda000c726670 */
[----:B------:R-:W0:Y:S08]  /*12ab0*/  @!P1 LDC.64 R2, c[0x0][0xc80] ;  /* 0x00032000ff029b82 */ /* 0x000e300000000a00 */
[----:B------:R-:W1:Y:S01]  /*12ac0*/  @!P1 LDC.64 R4, c[0x0][0xc78] ;  /* 0x00031e00ff049b82 */ /* 0x000e620000000a00 */
[----:B------:R-:W-:Y:S02]  /*12ad0*/  IMAD.MOV.U32 R11, RZ, RZ, RZ ;  /* 0x000000ffff0b7224 */ /* 0x000fe400078e00ff */
[----:B------:R-:W-:-:S02]  /*12ae0*/  IMAD.MOV.U32 R6, RZ, RZ, R14 ;  /* 0x000000ffff067224 */ /* 0x000fc400078e000e */
[----:B0-----:R-:W-:-:S05]  /*12af0*/  @!P1 IMAD.WIDE R2, R7, 0x4, R2 ;  /* 0x0000000407029825 */ /* 0x001fca00078e0202 */
[----:B------:R1:W2:Y:S02]  /*12b00*/  @!P1 LDG.E R8, desc[UR38][R2.64] ;  /* 0x0000002602089981 */ /* 0x0002a4000c1e1900 */
[----:B-1----:R-:W-:-:S05]  /*12b10*/  @!P1 IMAD.WIDE R2, R7, 0x4, R4 ;  /* 0x0000000407029825 */ /* 0x002fca00078e0204 */
[----:B------:R-:W3:Y:S01]  /*12b20*/  @!P1 LDG.E R5, desc[UR38][R2.64] ;  /* 0x0000002602059981 */ /* 0x000ee2000c1e1900 */
[----:B------:R-:W-:Y:S01]  /*12b30*/  IMAD.MOV.U32 R7, RZ, RZ, RZ ;  /* 0x000000ffff077224 */ /* 0x000fe200078e00ff */
[C---:B------:R-:W-:Y:S01]  /*12b40*/  ISETP.GE.U32.AND P2, PT, R9.reuse, 0x2, PT ;  /* 0x000000020900780c */ /* 0x040fe20003f46070 */
[----:B------:R-:W-:Y:S01]  /*12b50*/  IMAD.MOV.U32 R4, RZ, RZ, RZ ;  /* 0x000000ffff047224 */ /* 0x000fe200078e00ff */
[C---:B------:R-:W-:Y:S01]  /*12b60*/  ISETP.GE.U32.AND P3, PT, R9.reuse, 0x4, PT ;  /* 0x000000040900780c */ /* 0x040fe20003f66070 */
[----:B------:R-:W-:Y:S01]  /*12b70*/  IMAD.MOV.U32 R24, RZ, RZ, RZ ;  /* 0x000000ffff187224 */ /* 0x000fe200078e00ff */
[C---:B------:R-:W-:Y:S02]  /*12b80*/  ISETP.GE.U32.AND P4, PT, R9.reuse, 0x8, PT ;  /* 0x000000080900780c */ /* 0x040fe40003f86070 */
[C---:B------:R-:W-:Y:S02]  /*12b90*/  ISETP.GE.U32.AND P5, PT, R9.reuse, 0x10, PT ;  /* 0x000000100900780c */ /* 0x040fe40003fa6070 */
[----:B--2---:R-:W-:Y:S01]  /*12ba0*/  @!P1 MOV R7, R8 ;  /* 0x0000000800079202 */ /* 0x004fe20000000f00 */
[----:B---3--:R-:W-:Y:S01]  /*12bb0*/  @!P1 IMAD.MOV.U32 R4, RZ, RZ, R5 ;  /* 0x000000ffff049224 */ /* 0x008fe200078e0005 */
[----:B------:R-:W-:-:S03]  /*12bc0*/  ISETP.NE.AND P1, PT, R9, RZ, PT ;  /* 0x000000ff0900720c */ /* 0x000fc60003f25270 */
[----:B------:R-:W-:-:S10]  /*12bd0*/  IMAD R13, R4, R7, RZ ;  /* 0x00000007040d7224 */ /* 0x000fd400078e02ff */
[----:B------:R-:W-:Y:S05]  /*12be0*/  WARPSYNC.COLLECTIVE R15, `(.L_x_357) ;  /* 0x000000000f087348 */ /* 0x000fea0003c00000 */
[----:B------:R0:W1:Y:S02]  /*12bf0*/  SHFL.UP P6, R14, R13, R12, R11 ;  /* 0x0400000c0d0e7389 */ /* 0x00006400000c000b */
[----:B01----:R-:W-:Y:S01]  /*12c00*/  ENDCOLLECTIVE ;  /* 0x000000000000791b */ /* 0x003fe20003800000 */
.L_x_357:
[----:B------:R-:W-:Y:S02]  /*12c10*/  MOV R12, 0x2 ;  /* 0x00000002000c7802 */ /* 0x000fe40000000f00 */
[----:B------:R-:W-:-:S05]  /*12c20*/  SEL R14, R14, RZ, P1 ;  /* 0x000000ff0e0e7207 */ /* 0x000fca0000800000 */
[----:B------:R-:W-:-:S04]  /*12c30*/  IMAD.IADD R5, R13, 0x1, R14 ;  /* 0x000000010d057824 */ /* 0x000fc800078e020e */
[----:B------:R-:W-:-:S07]  /*12c40*/  IMAD.MOV.U32 R13, RZ, RZ, R5 ;  /* 0x000000ffff0d7224 */ /* 0x000fce00078e0005 */
[----:B------:R-:W-:Y:S05]  /*12c50*/  WARPSYNC.COLLECTIVE R15, `(.L_x_358) ;  /* 0x000000000f087348 */ /* 0x000fea0003c00000 */
[----:B------:R0:W1:Y:S02]  /*12c60*/  SHFL.UP P6, R14, R13, R12, R11 ;  /* 0x0400000c0d0e7389 */ /* 0x00006400000c000b */
[----:B01----:R-:W-:Y:S01]  /*12c70*/  ENDCOLLECTIVE ;  /* 0x000000000000791b */ /* 0x003fe20003800000 */
.L_x_358:
[----:B------:R-:W-:Y:S01]  /*12c80*/  IMAD.MOV.U32 R12, RZ, RZ, 0x4 ;  /* 0x00000004ff0c7424 */ /* 0x000fe200078e00ff */
[----:B------:R-:W-:-:S05]  /*12c90*/  SEL R2, R14, RZ, P2 ;  /* 0x000000ff0e027207 */ /* 0x000fca0001000000 */
[----:B------:R-:W-:-:S04]  /*12ca0*/  IMAD.IADD R2, R5, 0x1, R2 ;  /* 0x0000000105027824 */ /* 0x000fc800078e0202 */
[----:B------:R-:W-:-:S07]  /*12cb0*/  IMAD.MOV.U32 R13, RZ, RZ, R2 ;  /* 0x000000ffff0d7224 */ /* 0x000fce00078e0002 */
[----:B------:R-:W-:Y:S05]  /*12cc0*/  WARPSYNC.COLLECTIVE R15, `(.L_x_359) ;  /* 0x000000000f087348 */ /* 0x000fea0003c00000 */
[----:B------:R0:W1:Y:S02]  /*12cd0*/  SHFL.UP P6, R14, R13, R12, R11 ;  /* 0x0400000c0d0e7389 */ /* 0x00006400000c000b */
[----:B01----:R-:W-:Y:S01]  /*12ce0*/  ENDCOLLECTIVE ;  /* 0x000000000000791b */ /* 0x003fe20003800000 */
.L_x_359:
[----:B------:R-:W-:Y:S02]  /*12cf0*/  MOV R12, 0x8 ;  /* 0x00000008000c7802 */ /* 0x000fe40000000f00 */
[----:B------:R-:W-:-:S05]  /*12d00*/  SEL R3, R14, RZ, P3 ;  /* 0x000000ff0e037207 */ /* 0x000fca0001800000 */
[----:B------:R-:W-:-:S04]  /*12d10*/  IMAD.IADD R3, R2, 0x1, R3 ;  /* 0x0000000102037824 */ /* 0x000fc800078e0203 */
[----:B------:R-:W-:-:S07]  /*12d20*/  IMAD.MOV.U32 R13, RZ, RZ, R3 ;  /* 0x000000ffff0d7224 */ /* 0x000fce00078e0003 */
[----:B------:R-:W-:Y:S05]  /*12d30*/  WARPSYNC.COLLECTIVE R15, `(.L_x_360) ;  /* 0x000000000f087348 */ /* 0x000fea0003c00000 */
[----:B------:R0:W1:Y:S02]  /*12d40*/  SHFL.UP P6, R14, R13, R12, R11 ;  /* 0x0400000c0d0e7389 */ /* 0x00006400000c000b */
[----:B01----:R-:W-:Y:S01]  /*12d50*/  ENDCOLLECTIVE ;  /* 0x000000000000791b */ /* 0x003fe20003800000 */
.L_x_360:
[----:B------:R-:W-:Y:S01]  /*12d60*/  IMAD.MOV.U32 R12, RZ, RZ, 0x10 ;  /* 0x00000010ff0c7424 */ /* 0x000fe200078e00ff */
[----:B------:R-:W-:-:S05]  /*12d70*/  SEL R14, R14, RZ, P4 ;  /* 0x000000ff0e0e7207 */ /* 0x000fca0002000000 */
[----:B------:R-:W-:-:S04]  /*12d80*/  IMAD.IADD R5, R3, 0x1, R14 ;  /* 0x0000000103057824 */ /* 0x000fc800078e020e */
[----:B------:R-:W-:-:S07]  /*12d90*/  IMAD.MOV.U32 R13, RZ, RZ, R5 ;  /* 0x000000ffff0d7224 */ /* 0x000fce00078e0005 */
[----:B------:R-:W-:Y:S05]  /*12da0*/  WARPSYNC.COLLECTIVE R15, `(.L_x_361) ;  /* 0x000000000f087348 */ /* 0x000fea0003c00000 */
[----:B------:R0:W1:Y:S02]  /*12db0*/  SHFL.UP P6, R14, R13, R12, R11 ;  /* 0x0400000c0d0e7389 */ /* 0x00006400000c000b */
[----:B01----:R-:W-:Y:S01]  /*12dc0*/  ENDCOLLECTIVE ;  /* 0x000000000000791b */ /* 0x003fe20003800000 */
.L_x_361:
[----:B------:R-:W-:Y:S01]  /*12dd0*/  MOV R12, 0x1f ;  /* 0x0000001f000c7802 */ /* 0x000fe20000000f00 */
[----:B------:R-:W-:Y:S01]  /*12de0*/  IMAD.MOV.U32 R11, RZ, RZ, 0x1f ;  /* 0x0000001fff0b7424 */ /* 0x000fe200078e00ff */
[----:B------:R-:W-:-:S05]  /*12df0*/  SEL R14, R14, RZ, P5 ;  /* 0x000000ff0e0e7207 */ /* 0x000fca0002800000 */
[----:B------:R-:W-:-:S04]  /*12e00*/  IMAD.IADD R3, R5, 0x1, R14 ;  /* 0x0000000105037824 */ /* 0x000fc800078e020e */
[----:B------:R-:W-:-:S07]  /*12e10*/  IMAD.MOV.U32 R13, RZ, RZ, R3 ;  /* 0x000000ffff0d7224 */ /* 0x000fce00078e0003 */
[----:B------:R-:W-:Y:S05]  /*12e20*/  WARPSYNC.COLLECTIVE R15, `(.L_x_362) ;  /* 0x000000000f087348 */ /* 0x000fea0003c00000 */
[----:B------:R0:W1:Y:S02]  /*12e30*/  SHFL.IDX P6, R14, R13, R12, R11 ;  /* 0x0000000c0d0e7389 */ /* 0x00006400000c000b */
[----:B01----:R-:W-:Y:S01]  /*12e40*/  ENDCOLLECTIVE ;  /* 0x000000000000791b */ /* 0x003fe20003800000 */
.L_x_362:
[----:B------:R-:W-:Y:S05]  /*12e50*/  BRA `(.L_x_363) ;  /* 0xffffffd800447947 */ /* 0x000fea000383ffff */
.L_x_294:
[----:B------:R-:W-:Y:S01]  /*12e60*/  BSSY B0, `(.L_x_364) ;  /* 0x0000007000007945 */ /* 0x000fe20003800000 */
[----:B------:R-:W-:Y:S02]  /*12e70*/  IMAD.MOV.U32 R12, RZ, RZ, 0x1 ;  /* 0x00000001ff0c7424 */ /* 0x000fe400078e00ff */
[----:B------:R-:W-:Y:S02]  /*12e80*/  IMAD.MOV.U32 R11, RZ, RZ, RZ ;  /* 0x000000ffff0b7224 */ /* 0x000fe400078e00ff */
[----:B------:R-:W-:-:S07]  /*12e90*/  IMAD.MOV.U32 R15, RZ, RZ, -0x1 ;  /* 0xffffffffff0f7424 */ /* 0x000fce00078e00ff */
[----:B------:R-:W-:Y:S05]  /*12ea0*/  WARPSYNC.COLLECTIVE R15, `(.L_x_365) ;  /* 0x000000000f087348 */ /* 0x000fea0003c00000 */
[----:B------:R0:W1:Y:S02]  /*12eb0*/  SHFL.UP P6, R14, R13, R12, R11 ;  /* 0x0400000c0d0e7389 */ /* 0x00006400000c000b */
[----:B01----:R-:W-:Y:S01]  /*12ec0*/  ENDCOLLECTIVE ;  /* 0x000000000000791b */ /* 0x003fe20003800000 */
.L_x_365:
[----:B------:R-:W-:Y:S05]  /*12ed0*/  BSYNC B0 ;  /* 0x0000000000007941 */ /* 0x000fea0003800000 */
.L_x_364:
[----:B------:R-:W-:Y:S01]  /*12ee0*/  SEL R14, R14, RZ, P1 ;  /* 0x000000ff0e0e7207 */ /* 0x000fe20000800000 */
[----:B------:R-:W-:Y:S02]  /*12ef0*/  IMAD.MOV.U32 R12, RZ, RZ, 0x2 ;  /* 0x00000002ff0c7424 */ /* 0x000fe400078e00ff */
[----:B------:R-:W-:Y:S01]  /*12f00*/  IMAD.MOV.U32 R11, RZ, RZ, RZ ;  /* 0x000000ffff0b7224 */ /* 0x000fe200078e00ff */
[----:B------:R-:W-:Y:S01]  /*12f10*/  IADD3 R13, R13, R14, RZ ;  /* 0x0000000e0d0d7210 */ /* 0x000fe20007ffe0ff */
[----:B------:R-:W-:-:S07]  /*12f20*/  IMAD.MOV.U32 R15, RZ, RZ, -0x1 ;  /* 0xffffffffff0f7424 */ /* 0x000fce00078e00ff */
[----:B------:R-:W-:Y:S05]  /*12f30*/  WARPSYNC.COLLECTIVE R15, `(.L_x_366) ;  /* 0x000000000f087348 */ /* 0x000fea0003c00000 */
[----:B------:R0:W1:Y:S02]  /*12f40*/  SHFL.UP P6, R14, R13, R12, R11 ;  /* 0x0400000c0d0e7389 */ /* 0x00006400000c000b */
[----:B01----:R-:W-:Y:S01]  /*12f50*/  ENDCOLLECTIVE ;  /* 0x000000000000791b */ /* 0x003fe20003800000 */
.L_x_366:
[----:B------:R-:W-:Y:S02]  /*12f60*/  MOV R12, 0x4 ;  /* 0x00000004000c7802 */ /* 0x000fe40000000f00 */
[----:B------:R-:W-:-:S05]  /*12f70*/  SEL R2, R14, RZ, P2 ;  /* 0x000000ff0e027207 */ /* 0x000fca0001000000 */
[----:B------:R-:W-:-:S04]  /*12f80*/  IMAD.IADD R2, R13, 0x1, R2 ;  /* 0x000000010d027824 */ /* 0x000fc800078e0202 */
[----:B------:R-:W-:-:S07]  /*12f90*/  IMAD.MOV.U32 R13, RZ, RZ, R2 ;  /* 0x000000ffff0d7224 */ /* 0x000fce00078e0002 */
[----:B------:R-:W-:Y:S05]  /*12fa0*/  WARPSYNC.COLLECTIVE R15, `(.L_x_367) ;  /* 0x000000000f087348 */ /* 0x000fea0003c00000 */
[----:B------:R0:W1:Y:S02]  /*12fb0*/  SHFL.UP P6, R14, R13, R12, R11 ;  /* 0x0400000c0d0e7389 */ /* 0x00006400000c000b */
[----:B01----:R-:W-:Y:S01]  /*12fc0*/  ENDCOLLECTIVE ;  /* 0x000000000000791b */ /* 0x003fe20003800000 */
.L_x_367:
[----:B------:R-:W-:Y:S01]  /*12fd0*/  IMAD.MOV.U32 R12, RZ, RZ, 0x8 ;  /* 0x00000008ff0c7424 */ /* 0x000fe200078e00ff */
[----:B------:R-:W-:-:S05]  /*12fe0*/  SEL R3, R14, RZ, P3 ;  /* 0x000000ff0e037207 */ /* 0x000fca0001800000 */
[----:B------:R-:W-:-:S04]  /*12ff0*/  IMAD.IADD R3, R2, 0x1, R3 ;  /* 0x0000000102037824 */ /* 0x000fc800078e0203 */
[----:B------:R-:W-:-:S07]  /*13000*/  IMAD.MOV.U32 R13, RZ, RZ, R3 ;  /* 0x000000ffff0d7224 */ /* 0x000fce00078e0003 */
[----:B------:R-:W-:Y:S05]  /*13010*/  WARPSYNC.COLLECTIVE R15, `(.L_x_368) ;  /* 0x000000000f087348 */ /* 0x000fea0003c00000 */
[----:B------:R0:W1:Y:S02]  /*13020*/  SHFL.UP P6, R14, R13, R12, R11 ;  /* 0x0400000c0d0e7389 */ /* 0x00006400000c000b */
[----:B01----:R-:W-:Y:S01]  /*13030*/  ENDCOLLECTIVE ;  /* 0x000000000000791b */ /* 0x003fe20003800000 */
.L_x_368:
[----:B------:R-:W-:Y:S02]  /*13040*/  MOV R12, 0x10 ;  /* 0x00000010000c7802 */ /* 0x000fe40000000f00 */
[----:B------:R-:W-:-:S05]  /*13050*/  SEL R14, R14, RZ, P4 ;  /* 0x000000ff0e0e7207 */ /* 0x000fca0002000000 */
[----:B------:R-:W-:-:S04]  /*13060*/  IMAD.IADD R5, R3, 0x1, R14 ;  /* 0x0000000103057824 */ /* 0x000fc800078e020e */
[----:B------:R-:W-:-:S07]  /*13070*/  IMAD.MOV.U32 R13, RZ, RZ, R5 ;  /* 0x000000ffff0d7224 */ /* 0x000fce00078e0005 */
[----:B------:R-:W-:Y:S05]  /*13080*/  WARPSYNC.COLLECTIVE R15, `(.L_x_369) ;  /* 0x000000000f087348 */ /* 0x000fea0003c00000 */
[----:B------:R0:W1:Y:S02]  /*13090*/  SHFL.UP P6, R14, R13, R12, R11 ;  /* 0x0400000c0d0e7389 */ /* 0x00006400000c000b */
[----:B01----:R-:W-:Y:S01]  /*130a0*/  ENDCOLLECTIVE ;  /* 0x000000000000791b */ /* 0x003fe20003800000 */
.L_x_369:
[----:B------:R-:W-:Y:S02]  /*130b0*/  IMAD.MOV.U32 R12, RZ, RZ, 0x1f ;  /* 0x0000001fff0c7424 */ /* 0x000fe400078e00ff */
[----:B------:R-:W-:Y:S01]  /*130c0*/  IMAD.MOV.U32 R11, RZ, RZ, 0x1f ;  /* 0x0000001fff0b7424 */ /* 0x000fe200078e00ff */
[----:B------:R-:W-:-:S05]  /*130d0*/  SEL R14, R14, RZ, P5 ;  /* 0x000000ff0e0e7207 */ /* 0x000fca0002800000 */
[----:B------:R-:W-:-:S04]  /*130e0*/  IMAD.IADD R3, R5, 0x1, R14 ;  /* 0x0000000105037824 */ /* 0x000fc800078e020e */
[----:B------:R-:W-:-:S07]  /*130f0*/  IMAD.MOV.U32 R13, RZ, RZ, R3 ;  /* 0x000000ffff0d7224 */ /* 0x000fce00078e0003 */
[----:B------:R-:W-:Y:S05]  /*13100*/  WARPSYNC.COLLECTIVE R15, `(.L_x_370) ;  /* 0x000000000f087348 */ /* 0x000fea0003c00000 */
[----:B------:R0:W1:Y:S02]  /*13110*/  SHFL.IDX P6, R14, R13, R12, R11 ;  /* 0x0000000c0d0e7389 */ /* 0x00006400000c000b */
[----:B01----:R-:W-:Y:S01]  /*13120*/  ENDCOLLECTIVE ;  /* 0x000000000000791b */ /* 0x003fe20003800000 */
.L_x_370:
[----:B------:R-:W-:Y:S05]  /*13130*/  BRA `(.L_x_371) ;  /* 0xffffffd800307947 */ /* 0x000fea000383ffff */
.L_x_296:
[----:B------:R-:W-:Y:S01]  /*13140*/  BSSY B0, `(.L_x_372) ;  /* 0x0000006000007945 */ /* 0x000fe20003800000 */
[----:B------:R-:W-:Y:S01]  /*13150*/  PLOP3.LUT P6, PT, P6, PT, PT, 0x8, 0x0 ;  /* 0x000000000000781c */ /* 0x000fe200037ce170 */
[----:B------:R-:W-:-:S12]  /*13160*/  IMAD.MOV.U32 R15, RZ, RZ, -0x1 ;  /* 0xffffffffff0f7424 */ /* 0x000fd800078e00ff */
[----:B0-----:R-:W-:Y:S05]  /*13170*/  WARPSYNC.COLLECTIVE R15, `(.L_x_373) ;  /* 0x000000000f087348 */ /* 0x001fea0003c00000 */
[----:B------:R-:W-:Y:S01]  /*13180*/  VOTE.ANY R14, PT, P6 ;  /* 0x00000000000e7806 */ /* 0x000fe200030e0100 */
[----:B0-----:R-:W-:Y:S06]  /*13190*/  ENDCOLLECTIVE ;  /* 0x000000000000791b */ /* 0x001fec0003800000 */
.L_x_373:
[----:B------:R-:W-:Y:S05]  /*131a0*/  BSYNC B0 ;  /* 0x0000000000007941 */ /* 0x000fea0003800000 */
.L_x_372:
[----:B------:R-:W-:Y:S01]  /*131b0*/  MOV R8, R14 ;  /* 0x0000000e00087202 */ /* 0x000fe20000000f00 */
[----:B------:R-:W-:Y:S02]  /*131c0*/  IMAD.MOV.U32 R13, RZ, RZ, R7 ;  /* 0x000000ffff0d7224 */ /* 0x000fe400078e0007 */
[----:B------:R-:W-:Y:S01]  /*131d0*/  IMAD.MOV.U32 R11, RZ, RZ, 0x1f ;  /* 0x0000001fff0b7424 */ /* 0x000fe200078e00ff */
[----:B------:R-:W0:Y:S01]  /*131e0*/  POPC R5, R8 ;  /* 0x0000000800057309 */ /* 0x000e220000000000 */
[----:B------:R-:W-:Y:S02]  /*131f0*/  IMAD.MOV.U32 R15, RZ, RZ, -0x1 ;  /* 0xffffffffff0f7424 */ /* 0x000fe400078e00ff */
[----:B0-----:R-:W-:-:S07]  /*13200*/  IMAD.MOV.U32 R12, RZ, RZ, R5 ;  /* 0x000000ffff0c7224 */ /* 0x001fce00078e0005 */
[----:B------:R-:W-:Y:S05]  /*13210*/  WARPSYNC.COLLECTIVE R15, `(.L_x_374) ;  /* 0x000000000f087348 */ /* 0x000fea0003c00000 */
[----:B------:R0:W1:Y:S02]  /*13220*/  SHFL.IDX P6, R14, R13, R12, R11 ;  /* 0x0000000c0d0e7389 */ /* 0x00006400000c000b */
[----:B01----:R-:W-:Y:S01]  /*13230*/  ENDCOLLECTIVE ;  /* 0x000000000000791b */ /* 0x003fe20003800000 */
.L_x_374:
[----:B------:R-:W-:Y:S01]  /*13240*/  MOV R13, R4 ;  /* 0x00000004000d7202 */ /* 0x000fe20000000f00 */
[----:B------:R-:W-:-:S07]  /*13250*/  IMAD.MOV.U32 R7, RZ, RZ, R14 ;  /* 0x000000ffff077224 */ /* 0x000fce00078e000e */
[----:B------:R-:W-:Y:S05]  /*13260*/  WARPSYNC.COLLECTIVE R15, `(.L_x_375) ;  /* 0x000000000f087348 */ /* 0x000fea0003c00000 */
[----:B------:R0:W1:Y:S02]  /*13270*/  SHFL.IDX P6, R14, R13, R12, R11 ;  /* 0x0000000c0d0e7389 */ /* 0x00006400000c000b */
[----:B01----:R-:W-:Y:S01]  /*13280*/  ENDCOLLECTIVE ;  /* 0x000000000000791b */ /* 0x003fe20003800000 */
.L_x_375:
[----:B------:R-:W-:Y:S01]  /*13290*/  IMAD.MOV.U32 R4, RZ, RZ, R14 ;  /* 0x000000ffff047224 */ /* 0x000fe200078e000e */
[----:B------:R-:W-:Y:S06]  /*132a0*/  BRA `(.L_x_376) ;  /* 0xffffffd800107947 */ /* 0x000fec000383ffff */
.L_x_298:
[----:B------:R-:W-:Y:S01]  /*132b0*/  BSSY B0, `(.L_x_377) ;  /* 0x0000007000007945 */ /* 0x000fe20003800000 */
[----:B------:R-:W-:Y:S02]  /*132c0*/  IMAD.MOV.U32 R13, RZ, RZ, R3 ;  /* 0x000000ffff0d7224 */ /* 0x000fe400078e0003 */
[----:B------:R-:W-:Y:S02]  /*132d0*/  IMAD.MOV.U32 R11, RZ, RZ, 0x1f ;  /* 0x0000001fff0b7424 */ /* 0x000fe400078e00ff */
[----:B------:R-:W-:-:S07]  /*132e0*/  IMAD.MOV.U32 R15, RZ, RZ, -0x1 ;  /* 0xffffffffff0f7424 */ /* 0x000fce00078e00ff */
[----:B0123--:R-:W-:Y:S05]  /*132f0*/  WARPSYNC.COLLECTIVE R15, `(.L_x_378) ;  /* 0x000000000f087348 */ /* 0x00ffea0003c00000 */
[----:B------:R4:W0:Y:S02]  /*13300*/  SHFL.IDX P6, R14, R13, R12, R11 ;  /* 0x0000000c0d0e7389 */ /* 0x00082400000c000b */
[----:B01234-:R-:W-:Y:S01]  /*13310*/  ENDCOLLECTIVE ;  /* 0x000000000000791b */ /* 0x01ffe20003800000 */
.L_x_378:
[----:B------:R-:W-:Y:S05]  /*13320*/  BSYNC B0 ;  /* 0x0000000000007941 */ /* 0x000fea0003800000 */
.L_x_377:
[----:B------:R-:W-:Y:S01]  /*13330*/  IMAD.MOV.U32 R24, RZ, RZ, R14 ;  /* 0x000000ffff187224 */ /* 0x000fe200078e000e */
[----:B------:R-:W-:Y:S06]  /*13340*/  BRA `(.L_x_297) ;  /* 0xffffffd800007947 */ /* 0x000fec000383ffff */
.L_x_302:
[----:B0-----:R0:W1:Y:S02]  /*13350*/  SYNCS.PHASECHK.TRANS64.TRYWAIT P0, [R9+URZ+0x30820], R0 ;  /* 0x03082000090075a7 */ /* 0x001064000800017f */
[----:B-1----:R-:W-:Y:S05]  /*13360*/  @!P0 NANOSLEEP.SYNCS 0x989680 ;  /* 0x009896800000895d */ /* 0x002fea0003900000 */
[----:B------:R-:W1:Y:S02]  /*13370*/  @!P0 SYNCS.PHASECHK.TRANS64 P0, [R9+URZ+0x30820], R0 ;  /* 0x03082000090085a7 */ /* 0x000e64000800007f */
[----:B-1----:R-:W-:Y:S05]  /*13380*/  @!P0 BRA `(.L_x_302) ;  /* 0xfffffffc00f08947 */ /* 0x002fea000383ffff */
[----:B------:R-:W-:Y:S05]  /*13390*/  BRA `(.L_x_379) ;  /* 0xffffffdc00587947 */ /* 0x000fea000383ffff */
.L_x_303:
[----:B------:R-:W1:Y:S01]  /*133a0*/  S2R R2, SR_TID.X ;  /* 0x0000000000027919 */ /* 0x000e620000002100 */
[----:B------:R-:W-:Y:S01]  /*133b0*/  BSSY B0, `(.L_x_380) ;  /* 0x000000a000007945 */ /* 0x000fe20003800000 */
[----:B------:R-:W-:Y:S02]  /*133c0*/  IMAD.MOV.U32 R12, RZ, RZ, RZ ;  /* 0x000000ffff0c7224 */ /* 0x000fe400078e00ff */
[----:B------:R-:W-:Y:S02]  /*133d0*/  IMAD.MOV.U32 R11, RZ, RZ, 0x1f ;  /* 0x0000001fff0b7424 */ /* 0x000fe400078e00ff */
[----:B------:R-:W-:Y:S01]  /*133e0*/  IMAD.MOV.U32 R15, RZ, RZ, -0x1 ;  /* 0xffffffffff0f7424 */ /* 0x000fe200078e00ff */
[----:B-1----:R-:W-:-:S04]  /*133f0*/  SHF.R.U32.HI R2, RZ, 0x5, R2 ;  /* 0x00000005ff027819 */ /* 0x002fc80000011602 */
[----:B------:R-:W-:-:S04]  /*13400*/  LOP3.LUT R2, R2, 0x3, RZ, 0xc0, !PT ;  /* 0x0000000302027812 */ /* 0x000fc800078ec0ff */
[----:B------:R-:W-:-:S07]  /*13410*/  MOV R13, R2 ;  /* 0x00000002000d7202 */ /* 0x000fce0000000f00 */
[----:B0-----:R-:W-:Y:S05]  /*13420*/  WARPSYNC.COLLECTIVE R15, `(.L_x_381) ;  /* 0x000000000f087348 */ /* 0x001fea0003c00000 */
[----:B------:R1:W2:Y:S02]  /*13430*/  SHFL.IDX P6, R14, R13, R12, R11 ;  /* 0x0000000c0d0e7389 */ /* 0x0002a400000c000b */
[----:B012---:R-:W-:Y:S01]  /*13440*/  ENDCOLLECTIVE ;  /* 0x000000000000791b */ /* 0x007fe20003800000 */
.L_x_381:
[----:B------:R-:W-:Y:S05]  /*13450*/  BSYNC B0 ;  /* 0x0000000000007941 */ /* 0x000fea0003800000 */
.L_x_380:
[----:B------:R-:W-:Y:S05]  /*13460*/  BRA `(.L_x_382) ;  /* 0xffffffdc00407947 */ /* 0x000fea000383ffff */
.L_x_306:
[----:B------:R-:W-:Y:S01]  /*13470*/  BSSY B1, `(.L_x_383) ;  /* 0x0000006000017945 */ /* 0x000fe20003800000 */
[----:B------:R-:W-:-:S07]  /*13480*/  IMAD.MOV.U32 R15, RZ, RZ, -0x1 ;  /* 0xffffffffff0f7424 */ /* 0x000fce00078e00ff */
[----:B0-----:R-:W-:Y:S05]  /*13490*/  WARPSYNC.COLLECTIVE R15, `(.L_x_384) ;  /* 0x000000000f0c7348 */ /* 0x001fea0003c00000 */
[----:B------:R-:W-:Y:S02]  /*134a0*/  ELECT P6, UR62, PT ;  /* 0x00000000003e782f */ /* 0x000fe400038c0000 */
[----:B------:R-:W-:Y:S01]  /*134b0*/  MOV R14, UR62 ;  /* 0x0000003e000e7c02 */ /* 0x000fe20008000f00 */
[----:B0-----:R-:W-:Y:S10]  /*134c0*/  ENDCOLLECTIVE ;  /* 0x000000000000791b */ /* 0x001ff40003800000 */
.L_x_384:
[----:B------:R-:W-:Y:S05]  /*134d0*/  BSYNC B1 ;  /* 0x0000000000017941 */ /* 0x000fea0003800000 */
.L_x_383:
[----:B------:R-:W-:Y:S05]  /*134e0*/  BRA `(.L_x_385) ;  /* 0xffffffdc00387947 */ /* 0x000fea000383ffff */
.L_x_308:
[----:B0-----:R0:W1:Y:S02]  /*134f0*/  SYNCS.PHASECHK.TRANS64.TRYWAIT P0, [R7+URZ], R2 ;  /* 0x00000002070075a7 */ /* 0x001064000800017f */
[----:B-1----:R-:W-:Y:S05]  /*13500*/  @!P0 NANOSLEEP.SYNCS 0x989680 ;  /* 0x009896800000895d */ /* 0x002fea0003900000 */
[----:B------:R-:W1:Y:S02]  /*13510*/  @!P0 SYNCS.PHASECHK.TRANS64 P0, [R7+URZ], R2 ;  /* 0x00000002070085a7 */ /* 0x000e64000800007f */
[----:B-1----:R-:W-:Y:S05]  /*13520*/  @!P0 BRA `(.L_x_308) ;  /* 0xfffffffc00f08947 */ /* 0x002fea000383ffff */
[----:B------:R-:W-:Y:S05]  /*13530*/  BRA `(.L_x_386) ;  /* 0xffffffdc006c7947 */ /* 0x000fea000383ffff */
.L_x_309:
[----:B-1----:R1:W2:Y:S02]  /*13540*/  SYNCS.PHASECHK.TRANS64.TRYWAIT P0, [R3+URZ], R0 ;  /* 0x00000000030075a7 */ /* 0x0022a4000800017f */
[----:B--2---:R-:W-:Y:S05]  /*13550*/  @!P0 NANOSLEEP.SYNCS 0x989680 ;  /* 0x009896800000895d */ /* 0x004fea0003900000 */
[----:B------:R-:W2:Y:S02]  /*13560*/  @!P0 SYNCS.PHASECHK.TRANS64 P0, [R3+URZ], R0 ;  /* 0x00000000030085a7 */ /* 0x000ea4000800007f */
[----:B--2---:R-:W-:Y:S05]  /*13570*/  @!P0 BRA `(.L_x_309) ;  /* 0xfffffffc00f08947 */ /* 0x004fea000383ffff */
[----:B------:R-:W-:Y:S05]  /*13580*/  BRA `(.L_x_387) ;  /* 0xffffffdc00607947 */ /* 0x000fea000383ffff */
.L_x_311:
[----:B-1----:R1:W2:Y:S02]  /*13590*/  SYNCS.PHASECHK.TRANS64.TRYWAIT P0, [R5+URZ], R2 ;  /* 0x00000002050075a7 */ /* 0x0022a4000800017f */
[----:B--2---:R-:W-:Y:S05]  /*135a0*/  @!P0 NANOSLEEP.SYNCS 0x989680 ;  /* 0x009896800000895d */ /* 0x004fea0003900000 */
[----:B------:R-:W2:Y:S02]  /*135b0*/  @!P0 SYNCS.PHASECHK.TRANS64 P0, [R5+URZ], R2 ;  /* 0x00000002050085a7 */ /* 0x000ea4000800007f */
[----:B--2---:R-:W-:Y:S05]  /*135c0*/  @!P0 BRA `(.L_x_311) ;  /* 0xfffffffc00f08947 */ /* 0x004fea000383ffff */
[----:B------:R-:W-:Y:S05]  /*135d0*/  BRA `(.L_x_388) ;  /* 0xffffffdc00647947 */ /* 0x000fea000383ffff */
.L_x_389:
        /* <DEDUP_REMOVED lines=10> */
.L_x_2702:


//--------------------- .text._ZN7cutlass13device_kernelIN5flash11enable_sm90INS1_16FlashAttnFwdSm90INS1_25CollectiveMainloopFwdSm90ILi2EN4cute5tupleIJNS5_1CILi1EEES8_S8_EEENS6_IJNS7_ILi192EEESA_NS7_ILi64EEEEEELi64ENS_10bfloat16_tEfNS_4arch4Sm90ELb0ELb0ELb1ELb1ELb0ELb1ELb0ELb0ELb1ELb1ELb1ELb0EEENS1_21CollectiveEpilogueFwdINS6_IJSA_SB_SA_EEES9_SD_SF_Li384ELb1ELb1ELb1ELb0EEENS1_36VarlenDynamicPersistentTileSchedulerILi192ELi192ELi384ELi128ELb1ELb1ELb1ELb0ELb1ELb1EEEEEEEEEvNT_6ParamsE --------------------------
	.section	.text._ZN7cutlass13device_kernelIN5flash11enable_sm90INS1_16FlashAttnFwdSm90INS1_25CollectiveMainloopFwdSm90ILi2EN4cute5tupleIJNS5_1CILi1EEES8_S8_EEENS6_IJNS7_ILi192EEESA_NS7_ILi64EEEEEELi64ENS_10bfloat16_tEfNS_4arch4Sm90ELb0ELb0ELb1ELb1ELb0ELb1ELb0ELb0ELb1ELb1ELb1ELb0EEENS1_21CollectiveEpilogueFwdINS6_IJSA_SB_SA_EEES9_SD_SF_Li384ELb1ELb1ELb1ELb0EEENS1_36VarlenDynamicPersistentTileSchedulerILi192ELi192ELi384ELi128ELb1ELb1ELb1ELb0ELb1ELb1EEEEEEEEEvNT_6ParamsE,"ax",@progbits
	.align	128
.text._ZN7cutlass13device_kernelIN5flash11enable_sm90INS1_16FlashAttnFwdSm90INS1_25CollectiveMainloopFwdSm90ILi2EN4cute5tupleIJNS5_1CILi1EEES8_S8_EEENS6_IJNS7_ILi192EEESA_NS7_ILi64EEEEEELi64ENS_10bfloat16_tEfNS_4arch4Sm90ELb0ELb0ELb1ELb1ELb0ELb1ELb0ELb0ELb1ELb1ELb1ELb0EEENS1_21CollectiveEpilogueFwdINS6_IJSA_SB_SA_EEES9_SD_SF_Li384ELb1ELb1ELb1ELb0EEENS1_36VarlenDynamicPersistentTileSchedulerILi192ELi192ELi384ELi128ELb1ELb1ELb1ELb0ELb1ELb1EEEEEEEEEvNT_6ParamsE:
        .type           _ZN7cutlass13device_kernelIN5flash11enable_sm90INS1_16FlashAttnFwdSm90INS1_25CollectiveMainloopFwdSm90ILi2EN4cute5tupleIJNS5_1CILi1EEES8_S8_EEENS6_IJNS7_ILi192EEESA_NS7_ILi64EEEEEELi64ENS_10bfloat16_tEfNS_4arch4Sm90ELb0ELb0ELb1ELb1ELb0ELb1ELb0ELb0ELb1ELb1ELb1ELb0EEENS1_21CollectiveEpilogueFwdINS6_IJSA_SB_SA_EEES9_SD_SF_Li384ELb1ELb1ELb1ELb0EEENS1_36VarlenDynamicPersistentTileSchedulerILi192ELi192ELi384ELi128ELb1ELb1ELb1ELb0ELb1ELb1EEEEEEEEEvNT_6ParamsE,@function
        .size           _ZN7cutlass13device_kernelIN5flash11enable_sm90INS1_16FlashAttnFwdSm90INS1_25CollectiveMainloopFwdSm90ILi2EN4cute5tupleIJNS5_1CILi1EEES8_S8_EEENS6_IJNS7_ILi192EEESA_NS7_ILi64EEEEEELi64ENS_10bfloat16_tEfNS_4arch4Sm90ELb0ELb0ELb1ELb1ELb0ELb1ELb0ELb0ELb1ELb1ELb1ELb0EEENS1_21CollectiveEpilogueFwdINS6_IJSA_SB_SA_EEES9_SD_SF_Li384ELb1ELb1ELb1ELb0EEENS1_36VarlenDynamicPersistentTileSchedulerILi192ELi192ELi384ELi128ELb1ELb1ELb1ELb0ELb1ELb1EEEEEEEEEvNT_6ParamsE,(.L_x_2703 - _ZN7cutlass13device_kernelIN5flash11enable_sm90INS1_16FlashAttnFwdSm90INS1_25CollectiveMainloopFwdSm90ILi2EN4cute5tupleIJNS5_1CILi1EEES8_S8_EEENS6_IJNS7_ILi192EEESA_NS7_ILi64EEEEEELi64ENS_10bfloat16_tEfNS_4arch4Sm90ELb0ELb0ELb1ELb1ELb0ELb1ELb0ELb0ELb1ELb1ELb1ELb0EEENS1_21CollectiveEpilogueFwdINS6_IJSA_SB_SA_EEES9_SD_SF_Li384ELb1ELb1ELb1ELb0EEENS1_36VarlenDynamicPersistentTileSchedulerILi192ELi192ELi384ELi128ELb1ELb1ELb1ELb0ELb1ELb1EEEEEEEEEvNT_6ParamsE)
        .other          _ZN7cutlass13device_kernelIN5flash11enable_sm90INS1_16FlashAttnFwdSm90INS1_25CollectiveMainloopFwdSm90ILi2EN4cute5tupleIJNS5_1CILi1EEES8_S8_EEENS6_IJNS7_ILi192EEESA_NS7_ILi64EEEEEELi64ENS_10bfloat16_tEfNS_4arch4Sm90ELb0ELb0ELb1ELb1ELb0ELb1ELb0ELb0ELb1ELb1ELb1ELb0EEENS1_21CollectiveEpilogueFwdINS6_IJSA_SB_SA_EEES9_SD_SF_Li384ELb1ELb1ELb1ELb0EEENS1_36VarlenDynamicPersistentTileSchedulerILi192ELi192ELi384ELi128ELb1ELb1ELb1ELb0ELb1ELb1EEEEEEEEEvNT_6ParamsE,@"STO_CUDA_ENTRY STV_DEFAULT"
_ZN7cutlass13device_kernelIN5flash11enable_sm90INS1_16FlashAttnFwdSm90INS1_25CollectiveMainloopFwdSm90ILi2EN4cute5tupleIJNS5_1CILi1EEES8_S8_EEENS6_IJNS7_ILi192EEESA_NS7_ILi64EEEEEELi64ENS_10bfloat16_tEfNS_4arch4Sm90ELb0ELb0ELb1ELb1ELb0ELb1ELb0ELb0ELb1ELb1ELb1ELb0EEENS1_21CollectiveEpilogueFwdINS6_IJSA_SB_SA_EEES9_SD_SF_Li384ELb1ELb1ELb1ELb0EEENS1_36VarlenDynamicPersistentTileSchedulerILi192ELi192ELi384ELi128ELb1ELb1ELb1ELb0ELb1ELb1EEEEEEEEEvNT_6ParamsE:
        /* <DEDUP_REMOVED lines=12> */
[----:B------:R-:W-:Y:S02]  /*00c0*/  UIADD3 UR10, UP2, UR4, 0x570, URZ ;  /* 0x00000570040a7890 */ /* 0x000fe4000ff5e03f */
[----:B------:R-:W-:Y:S02]  /*00d0*/  UIADD3 UR4, UP3, UR4, 0x670, URZ ;  /* 0x0000067004047890 */ /* 0x000fe4000ff7e03f */
[----:B------:R-:W-:-:S02]  /*00e0*/  UIADD3.X UR7, URZ, UR5, URZ, UP0, !UPT ;  /* 0x000000053f077290 */ /* 0x000fc400087fe43f */
[----:B------:R-:W-:Y:S02]  /*00f0*/  UIADD3.X UR9, URZ, UR5, URZ, UP1, !UPT ;  /* 0x000000053f097290 */ /* 0x000fe40008ffe43f */
[----:B------:R-:W-:Y:S02]  /*0100*/  UIADD3.X UR11, URZ, UR5, URZ, UP2, !UPT ;  /* 0x000000053f0b7290 */ /* 0x000fe400097fe43f */
[----:B------:R-:W-:-:S03]  /*0110*/  UIADD3.X UR5, URZ, UR5, URZ, UP3, !UPT ;  /* 0x000000053f057290 */ /* 0x000fc60009ffe43f */
[----:B------:R0:W-:Y:S02]  /*0120*/  UTMACCTL.PF [UR6] ;  /* 0x00000000060079b9 */ /* 0x0001e40008040000 */
[----:B------:R0:W-:Y:S02]  /*0130*/  UTMACCTL.PF [UR8] ;  /* 0x00000000080079b9 */ /* 0x0001e40008040000 */
[----:B------:R0:W-:Y:S02]  /*0140*/  UTMACCTL.PF [UR10] ;  /* 0x000000000a0079b9 */ /* 0x0001e40008040000 */
[----:B------:R0:W-:Y:S02]  /*0150*/  UTMACCTL.PF [UR4] ;  /* 0x00000000040079b9 */ /* 0x0001e40008040000 */
[----:B0-----:R-:W-:Y:S01]  /*0160*/  NOP ;  /* 0x0000000000007918 */ /* 0x001fe20000000000 */
.L_x_391:
[----:B------:R-:W-:Y:S05]  /*0170*/  BSYNC B0 ;  /* 0x0000000000007941 */ /* 0x000fea0003800000 */
.L_x_390:
        /* <DEDUP_REMOVED lines=40> */
.L_x_392:
        /* <DEDUP_REMOVED lines=22> */
.L_x_393:
        /* <DEDUP_REMOVED lines=18> */
.L_x_394:
        /* <DEDUP_REMOVED lines=22> */
.L_x_395:
        /* <DEDUP_REMOVED lines=22> */
.L_x_396:
[----:B--2---:R-:W-:Y:S01]  /*0940*/  ISETP.NE.AND P0, PT, R2, RZ, PT ;  /* 0x000000ff0200720c */ /* 0x004fe20003f05270 */
[----:B------:R-:W-:Y:S01]  /*0950*/  IMAD.MOV.U32 R2, RZ, RZ, 0x1 ;  /* 0x00000001ff027424 */ /* 0x000fe200078e00ff */
[----:B------:R-:W-:Y:S01]  /*0960*/  NOP ;  /* 0x0000000000007918 */ /* 0x000fe20000000000 */
[----:B------:R-:W-:Y:S01]  /*0970*/  ULDC.64 UR56, c[0x0][0x208] ;  /* 0x0000820000387ab9 */ /* 0x000fe20000000a00 */
[----:B------:R-:W-:Y:S02]  /*0980*/  BSSY B9, `(.L_x_397) ;  /* 0x000190a000097945 */ /* 0x000fe40003800000 */
[----:B------:R-:W-:-:S05]  /*0990*/  SEL R2, R2, 0x2, !P0 ;  /* 0x0000000202027807 */ /* 0x000fca0004000000 */
[----:B------:R2:W-:Y:S01]  /*09a0*/  STL [R1+0x44], R2 ;  /* 0x0000440201007387 */ /* 0x0005e20000100800 */
[----:B01-34-:R-:W-:Y:S06]  /*09b0*/  BAR.SYNC.DEFER_BLOCKING 0x0 ;  /* 0x0000000000007b1d */ /* 0x01bfec0000010000 */
[----:B------:R-:W-:Y:S05]  /*09c0*/  @!P0 BRA `(.L_x_398) ;  /* 0x00000124004c8947 */ /* 0x000fea0003800000 */
.L_x_399:
[----:B------:R-:W-:-:S08]  /*09d0*/  NOP ;  /* 0x0000000000007918 */ /* 0x000fd00000000000 */
[----:B------:R-:W0:Y:S02]  /*09e0*/  USETMAXREG.TRY_ALLOC.CTAPOOL UP0, 0xa0 ;  /* 0x000000a0000079c8 */ /* 0x000e240008000600 */
[----:B0-----:R-:W-:-:S13]  /*09f0*/  PLOP3.LUT P0, PT, PT, PT, UP0, 0x80, 0x0 ;  /* 0x000000000000781c */ /* 0x001fda0003f0f008 */
[----:B------:R-:W-:Y:S05]  /*0a00*/  @!P0 BRA `(.L_x_399) ;  /* 0xfffffffc00f08947 */ /* 0x000fea000383ffff */
[----:B------:R-:W3:Y:S01]  /*0a10*/  LDL.LU R0, [R1] ;  /* 0x0000000001007983 */ /* 0x000ee20000300800 */
[----:B--2---:R-:W0:Y:S01]  /*0a20*/  S2R R2, SR_TID.X ;  /* 0x0000000000027919 */ /* 0x004e220000002100 */
[----:B------:R-:W1:Y:S01]  /*0a30*/  S2UR UR5, SR_CgaCtaId ;  /* 0x00000000000579c3 */ /* 0x000e620000008800 */
[----:B------:R-:W-:Y:S01]  /*0a40*/  UMOV UR4, 0x400 ;  /* 0x0000040000047882 */ /* 0x000fe20000000000 */
[----:B0-----:R-:W-:-:S06]  /*0a50*/  SHF.R.U32.HI R2, RZ, 0x7, R2 ;  /* 0x00000007ff027819 */ /* 0x001fcc0000011602 */
[----:B------:R-:W-:Y:S06]  /*0a60*/  BAR.ARV 0x8, 0x200 ;  /* 0x0208000000007b1d */ /* 0x000fec0000002000 */
[----:B------:R-:W-:-:S13]  /*0a70*/  ISETP.NE.AND P0, PT, R2, 0x1, PT ;  /* 0x000000010200780c */ /* 0x000fda0003f05270 */
[----:B------:R-:W-:Y:S08]  /*0a80*/  @!P0 BAR.ARV 0x9, 0x100 ;  /* 0x0244000000008b1d */ /* 0x000ff00000002000 */
[----:B------:R-:W-:Y:S01]  /*0a90*/  BAR.SYNC.DEFER_BLOCKING 0x5, 0x200 ;  /* 0x0148000000007b1d */ /* 0x000fe20000010000 */
[----:B-1----:R-:W-:-:S06]  /*0aa0*/  ULEA UR4, UR5, UR4, 0x18 ;  /* 0x0000000405047291 */ /* 0x002fcc000f8ec03f */
[----:B------:R-:W-:Y:S01]  /*0ab0*/  IMAD.U32 R2, RZ, RZ, UR4 ;  /* 0x00000004ff027e24 */ /* 0x000fe2000f8e00ff */
[----:B------:R-:W-:-:S04]  /*0ac0*/  ULDC UR4, c[0x0][0xc3c] ;  /* 0x00030f0000047ab9 */ /* 0x000fc80000000800 */
[----:B------:R-:W0:Y:S01]  /*0ad0*/  LDS.128 R32, [R2+0x308d0] ;  /* 0x0308d00002207984 */ /* 0x000e220000000c00 */
[----:B------:R-:W-:Y:S06]  /*0ae0*/  BAR.ARV 0x4, 0x200 ;  /* 0x0108000000007b1d */ /* 0x000fec0000002000 */
[----:B---3--:R-:W-:-:S04]  /*0af0*/  LOP3.LUT R0, R0, 0xffffffef, RZ, 0xc0, !PT ;  /* 0xffffffef00007812 */ /* 0x008fc800078ec0ff */
[----:B------:R-:W-:-:S05]  /*0b00*/  @P0 LOP3.LUT R0, R0, 0x10, RZ, 0xfc, !PT ;  /* 0x0000001000000812 */ /* 0x000fca00078efcff */
[----:B------:R4:W-:Y:S01]  /*0b10*/  STL [R1], R0 ;  /* 0x0000000001007387 */ /* 0x0009e20000100800 */
[----:B0-----:R-:W-:-:S13]  /*0b20*/  ISETP.GE.AND P0, PT, R35, UR4, PT ;  /* 0x0000000423007c0c */ /* 0x001fda000bf06270 */
[----:B----4-:R-:W-:Y:S05]  /*0b30*/  @P0 BRA `(.L_x_400) ;  /* 0x0000018c00b80947 */ /* 0x010fea0003800000 */
[----:B------:R-:W2:Y:S01]  /*0b40*/  LDL.LU R14, [R1+0x44] ;  /* 0x00004400010e7983 */ /* 0x000ea20000300800 */
[----:B------:R-:W0:Y:S02]  /*0b50*/  S2R R0, SR_TID.X ;  /* 0x0000000000007919 */ /* 0x000e240000002100 */
[----:B0-----:R-:W-:-:S05]  /*0b60*/  VIADD R13, R0, 0xffffff80 ;  /* 0xffffff80000d7836 */ /* 0x001fca0000000000 */
[----:B------:R-:W-:-:S04]  /*0b70*/  SHF.R.S32.HI R0, RZ, 0x1f, R13 ;  /* 0x0000001fff007819 */ /* 0x000fc8000001140d */
[CC--:B------:R-:W-:Y:S02]  /*0b80*/  LEA.HI R3, R0.reuse, R13.reuse, RZ, 0x7 ;  /* 0x0000000d00037211 */ /* 0x0c0fe400078f38ff */
[----:B------:R-:W-:Y:S02]  /*0b90*/  LEA.HI R4, R0, R13, RZ, 0x4 ;  /* 0x0000000d00047211 */ /* 0x000fe400078f20ff */
[----:B------:R-:W-:-:S05]  /*0ba0*/  LOP3.LUT R5, R3, 0xffffff80, RZ, 0xc0, !PT ;  /* 0xffffff8003057812 */ /* 0x000fca00078ec0ff */
[C---:B------:R-:W-:Y:S01]  /*0bb0*/  IMAD.IADD R12, R13.reuse, 0x1, -R5 ;  /* 0x000000010d0c7824 */ /* 0x040fe200078e0a05 */
[C---:B------:R-:W-:Y:S02]  /*0bc0*/  LOP3.LUT R5, R4.reuse, 0xfffffff0, RZ, 0xc0, !PT ;  /* 0xfffffff004057812 */ /* 0x040fe400078ec0ff */
[----:B------:R-:W-:Y:S02]  /*0bd0*/  SHF.R.S32.HI R7, RZ, 0x4, R4 ;  /* 0x00000004ff077819 */ /* 0x000fe40000011404 */
[----:B------:R-:W-:Y:S01]  /*0be0*/  SHF.R.S32.HI R9, RZ, 0x1f, R12 ;  /* 0x0000001fff097819 */ /* 0x000fe2000001140c */
[----:B------:R-:W-:Y:S01]  /*0bf0*/  IMAD.IADD R5, R13, 0x1, -R5 ;  /* 0x000000010d057824 */ /* 0x000fe200078e0a05 */
[----:B------:R-:W-:Y:S02]  /*0c00*/  LEA.HI R6, R4, R7, RZ, 0x1 ;  /* 0x0000000704067211 */ /* 0x000fe400078f08ff */
[----:B------:R-:W-:Y:S02]  /*0c10*/  LEA.HI R8, R9, R12, RZ, 0x2 ;  /* 0x0000000c09087211 */ /* 0x000fe400078f10ff */
[----:B------:R-:W-:-:S02]  /*0c20*/  SHF.R.S32.HI R4, RZ, 0x1f, R5 ;  /* 0x0000001fff047819 */ /* 0x000fc40000011405 */
[--C-:B------:R-:W-:Y:S02]  /*0c30*/  SHF.R.S32.HI R10, RZ, 0x2, R8.reuse ;  /* 0x00000002ff0a7819 */ /* 0x100fe40000011408 */
[----:B------:R-:W-:Y:S02]  /*0c40*/  SHF.R.S32.HI R11, RZ, 0x1f, R8 ;  /* 0x0000001fff0b7819 */ /* 0x000fe40000011408 */
[----:B------:R-:W-:Y:S02]  /*0c50*/  LOP3.LUT R6, R6, 0x1ffffffe, RZ, 0xc0, !PT ;  /* 0x1ffffffe06067812 */ /* 0x000fe400078ec0ff */
[----:B------:R-:W-:Y:S02]  /*0c60*/  LEA.HI R4, R4, R5, RZ, 0x3 ;  /* 0x0000000504047211 */ /* 0x000fe400078f18ff */
[----:B------:R-:W-:Y:S01]  /*0c70*/  LEA.HI R11, R11, R10, RZ, 0x3 ;  /* 0x0000000a0b0b7211 */ /* 0x000fe200078f18ff */
[----:B------:R-:W-:Y:S01]  /*0c80*/  IMAD.IADD R7, R7, 0x1, -R6 ;  /* 0x0000000107077824 */ /* 0x000fe200078e0a06 */
[----:B------:R-:W-:-:S02]  /*0c90*/  LOP3.LUT R6, R4, 0xfffffff8, RZ, 0xc0, !PT ;  /* 0xfffffff804067812 */ /* 0x000fc400078ec0ff */
[----:B------:R-:W-:Y:S02]  /*0ca0*/  LOP3.LUT R11, R11, 0xfffffff8, RZ, 0xc0, !PT ;  /* 0xfffffff80b0b7812 */ /* 0x000fe400078ec0ff */
[----:B------:R-:W-:Y:S02]  /*0cb0*/  SHF.R.S32.HI R15, RZ, 0x7, R3 ;  /* 0x00000007ff0f7819 */ /* 0x000fe40000011403 */
[----:B------:R-:W-:Y:S02]  /*0cc0*/  LEA.HI R9, R9, R12, RZ, 0x5 ;  /* 0x0000000c09097211 */ /* 0x000fe400078f28ff */
[----:B------:R-:W-:Y:S01]  /*0cd0*/  LEA.HI R8, R0, R13, RZ, 0x5 ;  /* 0x0000000d00087211 */ /* 0x000fe200078f28ff */
[----:B------:R-:W-:Y:S01]  /*0ce0*/  IMAD.IADD R6, R5, 0x1, -R6 ;  /* 0x0000000105067824 */ /* 0x000fe200078e0a06 */
[----:B------:R-:W-:Y:S01]  /*0cf0*/  IADD3 R12, R10, -R11, RZ ;  /* 0x8000000b0a0c7210 */ /* 0x000fe20007ffe0ff */
[----:B------:R-:W-:Y:S01]  /*0d00*/  IMAD.HI R10, R15, 0x55555556, RZ ;  /* 0x555555560f0a7827 */ /* 0x000fe200078e02ff */
[----:B------:R-:W-:-:S02]  /*0d10*/  SHF.R.S32.HI R9, RZ, 0x5, R9 ;  /* 0x00000005ff097819 */ /* 0x000fc40000011409 */
[----:B------:R-:W-:Y:S01]  /*0d20*/  SHF.R.S32.HI R16, RZ, 0x5, R8 ;  /* 0x00000005ff107819 */ /* 0x000fe20000011408 */
[----:B------:R-:W-:Y:S01]  /*0d30*/  IMAD.SHL.U32 R3, R6, 0x40, RZ ;  /* 0x0000004006037824 */ /* 0x000fe200078e00ff */
[----:B------:R-:W-:Y:S01]  /*0d40*/  LEA.HI R11, R10, R10, RZ, 0x1 ;  /* 0x0000000a0a0b7211 */ /* 0x000fe200078f08ff */
[----:B------:R-:W-:Y:S01]  /*0d50*/  IMAD R12, R9, 0x10, R12 ;  /* 0x00000010090c7824 */ /* 0x000fe200078e020c */
[----:B------:R-:W-:Y:S01]  /*0d60*/  LEA.HI R0, R0, R13, RZ, 0x2 ;  /* 0x0000000d00007211 */ /* 0x000fe200078f10ff */
[----:B------:R-:W-:Y:S01]  /*0d70*/  IMAD.SHL.U32 R9, R16, 0x400, RZ ;  /* 0x0000040010097824 */ /* 0x000fe200078e00ff */
[----:B------:R-:W-:Y:S01]  /*0d80*/  LOP3.LUT R3, R3, 0x1c0, RZ, 0xc0, !PT ;  /* 0x000001c003037812 */ /* 0x000fe200078ec0ff */
[----:B------:R-:W-:Y:S01]  /*0d90*/  IMAD.SHL.U32 R8, R7, 0x8, RZ ;  /* 0x0000000807087824 */ /* 0x000fe200078e00ff */
[----:B------:R-:W-:Y:S01]  /*0da0*/  SHF.R.S32.HI R18, RZ, 0x2, R0 ;  /* 0x00000002ff127819 */ /* 0x000fe20000011400 */
[----:B------:R-:W-:Y:S01]  /*0db0*/  IMAD R5, R5, 0x40, R9 ;  /* 0x0000004005057824 */ /* 0x000fe200078e0209 */
[----:B------:R-:W-:Y:S01]  /*0dc0*/  SHF.R.U32.HI R10, RZ, 0x3, R3 ;  /* 0x00000003ff0a7819 */ /* 0x000fe20000011603 */
[----:B------:R-:W-:Y:S01]  /*0dd0*/  IMAD.SHL.U32 R4, R4, 0x40, RZ ;  /* 0x0000004004047824 */ /* 0x000fe200078e00ff */
[----:B------:R-:W-:Y:S01]  /*0de0*/  LOP3.LUT R7, R3, 0x8, R8, 0xf8, !PT ;  /* 0x0000000803077812 */ /* 0x000fe200078ef808 */
[----:B------:R-:W-:-:S02]  /*0df0*/  IMAD R11, R11, -0x3, R15 ;  /* 0xfffffffd0b0b7824 */ /* 0x000fc400078e020f */
[----:B------:R-:W-:Y:S01]  /*0e00*/  IMAD.IADD R5, R8, 0x1, R5 ;  /* 0x0000000108057824 */ /* 0x000fe200078e0205 */
[----:B------:R-:W-:Y:S01]  /*0e10*/  LOP3.LUT R7, R7, R10, RZ, 0x3c, !PT ;  /* 0x0000000a07077212 */ /* 0x000fe200078e3cff */
[----:B------:R-:W-:Y:S01]  /*0e20*/  IMAD R3, R11, 0x40, R12 ;  /* 0x000000400b037824 */ /* 0x000fe200078e020c */
[----:B------:R-:W-:Y:S01]  /*0e30*/  LOP3.LUT R4, R4, 0x7ffffe00, RZ, 0xc0, !PT ;  /* 0x7ffffe0004047812 */ /* 0x000fe200078ec0ff */
[----:B------:R-:W-:Y:S01]  /*0e40*/  VIADD R8, R18, 0x60 ;  /* 0x0000006012087836 */ /* 0x000fe20000000000 */
[----:B------:R-:W-:Y:S02]  /*0e50*/  STL [R1+0xac], R5 ;  /* 0x0000ac0501007387 */ /* 0x000fe40000100800 */
[----:B------:R-:W-:Y:S02]  /*0e60*/  IADD3 R7, R7, R4, R9 ;  /* 0x0000000407077210 */ /* 0x000fe40007ffe009 */
[----:B------:R0:W-:Y:S01]  /*0e70*/  STL [R1+0xa8], R3 ;  /* 0x0000a80301007387 */ /* 0x0001e20000100800 */
[----:B------:R-:W-:-:S04]  /*0e80*/  SHF.R.S32.HI R4, RZ, 0x1f, R8 ;  /* 0x0000001fff047819 */ /* 0x000fc80000011408 */
[----:B------:R-:W-:Y:S02]  /*0e90*/  LEA.HI R4, R4, R8, RZ, 0x3 ;  /* 0x0000000804047211 */ /* 0x000fe400078f18ff */
[----:B0-----:R-:W-:Y:S02]  /*0ea0*/  LOP3.LUT R3, R0, 0xfffffffc, RZ, 0xc0, !PT ;  /* 0xfffffffc00037812 */ /* 0x001fe400078ec0ff */
[----:B------:R-:W-:Y:S01]  /*0eb0*/  SHF.R.S32.HI R5, RZ, 0x1f, R0 ;  /* 0x0000001fff057819 */ /* 0x000fe20000011400 */
[----:B------:R-:W-:Y:S02]  /*0ec0*/  IMAD.SHL.U32 R0, R8, 0x40, RZ ;  /* 0x0000004008007824 */ /* 0x000fe400078e00ff */
[----:B------:R-:W-:Y:S01]  /*0ed0*/  IMAD.IADD R3, R13, 0x1, -R3 ;  /* 0x000000010d037824 */ /* 0x000fe200078e0a03 */
[----:B------:R-:W-:Y:S01]  /*0ee0*/  LEA.HI R5, R5, R18, RZ, 0x3 ;  /* 0x0000001205057211 */ /* 0x000fe200078f18ff */
[----:B------:R-:W-:Y:S01]  /*0ef0*/  IMAD.SHL.U32 R4, R4, 0x40, RZ ;  /* 0x0000004004047824 */ /* 0x000fe200078e00ff */
[----:B------:R-:W-:Y:S01]  /*0f00*/  R2P PR, R6, 0x6 ;  /* 0x0000000606007804 */ /* 0x000fe20000000000 */
[----:B------:R-:W-:Y:S01]  /*0f10*/  IMAD.SHL.U32 R16, R3, 0x8, RZ ;  /* 0x0000000803107824 */ /* 0x000fe200078e00ff */
[----:B------:R-:W-:Y:S01]  /*0f20*/  SHF.R.S32.HI R9, RZ, 0x1f, R18 ;  /* 0x0000001fff097819 */ /* 0x000fe20000011412 */
[----:B------:R-:W-:Y:S01]  /*0f30*/  IMAD R9, R7, 0x2, R2 ;  /* 0x0000000207097824 */ /* 0x000fe200078e0202 */
[----:B------:R-:W-:Y:S01]  /*0f40*/  LOP3.LUT R0, R0, 0x1c0, RZ, 0xc0, !PT ;  /* 0x000001c000007812 */ /* 0x000fe200078ec0ff */
[----:B------:R-:W-:Y:S01]  /*0f50*/  IMAD.SHL.U32 R22, R3, 0x4, RZ ;  /* 0x0000000403167824 */ /* 0x000fe200078e00ff */
[----:B------:R-:W-:Y:S01]  /*0f60*/  LOP3.LUT R5, R5, 0xfffffff8, RZ, 0xc0, !PT ;  /* 0xfffffff805057812 */ /* 0x000fe200078ec0ff */
[----:B------:R-:W-:Y:S01]  /*0f70*/  STL [R1+0x98], RZ ;  /* 0x000098ff01007387 */ /* 0x000fe20000100800 */
[----:B------:R-:W-:-:S02]  /*0f80*/  SHF.R.U32.HI R8, RZ, 0x3, R0 ;  /* 0x00000003ff087819 */ /* 0x000fc40000011600 */
[----:B------:R-:W-:Y:S01]  /*0f90*/  LOP3.LUT R3, R0, 0x38, R16, 0xf8, !PT ;  /* 0x0000003800037812 */ /* 0x000fe200078ef810 */
[----:B------:R-:W-:Y:S01]  /*0fa0*/  STL [R1+0x18], RZ ;  /* 0x000018ff01007387 */ /* 0x000fe20000100800 */
[----:B------:R-:W-:Y:S01]  /*0fb0*/  LOP3.LUT R7, R4, 0xfffffe00, RZ, 0xc0, !PT ;  /* 0xfffffe0004077812 */ /* 0x000fe200078ec0ff */
[C---:B------:R-:W-:Y:S01]  /*0fc0*/  VIADD R4, R9.reuse, 0x1e820 ;  /* 0x0001e82009047836 */ /* 0x040fe20000000000 */
[----:B------:R-:W-:Y:S01]  /*0fd0*/  MOV R6, 0x40 ;  /* 0x0000004000067802 */ /* 0x000fe20000000f00 */
[----:B------:R0:W-:Y:S01]  /*0fe0*/  STL [R1+0x1c], R9 ;  /* 0x00001c0901007387 */ /* 0x0001e20000100800 */
[----:B------:R-:W-:Y:S01]  /*0ff0*/  IADD3 R0, R9, 0x1e800, RZ ;  /* 0x0001e80009007810 */ /* 0x000fe20007ffe0ff */
[----:B0-----:R-:W-:Y:S01]  /*1000*/  IMAD.IADD R9, R18, 0x1, -R5 ;  /* 0x0000000112097824 */ /* 0x001fe200078e0a05 */
[----:B------:R-:W-:Y:S02]  /*1010*/  LOP3.LUT R5, R7, R3, R8, 0xf6, !PT ;  /* 0x0000000307057212 */ /* 0x000fe400078ef608 */
[----:B------:R-:W-:Y:S01]  /*1020*/  SEL R3, R6, 0xffffffc0, !P2 ;  /* 0xffffffc006037807 */ /* 0x000fe20005000000 */
[----:B------:R-:W-:-:S02]  /*1030*/  @P1 VIADD R4, R0, 0xffffffe0 ;  /* 0xffffffe000041836 */ /* 0x000fc40000000000 */
[----:B------:R-:W-:Y:S01]  /*1040*/  IMAD R5, R5, 0x2, R2 ;  /* 0x0000000205057824 */ /* 0x000fe200078e0202 */
[----:B------:R-:W-:Y:S01]  /*1050*/  STL [R1+0x7c], R7 ;  /* 0x00007c0701007387 */ /* 0x000fe20000100800 */
[----:B------:R-:W-:-:S03]  /*1060*/  IMAD.IADD R0, R0, 0x1, R3 ;  /* 0x0000000100007824 */ /* 0x000fc600078e0203 */
[----:B------:R-:W-:Y:S04]  /*1070*/  STL [R1+0x68], R9 ;  /* 0x0000680901007387 */ /* 0x000fe80000100800 */
[----:B------:R-:W-:Y:S04]  /*1080*/  STL [R1+0x80], R4 ;  /* 0x0000800401007387 */ /* 0x000fe80000100800 */
[----:B------:R0:W-:Y:S04]  /*1090*/  STL [R1+0xa4], R5 ;  /* 0x0000a40501007387 */ /* 0x0001e80000100800 */
[----:B------:R1:W-:Y:S01]  /*10a0*/  STL [R1+0x24], R0 ;  /* 0x0000240001007387 */ /* 0x0003e20000100800 */
[----:B0-----:R-:W-:-:S02]  /*10b0*/  IMAD.IADD R5, R3, 0x1, R4 ;  /* 0x0000000103057824 */ /* 0x001fc400078e0204 */
[C---:B------:R-:W-:Y:S01]  /*10c0*/  VIADD R3, R4.reuse, 0x6000 ;  /* 0x0000600004037836 */ /* 0x040fe20000000000 */
[----:B-1----:R-:W-:Y:S02]  /*10d0*/  IADD3 R0, R4, 0xc000, RZ ;  /* 0x0000c00004007810 */ /* 0x002fe40007ffe0ff */
[----:B------:R0:W-:Y:S04]  /*10e0*/  STL [R1+0x20], R5 ;  /* 0x0000200501007387 */ /* 0x0001e80000100800 */
[----:B------:R0:W-:Y:S04]  /*10f0*/  STL [R1+0x84], R0 ;  /* 0x0000840001007387 */ /* 0x0001e80000100800 */
[----:B------:R0:W-:Y:S01]  /*1100*/  STL [R1+0x88], R3 ;  /* 0x0000880301007387 */ /* 0x0001e20000100800 */
[----:B------:R-:W-:Y:S01]  /*1110*/  IMAD.MOV.U32 R19, RZ, RZ, RZ ;  /* 0x000000ffff137224 */ /* 0x000fe200078e00ff */
[----:B------:R-:W-:Y:S01]  /*1120*/  CS2R R152, SRZ ;  /* 0x0000000000987805 */ /* 0x000fe2000001ff00 */
[----:B------:R-:W-:Y:S01]  /*1130*/  VIADD R154, R22, 0x10 ;  /* 0x00000010169a7836 */ /* 0x000fe20000000000 */
[----:B0-2---:R-:W-:-:S07]  /*1140*/  LOP3.LUT R156, R14, 0x1, RZ, 0xfc, !PT ;  /* 0x000000010e9c7812 */ /* 0x005fce00078efcff */
.L_x_529:
[----:B01-3--:R-:W0:Y:S02]  /*1150*/  LDC.64 R4, c[0x0][0xc88] ;  /* 0x00032200ff047b82 */ /* 0x00be240000000a00 */
[----:B0-----:R-:W-:-:S05]  /*1160*/  IMAD.WIDE R4, R35, 0x4, R4 ;  /* 0x0000000423047825 */ /* 0x001fca00078e0204 */
[----:B--2---:R-:W2:Y:S01]  /*1170*/  LDG.E R38, desc[UR56][R4.64] ;  /* 0x0000003804267981 */ /* 0x004ea2000c1e1900 */
[----:B------:R-:W-:Y:S05]  /*1180*/  YIELD ;  /* 0x0000000000007946 */ /* 0x000fea0003800000 */
[----:B------:R-:W-:Y:S01]  /*1190*/  ULDC.64 UR4, c[0x0][0xa28] ;  /* 0x00028a0000047ab9 */ /* 0x000fe20000000a00 */
[----:B------:R-:W-:Y:S01]  /*11a0*/  ULDC.64 UR8, c[0x0][0xa18] ;  /* 0x0002860000087ab9 */ /* 0x000fe20000000a00 */
[----:B------:R-:W-:Y:S01]  /*11b0*/  ISETP.NE.U32.AND P1, PT, RZ, UR4, PT ;  /* 0x00000004ff007c0c */ /* 0x000fe2000bf25070 */
[----:B------:R-:W-:Y:S01]  /*11c0*/  ULDC.64 UR6, c[0x0][0xa08] ;  /* 0x0002820000067ab9 */ /* 0x000fe20000000a00 */
[----:B------:R-:W-:Y:S01]  /*11d0*/  IMAD.MOV.U32 R11, RZ, RZ, RZ ;  /* 0x000000ffff0b7224 */ /* 0x000fe200078e00ff */
[----:B------:R-:W-:Y:S01]  /*11e0*/  ISETP.NE.U32.AND P0, PT, RZ, UR6, PT ;  /* 0x00000006ff007c0c */ /* 0x000fe2000bf05070 */
[----:B------:R-:W-:Y:S01]  /*11f0*/  IMAD.MOV.U32 R35, RZ, RZ, RZ ;  /* 0x000000ffff237224 */ /* 0x000fe200078e00ff */
[----:B------:R-:W-:-:S02]  /*1200*/  ISETP.NE.AND.EX P1, PT, RZ, UR5, PT, P1 ;  /* 0x00000005ff007c0c */ /* 0x000fc4000bf25310 */
[----:B------:R-:W-:Y:S02]  /*1210*/  ISETP.NE.AND.EX P0, PT, RZ, UR7, PT, P0 ;  /* 0x00000007ff007c0c */ /* 0x000fe4000bf05300 */
[----:B--2---:R-:W-:Y:S01]  /*1220*/  SHF.R.S32.HI R0, RZ, 0x1f, R38 ;  /* 0x0000001fff007819 */ /* 0x004fe20000011426 */
[----:B------:R-:W-:-:S08]  /*1230*/  IMAD.SHL.U32 R36, R38, 0x4, RZ ;  /* 0x0000000426247824 */ /* 0x000fd000078e00ff */
[C---:B------:R-:W-:Y:S01]  /*1240*/  @P1 LEA R6, P2, R38.reuse, UR4, 0x2 ;  /* 0x0000000426061c11 */ /* 0x040fe2000f8410ff */
[----:B------:R0:W-:Y:S01]  /*1250*/  STL [R1+0x90], R38 ;  /* 0x0000902601007387 */ /* 0x0001e20000100800 */
[C-C-:B------:R-:W-:Y:S02]  /*1260*/  SHF.L.U64.HI R37, R38.reuse, 0x2, R0.reuse ;  /* 0x0000000226257819 */ /* 0x140fe40000010200 */
[----:B------:R-:W-:Y:S02]  /*1270*/  @P1 LEA.HI.X R7, R38, UR5, R0, 0x2, P2 ;  /* 0x0000000526071c11 */ /* 0x000fe400090f1400 */
[----:B------:R-:W-:Y:S01]  /*1280*/  ISETP.NE.U32.AND P2, PT, RZ, UR8, PT ;  /* 0x00000008ff007c0c */ /* 0x000fe2000bf45070 */
[----:B------:R-:W-:Y:S01]  /*1290*/  ULDC UR4, c[0x0][0x288] ;  /* 0x0000a20000047ab9 */ /* 0x000fe20000000800 */
[----:B------:R-:W-:Y:S01]  /*12a0*/  IADD3 R8, P3, R36, UR6, RZ ;  /* 0x0000000624087c10 */ /* 0x000fe2000ff7e0ff */
[----:B------:R0:W5:Y:S01]  /*12b0*/  @P1 LDG.E R11, desc[UR56][R6.64] ;  /* 0x00000038060b1981 */ /* 0x000162000c1e1900 */
[----:B------:R-:W-:Y:S01]  /*12c0*/  ISETP.NE.AND.EX P2, PT, RZ, UR9, PT, P2 ;  /* 0x00000009ff007c0c */ /* 0x000fe2000bf45320 */
[----:B------:R-:W-:Y:S01]  /*12d0*/  IMAD.U32 R24, RZ, RZ, UR4 ;  /* 0x00000004ff187e24 */ /* 0x000fe2000f8e00ff */
[----:B------:R-:W-:Y:S01]  /*12e0*/  IADD3.X R9, R37, UR7, RZ, P3, !PT ;  /* 0x0000000725097c10 */ /* 0x000fe20009ffe4ff */
[----:B------:R-:W-:-:S04]  /*12f0*/  ULDC.64 UR4, c[0x0][0x418] ;  /* 0x0001060000047ab9 */ /* 0x000fc80000000a00 */
[----:B------:R0:W5:Y:S06]  /*1300*/  @P0 LDG.E R35, desc[UR56][R8.64] ;  /* 0x0000003808230981 */ /* 0x00016c000c1e1900 */
[----:B------:R-:W-:-:S04]  /*1310*/  @P2 IADD3 R4, P1, R36, UR8, RZ ;  /* 0x0000000824042c10 */ /* 0x000fc8000ff3e0ff */
[----:B------:R-:W-:-:S05]  /*1320*/  @P2 IADD3.X R5, R37, UR9, RZ, P1, !PT ;  /* 0x0000000925052c10 */ /* 0x000fca0008ffe4ff */
[----:B------:R0:W5:Y:S01]  /*1330*/  @P2 LDG.E R24, desc[UR56][R4.64] ;  /* 0x0000003804182981 */ /* 0x000162000c1e1900 */
[----:B------:R-:W-:-:S03]  /*1340*/  UISETP.NE.U32.AND UP0, UPT, UR4, URZ, UPT ;  /* 0x0000003f0400728c */ /* 0x000fc6000bf05070 */
[----:B------:R-:W-:Y:S01]  /*1350*/  ULDC UR4, c[0x0][0x424] ;  /* 0x0001090000047ab9 */ /* 0x000fe20000000800 */
[----:B------:R-:W-:-:S03]  /*1360*/  UISETP.NE.AND.EX UP0, UPT, UR5, URZ, UPT, UP0 ;  /* 0x0000003f0500728c */ /* 0x000fc6000bf05300 */
[----:B------:R-:W-:Y:S01]  /*1370*/  ULDC UR5, c[0x0][0x2f0] ;  /* 0x0000bc0000057ab9 */ /* 0x000fe20000000800 */
[----:B------:R-:W-:-:S04]  /*1380*/  USEL UR4, UR4, 0x1, UP0 ;  /* 0x0000000104047887 */ /* 0x000fc80008000000 */
[----:B------:R-:W-:-:S03]  /*1390*/  UIMAD UR4, UR4, UR5, URZ ;  /* 0x00000005040472a4 */ /* 0x000fc6000f8e023f */
[----:B------:R-:W-:Y:S02]  /*13a0*/  ULDC UR5, c[0x0][0x348] ;  /* 0x0000d20000057ab9 */ /* 0x000fe40000000800 */
[----:B------:R-:W-:Y:S02]  /*13b0*/  IMAD.U32 R27, RZ, RZ, UR5 ;  /* 0x00000005ff1b7e24 */ /* 0x000fe4000f8e00ff */
[----:B------:R-:W-:Y:S01]  /*13c0*/  IMAD.U32 R32, RZ, RZ, UR4 ;  /* 0x00000004ff207e24 */ /* 0x000fe2000f8e00ff */
[----:B0---4-:R-:W-:Y:S06]  /*13d0*/  @P2 BRA `(.L_x_401) ;  /* 0x0000000000242947 */ /* 0x011fec0003800000 */
[----:B------:R-:W-:Y:S02]  /*13e0*/  ULDC.64 UR4, c[0x0][0xa00] ;  /* 0x0002800000047ab9 */ /* 0x000fe40000000a00 */
[----:B------:R-:W-:-:S04]  /*13f0*/  ISETP.NE.U32.AND P1, PT, RZ, UR4, PT ;  /* 0x00000004ff007c0c */ /* 0x000fc8000bf25070 */
[----:B------:R-:W-:-:S13]  /*1400*/  ISETP.NE.AND.EX P1, PT, RZ, UR5, PT, P1 ;  /* 0x00000005ff007c0c */ /* 0x000fda000bf25310 */
[----:B------:R-:W-:Y:S05]  /*1410*/  @!P1 BRA `(.L_x_401) ;  /* 0x0000000000149947 */ /* 0x000fea0003800000 */
[----:B------:R-:W0:Y:S02]  /*1420*/  LDC.64 R4, c[0x0][0xa00] ;  /* 0x00028000ff047b82 */ /* 0x000e240000000a00 */
[----:B0-----:R-:W-:-:S05]  /*1430*/  IMAD.WIDE R4, R38, 0x4, R4 ;  /* 0x0000000426047825 */ /* 0x001fca00078e0204 */
[----:B-----5:R-:W2:Y:S04]  /*1440*/  LDG.E R24, desc[UR56][R4.64] ;  /* 0x0000003804187981 */ /* 0x020ea8000c1e1900 */
[----:B------:R-:W2:Y:S02]  /*1450*/  LDG.E R3, desc[UR56][R4.64+0x4] ;  /* 0x0000043804037981 */ /* 0x000ea4000c1e1900 */
[----:B--2---:R-:W-:-:S07]  /*1460*/  IMAD.IADD R24, R3, 0x1, -R24 ;  /* 0x0000000103187824 */ /* 0x004fce00078e0a18 */
.L_x_401:
[C---:B------:R-:W-:Y:S01]  /*1470*/  LOP3.LUT R42, R34.reuse, 0xffff, RZ, 0xc0, !PT ;  /* 0x0000ffff222a7812 */ /* 0x040fe200078ec0ff */
[----:B------:R-:W-:Y:S01]  /*1480*/  ULDC.64 UR4, c[0x0][0xa20] ;  /* 0x0002880000047ab9 */ /* 0x000fe20000000a00 */
[----:B------:R0:W-:Y:S01]  /*1490*/  STL [R1+0x9c], R33 ;  /* 0x00009c2101007387 */ /* 0x0001e20000100800 */
[----:B------:R-:W-:Y:S02]  /*14a0*/  ISETP.NE.U32.AND P1, PT, RZ, UR4, PT ;  /* 0x00000004ff007c0c */ /* 0x000fe4000bf25070 */
[C---:B------:R-:W-:Y:S01]  /*14b0*/  LOP3.LUT R3, R34.reuse, 0xff000000, RZ, 0xc0, !PT ;  /* 0xff00000022037812 */ /* 0x040fe200078ec0ff */
[----:B------:R0:W-:Y:S01]  /*14c0*/  STL [R1+0x8c], R42 ;  /* 0x00008c2a01007387 */ /* 0x0001e20000100800 */
[----:B------:R-:W-:Y:S02]  /*14d0*/  ISETP.NE.AND.EX P1, PT, RZ, UR5, PT, P1 ;  /* 0x00000005ff007c0c */ /* 0x000fe4000bf25310 */
[----:B------:R-:W-:Y:S02]  /*14e0*/  LOP3.LUT R0, R34, 0xff0000, RZ, 0xc0, !PT ;  /* 0x00ff000022007812 */ /* 0x000fe400078ec0ff */
[----:B------:R-:W-:-:S04]  /*14f0*/  SHF.R.U32.HI R3, RZ, 0x8, R3 ;  /* 0x00000008ff037819 */ /* 0x000fc80000011603 */
[----:B------:R-:W-:-:S05]  /*1500*/  LEA.HI R10, R0, R3, RZ, 0x10 ;  /* 0x00000003000a7211 */ /* 0x000fca00078f80ff */
[----:B0-----:R-:W-:Y:S05]  /*1510*/  @!P1 BRA `(.L_x_402) ;  /* 0x0000000000109947 */ /* 0x001fea0003800000 */
[----:B------:R-:W-:-:S04]  /*1520*/  IADD3 R4, P0, R36, UR4, RZ ;  /* 0x0000000424047c10 */ /* 0x000fc8000ff1e0ff */
[----:B------:R-:W-:-:S05]  /*1530*/  IADD3.X R5, R37, UR5, RZ, P0, !PT ;  /* 0x0000000525057c10 */ /* 0x000fca00087fe4ff */
[----:B------:R0:W5:Y:S01]  /*1540*/  LDG.E R32, desc[UR56][R4.64] ;  /* 0x0000003804207981 */ /* 0x000162000c1e1900 */
[----:B------:R-:W-:Y:S05]  /*1550*/  BRA `(.L_x_403) ;  /* 0x0000000000107947 */ /* 0x000fea0003800000 */
.L_x_402:
[----:B------:R-:W-:Y:S05]  /*1560*/  @!P0 BRA `(.L_x_403) ;  /* 0x00000000000c8947 */ /* 0x000fea0003800000 */
[----:B------:R-:W2:Y:S04]  /*1570*/  LDG.E R3, desc[UR56][R8.64] ;  /* 0x0000003808037981 */ /* 0x000ea8000c1e1900 */
[----:B------:R-:W2:Y:S02]  /*1580*/  LDG.E R32, desc[UR56][R8.64+0x4] ;  /* 0x0000043808207981 */ /* 0x000ea4000c1e1900 */
[----:B--2---:R-:W-:-:S07]  /*1590*/  IMAD.IADD R32, R32, 0x1, -R3 ;  /* 0x0000000120207824 */ /* 0x004fce00078e0a03 */
.L_x_403:
[----:B------:R-:W-:Y:S01]  /*15a0*/  ULDC.64 UR4, c[0x0][0xa10] ;  /* 0x0002840000047ab9 */ /* 0x000fe20000000a00 */
[----:B------:R-:W2:Y:S01]  /*15b0*/  LDL.LU R34, [R1] ;  /* 0x0000000001227983 */ /* 0x000ea20000300800 */
[----:B------:R-:W-:-:S04]  /*15c0*/  ISETP.NE.U32.AND P0, PT, RZ, UR4, PT ;  /* 0x00000004ff007c0c */ /* 0x000fc8000bf05070 */
[----:B------:R-:W-:Y:S01]  /*15d0*/  ISETP.NE.AND.EX P0, PT, RZ, UR5, PT, P0 ;  /* 0x00000005ff007c0c */ /* 0x000fe2000bf05300 */
[----:B------:R-:W-:-:S12]  /*15e0*/  ULDC.64 UR4, c[0x0][0xa30] ;  /* 0x00028c0000047ab9 */ /* 0x000fd80000000a00 */
[----:B0-----:R-:W0:Y:S02]  /*15f0*/  @P0 LDC.64 R4, c[0x0][0xa10] ;  /* 0x00028400ff040b82 */ /* 0x001e240000000a00 */
[----:B0-----:R-:W-:-:S05]  /*1600*/  @P0 IMAD.WIDE R4, R38, 0x4, R4 ;  /* 0x0000000426040825 */ /* 0x001fca00078e0204 */
[----:B------:R-:W3:Y:S04]  /*1610*/  @P0 LDG.E R0, desc[UR56][R4.64] ;  /* 0x0000003804000981 */ /* 0x000ee8000c1e1900 */
[----:B------:R-:W3:Y:S01]  /*1620*/  @P0 LDG.E R3, desc[UR56][R4.64+0x4] ;  /* 0x0000043804030981 */ /* 0x000ee2000c1e1900 */
[----:B------:R-:W-:Y:S02]  /*1630*/  ISETP.NE.U32.AND P1, PT, RZ, UR4, PT ;  /* 0x00000004ff007c0c */ /* 0x000fe4000bf25070 */
[----:B-----5:R-:W-:Y:S02]  /*1640*/  MOV R25, R32 ;  /* 0x0000002000197202 */ /* 0x020fe40000000f00 */
[----:B------:R-:W-:-:S13]  /*1650*/  ISETP.NE.AND.EX P1, PT, RZ, UR5, PT, P1 ;  /* 0x00000005ff007c0c */ /* 0x000fda000bf25310 */
[----:B------:R-:W-:-:S04]  /*1660*/  @P1 IADD3 R6, P2, R36, UR4, RZ ;  /* 0x0000000424061c10 */ /* 0x000fc8000ff5e0ff */
[----:B------:R-:W-:-:S05]  /*1670*/  @P1 IADD3.X R7, R37, UR5, RZ, P2, !PT ;  /* 0x0000000525071c10 */ /* 0x000fca00097fe4ff */
[----:B------:R0:W5:Y:S01]  /*1680*/  @P1 LDG.E R25, desc[UR56][R6.64] ;  /* 0x0000003806191981 */ /* 0x000162000c1e1900 */
[----:B------:R-:W-:Y:S01]  /*1690*/  IMAD.IADD R12, R32, 0x1, -R11 ;  /* 0x00000001200c7824 */ /* 0x000fe200078e0a0b */
[----:B------:R-:W-:Y:S01]  /*16a0*/  LOP3.LUT R13, R10, 0xff, RZ, 0xc0, !PT ;  /* 0x000000ff0a0d7812 */ /* 0x000fe200078ec0ff */
[----:B------:R-:W-:Y:S01]  /*16b0*/  BSSY B0, `(.L_x_404) ;  /* 0x000002d000007945 */ /* 0x000fe20003800000 */
[----:B------:R-:W-:-:S03]  /*16c0*/  SHF.R.U32.HI R8, RZ, 0x10, R10 ;  /* 0x00000010ff087819 */ /* 0x000fc6000001160a */
[----:B------:R0:W-:Y:S01]  /*16d0*/  STL [R1+0xa0], R13 ;  /* 0x0000a00d01007387 */ /* 0x0001e20000100800 */
[----:B--2---:R-:W-:Y:S01]  /*16e0*/  LOP3.LUT R34, R34, 0xfffffff7, RZ, 0xc0, !PT ;  /* 0xfffffff722227812 */ /* 0x004fe200078ec0ff */
[----:B---3--:R-:W-:-:S04]  /*16f0*/  @P0 IMAD.IADD R27, R3, 0x1, -R0 ;  /* 0x00000001031b0824 */ /* 0x008fc800078e0a00 */
[----:B------:R-:W-:-:S04]  /*1700*/  IMAD.IADD R121, R12, 0x1, R27 ;  /* 0x000000010c797824 */ /* 0x000fc800078e021b */
[C---:B------:R-:W-:Y:S01]  /*1710*/  VIADD R0, R121.reuse, 0xbf ;  /* 0x000000bf79007836 */ /* 0x040fe20000000000 */
[----:B------:R-:W-:-:S03]  /*1720*/  ISETP.GE.AND P3, PT, R121, 0x1, PT ;  /* 0x000000017900780c */ /* 0x000fc60003f66270 */
[----:B------:R-:W-:-:S05]  /*1730*/  IMAD.HI R0, R0, 0x2aaaaaab, RZ ;  /* 0x2aaaaaab00007827 */ /* 0x000fca00078e02ff */
[----:B------:R-:W-:-:S04]  /*1740*/  SHF.R.U32.HI R3, RZ, 0x1f, R0 ;  /* 0x0000001fff037819 */ /* 0x000fc80000011600 */
[----:B------:R-:W-:Y:S01]  /*1750*/  LEA.HI.SX32 R26, R0, R3, 0x1b ;  /* 0x00000003001a7211 */ /* 0x000fe200078fdaff */
[----:B------:R-:W-:Y:S01]  /*1760*/  IMAD.MOV.U32 R3, RZ, RZ, RZ ;  /* 0x000000ffff037224 */ /* 0x000fe200078e00ff */
[----:B------:R-:W-:-:S05]  /*1770*/  @P3 LOP3.LUT R34, R34, 0x8, RZ, 0xfc, !PT ;  /* 0x0000000822223812 */ /* 0x000fca00078efcff */
[----:B------:R0:W-:Y:S04]  /*1780*/  STL [R1], R34 ;  /* 0x0000002201007387 */ /* 0x0001e80000100800 */
[----:B------:R0:W-:Y:S01]  /*1790*/  STL [R1+0x94], R8 ;  /* 0x0000940801007387 */ /* 0x0001e20000100800 */
[----:B------:R-:W-:Y:S05]  /*17a0*/  @!P3 BRA `(.L_x_405) ;  /* 0x000000000074b947 */ /* 0x000fea0003800000 */
[----:B------:R-:W-:Y:S01]  /*17b0*/  ISETP.NE.AND P0, PT, R8, RZ, PT ;  /* 0x000000ff0800720c */ /* 0x000fe20003f05270 */
[----:B------:R-:W-:-:S03]  /*17c0*/  ULDC UR4, c[0x0][0x9f0] ;  /* 0x00027c0000047ab9 */ /* 0x000fc60000000800 */
[----:B------:R-:W-:-:S04]  /*17d0*/  SEL R9, R8, UR4, P0 ;  /* 0x0000000408097c07 */ /* 0x000fc80008000000 */
[-C--:B0-----:R-:W-:Y:S02]  /*17e0*/  IABS R6, R9.reuse ;  /* 0x0000000900067213 */ /* 0x081fe40000000000 */
[----:B------:R-:W-:Y:S02]  /*17f0*/  IADD3 R0, R26, -0x1, R9 ;  /* 0xffffffff1a007810 */ /* 0x000fe40007ffe009 */
[----:B------:R-:W0:Y:S01]  /*1800*/  I2F.RP R3, R6 ;  /* 0x0000000600037306 */ /* 0x000e220000209400 */
[-C--:B------:R-:W-:Y:S02]  /*1810*/  IABS R10, R9.reuse ;  /* 0x00000009000a7213 */ /* 0x080fe40000000000 */
[----:B------:R-:W-:Y:S02]  /*1820*/  IABS R8, R0 ;  /* 0x0000000000087213 */ /* 0x000fe40000000000 */
[----:B------:R-:W-:-:S04]  /*1830*/  LOP3.LUT R0, R0, R9, RZ, 0x3c, !PT ;  /* 0x0000000900007212 */ /* 0x000fc800078e3cff */
[----:B------:R-:W-:Y:S01]  /*1840*/  ISETP.GE.AND P2, PT, R0, RZ, PT ;  /* 0x000000ff0000720c */ /* 0x000fe20003f46270 */
[----:B0-----:R-:W0:Y:S02]  /*1850*/  MUFU.RCP R3, R3 ;  /* 0x0000000300037308 */ /* 0x001e240000001000 */
[----:B0-----:R-:W-:Y:S02]  /*1860*/  VIADD R4, R3, 0xffffffe ;  /* 0x0ffffffe03047836 */ /* 0x001fe40000000000 */
[----:B------:R-:W-:-:S04]  /*1870*/  IMAD.MOV R3, RZ, RZ, -R10 ;  /* 0x000000ffff037224 */ /* 0x000fc800078e0a0a */
[----:B------:R0:W1:Y:S02]  /*1880*/  F2I.FTZ.U32.TRUNC.NTZ R5, R4 ;  /* 0x0000000400057305 */ /* 0x000064000021f000 */
[----:B0-----:R-:W-:Y:S01]  /*1890*/  MOV R4, RZ ;  /* 0x000000ff00047202 */ /* 0x001fe20000000f00 */
[----:B-1----:R-:W-:-:S04]  /*18a0*/  IMAD.MOV R7, RZ, RZ, -R5 ;  /* 0x000000ffff077224 */ /* 0x002fc800078e0a05 */
        /* <DEDUP_REMOVED lines=10> */
[----:B------:R-:W-:-:S04]  /*1950*/  IMAD.MOV.U32 R3, RZ, RZ, R5 ;  /* 0x000000ffff037224 */ /* 0x000fc800078e0005 */
[----:B------:R-:W-:Y:S01]  /*1960*/  @!P2 IMAD.MOV R3, RZ, RZ, -R3 ;  /* 0x000000ffff03a224 */ /* 0x000fe200078e0a03 */
[----:B------:R-:W-:-:S07]  /*1970*/  @!P1 LOP3.LUT R3, RZ, R9, RZ, 0x33, !PT ;  /* 0x00000009ff039212 */ /* 0x000fce00078e33ff */
.L_x_405:
[----:B------:R-:W-:Y:S05]  /*1980*/  BSYNC B0 ;  /* 0x0000000000007941 */ /* 0x000fea0003800000 */
.L_x_404:
[----:B------:R-:W-:-:S05]  /*1990*/  IMAD R0, R13, R3, RZ ;  /* 0x000000030d007224 */ /* 0x000fca00078e02ff */
[C---:B------:R-:W-:Y:S01]  /*19a0*/  VIADDMNMX R3, R0.reuse, R3, R26, PT ;  /* 0x0000000300037246 */ /* 0x040fe2000380011a */
[----:B------:R-:W-:-:S04]  /*19b0*/  IMAD R0, R0, 0xc0, -R12 ;  /* 0x000000c000007824 */ /* 0x000fc800078e0a0c */
[----:B------:R-:W-:Y:S01]  /*19c0*/  IMAD R4, R3, 0xc0, -R12 ;  /* 0x000000c003047824 */ /* 0x000fe200078e0a0c */
[----:B------:R-:W-:-:S04]  /*19d0*/  VIMNMX R0, RZ, R0, !PT ;  /* 0x00000000ff007248 */ /* 0x000fc80007fe0100 */
[----:B------:R-:W-:Y:S01]  /*19e0*/  VIMNMX R3, R4, R27, PT ;  /* 0x0000001b04037248 */ /* 0x000fe20003fe0100 */
[----:B------:R-:W-:-:S03]  /*19f0*/  IMAD.WIDE.U32 R30, R0, -0x55555555, RZ ;  /* 0xaaaaaaab001e7825 */ /* 0x000fc600078e00ff */
[----:B------:R-:W-:Y:S02]  /*1a00*/  ISETP.GT.AND P0, PT, R3, R0, PT ;  /* 0x000000000300720c */ /* 0x000fe40003f04270 */
[----:B------:R-:W-:-:S05]  /*1a10*/  SHF.R.U32.HI R30, RZ, 0x7, R31 ;  /* 0x00000007ff1e7819 */ /* 0x000fca000001161f */
[----:B------:R-:W-:-:S06]  /*1a20*/  IMAD.MOV.U32 R29, RZ, RZ, R30 ;  /* 0x000000ffff1d7224 */ /* 0x000fcc00078e001e */
[----:B------:R-:W-:-:S04]  /*1a30*/  @P0 VIADD R0, R3, 0xbf ;  /* 0x000000bf03000836 */ /* 0x000fc80000000000 */
[----:B------:R-:W-:-:S05]  /*1a40*/  @P0 IMAD.HI R0, R0, 0x2aaaaaab, RZ ;  /* 0x2aaaaaab00000827 */ /* 0x000fca00078e02ff */
[----:B------:R-:W-:-:S04]  /*1a50*/  @P0 SHF.R.U32.HI R3, RZ, 0x1f, R0 ;  /* 0x0000001fff030819 */ /* 0x000fc80000011600 */
[----:B------:R-:W-:Y:S02]  /*1a60*/  @P0 LEA.HI.SX32 R29, R0, R3, 0x1b ;  /* 0x00000003001d0211 */ /* 0x000fe400078fdaff */
[----:B------:R-:W-:Y:S02]  /*1a70*/  PLOP3.LUT P0, PT, PT, PT, PT, 0x80, 0x0 ;  /* 0x000000000000781c */ /* 0x000fe40003f0f070 */
[----:B------:R-:W-:-:S13]  /*1a80*/  ISETP.GT.AND P1, PT, R29, R30, PT ;  /* 0x0000001e1d00720c */ /* 0x000fda0003f24270 */
[----:B------:R-:W-:Y:S05]  /*1a90*/  @!P1 BRA `(.L_x_406) ;  /* 0x0000004000249947 */ /* 0x000fea0003800000 */
[----:B------:R-:W-:Y:S01]  /*1aa0*/  VIADD R0, R2, 0x12400 ;  /* 0x0001240002007836 */ /* 0x000fe20000000000 */
[----:B------:R-:W-:Y:S04]  /*1ab0*/  BSSY B6, `(.L_x_407) ;  /* 0x0000013000067945 */ /* 0x000fe80003800000 */
[----:B------:R-:W-:-:S13]  /*1ac0*/  LOP3.LUT P0, RZ, R0, 0x3ff, RZ, 0xc0, !PT ;  /* 0x000003ff00ff7812 */ /* 0x000fda000780c0ff */
[----:B------:R-:W-:Y:S05]  /*1ad0*/  @!P0 BRA `(.L_x_408) ;  /* 0x0000000000408947 */ /* 0x000fea0003800000 */
[----:B------:R-:W-:Y:S01]  /*1ae0*/  MOV R0, 0x0 ;  /* 0x0000000000007802 */ /* 0x000fe20000000f00 */
[----:B------:R-:W-:Y:S01]  /*1af0*/  ULDC.64 UR4, c[0x4][0xa8] ;  /* 0x01002a0000047ab9 */ /* 0x000fe20000000a00 */
[----:B------:R-:W-:Y:S01]  /*1b00*/  ULDC.64 UR6, c[0x4][0x40] ;  /* 0x0100100000067ab9 */ /* 0x000fe20000000a00 */
[----:B------:R-:W-:Y:S01]  /*1b10*/  MOV R4, UR4 ;  /* 0x0000000400047c02 */ /* 0x000fe20008000f00 */
[----:B------:R1:W2:Y:S01]  /*1b20*/  LDC.64 R14, c[0x4][R0] ;  /* 0x01000000000e7b82 */ /* 0x0002a20000000a00 */
[----:B------:R-:W-:Y:S01]  /*1b30*/  IMAD.U32 R5, RZ, RZ, UR5 ;  /* 0x00000005ff057e24 */ /* 0x000fe2000f8e00ff */
[----:B------:R-:W-:Y:S01]  /*1b40*/  ULDC.64 UR4, c[0x4][0xb0] ;  /* 0x01002c0000047ab9 */ /* 0x000fe20000000a00 */
[----:B------:R-:W-:Y:S02]  /*1b50*/  IMAD.U32 R10, RZ, RZ, UR6 ;  /* 0x00000006ff0a7e24 */ /* 0x000fe4000f8e00ff */
[----:B0-----:R-:W-:Y:S02]  /*1b60*/  IMAD.U32 R6, RZ, RZ, UR4 ;  /* 0x00000004ff067e24 */ /* 0x001fe4000f8e00ff */
[----:B------:R-:W-:-:S02]  /*1b70*/  IMAD.U32 R7, RZ, RZ, UR5 ;  /* 0x00000005ff077e24 */ /* 0x000fc4000f8e00ff */
[----:B------:R-:W-:Y:S02]  /*1b80*/  IMAD.U32 R11, RZ, RZ, UR7 ;  /* 0x00000007ff0b7e24 */ /* 0x000fe4000f8e00ff */
[----:B------:R-:W-:Y:S02]  /*1b90*/  IMAD.MOV.U32 R8, RZ, RZ, 0x70 ;  /* 0x00000070ff087424 */ /* 0x000fe400078e00ff */
[----:B------:R-:W-:Y:S02]  /*1ba0*/  IMAD.MOV.U32 R12, RZ, RZ, 0x1 ;  /* 0x00000001ff0c7424 */ /* 0x000fe400078e00ff */
[----:B-1----:R-:W-:-:S07]  /*1bb0*/  IMAD.MOV.U32 R13, RZ, RZ, RZ ;  /* 0x000000ffff0d7224 */ /* 0x002fce00078e00ff */
[----:B------:R-:W-:-:S07]  /*1bc0*/  LEPC R20, `(.L_x_408) ;  /* 0x000000001014794e */ /* 0x000fce0000000000 */
[----:B--2--5:R-:W-:Y:S05]  /*1bd0*/  CALL.ABS.NOINC R14 ;  /* 0x000000000e007343 */ /* 0x024fea0003c00000 */
.L_x_408:
[----:B------:R-:W-:Y:S05]  /*1be0*/  BSYNC B6 ;  /* 0x0000000000067941 */ /* 0x000fea0003800000 */
.L_x_407:
[----:B------:R-:W-:Y:S01]  /*1bf0*/  IADD3 R28, R2, 0x400, RZ ;  /* 0x00000400021c7810 */ /* 0x000fe20007ffe0ff */
[----:B------:R-:W-:Y:S03]  /*1c00*/  BSSY B6, `(.L_x_409) ;  /* 0x0000013000067945 */ /* 0x000fe60003800000 */
[----:B------:R-:W-:-:S13]  /*1c10*/  LOP3.LUT P0, RZ, R28, 0x3ff, RZ, 0xc0, !PT ;  /* 0x000003ff1cff7812 */ /* 0x000fda000780c0ff */
[----:B------:R-:W-:Y:S05]  /*1c20*/  @!P0 BRA `(.L_x_410) ;  /* 0x0000000000408947 */ /* 0x000fea0003800000 */
[----:B------:R-:W-:Y:S01]  /*1c30*/  MOV R0, 0x0 ;  /* 0x0000000000007802 */ /* 0x000fe20000000f00 */
[----:B------:R-:W-:Y:S01]  /*1c40*/  ULDC.64 UR4, c[0x4][0xa8] ;  /* 0x01002a0000047ab9 */ /* 0x000fe20000000a00 */
[----:B------:R-:W-:Y:S01]  /*1c50*/  ULDC.64 UR6, c[0x4][0x40] ;  /* 0x0100100000067ab9 */ /* 0x000fe20000000a00 */
[----:B------:R-:W-:Y:S01]  /*1c60*/  IMAD.U32 R4, RZ, RZ, UR4 ;  /* 0x00000004ff047e24 */ /* 0x000fe2000f8e00ff */
[----:B------:R1:W2:Y:S01]  /*1c70*/  LDC.64 R14, c[0x4][R0] ;  /* 0x01000000000e7b82 */ /* 0x0002a20000000a00 */
[----:B------:R-:W-:Y:S01]  /*1c80*/  IMAD.U32 R5, RZ, RZ, UR5 ;  /* 0x00000005ff057e24 */ /* 0x000fe2000f8e00ff */
[----:B------:R-:W-:Y:S01]  /*1c90*/  ULDC.64 UR4, c[0x4][0xb0] ;  /* 0x01002c0000047ab9 */ /* 0x000fe20000000a00 */
[----:B------:R-:W-:Y:S01]  /*1ca0*/  IMAD.U32 R10, RZ, RZ, UR6 ;  /* 0x00000006ff0a7e24 */ /* 0x000fe2000f8e00ff */
[----:B0-----:R-:W-:Y:S01]  /*1cb0*/  MOV R13, RZ ;  /* 0x000000ff000d7202 */ /* 0x001fe20000000f00 */
[----:B------:R-:W-:Y:S02]  /*1cc0*/  IMAD.U32 R6, RZ, RZ, UR4 ;  /* 0x00000004ff067e24 */ /* 0x000fe4000f8e00ff */
[----:B------:R-:W-:-:S02]  /*1cd0*/  IMAD.U32 R7, RZ, RZ, UR5 ;  /* 0x00000005ff077e24 */ /* 0x000fc4000f8e00ff */
[----:B------:R-:W-:Y:S02]  /*1ce0*/  IMAD.U32 R11, RZ, RZ, UR7 ;  /* 0x00000007ff0b7e24 */ /* 0x000fe4000f8e00ff */
[----:B------:R-:W-:Y:S02]  /*1cf0*/  IMAD.MOV.U32 R8, RZ, RZ, 0x70 ;  /* 0x00000070ff087424 */ /* 0x000fe400078e00ff */
[----:B-1----:R-:W-:-:S07]  /*1d00*/  IMAD.MOV.U32 R12, RZ, RZ, 0x1 ;  /* 0x00000001ff0c7424 */ /* 0x002fce00078e00ff */
[----:B------:R-:W-:-:S07]  /*1d10*/  LEPC R20, `(.L_x_410) ;  /* 0x000000001014794e */ /* 0x000fce0000000000 */
[----:B--2--5:R-:W-:Y:S05]  /*1d20*/  CALL.ABS.NOINC R14 ;  /* 0x000000000e007343 */ /* 0x024fea0003c00000 */
.L_x_410:
[----:B------:R-:W-:Y:S05]  /*1d30*/  BSYNC B6 ;  /* 0x0000000000067941 */ /* 0x000fea0003800000 */
.L_x_409:
[----:B------:R-:W-:Y:S01]  /*1d40*/  ULDC.64 UR4, c[0x0][0x9f8] ;  /* 0x00027e0000047ab9 */ /* 0x000fe20000000a00 */
[----:B------:R-:W-:Y:S01]  /*1d50*/  IMAD.MOV.U32 R0, RZ, RZ, R38 ;  /* 0x000000ffff007224 */ /* 0x000fe200078e0026 */
[----:B------:R-:W-:Y:S01]  /*1d60*/  ISETP.NE.U32.AND P0, PT, RZ, UR4, PT ;  /* 0x00000004ff007c0c */ /* 0x000fe2000bf05070 */
[----:B------:R-:W2:Y:S01]  /*1d70*/  LDL R12, [R1+0x68] ;  /* 0x00006800010c7983 */ /* 0x000ea20000100800 */
[----:B------:R-:W0:Y:S02]  /*1d80*/  LDC.64 R58, c[0x0][0x300] ;  /* 0x0000c000ff3a7b82 */ /* 0x000e240000000a00 */
[----:B------:R-:W-:Y:S01]  /*1d90*/  ISETP.NE.AND.EX P0, PT, RZ, UR5, PT, P0 ;  /* 0x00000005ff007c0c */ /* 0x000fe2000bf05300 */
[----:B------:R-:W3:Y:S01]  /*1da0*/  LDL R14, [R1+0x7c] ;  /* 0x00007c00010e7983 */ /* 0x000ee20000100800 */
[----:B------:R-:W1:Y:S01]  /*1db0*/  S2R R31, SR_TID.X ;  /* 0x00000000001f7919 */ /* 0x000e620000002100 */
[----:B------:R-:W-:-:S03]  /*1dc0*/  IMAD.IADD R41, R35, 0x1, R32 ;  /* 0x0000000123297824 */ /* 0x000fc600078e0220 */
[----:B------:R-:W4:Y:S07]  /*1dd0*/  LDC R39, c[0x0][0x3f4] ;  /* 0x0000fd00ff277b82 */ /* 0x000f2e0000000800 */
[----:B------:R-:W-:Y:S01]  /*1de0*/  @P0 IADD3 R4, P1, R36, UR4, RZ ;  /* 0x0000000424040c10 */ /* 0x000fe2000ff3e0ff */
[----:B------:R-:W4:Y:S03]  /*1df0*/  LDC.64 R20, c[0x0][0x3f8] ;  /* 0x0000fe00ff147b82 */ /* 0x000f260000000a00 */
[----:B------:R-:W-:Y:S01]  /*1e00*/  @P0 IADD3.X R5, R37, UR5, RZ, P1, !PT ;  /* 0x0000000525050c10 */ /* 0x000fe20008ffe4ff */
[----:B------:R-:W-:-:S04]  /*1e10*/  ULDC.64 UR4, c[0x0][0xa08] ;  /* 0x0002820000047ab9 */ /* 0x000fc80000000a00 */
[----:B------:R1:W3:Y:S01]  /*1e20*/  @P0 LDG.E R0, desc[UR56][R4.64] ;  /* 0x0000003804000981 */ /* 0x0002e2000c1e1900 */
[----:B------:R-:W-:Y:S01]  /*1e30*/  SHF.R.S32.HI R43, RZ, 0x1f, R41 ;  /* 0x0000001fff2b7819 */ /* 0x000fe20000011429 */
[-C--:B0-----:R-:W-:Y:S01]  /*1e40*/  IMAD.WIDE.U32 R6, R41, R58.reuse, RZ ;  /* 0x0000003a29067225 */ /* 0x081fe200078e00ff */
[----:B------:R-:W-:Y:S02]  /*1e50*/  ISETP.NE.U32.AND P0, PT, RZ, UR4, PT ;  /* 0x00000004ff007c0c */ /* 0x000fe4000bf05070 */
[----:B------:R-:W-:Y:S01]  /*1e60*/  SHF.R.S32.HI R40, RZ, 0x1f, R18 ;  /* 0x0000001fff287819 */ /* 0x000fe20000011412 */
[----:B------:R-:W-:Y:S01]  /*1e70*/  IMAD R8, R43, R58, RZ ;  /* 0x0000003a2b087224 */ /* 0x000fe200078e02ff */
[----:B------:R-:W-:Y:S01]  /*1e80*/  ISETP.NE.AND.EX P0, PT, RZ, UR5, PT, P0 ;  /* 0x00000005ff007c0c */ /* 0x000fe2000bf05300 */
[----:B------:R-:W-:Y:S01]  /*1e90*/  ULDC.64 UR4, c[0x0][0x308] ;  /* 0x0000c20000047ab9 */ /* 0x000fe20000000a00 */
[----:B------:R-:W-:Y:S01]  /*1ea0*/  SHF.R.S32.HI R17, RZ, 0x1f, R16 ;  /* 0x0000001fff117819 */ /* 0x000fe20000011410 */
[----:B------:R-:W-:-:S04]  /*1eb0*/  IMAD R3, R41, R59, R8 ;  /* 0x0000003b29037224 */ /* 0x000fc800078e0208 */
[----:B------:R-:W-:Y:S01]  /*1ec0*/  IMAD.IADD R7, R7, 0x1, R3 ;  /* 0x0000000107077824 */ /* 0x000fe200078e0203 */
[----:B-1----:R-:W-:Y:S01]  /*1ed0*/  SHF.R.U32.HI R38, RZ, 0x7, R31 ;  /* 0x00000007ff267819 */ /* 0x002fe2000001161f */
[----:B------:R-:W-:-:S03]  /*1ee0*/  IMAD.WIDE.U32 R4, R42, UR4, R6 ;  /* 0x000000042a047c25 */ /* 0x000fc6000f8e0006 */
[----:B------:R-:W-:Y:S01]  /*1ef0*/  ISETP.NE.AND P6, PT, R38, 0x1, PT ;  /* 0x000000012600780c */ /* 0x000fe20003fc5270 */
[----:B------:R-:W0:Y:S01]  /*1f00*/  LDC.64 R6, c[0x0][0x408] ;  /* 0x00010200ff067b82 */ /* 0x000e220000000a00 */
[----:B------:R-:W-:Y:S01]  /*1f10*/  IMAD R5, R42, UR5, R5 ;  /* 0x000000052a057c24 */ /* 0x000fe2000f8e0205 */
[----:B------:R-:W-:Y:S01]  /*1f20*/  ULDC.64 UR4, c[0x0][0x310] ;  /* 0x0000c40000047ab9 */ /* 0x000fe20000000a00 */
[--C-:B------:R-:W-:Y:S01]  /*1f30*/  SHF.R.S32.HI R23, RZ, 0x1f, R22.reuse ;  /* 0x0000001fff177819 */ /* 0x100fe20000011416 */
[----:B------:R-:W-:Y:S02]  /*1f40*/  VIADD R75, R38, 0x8 ;  /* 0x00000008264b7836 */ /* 0x000fe40000000000 */
[----:B----4-:R-:W-:-:S04]  /*1f50*/  IMAD.WIDE.U32 R56, R18, R20, R22 ;  /* 0x0000001412387225 */ /* 0x010fc800078e0016 */
[----:B------:R-:W-:-:S04]  /*1f60*/  VIADD R32, R18, 0x60 ;  /* 0x0000006012207836 */ /* 0x000fc80000000000 */
[----:B------:R-:W-:Y:S02]  /*1f70*/  IMAD.SHL.U32 R32, R32, 0x40, RZ ;  /* 0x0000004020207824 */ /* 0x000fe400078e00ff */
[----:B0-----:R-:W-:-:S03]  /*1f80*/  IMAD.WIDE.U32 R10, R18, R6, R22 ;  /* 0x00000006120a7225 */ /* 0x001fc600078e0016 */
[----:B------:R-:W-:-:S04]  /*1f90*/  LOP3.LUT R32, R32, 0x1c0, RZ, 0xc0, !PT ;  /* 0x000001c020207812 */ /* 0x000fc800078ec0ff */
[----:B------:R-:W-:Y:S01]  /*1fa0*/  SHF.R.U32.HI R32, RZ, 0x3, R32 ;  /* 0x00000003ff207819 */ /* 0x000fe20000011620 */
[----:B------:R-:W-:Y:S02]  /*1fb0*/  IMAD R31, R21, 0xc0, RZ ;  /* 0x000000c0151f7824 */ /* 0x000fe400078e02ff */
[----:B------:R-:W-:Y:S02]  /*1fc0*/  IMAD R73, R59, 0xc0, RZ ;  /* 0x000000c03b497824 */ /* 0x000fe400078e02ff */
[----:B------:R-:W-:Y:S02]  /*1fd0*/  IMAD R71, R7, 0xc0, RZ ;  /* 0x000000c007477824 */ /* 0x000fe400078e02ff */
[----:B------:R-:W-:Y:S02]  /*1fe0*/  VIADD R78, R16, 0x20 ;  /* 0x00000020104e7836 */ /* 0x000fe40000000000 */
[----:B------:R-:W-:Y:S02]  /*1ff0*/  IMAD.SHL.U32 R74, R39, 0x2, RZ ;  /* 0x00000002274a7824 */ /* 0x000fe400078e00ff */
[C---:B--2---:R-:W-:Y:S01]  /*2000*/  IMAD.SHL.U32 R79, R12.reuse, 0x40, RZ ;  /* 0x000000400c4f7824 */ /* 0x044fe200078e00ff */
[----:B------:R-:W-:Y:S01]  /*2010*/  LOP3.LUT P1, RZ, R12, 0x4, RZ, 0xc0, !PT ;  /* 0x000000040cff7812 */ /* 0x000fe2000782c0ff */
[----:B------:R-:W-:-:S05]  /*2020*/  VIADD R12, R18, 0x60 ;  /* 0x00000060120c7836 */ /* 0x000fca0000000000 */
[----:B------:R-:W-:Y:S02]  /*2030*/  SHF.R.S32.HI R77, RZ, 0x1f, R12 ;  /* 0x0000001fff4d7819 */ /* 0x000fe4000001140c */
[----:B------:R-:W0:Y:S01]  /*2040*/  S2R R12, SR_TID.X ;  /* 0x00000000000c7919 */ /* 0x000e220000002100 */
[----:B---3--:R-:W-:Y:S02]  /*2050*/  SHF.R.S32.HI R3, RZ, 0x1f, R0 ;  /* 0x0000001fff037819 */ /* 0x008fe40000011400 */
[----:B------:R-:W-:Y:S02]  /*2060*/  SEL R61, R0, RZ, !P0 ;  /* 0x000000ff003d7207 */ /* 0x000fe40004000000 */
[----:B------:R-:W-:-:S03]  /*2070*/  SEL R3, R3, RZ, !P0 ;  /* 0x000000ff03037207 */ /* 0x000fc60004000000 */
[----:B------:R-:W-:-:S04]  /*2080*/  IMAD.WIDE.U32 R62, R61, UR4, R4 ;  /* 0x000000043d3e7c25 */ /* 0x000fc8000f8e0004 */
[----:B------:R-:W-:Y:S02]  /*2090*/  IMAD R0, R3, UR4, RZ ;  /* 0x0000000403007c24 */ /* 0x000fe4000f8e02ff */
[----:B------:R-:W-:-:S04]  /*20a0*/  IMAD.WIDE.U32 R4, R18, R58, R16 ;  /* 0x0000003a12047225 */ /* 0x000fc800078e0010 */
[----:B------:R-:W-:Y:S01]  /*20b0*/  IMAD R81, R61, UR5, R0 ;  /* 0x000000053d517c24 */ /* 0x000fe2000f8e0200 */
[----:B------:R-:W-:Y:S05]  /*20c0*/  @!P6 WARPSYNC.ALL ;  /* 0x000000000000e948 */ /* 0x000fea0003800000 */
[----:B------:R-:W-:Y:S01]  /*20d0*/  IMAD R0, R40, R58, RZ ;  /* 0x0000003a28007224 */ /* 0x000fe200078e02ff */
[----:B------:R-:W-:Y:S01]  /*20e0*/  ULDC.64 UR4, c[0x0][0x330] ;  /* 0x0000cc0000047ab9 */ /* 0x000fe20000000a00 */
[----:B------:R-:W-:Y:S01]  /*20f0*/  IMAD.IADD R81, R63, 0x1, R81 ;  /* 0x000000013f517824 */ /* 0x000fe200078e0251 */
[----:B------:R-:W-:Y:S01]  /*2100*/  @!P6 BAR.SYNC.DEFER_BLOCKING 0x9, 0x100 ;  /* 0x024400000000eb1d */ /* 0x000fe20000010000 */
[----:B------:R-:W-:Y:S01]  /*2110*/  IMAD.WIDE.U32 R8, R42, UR4, R16 ;  /* 0x000000042a087c25 */ /* 0x000fe2000f8e0010 */
[----:B------:R-:W-:-:S03]  /*2120*/  IADD3 R82, P0, R62, R4, RZ ;  /* 0x000000043e527210 */ /* 0x000fc60007f1e0ff */
[----:B------:R-:W-:Y:S02]  /*2130*/  IMAD R0, R18, R59, R0 ;  /* 0x0000003b12007224 */ /* 0x000fe400078e0200 */
[----:B------:R-:W-:Y:S01]  /*2140*/  IMAD R9, R42, UR5, R9 ;  /* 0x000000052a097c24 */ /* 0x000fe2000f8e0209 */
[----:B------:R-:W-:Y:S01]  /*2150*/  ULDC.64 UR4, c[0x0][0x338] ;  /* 0x0000ce0000047ab9 */ /* 0x000fe20000000a00 */
[----:B------:R-:W-:Y:S01]  /*2160*/  IMAD.MOV.U32 R42, RZ, RZ, R34 ;  /* 0x000000ffff2a7224 */ /* 0x000fe200078e0022 */
[----:B------:R-:W-:Y:S01]  /*2170*/  IADD3.X R80, R81, R5, R0, P0, !PT ;  /* 0x0000000551507210 */ /* 0x000fe200007fe400 */
[----:B------:R-:W-:Y:S01]  /*2180*/  IMAD R3, R3, UR4, RZ ;  /* 0x0000000403037c24 */ /* 0x000fe2000f8e02ff */
[----:B------:R-:W-:Y:S01]  /*2190*/  ISETP.GE.AND P0, PT, R16, R39, PT ;  /* 0x000000271000720c */ /* 0x000fe20003f06270 */
[----:B------:R-:W-:Y:S02]  /*21a0*/  IMAD R0, R40, R20, RZ ;  /* 0x0000001428007224 */ /* 0x000fe400078e02ff */
[----:B------:R-:W-:Y:S01]  /*21b0*/  IMAD R37, R61, UR5, R3 ;  /* 0x000000053d257c24 */ /* 0x000fe2000f8e0203 */
[----:B------:R-:W-:Y:S01]  /*21c0*/  SEL R3, R39, RZ, P0 ;  /* 0x000000ff27037207 */ /* 0x000fe20000000000 */
[----:B------:R-:W-:Y:S01]  /*21d0*/  IMAD R5, R18, R21, R0 ;  /* 0x0000001512057224 */ /* 0x000fe200078e0200 */
[----:B------:R-:W-:Y:S01]  /*21e0*/  LOP3.LUT R42, R42, 0xfffffffb, RZ, 0xc0, !PT ;  /* 0xfffffffb2a2a7812 */ /* 0x000fe200078ec0ff */
[----:B------:R-:W-:Y:S01]  /*21f0*/  IMAD R0, R40, R6, RZ ;  /* 0x0000000628007224 */ /* 0x000fe200078e02ff */
[----:B------:R-:W-:Y:S01]  /*2200*/  IADD3 R3, R16, R3, RZ ;  /* 0x0000000310037210 */ /* 0x000fe20007ffe0ff */
[----:B0-----:R-:W-:Y:S01]  /*2210*/  VIADD R38, R12, 0xffffff80 ;  /* 0xffffff800c267836 */ /* 0x001fe20000000000 */
[----:B------:R-:W-:Y:S01]  /*2220*/  @P1 LOP3.LUT R42, R42, 0x4, RZ, 0xfc, !PT ;  /* 0x000000042a2a1812 */ /* 0x000fe200078efcff */
[----:B------:R-:W-:Y:S01]  /*2230*/  IMAD.WIDE.U32 R34, R18, R20, R16 ;  /* 0x0000001412227225 */ /* 0x000fe200078e0010 */
[----:B------:R-:W-:-:S03]  /*2240*/  LOP3.LUT R79, R79, 0x1c0, RZ, 0xc0, !PT ;  /* 0x000001c04f4f7812 */ /* 0x000fc600078ec0ff */
[----:B------:R-:W-:Y:S01]  /*2250*/  IMAD R13, R18, R7, R0 ;  /* 0x00000007120d7224 */ /* 0x000fe200078e0200 */
[----:B------:R-:W-:Y:S02]  /*2260*/  SHF.R.S32.HI R0, RZ, 0x1f, R3 ;  /* 0x0000001fff007819 */ /* 0x000fe40000011403 */
[----:B------:R-:W-:Y:S01]  /*2270*/  SHF.R.S32.HI R36, RZ, 0x1f, R38 ;  /* 0x0000001fff247819 */ /* 0x000fe20000011426 */
[----:B------:R-:W-:Y:S01]  /*2280*/  IMAD.IADD R57, R57, 0x1, R5 ;  /* 0x0000000139397824 */ /* 0x000fe200078e0205 */
[----:B------:R-:W-:Y:S01]  /*2290*/  LEA.HI R0, R0, R3, RZ, 0x3 ;  /* 0x0000000300007211 */ /* 0x000fe200078f18ff */
[----:B------:R-:W-:Y:S01]  /*22a0*/  IMAD.IADD R35, R5, 0x1, R35 ;  /* 0x0000000105237824 */ /* 0x000fe200078e0223 */
[----:B-----5:R-:W-:Y:S01]  /*22b0*/  SHF.R.S32.HI R5, RZ, 0x1f, R25 ;  /* 0x0000001fff057819 */ /* 0x020fe20000011419 */
[----:B------:R-:W-:Y:S01]  /*22c0*/  VIADD R12, R18, 0x60 ;  /* 0x00000060120c7836 */ /* 0x000fe20000000000 */
[----:B------:R0:W-:Y:S01]  /*22d0*/  STL [R1], R42 ;  /* 0x0000002a01007387 */ /* 0x0001e20000100800 */
[----:B------:R-:W-:-:S02]  /*22e0*/  SHF.R.U32.HI R76, RZ, 0x3, R79 ;  /* 0x00000003ff4c7819 */ /* 0x000fc4000001164f */
[----:B------:R-:W-:Y:S02]  /*22f0*/  LOP3.LUT R3, R79, 0x18, R16, 0xf8, !PT ;  /* 0x000000184f037812 */ /* 0x000fe400078ef810 */
[----:B------:R-:W-:Y:S01]  /*2300*/  LEA.HI R36, R36, R38, RZ, 0x5 ;  /* 0x0000002624247211 */ /* 0x000fe200078f28ff */
[----:B------:R-:W-:Y:S01]  /*2310*/  IMAD.WIDE.U32 R60, R61, UR4, R8 ;  /* 0x000000043d3c7c25 */ /* 0x000fe2000f8e0008 */
[----:B------:R-:W-:Y:S01]  /*2320*/  LOP3.LUT R3, R3, R76, RZ, 0x3c, !PT ;  /* 0x0000004c03037212 */ /* 0x000fe200078e3cff */
[----:B------:R-:W-:Y:S02]  /*2330*/  ULDC UR4, c[0x0][0x2f4] ;  /* 0x0000bd0000047ab9 */ /* 0x000fe40000000800 */
[----:B------:R-:W-:Y:S01]  /*2340*/  IMAD.SHL.U32 R12, R12, 0x40, RZ ;  /* 0x000000400c0c7824 */ /* 0x000fe200078e00ff */
[----:B------:R-:W-:Y:S01]  /*2350*/  SHF.R.S32.HI R36, RZ, 0x5, R36 ;  /* 0x00000005ff247819 */ /* 0x000fe20000011424 */
[----:B------:R-:W-:-:S04]  /*2360*/  IMAD.WIDE.U32 R8, R18, R6, R16 ;  /* 0x0000000612087225 */ /* 0x000fc800078e0010 */
[----:B------:R-:W-:Y:S01]  /*2370*/  IMAD R4, R5, R20, RZ ;  /* 0x0000001405047224 */ /* 0x000fe200078e02ff */
[----:B------:R-:W-:Y:S01]  /*2380*/  LOP3.LUT R12, R12, 0x1c0, RZ, 0xc0, !PT ;  /* 0x000001c00c0c7812 */ /* 0x000fe200078ec0ff */
[----:B------:R-:W-:Y:S02]  /*2390*/  IMAD.IADD R11, R11, 0x1, R13 ;  /* 0x000000010b0b7824 */ /* 0x000fe400078e020d */
[----:B------:R-:W-:Y:S02]  /*23a0*/  IMAD.IADD R9, R13, 0x1, R9 ;  /* 0x000000010d097824 */ /* 0x000fe400078e0209 */
[----:B------:R-:W-:Y:S02]  /*23b0*/  IMAD R13, R25, R21, R4 ;  /* 0x00000015190d7224 */ /* 0x000fe400078e0204 */
[----:B------:R-:W-:Y:S02]  /*23c0*/  IMAD R4, R5, R6, RZ ;  /* 0x0000000605047224 */ /* 0x000fe400078e02ff */
[----:B------:R-:W-:Y:S01]  /*23d0*/  IMAD R70, R36, 0x200, R3 ;  /* 0x0000020024467824 */ /* 0x000fe200078e0203 */
[----:B------:R-:W-:-:S02]  /*23e0*/  LOP3.LUT R3, R79, 0x38, R0, 0xf8, !PT ;  /* 0x000000384f037812 */ /* 0x000fc400078ef800 */
[----:B------:R-:W-:Y:S01]  /*23f0*/  LOP3.LUT R12, R12, 0x38, R0, 0xf8, !PT ;  /* 0x000000380c0c7812 */ /* 0x000fe200078ef800 */
[----:B------:R-:W-:Y:S01]  /*2400*/  IMAD.WIDE.U32 R56, R25, R20, R56 ;  /* 0x0000001419387225 */ /* 0x000fe200078e0038 */
[----:B------:R-:W-:-:S03]  /*2410*/  LOP3.LUT R3, R3, R76, RZ, 0x3c, !PT ;  /* 0x0000004c03037212 */ /* 0x000fc600078e3cff */
[----:B------:R-:W-:Y:S01]  /*2420*/  IMAD.WIDE.U32 R34, R25, R20, R34 ;  /* 0x0000001419227225 */ /* 0x000fe200078e0022 */
[----:B------:R-:W-:-:S03]  /*2430*/  LOP3.LUT R12, R12, R32, RZ, 0x3c, !PT ;  /* 0x000000200c0c7212 */ /* 0x000fc600078e3cff */
[----:B------:R-:W-:Y:S01]  /*2440*/  IMAD R15, R25, R7, R4 ;  /* 0x00000007190f7224 */ /* 0x000fe200078e0204 */
[----:B------:R-:W-:Y:S01]  /*2450*/  IADD3 R4, P1, R18, R41, RZ ;  /* 0x0000002912047210 */ /* 0x000fe20007f3e0ff */
[----:B------:R-:W-:Y:S01]  /*2460*/  IMAD.WIDE.U32 R20, R20, 0xc0, RZ ;  /* 0x000000c014147825 */ /* 0x000fe200078e00ff */
[----:B------:R-:W-:-:S03]  /*2470*/  LOP3.LUT R65, R0, 0xfffffff8, RZ, 0xc0, !PT ;  /* 0xfffffff800417812 */ /* 0x000fc600078ec0ff */
[----:B------:R-:W-:-:S04]  /*2480*/  IMAD.WIDE.U32 R58, R58, 0xc0, RZ ;  /* 0x000000c03a3a7825 */ /* 0x000fc800078e00ff */
[----:B------:R-:W-:-:S04]  /*2490*/  IMAD.WIDE.U32 R10, R25, R6, R10 ;  /* 0x00000006190a7225 */ /* 0x000fc800078e000a */
[----:B------:R-:W-:Y:S01]  /*24a0*/  IMAD.WIDE.U32 R8, R25, R6, R8 ;  /* 0x0000000619087225 */ /* 0x000fe200078e0008 */
[----:B------:R-:W-:-:S03]  /*24b0*/  SHF.R.S32.HI R64, RZ, 0x3, R0 ;  /* 0x00000003ff407819 */ /* 0x000fc60000011400 */
[----:B------:R-:W-:Y:S01]  /*24c0*/  IMAD.WIDE.U32 R6, R6, 0xc0, RZ ;  /* 0x000000c006067825 */ /* 0x000fe200078e00ff */
[----:B------:R-:W-:-:S03]  /*24d0*/  IADD3 R73, R59, R73, RZ ;  /* 0x000000493b497210 */ /* 0x000fc60007ffe0ff */
[----:B------:R-:W-:Y:S01]  /*24e0*/  IMAD.IADD R72, R21, 0x1, R31 ;  /* 0x0000000115487824 */ /* 0x000fe200078e021f */
[----:B------:R-:W-:Y:S01]  /*24f0*/  IADD3 R66, R15, R9, RZ ;  /* 0x000000090f427210 */ /* 0x000fe20007ffe0ff */
[----:B------:R-:W-:Y:S01]  /*2500*/  IMAD.X R5, R40, 0x1, R43, P1 ;  /* 0x0000000128057824 */ /* 0x000fe200008e062b */
[----:B------:R-:W-:Y:S01]  /*2510*/  ISETP.GE.AND P1, PT, R16, UR4, PT ;  /* 0x0000000410007c0c */ /* 0x000fe2000bf26270 */
[----:B------:R-:W-:Y:S01]  /*2520*/  IMAD R31, R36, 0x200, R3 ;  /* 0x00000200241f7824 */ /* 0x000fe200078e0203 */
[----:B------:R-:W-:Y:S01]  /*2530*/  ISETP.GE.AND P2, PT, R78, UR4, PT ;  /* 0x000000044e007c0c */ /* 0x000fe2000bf46270 */
[----:B------:R-:W-:Y:S01]  /*2540*/  IMAD.IADD R71, R7, 0x1, R71 ;  /* 0x0000000107477824 */ /* 0x000fe200078e0247 */
[----:B------:R-:W-:Y:S01]  /*2550*/  SHF.R.S32.HI R32, RZ, 0x1f, R65 ;  /* 0x0000001fff207819 */ /* 0x000fe20000011441 */
[----:B------:R-:W-:Y:S02]  /*2560*/  IMAD.IADD R69, R57, 0x1, R13 ;  /* 0x0000000139457824 */ /* 0x000fe400078e020d */
[----:B------:R-:W-:-:S02]  /*2570*/  IMAD.IADD R68, R13, 0x1, R35 ;  /* 0x000000010d447824 */ /* 0x000fc400078e0223 */
[----:B------:R-:W-:Y:S02]  /*2580*/  IMAD.IADD R67, R11, 0x1, R15 ;  /* 0x000000010b437824 */ /* 0x000fe400078e020f */
[----:B------:R-:W-:Y:S02]  /*2590*/  IMAD.IADD R3, R14, 0x1, R12 ;  /* 0x000000010e037824 */ /* 0x000fe400078e020c */
[----:B0-----:R-:W-:-:S07]  /*25a0*/  IMAD.IADD R0, R61, 0x1, R37 ;  /* 0x000000013d007824 */ /* 0x001fce00078e0225 */
.L_x_460:
[----:B------:R-:W2:Y:S01]  /*25b0*/  LDL R44, [R1+0x68] ;  /* 0x00006800012c7983 */ /* 0x000ea20000100800 */
[----:B------:R-:W0:Y:S03]  /*25c0*/  LDC.64 R90, c[0x0][0x300] ;  /* 0x0000c000ff5a7b82 */ /* 0x000e260000000a00 */
[----:B------:R-:W3:Y:S01]  /*25d0*/  LDL.LU R39, [R1] ;  /* 0x0000000001277983 */ /* 0x000ee20000300800 */
[----:B------:R-:W-:Y:S01]  /*25e0*/  VIADD R37, R29, 0xffffffff ;  /* 0xffffffff1d257836 */ /* 0x000fe20000000000 */
[----:B------:R-:W-:Y:S05]  /*25f0*/  YIELD ;  /* 0x0000000000007946 */ /* 0x000fea0003800000 */
[----:B------:R-:W1:Y:S01]  /*2600*/  LDC.64 R84, c[0x0][0x2e8] ;  /* 0x0000ba00ff547b82 */ /* 0x000e620000000a00 */
[----:B------:R-:W-:Y:S01]  /*2610*/  SHF.R.S32.HI R38, RZ, 0x1f, R37 ;  /* 0x0000001fff267819 */ /* 0x000fe20000011425 */
[-C--:B------:R-:W-:Y:S01]  /*2620*/  IMAD R13, R73, R37.reuse, RZ ;  /* 0x00000025490d7224 */ /* 0x080fe200078e02ff */
[----:B------:R-:W-:Y:S01]  /*2630*/  BSSY B0, `(.L_x_411) ;  /* 0x00002f7000007945 */ /* 0x000fe20003800000 */
[----:B------:R-:W-:-:S04]  /*2640*/  IMAD.WIDE.U32 R88, R58, R37, RZ ;  /* 0x000000253a587225 */ /* 0x000fc800078e00ff */
[----:B------:R-:W-:Y:S01]  /*2650*/  IMAD R13, R38, R58, R13 ;  /* 0x0000003a260d7224 */ /* 0x000fe200078e020d */
[----:B------:R-:W-:Y:S01]  /*2660*/  IADD3 R15, P3, R82, R88, RZ ;  /* 0x00000058520f7210 */ /* 0x000fe20007f7e0ff */
[----:B------:R-:W4:Y:S02]  /*2670*/  LDC R92, c[0x0][0x3f4] ;  /* 0x0000fd00ff5c7b82 */ /* 0x000f240000000800 */
[----:B------:R-:W-:Y:S02]  /*2680*/  IMAD.IADD R89, R89, 0x1, R13 ;  /* 0x0000000159597824 */ /* 0x000fe400078e020d */
[----:B0-----:R-:W-:Y:S02]  /*2690*/  IMAD R29, R91, 0x60, RZ ;  /* 0x000000605b1d7824 */ /* 0x001fe400078e02ff */
[----:B------:R-:W-:-:S04]  /*26a0*/  IMAD.WIDE.U32 R12, R90, 0x60, R88 ;  /* 0x000000605a0c7825 */ /* 0x000fc800078e0058 */
[----:B------:R-:W-:Y:S01]  /*26b0*/  IMAD.X R36, R89, 0x1, R80, P3 ;  /* 0x0000000159247824 */ /* 0x000fe200018e0650 */
[----:B------:R-:W-:-:S04]  /*26c0*/  IADD3 R12, P3, R82, R12, RZ ;  /* 0x0000000c520c7210 */ /* 0x000fc80007f7e0ff */
[----:B------:R-:W-:Y:S01]  /*26d0*/  IADD3.X R14, R80, R13, R29, P3, !PT ;  /* 0x0000000d500e7210 */ /* 0x000fe20001ffe41d */
[----:B------:R-:W-:Y:S01]  /*26e0*/  IMAD R13, R19, 0x3000, R70 ;  /* 0x00003000130d7824 */ /* 0x000fe200078e0246 */
[-C--:B-1----:R-:W-:Y:S01]  /*26f0*/  LEA R42, P3, R15, R84.reuse, 0x1 ;  /* 0x000000540f2a7211 */ /* 0x082fe200078608ff */
[----:B------:R-:W-:Y:S02]  /*2700*/  IMAD.MOV.U32 R29, RZ, RZ, R37 ;  /* 0x000000ffff1d7224 */ /* 0x000fe400078e0025 */
[----:B------:R-:W-:Y:S01]  /*2710*/  IMAD R94, R13, 0x2, R28 ;  /* 0x000000020d5e7824 */ /* 0x000fe200078e021c */
[----:B------:R-:W-:Y:S02]  /*2720*/  LEA.HI.X R43, R15, R85, R36, 0x1, P3 ;  /* 0x000000550f2b7211 */ /* 0x000fe400018f0c24 */
[----:B------:R-:W-:Y:S02]  /*2730*/  LEA R40, P3, R12, R84, 0x1 ;  /* 0x000000540c287211 */ /* 0x000fe400078608ff */
[----:B------:R-:W-:-:S02]  /*2740*/  IADD3 R15, R13, 0x20, RZ ;  /* 0x000000200d0f7810 */ /* 0x000fc40007ffe0ff */
[----:B------:R-:W-:Y:S02]  /*2750*/  LEA.HI.X R41, R12, R85, R14, 0x1, P3 ;  /* 0x000000550c297211 */ /* 0x000fe400018f0c0e */
[----:B------:R-:W-:Y:S02]  /*2760*/  ISETP.GT.AND P3, PT, R37, R30, PT ;  /* 0x0000001e2500720c */ /* 0x000fe40003f64270 */
[----:B--2---:R-:W-:Y:S02]  /*2770*/  LOP3.LUT P4, RZ, R44, 0x4, RZ, 0xc0, !PT ;  /* 0x000000042cff7812 */ /* 0x004fe4000788c0ff */
[----:B---3--:R-:W-:-:S09]  /*2780*/  LOP3.LUT R39, R39, 0xfffffffd, RZ, 0xc0, !PT ;  /* 0xfffffffd27277812 */ /* 0x008fd200078ec0ff */
[----:B------:R-:W-:Y:S02]  /*2790*/  @P3 LOP3.LUT R39, R39, 0x2, RZ, 0xfc, !PT ;  /* 0x0000000227273812 */ /* 0x000fe400078efcff */
[----:B----4-:R-:W-:-:S03]  /*27a0*/  ISETP.GE.AND P3, PT, R92, 0x1, PT ;  /* 0x000000015c00780c */ /* 0x010fc60003f66270 */
[----:B------:R0:W-:Y:S01]  /*27b0*/  STL [R1], R39 ;  /* 0x0000002701007387 */ /* 0x0001e20000100800 */
[----:B------:R-:W-:-:S04]  /*27c0*/  @P4 VIADD R15, R13, 0xffffffe0 ;  /* 0xffffffe00d0f4836 */ /* 0x000fc80000000000 */
[----:B------:R-:W-:-:S05]  /*27d0*/  IMAD R86, R15, 0x2, R28 ;  /* 0x000000020f567824 */ /* 0x000fca00078e021c */
[----:B0-----:R-:W-:Y:S05]  /*27e0*/  @!P3 BRA `(.L_x_412) ;  /* 0x0000002c0004b947 */ /* 0x001fea0003800000 */
[----:B------:R-:W-:Y:S01]  /*27f0*/  ULDC.U8 UR4, c[0x0][0x410] ;  /* 0x0001040000047ab9 */ /* 0x000fe20000000000 */
[-C--:B------:R-:W-:Y:S01]  /*2800*/  IMAD R13, R72, R37.reuse, RZ ;  /* 0x00000025480d7224 */ /* 0x080fe200078e02ff */
[----:B------:R-:W-:Y:S01]  /*2810*/  ISETP.NE.AND P3, PT, RZ, UR4, PT ;  /* 0x00000004ff007c0c */ /* 0x000fe2000bf65270 */
[-C--:B------:R-:W-:Y:S02]  /*2820*/  IMAD R15, R71, R37.reuse, RZ ;  /* 0x00000025470f7224 */ /* 0x080fe400078e02ff */
[----:B------:R-:W-:Y:S02]  /*2830*/  IMAD R87, R29, -0xc0, R27 ;  /* 0xffffff401d577824 */ /* 0x000fe400078e021b */
[C---:B------:R-:W-:Y:S02]  /*2840*/  IMAD R13, R38.reuse, R20, R13 ;  /* 0x00000014260d7224 */ /* 0x040fe400078e020d */
[----:B------:R-:W-:Y:S01]  /*2850*/  IMAD R15, R38, R6, R15 ;  /* 0x00000006260f7224 */ /* 0x000fe200078e020f */
[----:B------:R-:W-:Y:S01]  /*2860*/  VIMNMX R87, R87, 0xc0, PT ;  /* 0x000000c057577848 */ /* 0x000fe20003fe0100 */
[----:B------:R-:W-:-:S04]  /*2870*/  IMAD.WIDE.U32 R50, R20, R37, RZ ;  /* 0x0000002514327225 */ /* 0x000fc800078e00ff */
[----:B------:R-:W-:-:S04]  /*2880*/  IMAD.WIDE.U32 R48, R6, R37, RZ ;  /* 0x0000002506307225 */ /* 0x000fc800078e00ff */
[----:B------:R-:W-:Y:S02]  /*2890*/  IMAD.IADD R93, R51, 0x1, R13 ;  /* 0x00000001335d7824 */ /* 0x000fe400078e020d */
[----:B------:R-:W-:Y:S01]  /*28a0*/  IMAD.IADD R83, R49, 0x1, R15 ;  /* 0x0000000131537824 */ /* 0x000fe200078e020f */
[----:B------:R-:W-:Y:S06]  /*28b0*/  @!P3 BRA `(.L_x_413) ;  /* 0x000000140018b947 */ /* 0x000fec0003800000 */
[----:B------:R-:W-:Y:S01]  /*28c0*/  ISETP.GE.AND P4, PT, R18, R87, PT ;  /* 0x000000571200720c */ /* 0x000fe20003f86270 */
[----:B------:R-:W-:Y:S01]  /*28d0*/  BSSY B1, `(.L_x_414) ;  /* 0x000001e000017945 */ /* 0x000fe20003800000 */
[----:B------:R-:W-:Y:S02]  /*28e0*/  CS2R R36, SRZ ;  /* 0x0000000000247805 */ /* 0x000fe4000001ff00 */
[----:B------:R-:W-:Y:S02]  /*28f0*/  CS2R R52, SRZ ;  /* 0x0000000000347805 */ /* 0x000fe4000001ff00 */
[----:B------:R-:W-:Y:S02]  /*2900*/  CS2R R84, SRZ ;  /* 0x0000000000547805 */ /* 0x000fe4000001ff00 */
[----:B------:R-:W-:Y:S02]  /*2910*/  CS2R R54, SRZ ;  /* 0x0000000000367805 */ /* 0x000fe4000001ff00 */
[----:B------:R-:W-:-:S02]  /*2920*/  CS2R R88, SRZ ;  /* 0x0000000000587805 */ /* 0x000fc4000001ff00 */
[----:B------:R-:W-:Y:S02]  /*2930*/  CS2R R44, SRZ ;  /* 0x00000000002c7805 */ /* 0x000fe4000001ff00 */
[----:B------:R-:W-:Y:S02]  /*2940*/  CS2R R38, SRZ ;  /* 0x0000000000267805 */ /* 0x000fe4000001ff00 */
[----:B------:R-:W-:Y:S01]  /*2950*/  CS2R R46, SRZ ;  /* 0x00000000002e7805 */ /* 0x000fe2000001ff00 */
[----:B------:R-:W-:Y:S06]  /*2960*/  @P4 BRA `(.L_x_415) ;  /* 0x0000000000504947 */ /* 0x000fec0003800000 */
[----:B------:R-:W-:Y:S01]  /*2970*/  IADD3 R13, P3, R56, R50, RZ ;  /* 0x00000032380d7210 */ /* 0x000fe20007f7e0ff */
[----:B------:R-:W-:Y:S01]  /*2980*/  ULDC.64 UR4, c[0x0][0x3e8] ;  /* 0x0000fa0000047ab9 */ /* 0x000fe20000000a00 */
[----:B------:R-:W-:Y:S02]  /*2990*/  CS2R R84, SRZ ;  /* 0x0000000000547805 */ /* 0x000fe4000001ff00 */
[----:B------:R-:W-:Y:S01]  /*29a0*/  CS2R R88, SRZ ;  /* 0x0000000000587805 */ /* 0x000fe2000001ff00 */
[----:B------:R-:W-:Y:S01]  /*29b0*/  IMAD.X R14, R93, 0x1, R69, P3 ;  /* 0x000000015d0e7824 */ /* 0x000fe200018e0645 */
[----:B------:R-:W-:-:S05]  /*29c0*/  IADD3 R15, P3, R10, R48, RZ ;  /* 0x000000300a0f7210 */ /* 0x000fca0007f7e0ff */
[----:B------:R-:W-:Y:S01]  /*29d0*/  IMAD.X R52, R83, 0x1, R67, P3 ;  /* 0x0000000153347824 */ /* 0x000fe200018e0643 */
[----:B------:R-:W-:-:S04]  /*29e0*/  LEA R12, P3, R13, UR4, 0x1 ;  /* 0x000000040d0c7c11 */ /* 0x000fc8000f8608ff */
[----:B------:R-:W-:Y:S01]  /*29f0*/  LEA.HI.X R13, R13, UR5, R14, 0x1, P3 ;  /* 0x000000050d0d7c11 */ /* 0x000fe200098f0c0e */
[----:B------:R-:W-:Y:S02]  /*2a00*/  ULDC.64 UR4, c[0x0][0x400] ;  /* 0x0001000000047ab9 */ /* 0x000fe40000000a00 */
[----:B------:R-:W-:-:S04]  /*2a10*/  LEA R14, P3, R15, UR4, 0x1 ;  /* 0x000000040f0e7c11 */ /* 0x000fc8000f8608ff */
[----:B------:R-:W-:Y:S02]  /*2a20*/  LEA.HI.X R15, R15, UR5, R52, 0x1, P3 ;  /* 0x000000050f0f7c11 */ /* 0x000fe400098f0c34 */
[----:B------:R-:W-:Y:S02]  /*2a30*/  ISETP.GE.AND P3, PT, R22, R92, PT ;  /* 0x0000005c1600720c */ /* 0x000fe40003f66270 */
[----:B------:R-:W-:Y:S02]  /*2a40*/  CS2R R52, SRZ ;  /* 0x0000000000347805 */ /* 0x000fe4000001ff00 */
[----:B------:R-:W-:-:S09]  /*2a50*/  CS2R R54, SRZ ;  /* 0x0000000000367805 */ /* 0x000fd2000001ff00 */
[----:B------:R0:W5:Y:S04]  /*2a60*/  @!P3 LDG.E.64 R84, desc[UR56][R12.64] ;  /* 0x000000380c54b981 */ /* 0x000168000c1e1b00 */
[----:B------:R0:W5:Y:S01]  /*2a70*/  @!P3 LDG.E.64 R88, desc[UR56][R14.64] ;  /* 0x000000380e58b981 */ /* 0x000162000c1e1b00 */
[----:B------:R-:W-:-:S13]  /*2a80*/  ISETP.GE.AND P3, PT, R154, R92, PT ;  /* 0x0000005c9a00720c */ /* 0x000fda0003f66270 */
[----:B------:R0:W5:Y:S04]  /*2a90*/  @!P3 LDG.E.64 R52, desc[UR56][R12.64+0x20] ;  /* 0x000020380c34b981 */ /* 0x000168000c1e1b00 */
[----:B------:R0:W5:Y:S02]  /*2aa0*/  @!P3 LDG.E.64 R54, desc[UR56][R14.64+0x20] ;  /* 0x000020380e36b981 */ /* 0x000164000c1e1b00 */
.L_x_415:
[----:B------:R-:W-:Y:S05]  /*2ab0*/  BSYNC B1 ;  /* 0x0000000000017941 */ /* 0x000fea0003800000 */
.L_x_414:
[----:B0-----:R-:W-:Y:S01]  /*2ac0*/  IADD3 R12, R18, 0x60, RZ ;  /* 0x00000060120c7810 */ /* 0x001fe20007ffe0ff */
[----:B------:R-:W-:Y:S01]  /*2ad0*/  BSSY B1, `(.L_x_416) ;  /* 0x0000021000017945 */ /* 0x000fe20003800000 */
[----:B-----5:R-:W-:Y:S02]  /*2ae0*/  IMAD.MOV.U32 R90, RZ, RZ, R52 ;  /* 0x000000ffff5a7224 */ /* 0x020fe400078e0034 */
[----:B------:R-:W-:Y:S01]  /*2af0*/  ISETP.GE.AND P5, PT, R12, R87, PT ;  /* 0x000000570c00720c */ /* 0x000fe20003fa6270 */
[----:B------:R-:W-:-:S12]  /*2b00*/  IMAD.MOV.U32 R91, RZ, RZ, R53 ;  /* 0x000000ffff5b7224 */ /* 0x000fd800078e0035 */
[----:B------:R-:W-:Y:S05]  /*2b10*/  @P5 BRA `(.L_x_417) ;  /* 0x0000000000705947 */ /* 0x000fea0003800000 */
[----:B------:R-:W0:Y:S01]  /*2b20*/  LDC.64 R12, c[0x0][0x3f8] ;  /* 0x0000fe00ff0c7b82 */ /* 0x000e220000000a00 */
[----:B------:R-:W-:Y:S01]  /*2b30*/  IMAD.MOV.U32 R51, RZ, RZ, R93 ;  /* 0x000000ffff337224 */ /* 0x000fe200078e005d */
[----:B------:R-:W-:Y:S01]  /*2b40*/  ULDC.64 UR4, c[0x0][0x3e8] ;  /* 0x0000fa0000047ab9 */ /* 0x000fe20000000a00 */
[----:B------:R-:W-:Y:S01]  /*2b50*/  IMAD.MOV.U32 R49, RZ, RZ, R83 ;  /* 0x000000ffff317224 */ /* 0x000fe200078e0053 */
[----:B------:R-:W-:Y:S02]  /*2b60*/  CS2R R44, SRZ ;  /* 0x00000000002c7805 */ /* 0x000fe4000001ff00 */
[----:B------:R-:W-:Y:S01]  /*2b70*/  CS2R R46, SRZ ;  /* 0x00000000002e7805 */ /* 0x000fe2000001ff00 */
[----:B0-----:R-:W-:-:S04]  /*2b80*/  IMAD.WIDE.U32 R50, R12, 0x60, R50 ;  /* 0x000000600c327825 */ /* 0x001fc800078e0032 */
[----:B------:R-:W-:Y:S01]  /*2b90*/  IMAD R13, R13, 0x60, RZ ;  /* 0x000000600d0d7824 */ /* 0x000fe200078e02ff */
[----:B------:R-:W-:-:S04]  /*2ba0*/  IADD3 R14, P3, R56, R50, RZ ;  /* 0x00000032380e7210 */ /* 0x000fc80007f7e0ff */
[----:B------:R-:W-:Y:S02]  /*2bb0*/  IADD3.X R51, R69, R51, R13, P3, !PT ;  /* 0x0000003345337210 */ /* 0x000fe40001ffe40d */
[----:B------:R-:W0:Y:S02]  /*2bc0*/  LDC.64 R12, c[0x0][0x408] ;  /* 0x00010200ff0c7b82 */ /* 0x000e240000000a00 */
[----:B0-----:R-:W-:-:S04]  /*2bd0*/  IMAD.WIDE.U32 R48, R12, 0x60, R48 ;  /* 0x000000600c307825 */ /* 0x001fc800078e0030 */
[----:B------:R-:W-:Y:S01]  /*2be0*/  IMAD R13, R13, 0x60, RZ ;  /* 0x000000600d0d7824 */ /* 0x000fe200078e02ff */
[----:B------:R-:W-:-:S04]  /*2bf0*/  IADD3 R15, P3, R10, R48, RZ ;  /* 0x000000300a0f7210 */ /* 0x000fc80007f7e0ff */
[----:B------:R-:W-:Y:S02]  /*2c00*/  IADD3.X R48, R67, R49, R13, P3, !PT ;  /* 0x0000003143307210 */ /* 0x000fe40001ffe40d */
        /* <DEDUP_REMOVED lines=13> */
.L_x_417:
[----:B------:R-:W-:Y:S05]  /*2ce0*/  BSYNC B1 ;  /* 0x0000000000017941 */ /* 0x000fea0003800000 */
.L_x_416:
[----:B0-----:R-:W-:Y:S01]  /*2cf0*/  IMAD.MOV.U32 R12, RZ, RZ, R84 ;  /* 0x000000ffff0c7224 */ /* 0x001fe200078e0054 */
[----:B------:R-:W-:Y:S01]  /*2d00*/  MOV R14, R88 ;  /* 0x00000058000e7202 */ /* 0x000fe20000000f00 */
[----:B------:R-:W-:Y:S01]  /*2d10*/  IMAD.MOV.U32 R13, RZ, RZ, R85 ;  /* 0x000000ffff0d7224 */ /* 0x000fe200078e0055 */
[----:B------:R-:W-:Y:S01]  /*2d20*/  ISETP.NE.AND P3, PT, R156, 0x3, PT ;  /* 0x000000039c00780c */ /* 0x000fe20003f65270 */
[----:B------:R-:W-:Y:S01]  /*2d30*/  IMAD.MOV.U32 R15, RZ, RZ, R89 ;  /* 0x000000ffff0f7224 */ /* 0x000fe200078e0059 */
[----:B------:R-:W-:Y:S01]  /*2d40*/  PRMT R49, R49, 0x5410, R12 ;  /* 0x0000541031317816 */ /* 0x000fe2000000000c */
[----:B------:R-:W-:Y:S01]  /*2d50*/  IMAD.MOV.U32 R12, RZ, RZ, R54 ;  /* 0x000000ffff0c7224 */ /* 0x000fe200078e0036 */
[----:B------:R-:W-:Y:S01]  /*2d60*/  PRMT R51, R51, 0x5410, R13 ;  /* 0x0000541033337816 */ /* 0x000fe2000000000d */
[----:B------:R-:W-:Y:S01]  /*2d70*/  IMAD.MOV.U32 R13, RZ, RZ, R55 ;  /* 0x000000ffff0d7224 */ /* 0x000fe200078e0037 */
[----:B------:R-:W-:Y:S01]  /*2d80*/  PRMT R102, R14, 0x7610, R102 ;  /* 0x000076100e667816 */ /* 0x000fe20000000066 */
[----:B-----5:R-:W-:Y:S01]  /*2d90*/  IMAD.MOV.U32 R14, RZ, RZ, R44 ;  /* 0x000000ffff0e7224 */ /* 0x020fe200078e002c */
[----:B------:R-:W-:Y:S01]  /*2da0*/  PRMT R99, R12, 0x7610, R99 ;  /* 0x000076100c637816 */ /* 0x000fe20000000063 */
[----:B------:R-:W-:Y:S01]  /*2db0*/  IMAD.MOV.U32 R12, RZ, RZ, R36 ;  /* 0x000000ffff0c7224 */ /* 0x000fe200078e0024 */
[----:B------:R-:W-:Y:S01]  /*2dc0*/  PRMT R98, R13, 0x7610, R98 ;  /* 0x000076100d627816 */ /* 0x000fe20000000062 */
[----:B------:R-:W-:Y:S01]  /*2dd0*/  IMAD.MOV.U32 R13, RZ, RZ, R37 ;  /* 0x000000ffff0d7224 */ /* 0x000fe200078e0025 */
[----:B------:R-:W-:Y:S01]  /*2de0*/  PRMT R104, R15, 0x7610, R104 ;  /* 0x000076100f687816 */ /* 0x000fe20000000068 */
[----:B------:R-:W-:Y:S01]  /*2df0*/  IMAD.MOV.U32 R15, RZ, RZ, R45 ;  /* 0x000000ffff0f7224 */ /* 0x000fe200078e002d */
[----:B------:R-:W-:-:S02]  /*2e00*/  PRMT R100, R91, 0x7610, R100 ;  /* 0x000076105b647816 */ /* 0x000fc40000000064 */
[----:B------:R-:W-:Y:S01]  /*2e10*/  PRMT R49, R12, 0x7610, R49 ;  /* 0x000076100c317816 */ /* 0x000fe20000000031 */
[----:B------:R-:W-:Y:S01]  /*2e20*/  IMAD.MOV.U32 R12, RZ, RZ, R38 ;  /* 0x000000ffff0c7224 */ /* 0x000fe200078e0026 */
[----:B------:R-:W-:Y:S01]  /*2e30*/  PRMT R50, R13, 0x7610, R50 ;  /* 0x000076100d327816 */ /* 0x000fe20000000032 */
[----:B------:R-:W-:Y:S01]  /*2e40*/  IMAD.MOV.U32 R13, RZ, RZ, R39 ;  /* 0x000000ffff0d7224 */ /* 0x000fe200078e0027 */
[----:B------:R-:W-:Y:S01]  /*2e50*/  PRMT R91, R14, 0x7610, R91 ;  /* 0x000076100e5b7816 */ /* 0x000fe2000000005b */
[----:B------:R-:W-:Y:S01]  /*2e60*/  IMAD.MOV.U32 R14, RZ, RZ, R46 ;  /* 0x000000ffff0e7224 */ /* 0x000fe200078e002e */
[----:B------:R-:W-:Y:S02]  /*2e70*/  PRMT R93, R15, 0x7610, R93 ;  /* 0x000076100f5d7816 */ /* 0x000fe4000000005d */
[----:B------:R-:W-:Y:S02]  /*2e80*/  MOV R15, R47 ;  /* 0x0000002f000f7202 */ /* 0x000fe40000000f00 */
[----:B------:R-:W-:-:S02]  /*2e90*/  PRMT R101, R90, 0x7610, R101 ;  /* 0x000076105a657816 */ /* 0x000fc40000000065 */
[----:B------:R-:W-:Y:S02]  /*2ea0*/  PRMT R51, R12, 0x7610, R51 ;  /* 0x000076100c337816 */ /* 0x000fe40000000033 */
[----:B------:R-:W-:Y:S02]  /*2eb0*/  PRMT R90, R13, 0x7610, R90 ;  /* 0x000076100d5a7816 */ /* 0x000fe4000000005a */
[----:B------:R-:W-:Y:S02]  /*2ec0*/  PRMT R96, R14, 0x7610, R96 ;  /* 0x000076100e607816 */ /* 0x000fe40000000060 */
[----:B------:R-:W-:Y:S01]  /*2ed0*/  PRMT R97, R15, 0x7610, R97 ;  /* 0x000076100f617816 */ /* 0x000fe20000000061 */
[----:B------:R-:W-:Y:S06]  /*2ee0*/  @!P3 BRA `(.L_x_418) ;  /* 0x000000000004b947 */ /* 0x000fec0003800000 */
[----:B------:R-:W-:Y:S01]  /*2ef0*/  BPT.TRAP 0x1 ;  /* 0x000000040000795c */ /* 0x000fe20000300000 */
.L_x_418:
[----:B------:R-:W-:Y:S01]  /*2f00*/  IMAD R83, R19, 0x8, R2 ;  /* 0x0000000813537824 */ /* 0x000fe200078e0202 */
[----:B------:R-:W-:Y:S01]  /*2f10*/  SHF.L.U32 R95, R153, 0x1f, RZ ;  /* 0x0000001f995f7819 */ /* 0x000fe200000006ff */
[----:B------:R-:W-:Y:S03]  /*2f20*/  BSSY B1, `(.L_x_419) ;  /* 0x0000003000017945 */ /* 0x000fe60003800000 */
[----:B------:R-:W0:Y:S02]  /*2f30*/  SYNCS.PHASECHK.TRANS64.TRYWAIT P6, [R83+URZ+0x30890], R95 ;  /* 0x0308905f530075a7 */ /* 0x000e2400080c017f */
[----:B0-----:R-:W-:Y:S05]  /*2f40*/  @!P6 BRA `(.L_x_420) ;  /* 0x0000016800bce947 */ /* 0x001fea0003800000 */
.L_x_672:
[----:B------:R-:W-:Y:S05]  /*2f50*/  BSYNC B1 ;  /* 0x0000000000017941 */ /* 0x000fea0003800000 */
.L_x_419:
[----:B------:R-:W-:Y:S04]  /*2f60*/  BSSY B1, `(.L_x_421) ;  /* 0x000006d000017945 */ /* 0x000fe80003800000 */
[----:B------:R-:W-:Y:S05]  /*2f70*/  @P4 BRA `(.L_x_422) ;  /* 0x0000000400ac4947 */ /* 0x000fea0003800000 */
[----:B------:R-:W-:Y:S04]  /*2f80*/  BSSY B2, `(.L_x_423) ;  /* 0x0000036000027945 */ /* 0x000fe80003800000 */
[----:B------:R-:W-:Y:S05]  /*2f90*/  @P1 BRA `(.L_x_424) ;  /* 0x0000000000d01947 */ /* 0x000fea0003800000 */
[----:B------:R1:W2:Y:S01]  /*2fa0*/  LDS.128 R12, [R94+0x12000] ;  /* 0x012000005e0c7984 */ /* 0x0002a20000000c00 */
[----:B------:R-:W-:Y:S01]  /*2fb0*/  ISETP.GE.AND P4, PT, R22, R92, PT ;  /* 0x0000005c1600720c */ /* 0x000fe20003f86270 */
[----:B------:R-:W-:-:S12]  /*2fc0*/  BSSY B3, `(.L_x_425) ;  /* 0x0000030000037945 */ /* 0x000fd80003800000 */
[----:B-1----:R-:W-:Y:S05]  /*2fd0*/  @P4 BRA `(.L_x_426) ;  /* 0x0000000000b84947 */ /* 0x002fea0003800000 */
[----:B------:R-:W-:Y:S01]  /*2fe0*/  SHF.R.U64 R84, R84, 0x10, R85 ;  /* 0x0000001054547819 */ /* 0x000fe20000001255 */
[----:B--2---:R-:W-:Y:S01]  /*2ff0*/  IMAD.U32 R48, R14, 0x10000, RZ ;  /* 0x000100000e307824 */ /* 0x004fe200078e00ff */
[--C-:B------:R-:W-:Y:S02]  /*3000*/  SHF.R.U64 R105, R88, 0x10, R89.reuse ;  /* 0x0000001058697819 */ /* 0x100fe40000001259 */
[----:B------:R-:W-:Y:S01]  /*3010*/  SHF.R.U32.HI R107, RZ, 0x10, R89 ;  /* 0x00000010ff6b7819 */ /* 0x000fe20000011659 */
[----:B------:R-:W-:Y:S01]  /*3020*/  IMAD.U32 R89, R13, 0x10000, RZ ;  /* 0x000100000d597824 */ /* 0x000fe200078e00ff */
[----:B------:R-:W-:Y:S02]  /*3030*/  SHF.R.U32.HI R103, RZ, 0x10, R85 ;  /* 0x00000010ff677819 */ /* 0x000fe40000011655 */
[----:B------:R-:W-:Y:S02]  /*3040*/  PRMT R84, R49, 0x5432, R84 ;  /* 0x0000543231547816 */ /* 0x000fe40000000054 */
[----:B------:R-:W-:-:S02]  /*3050*/  PRMT R105, R102, 0x5410, R105 ;  /* 0x0000541066697816 */ /* 0x000fc40000000069 */
[----:B------:R-:W-:Y:S02]  /*3060*/  PRMT R107, R104, 0x5410, R107 ;  /* 0x00005410686b7816 */ /* 0x000fe4000000006b */
[----:B------:R-:W-:Y:S02]  /*3070*/  PRMT R103, R51, 0x5432, R103 ;  /* 0x0000543233677816 */ /* 0x000fe40000000067 */
[----:B------:R-:W-:Y:S01]  /*3080*/  LOP3.LUT R85, R14, 0xffff0000, RZ, 0xc0, !PT ;  /* 0xffff00000e557812 */ /* 0x000fe200078ec0ff */
[----:B------:R-:W-:Y:S01]  /*3090*/  IMAD.U32 R108, R107, 0x10000, RZ ;  /* 0x000100006b6c7824 */ /* 0x000fe200078e00ff */
[----:B------:R-:W-:Y:S01]  /*30a0*/  LOP3.LUT R88, R13, 0xffff0000, RZ, 0xc0, !PT ;  /* 0xffff00000d587812 */ /* 0x000fe200078ec0ff */
[----:B------:R-:W-:Y:S01]  /*30b0*/  IMAD.U32 R104, R103, 0x10000, RZ ;  /* 0x0001000067687824 */ /* 0x000fe200078e00ff */
[----:B------:R-:W-:Y:S01]  /*30c0*/  LOP3.LUT R106, R105, 0xffff0000, RZ, 0xc0, !PT ;  /* 0xffff0000696a7812 */ /* 0x000fe200078ec0ff */
[----:B------:R-:W-:Y:S01]  /*30d0*/  FMUL.FTZ R111, R85, R108 ;  /* 0x0000006c556f7220 */ /* 0x000fe20000410000 */
[----:B------:R-:W-:Y:S01]  /*30e0*/  LOP3.LUT R102, R84, 0xffff0000, RZ, 0xc0, !PT ;  /* 0xffff000054667812 */ /* 0x000fe200078ec0ff */
[----:B------:R-:W-:Y:S01]  /*30f0*/  IMAD.U32 R105, R105, 0x10000, RZ ;  /* 0x0001000069697824 */ /* 0x000fe200078e00ff */
[----:B------:R-:W-:Y:S01]  /*3100*/  LOP3.LUT R14, R15, 0xffff0000, RZ, 0xc0, !PT ;  /* 0xffff00000f0e7812 */ /* 0x000fe200078ec0ff */
[C---:B------:R-:W-:Y:S01]  /*3110*/  FMUL.FTZ R110, R88.reuse, R106 ;  /* 0x0000006a586e7220 */ /* 0x040fe20000410000 */
[----:B------:R-:W-:Y:S01]  /*3120*/  LOP3.LUT R107, R107, 0xffff0000, RZ, 0xc0, !PT ;  /* 0xffff00006b6b7812 */ /* 0x000fe200078ec0ff */
[----:B------:R-:W-:Y:S01]  /*3130*/  FMUL.FTZ R109, R88, R102 ;  /* 0x00000066586d7220 */ /* 0x000fe20000410000 */
[----:B------:R-:W-:Y:S01]  /*3140*/  LOP3.LUT R103, R103, 0xffff0000, RZ, 0xc0, !PT ;  /* 0xffff000067677812 */ /* 0x000fe200078ec0ff */
[C---:B------:R-:W-:Y:S01]  /*3150*/  IMAD.U32 R13, R12.reuse, 0x10000, RZ ;  /* 0x000100000c0d7824 */ /* 0x040fe200078e00ff */
[----:B------:R-:W-:Y:S01]  /*3160*/  LOP3.LUT R88, R12, 0xffff0000, RZ, 0xc0, !PT ;  /* 0xffff00000c587812 */ /* 0x000fe200078ec0ff */
[----:B------:R-:W-:Y:S01]  /*3170*/  FMUL.FTZ R85, R85, R104 ;  /* 0x0000006855557220 */ /* 0x000fe20000410000 */
[----:B------:R-:W-:Y:S01]  /*3180*/  SHF.L.U32 R84, R84, 0x10, RZ ;  /* 0x0000001054547819 */ /* 0x000fe200000006ff */
[----:B------:R-:W-:Y:S01]  /*3190*/  FFMA.FTZ R12, R89, R102, -R110 ;  /* 0x00000066590c7223 */ /* 0x000fe2000001086e */
[----:B------:R-:W-:Y:S01]  /*31a0*/  FFMA.FTZ R111, R48, R104, -R111 ;  /* 0x00000068306f7223 */ /* 0x000fe2000001086f */
[C---:B------:R-:W-:Y:S01]  /*31b0*/  FMUL.FTZ R102, R14.reuse, R107 ;  /* 0x0000006b0e667220 */ /* 0x040fe20000410000 */
[----:B------:R-:W-:Y:S01]  /*31c0*/  FMUL.FTZ R104, R14, R103 ;  /* 0x000000670e687220 */ /* 0x000fe20000410000 */
[----:B------:R-:W-:Y:S01]  /*31d0*/  FMUL.FTZ R14, R88, R105 ;  /* 0x00000069580e7220 */ /* 0x000fe20000410000 */
[----:B------:R-:W-:-:S02]  /*31e0*/  IMAD.U32 R15, R15, 0x10000, RZ ;  /* 0x000100000f0f7824 */ /* 0x000fc400078e00ff */
[----:B------:R-:W-:Y:S01]  /*31f0*/  FFMA.FTZ R109, R89, R106, R109 ;  /* 0x0000006a596d7223 */ /* 0x000fe2000001006d */
[----:B------:R-:W-:Y:S01]  /*3200*/  FFMA.FTZ R48, R48, R108, R85 ;  /* 0x0000006c30307223 */ /* 0x000fe20000010055 */
[-C--:B------:R-:W-:Y:S01]  /*3210*/  FMUL.FTZ R88, R88, R84.reuse ;  /* 0x0000005458587220 */ /* 0x080fe20000410000 */
[----:B------:R-:W-:Y:S01]  /*3220*/  FFMA.FTZ R14, R13, R84, -R14 ;  /* 0x000000540d0e7223 */ /* 0x000fe2000001080e */
[C---:B------:R-:W-:Y:S01]  /*3230*/  FFMA.FTZ R102, R15.reuse, R103, -R102 ;  /* 0x000000670f667223 */ /* 0x040fe20000010866 */
[----:B------:R-:W-:Y:S01]  /*3240*/  FFMA.FTZ R15, R15, R107, R104 ;  /* 0x0000006b0f0f7223 */ /* 0x000fe20000010068 */
[----:B------:R-:W-:Y:S01]  /*3250*/  FFMA.FTZ R13, R13, R105, R88 ;  /* 0x000000690d0d7223 */ /* 0x000fe20000010058 */
[----:B------:R-:W-:Y:S02]  /*3260*/  F2FP.BF16.F32.PACK_AB R109, R109, R12 ;  /* 0x0000000c6d6d723e */ /* 0x000fe400000010ff */
[----:B------:R-:W-:Y:S02]  /*3270*/  F2FP.BF16.F32.PACK_AB R48, R48, R111 ;  /* 0x0000006f3030723e */ /* 0x000fe400000010ff */
[----:B------:R-:W-:Y:S01]  /*3280*/  F2FP.BF16.F32.PACK_AB R12, R13, R14 ;  /* 0x0000000e0d0c723e */ /* 0x000fe200000010ff */
[----:B------:R-:W-:Y:S01]  /*3290*/  IMAD.MOV.U32 R13, RZ, RZ, R109 ;  /* 0x000000ffff0d7224 */ /* 0x000fe200078e006d */
[----:B------:R-:W-:Y:S01]  /*32a0*/  F2FP.BF16.F32.PACK_AB R15, R15, R102 ;  /* 0x000000660f0f723e */ /* 0x000fe200000010ff */
[----:B------:R-:W-:-:S07]  /*32b0*/  IMAD.MOV.U32 R14, RZ, RZ, R48 ;  /* 0x000000ffff0e7224 */ /* 0x000fce00078e0030 */
.L_x_426:
[----:B------:R-:W-:Y:S05]  /*32c0*/  BSYNC B3 ;  /* 0x0000000000037941 */ /* 0x000fea0003800000 */
.L_x_425:
[----:B--2---:R1:W-:Y:S02]  /*32d0*/  STG.E.128 desc[UR56][R42.64], R12 ;  /* 0x0000000c2a007986 */ /* 0x0043e4000c101d38 */
.L_x_424:
[----:B------:R-:W-:Y:S05]  /*32e0*/  BSYNC B2 ;  /* 0x0000000000027941 */ /* 0x000fea0003800000 */
.L_x_423:
[----:B------:R-:W-:Y:S05]  /*32f0*/  @P2 BRA `(.L_x_422) ;  /* 0x0000000000cc2947 */ /* 0x000fea0003800000 */
[----:B-1----:R1:W2:Y:S01]  /*3300*/  LDS.128 R12, [R86+0x12000] ;  /* 0x01200000560c7984 */ /* 0x0022a20000000c00 */
[----:B------:R-:W-:Y:S01]  /*3310*/  ISETP.GE.AND P4, PT, R154, R92, PT ;  /* 0x0000005c9a00720c */ /* 0x000fe20003f86270 */
[----:B------:R-:W-:-:S12]  /*3320*/  BSSY B2, `(.L_x_427) ;  /* 0x000002f000027945 */ /* 0x000fd80003800000 */
[----:B-1----:R-:W-:Y:S05]  /*3330*/  @P4 BRA `(.L_x_428) ;  /* 0x0000000000b44947 */ /* 0x002fea0003800000 */
[----:B------:R-:W-:Y:S02]  /*3340*/  SHF.R.U64 R84, R54, 0x10, R55 ;  /* 0x0000001036547819 */ /* 0x000fe40000001237 */
[--C-:B------:R-:W-:Y:S01]  /*3350*/  SHF.R.U64 R88, R52, 0x10, R53.reuse ;  /* 0x0000001034587819 */ /* 0x100fe20000001235 */
[----:B--2---:R-:W-:Y:S01]  /*3360*/  IMAD.U32 R52, R14, 0x10000, RZ ;  /* 0x000100000e347824 */ /* 0x004fe200078e00ff */
[----:B------:R-:W-:Y:S02]  /*3370*/  SHF.R.U32.HI R53, RZ, 0x10, R53 ;  /* 0x00000010ff357819 */ /* 0x000fe40000011635 */
[----:B------:R-:W-:Y:S02]  /*3380*/  PRMT R99, R99, 0x5410, R84 ;  /* 0x0000541063637816 */ /* 0x000fe40000000054 */
[----:B------:R-:W-:Y:S02]  /*3390*/  PRMT R101, R101, 0x5410, R88 ;  /* 0x0000541065657816 */ /* 0x000fe40000000058 */
[----:B------:R-:W-:-:S02]  /*33a0*/  SHF.R.U32.HI R55, RZ, 0x10, R55 ;  /* 0x00000010ff377819 */ /* 0x000fc40000011637 */
[----:B------:R-:W-:Y:S02]  /*33b0*/  PRMT R100, R100, 0x5410, R53 ;  /* 0x0000541064647816 */ /* 0x000fe40000000035 */
[----:B------:R-:W-:Y:S02]  /*33c0*/  LOP3.LUT R53, R13, 0xffff0000, RZ, 0xc0, !PT ;  /* 0xffff00000d357812 */ /* 0x000fe400078ec0ff */
[----:B------:R-:W-:Y:S02]  /*33d0*/  LOP3.LUT R88, R99, 0xffff0000, RZ, 0xc0, !PT ;  /* 0xffff000063587812 */ /* 0x000fe400078ec0ff */
[C---:B------:R-:W-:Y:S01]  /*33e0*/  LOP3.LUT R84, R101.reuse, 0xffff0000, RZ, 0xc0, !PT ;  /* 0xffff000065547812 */ /* 0x040fe200078ec0ff */
[----:B------:R-:W-:Y:S01]  /*33f0*/  IMAD.U32 R101, R101, 0x10000, RZ ;  /* 0x0001000065657824 */ /* 0x000fe200078e00ff */
[----:B------:R-:W-:Y:S01]  /*3400*/  PRMT R98, R98, 0x5410, R55 ;  /* 0x0000541062627816 */ /* 0x000fe20000000037 */
[----:B------:R-:W-:Y:S01]  /*3410*/  FMUL.FTZ R102, R53, R88 ;  /* 0x0000005835667220 */ /* 0x000fe20000410000 */
[----:B------:R-:W-:Y:S01]  /*3420*/  LOP3.LUT R54, R14, 0xffff0000, RZ, 0xc0, !PT ;  /* 0xffff00000e367812 */ /* 0x000fe200078ec0ff */
[C---:B------:R-:W-:Y:S01]  /*3430*/  IMAD.U32 R14, R15.reuse, 0x10000, RZ ;  /* 0x000100000f0e7824 */ /* 0x040fe200078e00ff */
[----:B------:R-:W-:Y:S01]  /*3440*/  LOP3.LUT R48, R15, 0xffff0000, RZ, 0xc0, !PT ;  /* 0xffff00000f307812 */ /* 0x000fe200078ec0ff */
[----:B------:R-:W-:-:S02]  /*3450*/  IMAD.U32 R15, R13, 0x10000, RZ ;  /* 0x000100000d0f7824 */ /* 0x000fc400078e00ff */
[-C--:B------:R-:W-:Y:S01]  /*3460*/  FMUL.FTZ R53, R53, R84.reuse ;  /* 0x0000005435357220 */ /* 0x080fe20000410000 */
[----:B------:R-:W-:Y:S01]  /*3470*/  IMAD.U32 R85, R98, 0x10000, RZ ;  /* 0x0001000062557824 */ /* 0x000fe200078e00ff */
[----:B------:R-:W-:Y:S01]  /*3480*/  SHF.L.U32 R99, R99, 0x10, RZ ;  /* 0x0000001063637819 */ /* 0x000fe200000006ff */
[C---:B------:R-:W-:Y:S01]  /*3490*/  FFMA.FTZ R102, R15.reuse, R84, -R102 ;  /* 0x000000540f667223 */ /* 0x040fe20000010866 */
[----:B------:R-:W-:Y:S01]  /*34a0*/  FFMA.FTZ R89, R15, R88, R53 ;  /* 0x000000580f597223 */ /* 0x000fe20000010035 */
[----:B------:R-:W-:Y:S02]  /*34b0*/  IMAD.U32 R13, R12, 0x10000, RZ ;  /* 0x000100000c0d7824 */ /* 0x000fe400078e00ff */
[----:B------:R-:W-:Y:S01]  /*34c0*/  FMUL.FTZ R103, R54, R85 ;  /* 0x0000005536677220 */ /* 0x000fe20000410000 */
[----:B------:R-:W-:Y:S01]  /*34d0*/  IMAD.U32 R55, R100, 0x10000, RZ ;  /* 0x0001000064377824 */ /* 0x000fe200078e00ff */
[----:B------:R-:W-:Y:S02]  /*34e0*/  LOP3.LUT R53, R98, 0xffff0000, RZ, 0xc0, !PT ;  /* 0xffff000062357812 */ /* 0x000fe400078ec0ff */
[----:B------:R-:W-:Y:S01]  /*34f0*/  LOP3.LUT R15, R100, 0xffff0000, RZ, 0xc0, !PT ;  /* 0xffff0000640f7812 */ /* 0x000fe200078ec0ff */
[-C--:B------:R-:W-:Y:S01]  /*3500*/  FMUL.FTZ R105, R54, R55.reuse ;  /* 0x0000003736697220 */ /* 0x080fe20000410000 */
[----:B------:R-:W-:Y:S01]  /*3510*/  LOP3.LUT R12, R12, 0xffff0000, RZ, 0xc0, !PT ;  /* 0xffff00000c0c7812 */ /* 0x000fe200078ec0ff */
[----:B------:R-:W-:Y:S01]  /*3520*/  FFMA.FTZ R103, R52, R55, -R103 ;  /* 0x0000003734677223 */ /* 0x000fe20000010867 */
[C---:B------:R-:W-:Y:S01]  /*3530*/  FMUL.FTZ R55, R48.reuse, R53 ;  /* 0x0000003530377220 */ /* 0x040fe20000410000 */
[----:B------:R-:W-:Y:S01]  /*3540*/  FMUL.FTZ R54, R48, R15 ;  /* 0x0000000f30367220 */ /* 0x000fe20000410000 */
[----:B------:R-:W-:Y:S01]  /*3550*/  FFMA.FTZ R52, R52, R85, R105 ;  /* 0x0000005534347223 */ /* 0x000fe20000010069 */
[C---:B------:R-:W-:Y:S01]  /*3560*/  FMUL.FTZ R48, R12.reuse, R99 ;  /* 0x000000630c307220 */ /* 0x040fe20000410000 */
[----:B------:R-:W-:Y:S01]  /*3570*/  FMUL.FTZ R12, R12, R101 ;  /* 0x000000650c0c7220 */ /* 0x000fe20000410000 */
[C---:B------:R-:W-:Y:S01]  /*3580*/  FFMA.FTZ R55, R14.reuse, R15, -R55 ;  /* 0x0000000f0e377223 */ /* 0x040fe20000010837 */
[----:B------:R-:W-:Y:S01]  /*3590*/  FFMA.FTZ R54, R14, R53, R54 ;  /* 0x000000350e367223 */ /* 0x000fe20000010036 */
[C---:B------:R-:W-:Y:S01]  /*35a0*/  FFMA.FTZ R48, R13.reuse, R101, -R48 ;  /* 0x000000650d307223 */ /* 0x040fe20000010830 */
[----:B------:R-:W-:Y:S01]  /*35b0*/  FFMA.FTZ R13, R13, R99, R12 ;  /* 0x000000630d0d7223 */ /* 0x000fe2000001000c */
[----:B------:R-:W-:-:S02]  /*35c0*/  F2FP.BF16.F32.PACK_AB R89, R89, R102 ;  /* 0x000000665959723e */ /* 0x000fc400000010ff */
[----:B------:R-:W-:Y:S02]  /*35d0*/  F2FP.BF16.F32.PACK_AB R15, R54, R55 ;  /* 0x00000037360f723e */ /* 0x000fe400000010ff */
[----:B------:R-:W-:Y:S01]  /*35e0*/  F2FP.BF16.F32.PACK_AB R12, R13, R48 ;  /* 0x000000300d0c723e */ /* 0x000fe200000010ff */
[----:B------:R-:W-:Y:S01]  /*35f0*/  IMAD.MOV.U32 R13, RZ, RZ, R89 ;  /* 0x000000ffff0d7224 */ /* 0x000fe200078e0059 */
[----:B------:R-:W-:-:S07]  /*3600*/  F2FP.BF16.F32.PACK_AB R14, R52, R103 ;  /* 0x00000067340e723e */ /* 0x000fce00000010ff */
.L_x_428:
[----:B------:R-:W-:Y:S05]  /*3610*/  BSYNC B2 ;  /* 0x0000000000027941 */ /* 0x000fea0003800000 */
.L_x_427:
[----:B--2---:R2:W-:Y:S02]  /*3620*/  STG.E.128 desc[UR56][R42.64+0x40], R12 ;  /* 0x0000400c2a007986 */ /* 0x0045e4000c101d38 */
.L_x_422:
[----:B------:R-:W-:Y:S05]  /*3630*/  BSYNC B1 ;  /* 0x0000000000017941 */ /* 0x000fea0003800000 */
.L_x_421:
[----:B------:R-:W-:Y:S05]  /*3640*/  @P5 BRA `(.L_x_429) ;  /* 0x0000001c00d45947 */ /* 0x000fea0003800000 */
[----:B------:R-:W-:Y:S04]  /*3650*/  BSSY B1, `(.L_x_430) ;  /* 0x0000036000017945 */ /* 0x000fe80003800000 */
[----:B------:R-:W-:Y:S05]  /*3660*/  @P1 BRA `(.L_x_431) ;  /* 0x0000000000d01947 */ /* 0x000fea0003800000 */
[----:B-12---:R1:W2:Y:S01]  /*3670*/  LDS.128 R12, [R94+0x15000] ;  /* 0x015000005e0c7984 */ /* 0x0062a20000000c00 */
[----:B------:R-:W-:Y:S01]  /*3680*/  ISETP.GE.AND P4, PT, R22, R92, PT ;  /* 0x0000005c1600720c */ /* 0x000fe20003f86270 */
[----:B------:R-:W-:-:S12]  /*3690*/  BSSY B2, `(.L_x_432) ;  /* 0x0000030000027945 */ /* 0x000fd80003800000 */
[----:B-1----:R-:W-:Y:S05]  /*36a0*/  @P4 BRA `(.L_x_433) ;  /* 0x0000000000b84947 */ /* 0x002fea0003800000 */
[--C-:B------:R-:W-:Y:S01]  /*36b0*/  SHF.R.U64 R53, R46, 0x10, R47.reuse ;  /* 0x000000102e357819 */ /* 0x100fe2000000122f */
[----:B--2---:R-:W-:Y:S01]  /*36c0*/  IMAD.U32 R42, R14, 0x10000, RZ ;  /* 0x000100000e2a7824 */ /* 0x004fe200078e00ff */
[----:B------:R-:W-:Y:S02]  /*36d0*/  SHF.R.U32.HI R46, RZ, 0x10, R47 ;  /* 0x00000010ff2e7819 */ /* 0x000fe4000001162f */
[--C-:B------:R-:W-:Y:S02]  /*36e0*/  SHF.R.U32.HI R48, RZ, 0x10, R45.reuse ;  /* 0x00000010ff307819 */ /* 0x100fe4000001162d */
[----:B------:R-:W-:Y:S01]  /*36f0*/  SHF.R.U64 R52, R44, 0x10, R45 ;  /* 0x000000102c347819 */ /* 0x000fe2000000122d */
[----:B------:R-:W-:Y:S01]  /*3700*/  IMAD.U32 R44, R15, 0x10000, RZ ;  /* 0x000100000f2c7824 */ /* 0x000fe200078e00ff */
[----:B------:R-:W-:Y:S02]  /*3710*/  PRMT R97, R97, 0x5410, R46 ;  /* 0x0000541061617816 */ /* 0x000fe4000000002e */
[----:B------:R-:W-:-:S02]  /*3720*/  PRMT R93, R93, 0x5410, R48 ;  /* 0x000054105d5d7816 */ /* 0x000fc40000000030 */
[----:B------:R-:W-:Y:S02]  /*3730*/  PRMT R96, R96, 0x5410, R53 ;  /* 0x0000541060607816 */ /* 0x000fe40000000035 */
[----:B------:R-:W-:Y:S01]  /*3740*/  LOP3.LUT R43, R14, 0xffff0000, RZ, 0xc0, !PT ;  /* 0xffff00000e2b7812 */ /* 0x000fe200078ec0ff */
[----:B------:R-:W-:Y:S01]  /*3750*/  IMAD.U32 R47, R93, 0x10000, RZ ;  /* 0x000100005d2f7824 */ /* 0x000fe200078e00ff */
[----:B------:R-:W-:Y:S01]  /*3760*/  LOP3.LUT R45, R15, 0xffff0000, RZ, 0xc0, !PT ;  /* 0xffff00000f2d7812 */ /* 0x000fe200078ec0ff */
[----:B------:R-:W-:Y:S01]  /*3770*/  IMAD.U32 R14, R13, 0x10000, RZ ;  /* 0x000100000d0e7824 */ /* 0x000fe200078e00ff */
[----:B------:R-:W-:Y:S01]  /*3780*/  PRMT R91, R91, 0x5410, R52 ;  /* 0x000054105b5b7816 */ /* 0x000fe20000000034 */
[----:B------:R-:W-:Y:S01]  /*3790*/  IMAD.U32 R52, R97, 0x10000, RZ ;  /* 0x0001000061347824 */ /* 0x000fe200078e00ff */
[----:B------:R-:W-:Y:S01]  /*37a0*/  LOP3.LUT R15, R13, 0xffff0000, RZ, 0xc0, !PT ;  /* 0xffff00000d0f7812 */ /* 0x000fe200078ec0ff */
[----:B------:R-:W-:Y:S01]  /*37b0*/  IMAD.U32 R13, R12, 0x10000, RZ ;  /* 0x000100000c0d7824 */ /* 0x000fe200078e00ff */
[----:B------:R-:W-:Y:S01]  /*37c0*/  LOP3.LUT R48, R96, 0xffff0000, RZ, 0xc0, !PT ;  /* 0xffff000060307812 */ /* 0x000fe200078ec0ff */
[----:B------:R-:W-:Y:S01]  /*37d0*/  FMUL.FTZ R55, R43, R52 ;  /* 0x000000342b377220 */ /* 0x000fe20000410000 */
[----:B------:R-:W-:Y:S01]  /*37e0*/  LOP3.LUT R46, R91, 0xffff0000, RZ, 0xc0, !PT ;  /* 0xffff00005b2e7812 */ /* 0x000fe200078ec0ff */
[-C--:B------:R-:W-:Y:S01]  /*37f0*/  FMUL.FTZ R43, R43, R47.reuse ;  /* 0x0000002f2b2b7220 */ /* 0x080fe20000410000 */
[----:B------:R-:W-:Y:S01]  /*3800*/  LOP3.LUT R97, R97, 0xffff0000, RZ, 0xc0, !PT ;  /* 0xffff000061617812 */ /* 0x000fe200078ec0ff */
[----:B------:R-:W-:Y:S01]  /*3810*/  FMUL.FTZ R53, R15, R48 ;  /* 0x000000300f357220 */ /* 0x000fe20000410000 */
[----:B------:R-:W-:Y:S01]  /*3820*/  LOP3.LUT R93, R93, 0xffff0000, RZ, 0xc0, !PT ;  /* 0xffff00005d5d7812 */ /* 0x000fe200078ec0ff */
[----:B------:R-:W-:Y:S01]  /*3830*/  FFMA.FTZ R55, R42, R47, -R55 ;  /* 0x0000002f2a377223 */ /* 0x000fe20000010837 */
[-C--:B------:R-:W-:Y:S01]  /*3840*/  FMUL.FTZ R15, R15, R46.reuse ;  /* 0x0000002e0f0f7220 */ /* 0x080fe20000410000 */
[----:B------:R-:W-:Y:S01]  /*3850*/  LOP3.LUT R12, R12, 0xffff0000, RZ, 0xc0, !PT ;  /* 0xffff00000c0c7812 */ /* 0x000fe200078ec0ff */
[----:B------:R-:W-:Y:S01]  /*3860*/  FFMA.FTZ R53, R14, R46, -R53 ;  /* 0x0000002e0e357223 */ /* 0x000fe20000010835 */
[----:B------:R-:W-:Y:S01]  /*3870*/  SHF.L.U32 R96, R96, 0x10, RZ ;  /* 0x0000001060607819 */ /* 0x000fe200000006ff */
[----:B------:R-:W-:Y:S01]  /*3880*/  FFMA.FTZ R42, R42, R52, R43 ;  /* 0x000000342a2a7223 */ /* 0x000fe2000001002b */
[----:B------:R-:W-:-:S02]  /*3890*/  IMAD.U32 R91, R91, 0x10000, RZ ;  /* 0x000100005b5b7824 */ /* 0x000fc400078e00ff */
[C---:B------:R-:W-:Y:S01]  /*38a0*/  FMUL.FTZ R43, R45.reuse, R97 ;  /* 0x000000612d2b7220 */ /* 0x040fe20000410000 */
[----:B------:R-:W-:Y:S01]  /*38b0*/  FMUL.FTZ R46, R45, R93 ;  /* 0x0000005d2d2e7220 */ /* 0x000fe20000410000 */
[----:B------:R-:W-:Y:S01]  /*38c0*/  FFMA.FTZ R48, R14, R48, R15 ;  /* 0x000000300e307223 */ /* 0x000fe2000001000f */
[CC--:B------:R-:W-:Y:S01]  /*38d0*/  FMUL.FTZ R14, R12.reuse, R96.reuse ;  /* 0x000000600c0e7220 */ /* 0x0c0fe20000410000 */
[----:B------:R-:W-:Y:S01]  /*38e0*/  FMUL.FTZ R15, R12, R91 ;  /* 0x0000005b0c0f7220 */ /* 0x000fe20000410000 */
[C---:B------:R-:W-:Y:S01]  /*38f0*/  FFMA.FTZ R43, R44.reuse, R93, -R43 ;  /* 0x0000005d2c2b7223 */ /* 0x040fe2000001082b */
[----:B------:R-:W-:Y:S01]  /*3900*/  FFMA.FTZ R46, R44, R97, R46 ;  /* 0x000000612c2e7223 */ /* 0x000fe2000001002e */
[C---:B------:R-:W-:Y:S01]  /*3910*/  FFMA.FTZ R14, R13.reuse, R91, -R14 ;  /* 0x0000005b0d0e7223 */ /* 0x040fe2000001080e */
[----:B------:R-:W-:Y:S01]  /*3920*/  FFMA.FTZ R15, R13, R96, R15 ;  /* 0x000000600d0f7223 */ /* 0x000fe2000001000f */
[----:B------:R-:W-:Y:S02]  /*3930*/  F2FP.BF16.F32.PACK_AB R42, R42, R55 ;  /* 0x000000372a2a723e */ /* 0x000fe400000010ff */
[----:B------:R-:W-:-:S02]  /*3940*/  F2FP.BF16.F32.PACK_AB R43, R46, R43 ;  /* 0x0000002b2e2b723e */ /* 0x000fc400000010ff */
[----:B------:R-:W-:Y:S01]  /*3950*/  F2FP.BF16.F32.PACK_AB R12, R15, R14 ;  /* 0x0000000e0f0c723e */ /* 0x000fe200000010ff */
[----:B------:R-:W-:Y:S01]  /*3960*/  IMAD.MOV.U32 R14, RZ, RZ, R42 ;  /* 0x000000ffff0e7224 */ /* 0x000fe200078e002a */
[----:B------:R-:W-:Y:S01]  /*3970*/  F2FP.BF16.F32.PACK_AB R13, R48, R53 ;  /* 0x00000035300d723e */ /* 0x000fe200000010ff */
[----:B------:R-:W-:-:S07]  /*3980*/  IMAD.MOV.U32 R15, RZ, RZ, R43 ;  /* 0x000000ffff0f7224 */ /* 0x000fce00078e002b */
.L_x_433:
[----:B------:R-:W-:Y:S05]  /*3990*/  BSYNC B2 ;  /* 0x0000000000027941 */ /* 0x000fea0003800000 */
.L_x_432:
[----:B--2---:R3:W-:Y:S02]  /*39a0*/  STG.E.128 desc[UR56][R40.64], R12 ;  /* 0x0000000c28007986 */ /* 0x0047e4000c101d38 */
.L_x_431:
[----:B------:R-:W-:Y:S05]  /*39b0*/  BSYNC B1 ;  /* 0x0000000000017941 */ /* 0x000fea0003800000 */
.L_x_430:
[----:B------:R-:W-:Y:S05]  /*39c0*/  @P2 BRA `(.L_x_429) ;  /* 0x0000001800f42947 */ /* 0x000fea0003800000 */
[----:B-123--:R1:W2:Y:S01]  /*39d0*/  LDS.128 R12, [R86+0x15000] ;  /* 0x01500000560c7984 */ /* 0x00e2a20000000c00 */
[----:B------:R-:W-:Y:S01]  /*39e0*/  ISETP.GE.AND P4, PT, R154, R92, PT ;  /* 0x0000005c9a00720c */ /* 0x000fe20003f86270 */
[----:B------:R-:W-:-:S12]  /*39f0*/  BSSY B1, `(.L_x_434) ;  /* 0x0000030000017945 */ /* 0x000fd80003800000 */
[----:B-1----:R-:W-:Y:S05]  /*3a00*/  @P4 BRA `(.L_x_435) ;  /* 0x0000000000b84947 */ /* 0x002fea0003800000 */
[----:B------:R-:W-:Y:S01]  /*3a10*/  SHF.R.U64 R42, R38, 0x10, R39 ;  /* 0x00000010262a7819 */ /* 0x000fe20000001227 */
[----:B--2---:R-:W-:Y:S01]  /*3a20*/  IMAD.U32 R38, R15, 0x10000, RZ ;  /* 0x000100000f267824 */ /* 0x004fe200078e00ff */
[----:B------:R-:W-:Y:S01]  /*3a30*/  SHF.R.U64 R44, R36, 0x10, R37 ;  /* 0x00000010242c7819 */ /* 0x000fe20000001225 */
[----:B------:R-:W-:Y:S01]  /*3a40*/  IMAD.U32 R36, R14, 0x10000, RZ ;  /* 0x000100000e247824 */ /* 0x000fe200078e00ff */
[----:B------:R-:W-:Y:S02]  /*3a50*/  SHF.R.U32.HI R43, RZ, 0x10, R39 ;  /* 0x00000010ff2b7819 */ /* 0x000fe40000011627 */
[----:B------:R-:W-:Y:S02]  /*3a60*/  SHF.R.U32.HI R45, RZ, 0x10, R37 ;  /* 0x00000010ff2d7819 */ /* 0x000fe40000011625 */
[----:B------:R-:W-:Y:S02]  /*3a70*/  PRMT R51, R51, 0x5410, R42 ;  /* 0x0000541033337816 */ /* 0x000fe4000000002a */
[----:B------:R-:W-:-:S02]  /*3a80*/  PRMT R49, R49, 0x5410, R44 ;  /* 0x0000541031317816 */ /* 0x000fc4000000002c */
[----:B------:R-:W-:Y:S02]  /*3a90*/  PRMT R90, R90, 0x5410, R43 ;  /* 0x000054105a5a7816 */ /* 0x000fe4000000002b */
[----:B------:R-:W-:Y:S02]  /*3aa0*/  LOP3.LUT R39, R15, 0xffff0000, RZ, 0xc0, !PT ;  /* 0xffff00000f277812 */ /* 0x000fe400078ec0ff */
[----:B------:R-:W-:Y:S01]  /*3ab0*/  PRMT R50, R50, 0x5410, R45 ;  /* 0x0000541032327816 */ /* 0x000fe2000000002d */
[----:B------:R-:W-:Y:S01]  /*3ac0*/  IMAD.U32 R45, R90, 0x10000, RZ ;  /* 0x000100005a2d7824 */ /* 0x000fe200078e00ff */
[----:B------:R-:W-:Y:S02]  /*3ad0*/  LOP3.LUT R15, R13, 0xffff0000, RZ, 0xc0, !PT ;  /* 0xffff00000d0f7812 */ /* 0x000fe400078ec0ff */
[C---:B------:R-:W-:Y:S01]  /*3ae0*/  LOP3.LUT R44, R51.reuse, 0xffff0000, RZ, 0xc0, !PT ;  /* 0xffff0000332c7812 */ /* 0x040fe200078ec0ff */
[----:B------:R-:W-:Y:S01]  /*3af0*/  IMAD.U32 R51, R51, 0x10000, RZ ;  /* 0x0001000033337824 */ /* 0x000fe200078e00ff */
[C---:B------:R-:W-:Y:S01]  /*3b00*/  LOP3.LUT R42, R49.reuse, 0xffff0000, RZ, 0xc0, !PT ;  /* 0xffff0000312a7812 */ /* 0x040fe200078ec0ff */
[----:B------:R-:W-:Y:S01]  /*3b10*/  IMAD.U32 R49, R49, 0x10000, RZ ;  /* 0x0001000031317824 */ /* 0x000fe200078e00ff */
[----:B------:R-:W-:Y:S01]  /*3b20*/  LOP3.LUT R37, R14, 0xffff0000, RZ, 0xc0, !PT ;  /* 0xffff00000e257812 */ /* 0x000fe200078ec0ff */
[----:B------:R-:W-:Y:S01]  /*3b30*/  IMAD.U32 R14, R13, 0x10000, RZ ;  /* 0x000100000d0e7824 */ /* 0x000fe200078e00ff */
[----:B------:R-:W-:Y:S01]  /*3b40*/  SHF.L.U32 R43, R50, 0x10, RZ ;  /* 0x00000010322b7819 */ /* 0x000fe200000006ff */
[----:B------:R-:W-:-:S02]  /*3b50*/  IMAD.U32 R13, R12, 0x10000, RZ ;  /* 0x000100000c0d7824 */ /* 0x000fc400078e00ff */
[C---:B------:R-:W-:Y:S01]  /*3b60*/  FMUL.FTZ R47, R15.reuse, R44 ;  /* 0x0000002c0f2f7220 */ /* 0x040fe20000410000 */
[-C--:B------:R-:W-:Y:S01]  /*3b70*/  FMUL.FTZ R15, R15, R42.reuse ;  /* 0x0000002a0f0f7220 */ /* 0x080fe20000410000 */
[----:B------:R-:W-:Y:S01]  /*3b80*/  LOP3.LUT R12, R12, 0xffff0000, RZ, 0xc0, !PT ;  /* 0xffff00000c0c7812 */ /* 0x000fe200078ec0ff */
[C---:B------:R-:W-:Y:S01]  /*3b90*/  FMUL.FTZ R53, R37.reuse, R45 ;  /* 0x0000002d25357220 */ /* 0x040fe20000410000 */
[----:B------:R-:W-:Y:S01]  /*3ba0*/  LOP3.LUT R90, R90, 0xffff0000, RZ, 0xc0, !PT ;  /* 0xffff00005a5a7812 */ /* 0x000fe200078ec0ff */
[-C--:B------:R-:W-:Y:S01]  /*3bb0*/  FMUL.FTZ R37, R37, R43.reuse ;  /* 0x0000002b25257220 */ /* 0x080fe20000410000 */
[----:B------:R-:W-:Y:S01]  /*3bc0*/  LOP3.LUT R50, R50, 0xffff0000, RZ, 0xc0, !PT ;  /* 0xffff000032327812 */ /* 0x000fe200078ec0ff */
[C---:B------:R-:W-:Y:S01]  /*3bd0*/  FFMA.FTZ R47, R14.reuse, R42, -R47 ;  /* 0x0000002a0e2f7223 */ /* 0x040fe2000001082f */
[----:B------:R-:W-:Y:S01]  /*3be0*/  FFMA.FTZ R44, R14, R44, R15 ;  /* 0x0000002c0e2c7223 */ /* 0x000fe2000001000f */
[----:B------:R-:W-:Y:S01]  /*3bf0*/  FFMA.FTZ R53, R36, R43, -R53 ;  /* 0x0000002b24357223 */ /* 0x000fe20000010835 */
[----:B------:R-:W-:Y:S01]  /*3c00*/  FMUL.FTZ R14, R12, R51 ;  /* 0x000000330c0e7220 */ /* 0x000fe20000410000 */
[----:B------:R-:W-:Y:S01]  /*3c10*/  FFMA.FTZ R36, R36, R45, R37 ;  /* 0x0000002d24247223 */ /* 0x000fe20000010025 */
[C---:B------:R-:W-:Y:S01]  /*3c20*/  FMUL.FTZ R15, R39.reuse, R90 ;  /* 0x0000005a270f7220 */ /* 0x040fe20000410000 */
[-C--:B------:R-:W-:Y:S01]  /*3c30*/  FMUL.FTZ R12, R12, R49.reuse ;  /* 0x000000310c0c7220 */ /* 0x080fe20000410000 */
[-C--:B------:R-:W-:Y:S01]  /*3c40*/  FMUL.FTZ R39, R39, R50.reuse ;  /* 0x0000003227277220 */ /* 0x080fe20000410000 */
[C---:B------:R-:W-:Y:S01]  /*3c50*/  FFMA.FTZ R14, R13.reuse, R49, -R14 ;  /* 0x000000310d0e7223 */ /* 0x040fe2000001080e */
[C---:B------:R-:W-:Y:S01]  /*3c60*/  FFMA.FTZ R15, R38.reuse, R50, -R15 ;  /* 0x00000032260f7223 */ /* 0x040fe2000001080f */
[----:B------:R-:W-:Y:S01]  /*3c70*/  FFMA.FTZ R13, R13, R51, R12 ;  /* 0x000000330d0d7223 */ /* 0x000fe2000001000c */
[----:B------:R-:W-:Y:S01]  /*3c80*/  FFMA.FTZ R38, R38, R90, R39 ;  /* 0x0000005a26267223 */ /* 0x000fe20000010027 */
[----:B------:R-:W-:-:S02]  /*3c90*/  F2FP.BF16.F32.PACK_AB R44, R44, R47 ;  /* 0x0000002f2c2c723e */ /* 0x000fc400000010ff */
[----:B------:R-:W-:Y:S02]  /*3ca0*/  F2FP.BF16.F32.PACK_AB R36, R36, R53 ;  /* 0x000000352424723e */ /* 0x000fe400000010ff */
[----:B------:R-:W-:Y:S01]  /*3cb0*/  F2FP.BF16.F32.PACK_AB R12, R13, R14 ;  /* 0x0000000e0d0c723e */ /* 0x000fe200000010ff */
[----:B------:R-:W-:Y:S01]  /*3cc0*/  IMAD.MOV.U32 R13, RZ, RZ, R44 ;  /* 0x000000ffff0d7224 */ /* 0x000fe200078e002c */
[----:B------:R-:W-:Y:S01]  /*3cd0*/  F2FP.BF16.F32.PACK_AB R15, R38, R15 ;  /* 0x0000000f260f723e */ /* 0x000fe200000010ff */
[----:B------:R-:W-:-:S07]  /*3ce0*/  IMAD.MOV.U32 R14, RZ, RZ, R36 ;  /* 0x000000ffff0e7224 */ /* 0x000fce00078e0024 */
.L_x_435:
[----:B------:R-:W-:Y:S05]  /*3cf0*/  BSYNC B1 ;  /* 0x0000000000017941 */ /* 0x000fea0003800000 */
.L_x_434:
[----:B--2---:R4:W-:Y:S01]  /*3d00*/  STG.E.128 desc[UR56][R40.64+0x40], R12 ;  /* 0x0000400c28007986 */ /* 0x0049e2000c101d38 */
[----:B------:R-:W-:Y:S05]  /*3d10*/  BRA `(.L_x_429) ;  /* 0x0000001800207947 */ /* 0x000fea0003800000 */
.L_x_413:
[C---:B------:R-:W-:Y:S02]  /*3d20*/  ISETP.GE.AND P3, PT, R18.reuse, R87, PT ;  /* 0x000000571200720c */ /* 0x040fe40003f66270 */
[----:B------:R-:W-:Y:S02]  /*3d30*/  CS2R R38, SRZ ;  /* 0x0000000000267805 */ /* 0x000fe4000001ff00 */
[----:B------:R-:W-:Y:S01]  /*3d40*/  CS2R R36, SRZ ;  /* 0x0000000000247805 */ /* 0x000fe2000001ff00 */
[----:B------:R-:W-:Y:S01]  /*3d50*/  VIADD R44, R18, 0x60 ;  /* 0x00000060122c7836 */ /* 0x000fe20000000000 */
[----:B------:R-:W-:-:S13]  /*3d60*/  ISETP.GE.OR P3, PT, R16, R92, P3 ;  /* 0x0000005c1000720c */ /* 0x000fda0001f66670 */
[----:B------:R-:W0:Y:S01]  /*3d70*/  @!P3 LDC.64 R40, c[0x0][0x3e8] ;  /* 0x0000fa00ff28bb82 */ /* 0x000e220000000a00 */
[----:B------:R-:W-:-:S05]  /*3d80*/  @!P3 IADD3 R14, P4, R34, R50, RZ ;  /* 0x00000032220eb210 */ /* 0x000fca0007f9e0ff */
[----:B------:R-:W-:Y:S01]  /*3d90*/  @!P3 IMAD.X R15, R93, 0x1, R68, P4 ;  /* 0x000000015d0fb824 */ /* 0x000fe200020e0644 */
[----:B------:R-:W-:Y:S01]  /*3da0*/  @!P3 IADD3 R12, P4, R8, R48, RZ ;  /* 0x00000030080cb210 */ /* 0x000fe20007f9e0ff */
[----:B------:R-:W1:Y:S04]  /*3db0*/  @!P3 LDC.64 R42, c[0x0][0x400] ;  /* 0x00010000ff2abb82 */ /* 0x000e680000000a00 */
[----:B------:R-:W-:Y:S01]  /*3dc0*/  @!P3 IMAD.X R13, R83, 0x1, R66, P4 ;  /* 0x00000001530db824 */ /* 0x000fe200020e0642 */
[----:B0-----:R-:W-:-:S04]  /*3dd0*/  @!P3 LEA R40, P4, R14, R40, 0x1 ;  /* 0x000000280e28b211 */ /* 0x001fc800078808ff */
[----:B------:R-:W-:Y:S02]  /*3de0*/  @!P3 LEA.HI.X R41, R14, R41, R15, 0x1, P4 ;  /* 0x000000290e29b211 */ /* 0x000fe400020f0c0f */
[----:B------:R-:W-:Y:S02]  /*3df0*/  CS2R R14, SRZ ;  /* 0x00000000000e7805 */ /* 0x000fe4000001ff00 */
[----:B-1----:R-:W-:-:S04]  /*3e00*/  @!P3 LEA R42, P4, R12, R42, 0x1 ;  /* 0x0000002a0c2ab211 */ /* 0x002fc800078808ff */
[----:B------:R-:W-:Y:S02]  /*3e10*/  @!P3 LEA.HI.X R43, R12, R43, R13, 0x1, P4 ;  /* 0x0000002b0c2bb211 */ /* 0x000fe400020f0c0d */
[----:B------:R-:W-:-:S03]  /*3e20*/  CS2R R12, SRZ ;  /* 0x00000000000c7805 */ /* 0x000fc6000001ff00 */
[----:B------:R0:W5:Y:S04]  /*3e30*/  @!P3 LDG.E.128 R36, desc[UR56][R42.64] ;  /* 0x000000382a24b981 */ /* 0x000168000c1e1d00 */
[----:B------:R1:W5:Y:S01]  /*3e40*/  @!P3 LDG.E.128 R12, desc[UR56][R40.64] ;  /* 0x00000038280cb981 */ /* 0x000362000c1e1d00 */
[----:B------:R-:W-:-:S04]  /*3e50*/  ISETP.GE.AND P3, PT, R44, R87, PT ;  /* 0x000000572c00720c */ /* 0x000fc80003f66270 */
[----:B------:R-:W-:Y:S01]  /*3e60*/  ISETP.GE.OR P3, PT, R16, R92, P3 ;  /* 0x0000005c1000720c */ /* 0x000fe20001f66670 */
[----:B------:R-:W-:Y:S01]  /*3e70*/  BSSY B1, `(.L_x_436) ;  /* 0x000001a000017945 */ /* 0x000fe20003800000 */
[----:B0-----:R-:W-:Y:S02]  /*3e80*/  CS2R R42, SRZ ;  /* 0x00000000002a7805 */ /* 0x001fe4000001ff00 */
[----:B------:R-:W-:Y:S02]  /*3e90*/  CS2R R46, SRZ ;  /* 0x00000000002e7805 */ /* 0x000fe4000001ff00 */
[----:B------:R-:W-:Y:S02]  /*3ea0*/  CS2R R44, SRZ ;  /* 0x00000000002c7805 */ /* 0x000fe4000001ff00 */
[----:B-1----:R-:W-:-:S05]  /*3eb0*/  CS2R R40, SRZ ;  /* 0x0000000000287805 */ /* 0x002fca000001ff00 */
[----:B------:R-:W-:Y:S05]  /*3ec0*/  @P3 BRA `(.L_x_437) ;  /* 0x0000000000503947 */ /* 0x000fea0003800000 */
[----:B------:R-:W0:Y:S01]  /*3ed0*/  LDC.64 R40, c[0x0][0x3f8] ;  /* 0x0000fe00ff287b82 */ /* 0x000e220000000a00 */
[----:B------:R-:W-:Y:S01]  /*3ee0*/  IMAD.MOV.U32 R51, RZ, RZ, R93 ;  /* 0x000000ffff337224 */ /* 0x000fe200078e005d */
[----:B------:R-:W-:Y:S01]  /*3ef0*/  MOV R49, R83 ;  /* 0x0000005300317202 */ /* 0x000fe20000000f00 */
[----:B------:R-:W-:Y:S01]  /*3f00*/  ULDC.64 UR4, c[0x0][0x3e8] ;  /* 0x0000fa0000047ab9 */ /* 0x000fe20000000a00 */
        /* <DEDUP_REMOVED lines=14> */
[----:B------:R-:W5:Y:S04]  /*3ff0*/  LDG.E.128 R40, desc[UR56][R40.64] ;  /* 0x0000003828287981 */ /* 0x000f68000c1e1d00 */
[----:B------:R-:W5:Y:S03]  /*4000*/  LDG.E.128 R44, desc[UR56][R44.64] ;  /* 0x000000382c2c7981 */ /* 0x000f66000c1e1d00 */
.L_x_437:
[----:B------:R-:W-:Y:S05]  /*4010*/  BSYNC B1 ;  /* 0x0000000000017941 */ /* 0x000fea0003800000 */
.L_x_436:
[----:B-----5:R-:W-:Y:S01]  /*4020*/  IMAD.MOV.U32 R49, RZ, RZ, R43 ;  /* 0x000000ffff317224 */ /* 0x020fe200078e002b */
[----:B------:R-:W-:Y:S01]  /*4030*/  ISETP.NE.AND P3, PT, R156, 0x3, PT ;  /* 0x000000039c00780c */ /* 0x000fe20003f65270 */
[----:B------:R-:W-:Y:S01]  /*4040*/  IMAD.MOV.U32 R50, RZ, RZ, R40 ;  /* 0x000000ffff327224 */ /* 0x000fe200078e0028 */
[----:B------:R-:W-:Y:S01]  /*4050*/  ISETP.GE.AND P4, PT, R16, R92, PT ;  /* 0x0000005c1000720c */ /* 0x000fe20003f86270 */
[----:B------:R-:W-:Y:S01]  /*4060*/  IMAD.MOV.U32 R51, RZ, RZ, R41 ;  /* 0x000000ffff337224 */ /* 0x000fe200078e0029 */
[----:B------:R-:W-:Y:S01]  /*4070*/  PRMT R109, R49, 0x7610, R109 ;  /* 0x00007610316d7816 */ /* 0x000fe2000000006d */
        /* <DEDUP_REMOVED lines=15> */
[----:B------:R-:W-:-:S02]  /*4170*/  MOV R48, R14 ;  /* 0x0000000e00307202 */ /* 0x000fc40000000f00 */
        /* <DEDUP_REMOVED lines=8> */
[----:B------:R-:W-:Y:S02]  /*4200*/  PRMT R108, R108, 0x5410, R48 ;  /* 0x000054106c6c7816 */ /* 0x000fe40000000030 */
[----:B------:R-:W-:-:S02]  /*4210*/  PRMT R118, R49, 0x7610, R118 ;  /* 0x0000761031767816 */ /* 0x000fc40000000076 */
[----:B------:R-:W-:Y:S02]  /*4220*/  PRMT R109, R109, 0x5410, R50 ;  /* 0x000054106d6d7816 */ /* 0x000fe40000000032 */
[----:B------:R-:W-:Y:S01]  /*4230*/  PRMT R103, R51, 0x7610, R103 ;  /* 0x0000761033677816 */ /* 0x000fe20000000067 */
[----:B------:R-:W-:Y:S06]  /*4240*/  @!P3 BRA `(.L_x_438) ;  /* 0x000000000004b947 */ /* 0x000fec0003800000 */
[----:B------:R-:W-:Y:S01]  /*4250*/  BPT.TRAP 0x1 ;  /* 0x000000040000795c */ /* 0x000fe20000300000 */
.L_x_438:
[----:B------:R-:W-:Y:S01]  /*4260*/  IMAD R83, R19, 0x8, R2 ;  /* 0x0000000813537824 */ /* 0x000fe200078e0202 */
[----:B------:R-:W-:Y:S01]  /*4270*/  SHF.L.U32 R95, R153, 0x1f, RZ ;  /* 0x0000001f995f7819 */ /* 0x000fe200000006ff */
[----:B------:R-:W0:Y:S01]  /*4280*/  LDC R97, c[0x0][0x2f4] ;  /* 0x0000bd00ff617b82 */ /* 0x000e220000000800 */
[----:B------:R-:W-:Y:S02]  /*4290*/  BSSY B1, `(.L_x_439) ;  /* 0x0000004000017945 */ /* 0x000fe40003800000 */
[----:B------:R-:W1:Y:S01]  /*42a0*/  SYNCS.PHASECHK.TRANS64.TRYWAIT P5, [R83+URZ+0x30890], R95 ;  /* 0x0308905f530075a7 */ /* 0x000e6200080a017f */
[----:B0-----:R-:W-:Y:S01]  /*42b0*/  IADD3 R99, -R74, R97, RZ ;  /* 0x000000614a637210 */ /* 0x001fe20007ffe1ff */
[----:B-1----:R-:W-:Y:S06]  /*42c0*/  @!P5 BRA `(.L_x_440) ;  /* 0x0000015400f0d947 */ /* 0x002fec0003800000 */
.L_x_673:
[----:B------:R-:W-:Y:S05]  /*42d0*/  BSYNC B1 ;  /* 0x0000000000017941 */ /* 0x000fea0003800000 */
.L_x_439:
[----:B------:R-:W-:Y:S01]  /*42e0*/  ISETP.GE.OR P5, PT, R18, R87, P1 ;  /* 0x000000571200720c */ /* 0x000fe20000fa6670 */
[----:B------:R-:W-:-:S12]  /*42f0*/  BSSY B1, `(.L_x_441) ;  /* 0x0000085000017945 */ /* 0x000fd80003800000 */
[----:B------:R-:W-:Y:S05]  /*4300*/  @P5 BRA `(.L_x_442) ;  /* 0x00000008000c5947 */ /* 0x000fea0003800000 */
[----:B------:R-:W1:Y:S01]  /*4310*/  S2R R50, SR_TID.X ;  /* 0x0000000000327919 */ /* 0x000e620000002100 */
[----:B------:R-:W-:Y:S01]  /*4320*/  SHF.R.S32.HI R48, RZ, 0x1f, R18 ;  /* 0x0000001fff307819 */ /* 0x000fe20000011412 */
[-C--:B------:R-:W-:Y:S01]  /*4330*/  IMAD.WIDE.U32 R92, R18, R90.reuse, R88 ;  /* 0x0000005a125c7225 */ /* 0x080fe200078e0058 */
[----:B------:R-:W-:Y:S03]  /*4340*/  BSSY B2, `(.L_x_443) ;  /* 0x0000073000027945 */ /* 0x000fe60003800000 */
[----:B------:R-:W-:Y:S01]  /*4350*/  IMAD R48, R48, R90, RZ ;  /* 0x0000005a30307224 */ /* 0x000fe200078e02ff */
[----:B------:R-:W-:-:S03]  /*4360*/  IADD3 R96, P5, P6, R62, R92, R65 ;  /* 0x0000005c3e607210 */ /* 0x000fc60007ebe041 */
[----:B------:R-:W-:Y:S01]  /*4370*/  IMAD R49, R18, R91, R48 ;  /* 0x0000005b12317224 */ /* 0x000fe200078e0230 */
[----:B------:R-:W-:-:S03]  /*4380*/  SEL R48, R74, R99, !P0 ;  /* 0x000000634a307207 */ /* 0x000fc60004000000 */
[----:B------:R-:W-:Y:S01]  /*4390*/  IMAD.IADD R100, R49, 0x1, R93 ;  /* 0x0000000131647824 */ /* 0x000fe200078e025d */
[----:B------:R-:W-:-:S04]  /*43a0*/  SHF.R.S32.HI R49, RZ, 0x1f, R48 ;  /* 0x0000001fff317819 */ /* 0x000fc80000011430 */
[----:B------:R-:W-:Y:S02]  /*43b0*/  LEA.HI R49, R49, R48, RZ, 0x4 ;  /* 0x0000003031317211 */ /* 0x000fe400078f20ff */
[----:B------:R-:W-:Y:S02]  /*43c0*/  IADD3.X R98, R81, R100, R32, P5, P6 ;  /* 0x0000006451627210 */ /* 0x000fe40002fec420 */
[----:B------:R-:W-:-:S05]  /*43d0*/  LEA.HI.SX32 R49, R49, R64, 0x1c ;  /* 0x0000004031317211 */ /* 0x000fca00078fe2ff */
[----:B------:R-:W-:Y:S02]  /*43e0*/  IMAD.SHL.U32 R101, R49, 0x8, RZ ;  /* 0x0000000831657824 */ /* 0x000fe400078e00ff */
[----:B-1----:R-:W-:-:S03]  /*43f0*/  VIADD R51, R50, 0xffffff80 ;  /* 0xffffff8032337836 */ /* 0x002fc60000000000 */
[----:B------:R-:W-:Y:S02]  /*4400*/  LOP3.LUT R49, R79, 0x38, R101, 0xf8, !PT ;  /* 0x000000384f317812 */ /* 0x000fe400078ef865 */
[----:B------:R-:W-:Y:S02]  /*4410*/  SHF.R.S32.HI R50, RZ, 0x1f, R51 ;  /* 0x0000001fff327819 */ /* 0x000fe40000011433 */
[----:B------:R-:W-:Y:S02]  /*4420*/  LOP3.LUT R49, R49, R76, RZ, 0x3c, !PT ;  /* 0x0000004c31317212 */ /* 0x000fe400078e3cff */
[----:B------:R-:W-:-:S04]  /*4430*/  LEA.HI R50, R50, R51, RZ, 0x5 ;  /* 0x0000003332327211 */ /* 0x000fc800078f28ff */
[----:B------:R-:W-:-:S05]  /*4440*/  SHF.R.S32.HI R50, RZ, 0x5, R50 ;  /* 0x00000005ff327819 */ /* 0x000fca0000011432 */
[----:B------:R-:W-:Y:S02]  /*4450*/  IMAD R48, R50, 0x200, R49 ;  /* 0x0000020032307824 */ /* 0x000fe400078e0231 */
[C---:B------:R-:W-:Y:S02]  /*4460*/  IMAD R49, R19.reuse, 0x3000, R31 ;  /* 0x0000300013317824 */ /* 0x040fe400078e021f */
[----:B------:R-:W-:Y:S02]  /*4470*/  IMAD R51, R19, 0x3000, R48 ;  /* 0x0000300013337824 */ /* 0x000fe400078e0230 */
[--C-:B------:R-:W-:Y:S02]  /*4480*/  IMAD R49, R49, 0x2, R2.reuse ;  /* 0x0000000231317824 */ /* 0x100fe400078e0202 */
[----:B------:R-:W-:-:S04]  /*4490*/  IMAD R52, R51, 0x2, R2 ;  /* 0x0000000233347824 */ /* 0x000fc800078e0202 */
[----:B------:R-:W1:Y:S04]  /*44a0*/  LDS.128 R48, [R49+0x12400] ;  /* 0x0124000031307984 */ /* 0x000e680000000c00 */
[----:B------:R-:W2:Y:S01]  /*44b0*/  LDS.128 R52, [R52+0x12400] ;  /* 0x0124000034347984 */ /* 0x000ea20000000c00 */
[----:B------:R-:W-:Y:S05]  /*44c0*/  @P4 BRA `(.L_x_444) ;  /* 0x0000000400684947 */ /* 0x000fea0003800000 */
[----:B------:R-:W-:Y:S01]  /*44d0*/  SHF.R.U32.HI R104, RZ, 0x10, R13 ;  /* 0x00000010ff687819 */ /* 0x000fe2000001160d */
[----:B--2---:R-:W-:Y:S01]  /*44e0*/  IMAD.U32 R102, R53, 0x10000, RZ ;  /* 0x0001000035667824 */ /* 0x004fe200078e00ff */
[----:B------:R-:W-:Y:S01]  /*44f0*/  SHF.R.U32.HI R105, RZ, 0x10, R37 ;  /* 0x00000010ff697819 */ /* 0x000fe20000011625 */
[----:B-1----:R-:W-:Y:S01]  /*4500*/  IMAD.U32 R106, R49, 0x10000, RZ ;  /* 0x00010000316a7824 */ /* 0x002fe200078e00ff */
[C---:B------:R-:W-:Y:S02]  /*4510*/  PRMT R104, R103.reuse, 0x5432, R104 ;  /* 0x0000543267687816 */ /* 0x040fe40000000068 */
[----:B------:R-:W-:Y:S02]  /*4520*/  PRMT R105, R103, 0x5410, R105 ;  /* 0x0000541067697816 */ /* 0x000fe40000000069 */
[----:B------:R-:W-:Y:S02]  /*4530*/  SHF.L.U32 R107, R104, 0x10, RZ ;  /* 0x00000010686b7819 */ /* 0x000fe400000006ff */
[----:B------:R-:W-:Y:S01]  /*4540*/  SHF.R.U64 R36, R36, 0x10, R37 ;  /* 0x0000001024247819 */ /* 0x000fe20000001225 */
[C---:B------:R-:W-:Y:S01]  /*4550*/  IMAD.U32 R103, R105.reuse, 0x10000, RZ ;  /* 0x0001000069677824 */ /* 0x040fe200078e00ff */
[----:B------:R-:W-:Y:S01]  /*4560*/  LOP3.LUT R105, R105, 0xffff0000, RZ, 0xc0, !PT ;  /* 0xffff000069697812 */ /* 0x000fe200078ec0ff */
[----:B------:R-:W-:Y:S01]  /*4570*/  FMUL.FTZ R116, R102, R107 ;  /* 0x0000006b66747220 */ /* 0x000fe20000410000 */
[----:B------:R-:W-:Y:S01]  /*4580*/  SHF.R.U64 R12, R12, 0x10, R13 ;  /* 0x000000100c0c7819 */ /* 0x000fe2000000120d */
[-C--:B------:R-:W-:Y:S01]  /*4590*/  FMUL.FTZ R117, R102, R103.reuse ;  /* 0x0000006766757220 */ /* 0x080fe20000410000 */
[----:B------:R-:W-:Y:S01]  /*45a0*/  SHF.R.U64 R38, R38, 0x10, R39 ;  /* 0x0000001026267819 */ /* 0x000fe20000001227 */
[----:B------:R-:W-:Y:S01]  /*45b0*/  FFMA.FTZ R103, R106, R103, R116 ;  /* 0x000000676a677223 */ /* 0x000fe20000010074 */
[----:B------:R-:W-:-:S02]  /*45c0*/  IMAD.U32 R116, R51, 0x10000, RZ ;  /* 0x0001000033747824 */ /* 0x000fc400078e00ff */
[----:B------:R-:W-:Y:S01]  /*45d0*/  FFMA.FTZ R102, R106, R107, -R117 ;  /* 0x0000006b6a667223 */ /* 0x000fe20000010875 */
[----:B------:R-:W-:Y:S01]  /*45e0*/  LOP3.LUT R106, R53, 0xffff0000, RZ, 0xc0, !PT ;  /* 0xffff0000356a7812 */ /* 0x000fe200078ec0ff */
[----:B------:R-:W-:Y:S01]  /*45f0*/  IMAD.U32 R13, R48, 0x10000, RZ ;  /* 0x00010000300d7824 */ /* 0x000fe200078e00ff */
[----:B------:R-:W-:Y:S01]  /*4600*/  LOP3.LUT R53, R104, 0xffff0000, RZ, 0xc0, !PT ;  /* 0xffff000068357812 */ /* 0x000fe200078ec0ff */
[----:B------:R-:W-:Y:S01]  /*4610*/  IMAD.U32 R37, R50, 0x10000, RZ ;  /* 0x0001000032257824 */ /* 0x000fe200078e00ff */
[----:B------:R-:W-:Y:S01]  /*4620*/  LOP3.LUT R104, R49, 0xffff0000, RZ, 0xc0, !PT ;  /* 0xffff000031687812 */ /* 0x000fe200078ec0ff */
[C---:B------:R-:W-:Y:S01]  /*4630*/  FMUL.FTZ R49, R106.reuse, R105 ;  /* 0x000000696a317220 */ /* 0x040fe20000410000 */
[----:B------:R-:W-:Y:S01]  /*4640*/  PRMT R12, R111, 0x5432, R12 ;  /* 0x000054326f0c7816 */ /* 0x000fe2000000000c */
[-C--:B------:R-:W-:Y:S01]  /*4650*/  FMUL.FTZ R106, R106, R53.reuse ;  /* 0x000000356a6a7220 */ /* 0x080fe20000410000 */
[----:B------:R-:W-:Y:S01]  /*4660*/  SHF.R.U64 R14, R14, 0x10, R15 ;  /* 0x000000100e0e7819 */ /* 0x000fe2000000120f */
[C---:B------:R-:W-:Y:S01]  /*4670*/  FFMA.FTZ R49, R104.reuse, R53, -R49 ;  /* 0x0000003568317223 */ /* 0x040fe20000010831 */
[----:B------:R-:W-:Y:S01]  /*4680*/  SHF.R.U32.HI R53, RZ, 0x10, R15 ;  /* 0x00000010ff357819 */ /* 0x000fe2000001160f */
[----:B------:R-:W-:Y:S01]  /*4690*/  FFMA.FTZ R104, R104, R105, R106 ;  /* 0x0000006968687223 */ /* 0x000fe2000001006a */
[----:B------:R-:W-:Y:S01]  /*46a0*/  SHF.R.U32.HI R105, RZ, 0x10, R39 ;  /* 0x00000010ff697819 */ /* 0x000fe20000011627 */
[----:B------:R-:W-:Y:S01]  /*46b0*/  IMAD.U32 R15, R52, 0x10000, RZ ;  /* 0x00010000340f7824 */ /* 0x000fe200078e00ff */
[----:B------:R-:W-:-:S02]  /*46c0*/  PRMT R53, R112, 0x5432, R53 ;  /* 0x0000543270357816 */ /* 0x000fc40000000035 */
[----:B------:R-:W-:Y:S01]  /*46d0*/  PRMT R105, R118, 0x5410, R105 ;  /* 0x0000541076697816 */ /* 0x000fe20000000069 */
[C---:B------:R-:W-:Y:S01]  /*46e0*/  IMAD.U32 R118, R55.reuse, 0x10000, RZ ;  /* 0x0001000037767824 */ /* 0x040fe200078e00ff */
[----:B------:R-:W-:Y:S01]  /*46f0*/  LOP3.LUT R55, R55, 0xffff0000, RZ, 0xc0, !PT ;  /* 0xffff000037377812 */ /* 0x000fe200078ec0ff */
[----:B------:R-:W-:Y:S01]  /*4700*/  IMAD.U32 R117, R53, 0x10000, RZ ;  /* 0x0001000035757824 */ /* 0x000fe200078e00ff */
[----:B------:R-:W-:Y:S01]  /*4710*/  LOP3.LUT R39, R51, 0xffff0000, RZ, 0xc0, !PT ;  /* 0xffff000033277812 */ /* 0x000fe200078ec0ff */
[----:B------:R-:W-:Y:S01]  /*4720*/  IMAD.U32 R107, R105, 0x10000, RZ ;  /* 0x00010000696b7824 */ /* 0x000fe200078e00ff */
[----:B------:R-:W-:Y:S02]  /*4730*/  LOP3.LUT R52, R52, 0xffff0000, RZ, 0xc0, !PT ;  /* 0xffff000034347812 */ /* 0x000fe400078ec0ff */
[----:B------:R-:W-:Y:S01]  /*4740*/  LOP3.LUT R48, R48, 0xffff0000, RZ, 0xc0, !PT ;  /* 0xffff000030307812 */ /* 0x000fe200078ec0ff */
[C---:B------:R-:W-:Y:S01]  /*4750*/  FMUL.FTZ R119, R118.reuse, R107 ;  /* 0x0000006b76777220 */ /* 0x040fe20000410000 */
[----:B------:R-:W-:Y:S01]  /*4760*/  FMUL.FTZ R118, R118, R117 ;  /* 0x0000007576767220 */ /* 0x000fe20000410000 */
[----:B------:R-:W-:-:S02]  /*4770*/  PRMT R38, R108, 0x5432, R38 ;  /* 0x000054326c267816 */ /* 0x000fc40000000026 */
[C---:B------:R-:W-:Y:S01]  /*4780*/  FFMA.FTZ R106, R116.reuse, R117, -R119 ;  /* 0x00000075746a7223 */ /* 0x040fe20000010877 */
[----:B------:R-:W-:Y:S01]  /*4790*/  FFMA.FTZ R107, R116, R107, R118 ;  /* 0x0000006b746b7223 */ /* 0x000fe20000010076 */
[----:B------:R-:W-:Y:S02]  /*47a0*/  LOP3.LUT R116, R105, 0xffff0000, RZ, 0xc0, !PT ;  /* 0xffff000069747812 */ /* 0x000fe400078ec0ff */
[----:B------:R-:W-:Y:S02]  /*47b0*/  LOP3.LUT R118, R53, 0xffff0000, RZ, 0xc0, !PT ;  /* 0xffff000035767812 */ /* 0x000fe400078ec0ff */
[----:B------:R-:W-:Y:S01]  /*47c0*/  PRMT R105, R109, 0x5432, R36 ;  /* 0x000054326d697816 */ /* 0x000fe20000000024 */
[C---:B------:R-:W-:Y:S01]  /*47d0*/  FMUL.FTZ R36, R55.reuse, R116 ;  /* 0x0000007437247220 */ /* 0x040fe20000410000 */
[----:B------:R-:W-:Y:S01]  /*47e0*/  PRMT R14, R110, 0x5432, R14 ;  /* 0x000054326e0e7816 */ /* 0x000fe2000000000e */
[-C--:B------:R-:W-:Y:S01]  /*47f0*/  FMUL.FTZ R55, R55, R118.reuse ;  /* 0x0000007637377220 */ /* 0x080fe20000410000 */
[----:B------:R-:W-:Y:S01]  /*4800*/  SHF.L.U32 R51, R54, 0x10, RZ ;  /* 0x0000001036337819 */ /* 0x000fe200000006ff */
[----:B------:R-:W-:Y:S01]  /*4810*/  FFMA.FTZ R53, R39, R118, -R36 ;  /* 0x0000007627357223 */ /* 0x000fe20000010824 */
[----:B------:R-:W-:-:S02]  /*4820*/  IMAD.U32 R36, R105, 0x10000, RZ ;  /* 0x0001000069247824 */ /* 0x000fc400078e00ff */
[----:B------:R-:W-:Y:S01]  /*4830*/  FFMA.FTZ R116, R39, R116, R55 ;  /* 0x0000007427747223 */ /* 0x000fe20000010037 */
[C---:B------:R-:W-:Y:S01]  /*4840*/  IMAD.U32 R118, R12.reuse, 0x10000, RZ ;  /* 0x000100000c767824 */ /* 0x040fe200078e00ff */
[----:B------:R-:W-:Y:S01]  /*4850*/  LOP3.LUT R39, R105, 0xffff0000, RZ, 0xc0, !PT ;  /* 0xffff000069277812 */ /* 0x000fe200078ec0ff */
[C---:B------:R-:W-:Y:S01]  /*4860*/  FMUL.FTZ R120, R15.reuse, R36 ;  /* 0x000000240f787220 */ /* 0x040fe20000410000 */
[----:B------:R-:W-:Y:S01]  /*4870*/  LOP3.LUT R55, R12, 0xffff0000, RZ, 0xc0, !PT ;  /* 0xffff00000c377812 */ /* 0x000fe200078ec0ff */
[-C--:B------:R-:W-:Y:S01]  /*4880*/  FMUL.FTZ R15, R15, R118.reuse ;  /* 0x000000760f0f7220 */ /* 0x080fe20000410000 */
[----:B------:R-:W-:Y:S01]  /*4890*/  LOP3.LUT R54, R54, 0xffff0000, RZ, 0xc0, !PT ;  /* 0xffff000036367812 */ /* 0x000fe200078ec0ff */
[C---:B------:R-:W-:Y:S01]  /*48a0*/  FMUL.FTZ R105, R52.reuse, R39 ;  /* 0x0000002734697220 */ /* 0x040fe20000410000 */
[C---:B------:R-:W-:Y:S01]  /*48b0*/  FFMA.FTZ R12, R13.reuse, R118, -R120 ;  /* 0x000000760d0c7223 */ /* 0x040fe20000010878 */
[----:B------:R-:W-:Y:S01]  /*48c0*/  FFMA.FTZ R13, R13, R36, R15 ;  /* 0x000000240d0d7223 */ /* 0x000fe2000001000f */
[-C--:B------:R-:W-:Y:S01]  /*48d0*/  FMUL.FTZ R117, R52, R55.reuse ;  /* 0x0000003734757220 */ /* 0x080fe20000410000 */
[----:B------:R-:W-:Y:S01]  /*48e0*/  FFMA.FTZ R15, R48, R55, -R105 ;  /* 0x00000037300f7223 */ /* 0x000fe20000010869 */
[C---:B------:R-:W-:Y:S01]  /*48f0*/  LOP3.LUT R55, R38.reuse, 0xffff0000, RZ, 0xc0, !PT ;  /* 0xffff000026377812 */ /* 0x040fe200078ec0ff */
[----:B------:R-:W-:Y:S01]  /*4900*/  IMAD.U32 R36, R38, 0x10000, RZ ;  /* 0x0001000026247824 */ /* 0x000fe200078e00ff */
[C---:B------:R-:W-:Y:S01]  /*4910*/  LOP3.LUT R105, R14.reuse, 0xffff0000, RZ, 0xc0, !PT ;  /* 0xffff00000e697812 */ /* 0x040fe200078ec0ff */
[----:B------:R-:W-:-:S02]  /*4920*/  IMAD.U32 R52, R14, 0x10000, RZ ;  /* 0x000100000e347824 */ /* 0x000fc400078e00ff */
[----:B------:R-:W-:Y:S01]  /*4930*/  FFMA.FTZ R48, R48, R39, R117 ;  /* 0x0000002730307223 */ /* 0x000fe20000010075 */
[----:B------:R-:W-:Y:S01]  /*4940*/  LOP3.LUT R50, R50, 0xffff0000, RZ, 0xc0, !PT ;  /* 0xffff000032327812 */ /* 0x000fe200078ec0ff */
[C---:B------:R-:W-:Y:S01]  /*4950*/  FMUL.FTZ R14, R51.reuse, R36 ;  /* 0x00000024330e7220 */ /* 0x040fe20000410000 */
        /* <DEDUP_REMOVED lines=9> */
[----:B------:R-:W-:Y:S02]  /*49f0*/  F2FP.BF16.F32.PACK_AB R52, R48, R13 ;  /* 0x0000000d3034723e */ /* 0x000fe400000010ff */
[----:B------:R-:W-:Y:S01]  /*4a00*/  F2FP.BF16.F32.PACK_AB R54, R54, R51 ;  /* 0x000000333636723e */ /* 0x000fe200000010ff */
[----:B------:R-:W-:Y:S01]  /*4a10*/  IMAD.MOV.U32 R48, RZ, RZ, R12 ;  /* 0x000000ffff307224 */ /* 0x000fe200078e000c */
[----:B------:R-:W-:Y:S01]  /*4a20*/  F2FP.BF16.F32.PACK_AB R49, R49, R102 ;  /* 0x000000663131723e */ /* 0x000fe200000010ff */
[----:B------:R-:W-:Y:S01]  /*4a30*/  IMAD.MOV.U32 R51, RZ, RZ, R106 ;  /* 0x000000ffff337224 */ /* 0x000fe200078e006a */
[----:B------:R-:W-:Y:S02]  /*4a40*/  F2FP.BF16.F32.PACK_AB R53, R104, R103 ;  /* 0x000000676835723e */ /* 0x000fe400000010ff */
[----:B------:R-:W-:-:S02]  /*4a50*/  F2FP.BF16.F32.PACK_AB R55, R116, R107 ;  /* 0x0000006b7437723e */ /* 0x000fc400000010ff */
[----:B------:R-:W-:-:S07]  /*4a60*/  F2FP.BF16.F32.PACK_AB R50, R39, R14 ;  /* 0x0000000e2732723e */ /* 0x000fce00000010ff */
.L_x_444:
[----:B------:R-:W-:Y:S05]  /*4a70*/  BSYNC B2 ;  /* 0x0000000000027941 */ /* 0x000fea0003800000 */
.L_x_443:
[----:B------:R-:W-:Y:S02]  /*4a80*/  ISETP.GE.AND P5, PT, R101, R97, PT ;  /* 0x000000616500720c */ /* 0x000fe40003fa6270 */
[----:B------:R-:W-:-:S11]  /*4a90*/  P2R R13, PR, RZ, 0x1 ;  /* 0x00000001ff0d7803 */ /* 0x000fd60000000000 */
[--C-:B------:R-:W-:Y:S02]  /*4aa0*/  @!P5 SHF.R.S32.HI R12, RZ, 0x1f, R101.reuse ;  /* 0x0000001fff0cd819 */ /* 0x100fe40000011465 */
[----:B------:R-:W-:-:S04]  /*4ab0*/  @!P5 IADD3 R92, P0, P6, R62, R92, R101 ;  /* 0x0000005c3e5cd210 */ /* 0x000fc80007e1e065 */
[----:B------:R-:W-:Y:S02]  /*4ac0*/  @!P5 IADD3.X R100, R81, R100, R12, P0, P6 ;  /* 0x000000645164d210 */ /* 0x000fe400007ec40c */
[CC--:B------:R-:W-:Y:S02]  /*4ad0*/  LEA R12, P6, R96.reuse, R84.reuse, 0x1 ;  /* 0x00000054600c7211 */ /* 0x0c0fe400078c08ff */
[----:B------:R-:W-:Y:S02]  /*4ae0*/  ISETP.NE.AND P0, PT, R13, RZ, PT ;  /* 0x000000ff0d00720c */ /* 0x000fe40003f05270 */
[----:B------:R-:W-:Y:S02]  /*4af0*/  LEA.HI.X R13, R96, R85, R98, 0x1, P6 ;  /* 0x00000055600d7211 */ /* 0x000fe400030f0c62 */
[----:B------:R-:W-:-:S03]  /*4b00*/  @!P5 LEA R14, P6, R92, R84, 0x1 ;  /* 0x000000545c0ed211 */ /* 0x000fc600078c08ff */
[----:B-1----:R1:W-:Y:S01]  /*4b10*/  STG.E.128 desc[UR56][R12.64], R48 ;  /* 0x000000300c007986 */ /* 0x0023e2000c101d38 */
[----:B------:R-:W-:-:S05]  /*4b20*/  @!P5 LEA.HI.X R15, R92, R85, R100, 0x1, P6 ;  /* 0x000000555c0fd211 */ /* 0x000fca00030f0c64 */
[----:B--2---:R1:W-:Y:S04]  /*4b30*/  @!P5 STG.E.128 desc[UR56][R14.64], R52 ;  /* 0x000000340e00d986 */ /* 0x0043e8000c101d38 */
.L_x_442:
[----:B------:R-:W-:Y:S05]  /*4b40*/  BSYNC B1 ;  /* 0x0000000000017941 */ /* 0x000fea0003800000 */
.L_x_441:
[----:B-1----:R-:W-:Y:S02]  /*4b50*/  VIADD R13, R18, 0x60 ;  /* 0x00000060120d7836 */ /* 0x002fe40000000000 */
[-C--:B------:R-:W-:Y:S02]  /*4b60*/  IMAD R12, R77, R90.reuse, RZ ;  /* 0x0000005a4d0c7224 */ /* 0x080fe400078e02ff */
[C---:B------:R-:W-:Y:S01]  /*4b70*/  IMAD.WIDE.U32 R88, R13.reuse, R90, R88 ;  /* 0x0000005a0d587225 */ /* 0x040fe200078e0058 */
[----:B------:R-:W-:-:S03]  /*4b80*/  ISETP.GE.OR P5, PT, R13, R87, P1 ;  /* 0x000000570d00720c */ /* 0x000fc60000fa6670 */
[----:B------:R-:W-:-:S10]  /*4b90*/  IMAD R91, R13, R91, R12 ;  /* 0x0000005b0d5b7224 */ /* 0x000fd400078e020c */
[----:B------:R-:W-:Y:S05]  /*4ba0*/  @P5 BRA `(.L_x_429) ;  /* 0x00000008007c5947 */ /* 0x000fea0003800000 */
[----:B------:R-:W2:Y:S01]  /*4bb0*/  LDL R14, [R1+0x7c] ;  /* 0x00007c00010e7983 */ /* 0x000ea20000100800 */
[----:B------:R-:W-:Y:S01]  /*4bc0*/  IMAD.IADD R50, R89, 0x1, R91 ;  /* 0x0000000159327824 */ /* 0x000fe200078e025b */
[----:B------:R-:W-:Y:S01]  /*4bd0*/  IADD3 R12, P5, P6, R62, R88, R65 ;  /* 0x000000583e0c7210 */ /* 0x000fe20007ebe041 */
[----:B------:R-:W-:Y:S01]  /*4be0*/  VIADD R36, R18, 0x60 ;  /* 0x0000006012247836 */ /* 0x000fe20000000000 */
[----:B------:R-:W-:Y:S01]  /*4bf0*/  SEL R99, R74, R99, !P0 ;  /* 0x000000634a637207 */ /* 0x000fe20004000000 */
[----:B------:R-:W-:Y:S01]  /*4c00*/  BSSY B1, `(.L_x_445) ;  /* 0x0000075000017945 */ /* 0x000fe20003800000 */
[----:B------:R-:W-:Y:S01]  /*4c10*/  IADD3.X R13, R81, R50, R32, P5, P6 ;  /* 0x00000032510d7210 */ /* 0x000fe20002fec420 */
[----:B------:R-:W-:Y:S01]  /*4c20*/  IMAD.SHL.U32 R36, R36, 0x40, RZ ;  /* 0x0000004024247824 */ /* 0x000fe200078e00ff */
[----:B------:R-:W-:Y:S02]  /*4c30*/  LEA R48, P5, R12, R84, 0x1 ;  /* 0x000000540c307211 */ /* 0x000fe400078a08ff */
[----:B------:R-:W-:-:S02]  /*4c40*/  IADD3 R15, R18, 0x60, RZ ;  /* 0x00000060120f7810 */ /* 0x000fc40007ffe0ff */
[----:B------:R-:W-:Y:S01]  /*4c50*/  LEA.HI.X R49, R12, R85, R13, 0x1, P5 ;  /* 0x000000550c317211 */ /* 0x000fe200028f0c0d */
[----:B------:R-:W-:Y:S01]  /*4c60*/  IMAD R13, R19, 0x3000, R3 ;  /* 0x00003000130d7824 */ /* 0x000fe200078e0203 */
[----:B------:R-:W-:Y:S01]  /*4c70*/  SHF.R.S32.HI R12, RZ, 0x1f, R99 ;  /* 0x0000001fff0c7819 */ /* 0x000fe20000011463 */
[----:B------:R-:W-:Y:S01]  /*4c80*/  IMAD.SHL.U32 R15, R15, 0x40, RZ ;  /* 0x000000400f0f7824 */ /* 0x000fe200078e00ff */
[----:B------:R-:W-:Y:S01]  /*4c90*/  LOP3.LUT R36, R36, 0x1c0, RZ, 0xc0, !PT ;  /* 0x000001c024247812 */ /* 0x000fe200078ec0ff */
[----:B------:R-:W-:Y:S01]  /*4ca0*/  IMAD R13, R13, 0x2, R2 ;  /* 0x000000020d0d7824 */ /* 0x000fe200078e0202 */
[----:B------:R-:W-:Y:S02]  /*4cb0*/  LEA.HI R99, R12, R99, RZ, 0x4 ;  /* 0x000000630c637211 */ /* 0x000fe400078f20ff */
[----:B------:R-:W-:Y:S02]  /*4cc0*/  LOP3.LUT R15, R15, 0x1c0, RZ, 0xc0, !PT ;  /* 0x000001c00f0f7812 */ /* 0x000fe400078ec0ff */
[----:B------:R-:W-:-:S02]  /*4cd0*/  LEA.HI.SX32 R51, R99, R64, 0x1c ;  /* 0x0000004063337211 */ /* 0x000fc400078fe2ff */
[----:B------:R-:W-:-:S03]  /*4ce0*/  SHF.R.U32.HI R15, RZ, 0x3, R15 ;  /* 0x00000003ff0f7819 */ /* 0x000fc6000001160f */
[----:B------:R-:W-:-:S05]  /*4cf0*/  IMAD.SHL.U32 R51, R51, 0x8, RZ ;  /* 0x0000000833337824 */ /* 0x000fca00078e00ff */
[----:B------:R-:W-:-:S04]  /*4d00*/  LOP3.LUT R12, R36, 0x38, R51, 0xf8, !PT ;  /* 0x00000038240c7812 */ /* 0x000fc800078ef833 */
[----:B------:R-:W-:-:S05]  /*4d10*/  LOP3.LUT R12, R12, R15, RZ, 0x3c, !PT ;  /* 0x0000000f0c0c7212 */ /* 0x000fca00078e3cff */
[----:B--2---:R-:W-:-:S04]  /*4d20*/  IMAD.IADD R12, R14, 0x1, R12 ;  /* 0x000000010e0c7824 */ /* 0x004fc800078e020c */
[----:B------:R-:W-:-:S04]  /*4d30*/  IMAD R15, R19, 0x3000, R12 ;  /* 0x00003000130f7824 */ /* 0x000fc800078e020c */
[----:B------:R-:W-:Y:S02]  /*4d40*/  IMAD R36, R15, 0x2, R2 ;  /* 0x000000020f247824 */ /* 0x000fe400078e0202 */
[----:B------:R-:W1:Y:S04]  /*4d50*/  LDS.128 R12, [R13+0x12400] ;  /* 0x012400000d0c7984 */ /* 0x000e680000000c00 */
[----:B------:R-:W2:Y:S01]  /*4d60*/  LDS.128 R36, [R36+0x12400] ;  /* 0x0124000024247984 */ /* 0x000ea20000000c00 */
[----:B------:R-:W-:Y:S05]  /*4d70*/  @P4 BRA `(.L_x_446) ;  /* 0x0000000400744947 */ /* 0x000fea0003800000 */
[----:B------:R-:W-:Y:S01]  /*4d80*/  SHF.R.U32.HI R54, RZ, 0x10, R45 ;  /* 0x00000010ff367819 */ /* 0x000fe2000001162d */
[----:B--2---:R-:W-:Y:S01]  /*4d90*/  IMAD.U32 R52, R37, 0x10000, RZ ;  /* 0x0001000025347824 */ /* 0x004fe200078e00ff */
[----:B------:R-:W-:Y:S02]  /*4da0*/  SHF.R.U32.HI R96, RZ, 0x10, R41 ;  /* 0x00000010ff607819 */ /* 0x000fe40000011629 */
[----:B------:R-:W-:Y:S02]  /*4db0*/  SHF.R.U64 R53, R42, 0x10, R43 ;  /* 0x000000102a357819 */ /* 0x000fe4000000122b */
[----:B------:R-:W-:Y:S02]  /*4dc0*/  PRMT R115, R115, 0x5410, R54 ;  /* 0x0000541073737816 */ /* 0x000fe40000000036 */
[----:B------:R-:W-:Y:S02]  /*4dd0*/  PRMT R111, R111, 0x5410, R96 ;  /* 0x000054106f6f7816 */ /* 0x000fe40000000060 */
[----:B------:R-:W-:Y:S01]  /*4de0*/  PRMT R108, R108, 0x5410, R53 ;  /* 0x000054106c6c7816 */ /* 0x000fe20000000035 */
[----:B------:R-:W-:Y:S01]  /*4df0*/  IMAD.U32 R53, R115, 0x10000, RZ ;  /* 0x0001000073357824 */ /* 0x000fe200078e00ff */
[----:B------:R-:W-:-:S02]  /*4e00*/  SHF.R.U64 R55, R46, 0x10, R47 ;  /* 0x000000102e377819 */ /* 0x000fc4000000122f */
[----:B------:R-:W-:Y:S01]  /*4e10*/  SHF.R.U32.HI R90, RZ, 0x10, R47 ;  /* 0x00000010ff5a7819 */ /* 0x000fe2000001162f */
[C---:B------:R-:W-:Y:S01]  /*4e20*/  IMAD.U32 R47, R39.reuse, 0x10000, RZ ;  /* 0x00010000272f7824 */ /* 0x040fe200078e00ff */
[----:B------:R-:W-:Y:S01]  /*4e30*/  LOP3.LUT R42, R39, 0xffff0000, RZ, 0xc0, !PT ;  /* 0xffff0000272a7812 */ /* 0x000fe200078ec0ff */
[----:B------:R-:W-:Y:S01]  /*4e40*/  IMAD.U32 R39, R111, 0x10000, RZ ;  /* 0x000100006f277824 */ /* 0x000fe200078e00ff */
[----:B------:R-:W-:Y:S01]  /*4e50*/  SHF.R.U32.HI R92, RZ, 0x10, R43 ;  /* 0x00000010ff5c7819 */ /* 0x000fe2000001162b */
[----:B------:R-:W-:Y:S01]  /*4e60*/  FMUL.FTZ R54, R52, R53 ;  /* 0x0000003534367220 */ /* 0x000fe20000410000 */
[----:B------:R-:W-:Y:S01]  /*4e70*/  SHF.R.U64 R91, R44, 0x10, R45 ;  /* 0x000000102c5b7819 */ /* 0x000fe2000000122d */
[----:B-1----:R-:W-:Y:S01]  /*4e80*/  IMAD.U32 R45, R13, 0x10000, RZ ;  /* 0x000100000d2d7824 */ /* 0x002fe200078e00ff */
[----:B------:R-:W-:Y:S01]  /*4e90*/  PRMT R113, R113, 0x5410, R90 ;  /* 0x0000541071717816 */ /* 0x000fe2000000005a */
[-C--:B------:R-:W-:Y:S01]  /*4ea0*/  FMUL.FTZ R52, R52, R39.reuse ;  /* 0x0000002734347220 */ /* 0x080fe20000410000 */
[----:B------:R-:W-:Y:S01]  /*4eb0*/  PRMT R109, R109, 0x5410, R92 ;  /* 0x000054106d6d7816 */ /* 0x000fe2000000005c */
[----:B------:R-:W-:Y:S01]  /*4ec0*/  FFMA.FTZ R39, R45, R39, -R54 ;  /* 0x000000272d277223 */ /* 0x000fe20000010836 */
[----:B------:R-:W-:Y:S01]  /*4ed0*/  LOP3.LUT R46, R37, 0xffff0000, RZ, 0xc0, !PT ;  /* 0xffff0000252e7812 */ /* 0x000fe200078ec0ff */
[----:B------:R-:W-:Y:S01]  /*4ee0*/  FFMA.FTZ R45, R45, R53, R52 ;  /* 0x000000352d2d7223 */ /* 0x000fe20000010034 */
[----:B------:R-:W-:Y:S01]  /*4ef0*/  LOP3.LUT R115, R115, 0xffff0000, RZ, 0xc0, !PT ;  /* 0xffff000073737812 */ /* 0x000fe200078ec0ff */
[----:B------:R-:W-:Y:S01]  /*4f00*/  IMAD.U32 R53, R109, 0x10000, RZ ;  /* 0x000100006d357824 */ /* 0x000fe200078e00ff */
[----:B------:R-:W-:Y:S01]  /*4f10*/  LOP3.LUT R111, R111, 0xffff0000, RZ, 0xc0, !PT ;  /* 0xffff00006f6f7812 */ /* 0x000fe200078ec0ff */
[----:B------:R-:W-:Y:S01]  /*4f20*/  IMAD.U32 R44, R15, 0x10000, RZ ;  /* 0x000100000f2c7824 */ /* 0x000fe200078e00ff */
[----:B------:R-:W-:Y:S01]  /*4f30*/  SHF.L.U32 R54, R113, 0x10, RZ ;  /* 0x0000001071367819 */ /* 0x000fe200000006ff */
[----:B------:R-:W-:Y:S01]  /*4f40*/  FMUL.FTZ R90, R46, R115 ;  /* 0x000000732e5a7220 */ /* 0x000fe20000410000 */
[----:B------:R-:W-:Y:S01]  /*4f50*/  SHF.R.U64 R93, R40, 0x10, R41 ;  /* 0x00000010285d7819 */ /* 0x000fe20000001229 */
[----:B------:R-:W-:Y:S01]  /*4f60*/  FMUL.FTZ R52, R46, R111 ;  /* 0x0000006f2e347220 */ /* 0x000fe20000410000 */
[----:B------:R-:W-:Y:S01]  /*4f70*/  LOP3.LUT R43, R13, 0xffff0000, RZ, 0xc0, !PT ;  /* 0xffff00000d2b7812 */ /* 0x000fe200078ec0ff */
[----:B------:R-:W-:Y:S01]  /*4f80*/  IMAD.U32 R37, R36, 0x10000, RZ ;  /* 0x0001000024257824 */ /* 0x000fe200078e00ff */
[----:B------:R-:W-:Y:S01]  /*4f90*/  PRMT R112, R112, 0x5410, R55 ;  /* 0x0000541070707816 */ /* 0x000fe20000000037 */
[CC--:B------:R-:W-:Y:S01]  /*4fa0*/  FMUL.FTZ R55, R47.reuse, R54.reuse ;  /* 0x000000362f377220 */ /* 0x0c0fe20000410000 */
[----:B------:R-:W-:Y:S01]  /*4fb0*/  PRMT R114, R114, 0x5410, R91 ;  /* 0x0000541072727816 */ /* 0x000fe2000000005b */
[----:B------:R-:W-:Y:S01]  /*4fc0*/  FMUL.FTZ R47, R47, R53 ;  /* 0x000000352f2f7220 */ /* 0x000fe20000410000 */
[----:B------:R-:W-:Y:S01]  /*4fd0*/  PRMT R110, R110, 0x5410, R93 ;  /* 0x000054106e6e7816 */ /* 0x000fe2000000005d */
[----:B------:R-:W-:Y:S01]  /*4fe0*/  FFMA.FTZ R46, R43, R111, -R90 ;  /* 0x0000006f2b2e7223 */ /* 0x000fe2000001085a */
[----:B------:R-:W-:Y:S01]  /*4ff0*/  LOP3.LUT R113, R113, 0xffff0000, RZ, 0xc0, !PT ;  /* 0xffff000071717812 */ /* 0x000fe200078ec0ff */
[----:B------:R-:W-:Y:S01]  /*5000*/  FFMA.FTZ R52, R43, R115, R52 ;  /* 0x000000732b347223 */ /* 0x000fe20000010034 */
[----:B------:R-:W-:Y:S01]  /*5010*/  LOP3.LUT R109, R109, 0xffff0000, RZ, 0xc0, !PT ;  /* 0xffff00006d6d7812 */ /* 0x000fe200078ec0ff */
[C---:B------:R-:W-:Y:S01]  /*5020*/  FFMA.FTZ R43, R44.reuse, R53, -R55 ;  /* 0x000000352c2b7223 */ /* 0x040fe20000010837 */
[----:B------:R-:W-:Y:S01]  /*5030*/  LOP3.LUT R40, R15, 0xffff0000, RZ, 0xc0, !PT ;  /* 0xffff00000f287812 */ /* 0x000fe200078ec0ff */
[----:B------:R-:W-:Y:S01]  /*5040*/  FFMA.FTZ R44, R44, R54, R47 ;  /* 0x000000362c2c7223 */ /* 0x000fe2000001002f */
[----:B------:R-:W-:-:S02]  /*5050*/  IMAD.U32 R90, R114, 0x10000, RZ ;  /* 0x00010000725a7824 */ /* 0x000fc400078e00ff */
[----:B------:R-:W-:Y:S01]  /*5060*/  FMUL.FTZ R47, R42, R113 ;  /* 0x000000712a2f7220 */ /* 0x000fe20000410000 */
[----:B------:R-:W-:Y:S02]  /*5070*/  IMAD.U32 R54, R110, 0x10000, RZ ;  /* 0x000100006e367824 */ /* 0x000fe400078e00ff */
[-C--:B------:R-:W-:Y:S01]  /*5080*/  FMUL.FTZ R55, R42, R109.reuse ;  /* 0x0000006d2a377220 */ /* 0x080fe20000410000 */
[----:B------:R-:W-:Y:S01]  /*5090*/  SHF.L.U32 R13, R12, 0x10, RZ ;  /* 0x000000100c0d7819 */ /* 0x000fe200000006ff */
[C---:B------:R-:W-:Y:S01]  /*50a0*/  FMUL.FTZ R42, R37.reuse, R90 ;  /* 0x0000005a252a7220 */ /* 0x040fe20000410000 */
[----:B------:R-:W-:Y:S01]  /*50b0*/  LOP3.LUT R36, R36, 0xffff0000, RZ, 0xc0, !PT ;  /* 0xffff000024247812 */ /* 0x000fe200078ec0ff */
[----:B------:R-:W-:Y:S01]  /*50c0*/  FFMA.FTZ R92, R40, R109, -R47 ;  /* 0x0000006d285c7223 */ /* 0x000fe2000001082f */
[----:B------:R-:W-:Y:S01]  /*50d0*/  LOP3.LUT R53, R114, 0xffff0000, RZ, 0xc0, !PT ;  /* 0xffff000072357812 */ /* 0x000fe200078ec0ff */
[-C--:B------:R-:W-:Y:S01]  /*50e0*/  FMUL.FTZ R37, R37, R54.reuse ;  /* 0x0000003625257220 */ /* 0x080fe20000410000 */
[----:B------:R-:W-:Y:S01]  /*50f0*/  LOP3.LUT R47, R110, 0xffff0000, RZ, 0xc0, !PT ;  /* 0xffff00006e2f7812 */ /* 0x000fe200078ec0ff */
[----:B------:R-:W-:Y:S01]  /*5100*/  IMAD.U32 R15, R14, 0x10000, RZ ;  /* 0x000100000e0f7824 */ /* 0x000fe200078e00ff */
[----:B------:R-:W-:Y:S01]  /*5110*/  LOP3.LUT R12, R12, 0xffff0000, RZ, 0xc0, !PT ;  /* 0xffff00000c0c7812 */ /* 0x000fe200078ec0ff */
[----:B------:R-:W-:Y:S01]  /*5120*/  FFMA.FTZ R113, R40, R113, R55 ;  /* 0x0000007128717223 */ /* 0x000fe20000010037 */
[----:B------:R-:W-:Y:S01]  /*5130*/  LOP3.LUT R41, R14, 0xffff0000, RZ, 0xc0, !PT ;  /* 0xffff00000e297812 */ /* 0x000fe200078ec0ff */
[C---:B------:R-:W-:Y:S01]  /*5140*/  FFMA.FTZ R42, R13.reuse, R54, -R42 ;  /* 0x000000360d2a7223 */ /* 0x040fe2000001082a */
[----:B------:R-:W-:Y:S01]  /*5150*/  FFMA.FTZ R37, R13, R90, R37 ;  /* 0x0000005a0d257223 */ /* 0x000fe20000010025 */
[----:B------:R-:W-:-:S02]  /*5160*/  IMAD.U32 R14, R38, 0x10000, RZ ;  /* 0x00010000260e7824 */ /* 0x000fc400078e00ff */
[----:B------:R-:W-:Y:S01]  /*5170*/  FMUL.FTZ R55, R36, R53 ;  /* 0x0000003524377220 */ /* 0x000fe20000410000 */
[----:B------:R-:W-:Y:S01]  /*5180*/  IMAD.U32 R13, R108, 0x10000, RZ ;  /* 0x000100006c0d7824 */ /* 0x000fe200078e00ff */
[----:B------:R-:W-:Y:S01]  /*5190*/  LOP3.LUT R38, R38, 0xffff0000, RZ, 0xc0, !PT ;  /* 0xffff000026267812 */ /* 0x000fe200078ec0ff */
[-C--:B------:R-:W-:Y:S01]  /*51a0*/  FMUL.FTZ R91, R36, R47.reuse ;  /* 0x0000002f245b7220 */ /* 0x080fe20000410000 */
[----:B------:R-:W-:Y:S01]  /*51b0*/  LOP3.LUT R108, R108, 0xffff0000, RZ, 0xc0, !PT ;  /* 0xffff00006c6c7812 */ /* 0x000fe200078ec0ff */
[C---:B------:R-:W-:Y:S01]  /*51c0*/  IMAD.U32 R36, R112.reuse, 0x10000, RZ ;  /* 0x0001000070247824 */ /* 0x040fe200078e00ff */
[----:B------:R-:W-:Y:S01]  /*51d0*/  LOP3.LUT R112, R112, 0xffff0000, RZ, 0xc0, !PT ;  /* 0xffff000070707812 */ /* 0x000fe200078ec0ff */
[C---:B------:R-:W-:Y:S01]  /*51e0*/  FFMA.FTZ R55, R12.reuse, R47, -R55 ;  /* 0x0000002f0c377223 */ /* 0x040fe20000010837 */
[----:B------:R-:W-:Y:S01]  /*51f0*/  FFMA.FTZ R12, R12, R53, R91 ;  /* 0x000000350c0c7223 */ /* 0x000fe2000001005b */
[-C--:B------:R-:W-:Y:S01]  /*5200*/  FMUL.FTZ R47, R14, R13.reuse ;  /* 0x0000000d0e2f7220 */ /* 0x080fe20000410000 */
[----:B------:R-:W-:Y:S01]  /*5210*/  FMUL.FTZ R53, R38, R108 ;  /* 0x0000006c26357220 */ /* 0x000fe20000410000 */
[----:B------:R-:W-:Y:S01]  /*5220*/  FMUL.FTZ R40, R14, R36 ;  /* 0x000000240e287220 */ /* 0x000fe20000410000 */
[----:B------:R-:W-:Y:S01]  /*5230*/  FMUL.FTZ R14, R38, R112 ;  /* 0x00000070260e7220 */ /* 0x000fe20000410000 */
[----:B------:R-:W-:Y:S01]  /*5240*/  FFMA.FTZ R47, R15, R36, R47 ;  /* 0x000000240f2f7223 */ /* 0x000fe2000001002f */
[----:B------:R-:W-:Y:S01]  /*5250*/  FFMA.FTZ R112, R41, R112, R53 ;  /* 0x0000007029707223 */ /* 0x000fe20000010035 */
[----:B------:R-:W-:Y:S01]  /*5260*/  FFMA.FTZ R40, R15, R13, -R40 ;  /* 0x0000000d0f287223 */ /* 0x000fe20000010828 */
[----:B------:R-:W-:Y:S01]  /*5270*/  FFMA.FTZ R13, R41, R108, -R14 ;  /* 0x0000006c290d7223 */ /* 0x000fe2000001080e */
[----:B------:R-:W-:-:S02]  /*5280*/  F2FP.BF16.F32.PACK_AB R39, R46, R39 ;  /* 0x000000272e27723e */ /* 0x000fc400000010ff */
[----:B------:R-:W-:Y:S02]  /*5290*/  F2FP.BF16.F32.PACK_AB R38, R55, R42 ;  /* 0x0000002a3726723e */ /* 0x000fe400000010ff */
[----:B------:R-:W-:Y:S02]  /*52a0*/  F2FP.BF16.F32.PACK_AB R45, R52, R45 ;  /* 0x0000002d342d723e */ /* 0x000fe400000010ff */
[----:B------:R-:W-:Y:S02]  /*52b0*/  F2FP.BF16.F32.PACK_AB R44, R113, R44 ;  /* 0x0000002c712c723e */ /* 0x000fe400000010ff */
[----:B------:R-:W-:Y:S02]  /*52c0*/  F2FP.BF16.F32.PACK_AB R47, R112, R47 ;  /* 0x0000002f702f723e */ /* 0x000fe400000010ff */
[----:B------:R-:W-:Y:S01]  /*52d0*/  F2FP.BF16.F32.PACK_AB R36, R12, R37 ;  /* 0x000000250c24723e */ /* 0x000fe200000010ff */
[----:B------:R-:W-:Y:S01]  /*52e0*/  IMAD.MOV.U32 R12, RZ, RZ, R38 ;  /* 0x000000ffff0c7224 */ /* 0x000fe200078e0026 */
[----:B------:R-:W-:Y:S01]  /*52f0*/  F2FP.BF16.F32.PACK_AB R14, R13, R40 ;  /* 0x000000280d0e723e */ /* 0x000fe200000010ff */
[----:B------:R-:W-:Y:S01]  /*5300*/  IMAD.MOV.U32 R13, RZ, RZ, R39 ;  /* 0x000000ffff0d7224 */ /* 0x000fe200078e0027 */
[----:B------:R-:W-:Y:S01]  /*5310*/  F2FP.BF16.F32.PACK_AB R15, R92, R43 ;  /* 0x0000002b5c0f723e */ /* 0x000fe200000010ff */
[----:B------:R-:W-:Y:S01]  /*5320*/  IMAD.MOV.U32 R37, RZ, RZ, R45 ;  /* 0x000000ffff257224 */ /* 0x000fe200078e002d */
[----:B------:R-:W-:Y:S01]  /*5330*/  MOV R38, R47 ;  /* 0x0000002f00267202 */ /* 0x000fe20000000f00 */
[----:B------:R-:W-:-:S07]  /*5340*/  IMAD.MOV.U32 R39, RZ, RZ, R44 ;  /* 0x000000ffff277224 */ /* 0x000fce00078e002c */
.L_x_446:
[----:B------:R-:W-:Y:S05]  /*5350*/  BSYNC B1 ;  /* 0x0000000000017941 */ /* 0x000fea0003800000 */
.L_x_445:
[----:B-1----:R1:W-:Y:S01]  /*5360*/  STG.E.128 desc[UR56][R48.64], R12 ;  /* 0x0000000c30007986 */ /* 0x0023e2000c101d38 */
[----:B------:R-:W-:-:S13]  /*5370*/  ISETP.GE.AND P4, PT, R51, R97, PT ;  /* 0x000000613300720c */ /* 0x000fda0003f86270 */
[----:B------:R-:W-:Y:S05]  /*5380*/  @P4 BRA `(.L_x_429) ;  /* 0x0000000000844947 */ /* 0x000fea0003800000 */
[--C-:B-1----:R-:W-:Y:S02]  /*5390*/  SHF.R.S32.HI R12, RZ, 0x1f, R51.reuse ;  /* 0x0000001fff0c7819 */ /* 0x102fe40000011433 */
[----:B------:R-:W-:-:S04]  /*53a0*/  IADD3 R51, P4, P5, R62, R88, R51 ;  /* 0x000000583e337210 */ /* 0x000fc80007d9e033 */
[----:B------:R-:W-:Y:S02]  /*53b0*/  IADD3.X R50, R81, R50, R12, P4, P5 ;  /* 0x0000003251327210 */ /* 0x000fe400027ea40c */
[----:B------:R-:W-:-:S04]  /*53c0*/  LEA R84, P4, R51, R84, 0x1 ;  /* 0x0000005433547211 */ /* 0x000fc800078808ff */
[----:B------:R-:W-:-:S05]  /*53d0*/  LEA.HI.X R85, R51, R85, R50, 0x1, P4 ;  /* 0x0000005533557211 */ /* 0x000fca00020f0c32 */
[----:B--2---:R1:W-:Y:S01]  /*53e0*/  STG.E.128 desc[UR56][R84.64], R36 ;  /* 0x0000002454007986 */ /* 0x0043e2000c101d38 */
[----:B------:R-:W-:Y:S05]  /*53f0*/  BRA `(.L_x_429) ;  /* 0x0000000000687947 */ /* 0x000fea0003800000 */
.L_x_412:
[----:B------:R-:W-:-:S13]  /*5400*/  ISETP.NE.AND P3, PT, R156, 0x3, PT ;  /* 0x000000039c00780c */ /* 0x000fda0003f65270 */
[----:B------:R-:W-:Y:S05]  /*5410*/  @!P3 BRA `(.L_x_447) ;  /* 0x000000000004b947 */ /* 0x000fea0003800000 */
[----:B------:R-:W-:Y:S01]  /*5420*/  BPT.TRAP 0x1 ;  /* 0x000000040000795c */ /* 0x000fe20000300000 */
.L_x_447:
[----:B------:R-:W-:Y:S01]  /*5430*/  IMAD R83, R19, 0x8, R2 ;  /* 0x0000000813537824 */ /* 0x000fe200078e0202 */
[----:B------:R-:W-:Y:S01]  /*5440*/  SHF.L.U32 R95, R153, 0x1f, RZ ;  /* 0x0000001f995f7819 */ /* 0x000fe200000006ff */
[----:B------:R-:W-:Y:S01]  /*5450*/  IMAD R87, R29, -0xc0, R27 ;  /* 0xffffff401d577824 */ /* 0x000fe200078e021b */
[----:B------:R-:W-:Y:S02]  /*5460*/  BSSY B1, `(.L_x_448) ;  /* 0x0000004000017945 */ /* 0x000fe40003800000 */
[----:B------:R-:W0:Y:S02]  /*5470*/  SYNCS.PHASECHK.TRANS64.TRYWAIT P4, [R83+URZ+0x30890], R95 ;  /* 0x0308905f530075a7 */ /* 0x000e24000808017f */
[----:B------:R-:W-:Y:S01]  /*5480*/  VIMNMX R87, R87, 0xc0, PT ;  /* 0x000000c057577848 */ /* 0x000fe20003fe0100 */
[----:B0-----:R-:W-:Y:S06]  /*5490*/  @!P4 BRA `(.L_x_449) ;  /* 0x000001440090c947 */ /* 0x001fec0003800000 */
.L_x_674:
[----:B------:R-:W-:Y:S05]  /*54a0*/  BSYNC B1 ;  /* 0x0000000000017941 */ /* 0x000fea0003800000 */
.L_x_448:
[----:B------:R-:W-:Y:S01]  /*54b0*/  ISETP.GE.AND P4, PT, R18, R87, PT ;  /* 0x000000571200720c */ /* 0x000fe20003f86270 */
[----:B------:R-:W-:-:S12]  /*54c0*/  BSSY B1, `(.L_x_450) ;  /* 0x0000006000017945 */ /* 0x000fd80003800000 */
[----:B------:R-:W-:Y:S05]  /*54d0*/  @P4 BRA `(.L_x_451) ;  /* 0x0000000000104947 */ /* 0x000fea0003800000 */
[----:B------:R-:W1:Y:S04]  /*54e0*/  @!P1 LDS.128 R12, [R94+0x12000] ;  /* 0x012000005e0c9984 */ /* 0x000e680000000c00 */
[----:B------:R-:W2:Y:S04]  /*54f0*/  @!P2 LDS.128 R36, [R86+0x12000] ;  /* 0x012000005624a984 */ /* 0x000ea80000000c00 */
[----:B-1----:R1:W-:Y:S04]  /*5500*/  @!P1 STG.E.128 desc[UR56][R42.64], R12 ;  /* 0x0000000c2a009986 */ /* 0x0023e8000c101d38 */
[----:B--2---:R1:W-:Y:S02]  /*5510*/  @!P2 STG.E.128 desc[UR56][R42.64+0x40], R36 ;  /* 0x000040242a00a986 */ /* 0x0043e4000c101d38 */
.L_x_451:
[----:B------:R-:W-:Y:S05]  /*5520*/  BSYNC B1 ;  /* 0x0000000000017941 */ /* 0x000fea0003800000 */
.L_x_450:
[----:B-1----:R-:W-:-:S05]  /*5530*/  VIADD R12, R18, 0x60 ;  /* 0x00000060120c7836 */ /* 0x002fca0000000000 */
[----:B------:R-:W-:-:S13]  /*5540*/  ISETP.GE.AND P4, PT, R12, R87, PT ;  /* 0x000000570c00720c */ /* 0x000fda0003f86270 */
[----:B------:R-:W-:Y:S05]  /*5550*/  @P4 BRA `(.L_x_429) ;  /* 0x0000000000104947 */ /* 0x000fea0003800000 */
[----:B------:R-:W1:Y:S04]  /*5560*/  @!P1 LDS.128 R12, [R94+0x15000] ;  /* 0x015000005e0c9984 */ /* 0x000e680000000c00 */
[----:B------:R-:W2:Y:S04]  /*5570*/  @!P2 LDS.128 R36, [R86+0x15000] ;  /* 0x015000005624a984 */ /* 0x000ea80000000c00 */
[----:B-1----:R1:W-:Y:S04]  /*5580*/  @!P1 STG.E.128 desc[UR56][R40.64], R12 ;  /* 0x0000000c28009986 */ /* 0x0023e8000c101d38 */
[----:B--2---:R1:W-:Y:S02]  /*5590*/  @!P2 STG.E.128 desc[UR56][R40.64+0x40], R36 ;  /* 0x000040242800a986 */ /* 0x0043e4000c101d38 */
.L_x_429:
[----:B------:R-:W-:Y:S05]  /*55a0*/  BSYNC B0 ;  /* 0x0000000000007941 */ /* 0x000fea0003800000 */
.L_x_411:
[----:B-1234-:R-:W1:Y:S01]  /*55b0*/  S2R R12, SR_TID.X ;  /* 0x00000000000c7919 */ /* 0x01ee620000002100 */
[----:B------:R-:W-:Y:S01]  /*55c0*/  @!PT LDS RZ, [RZ] ;  /* 0x00000000fffff984 */ /* 0x000fe20000000800 */
[----:B------:R-:W-:Y:S01]  /*55d0*/  @!PT LDS RZ, [RZ] ;  /* 0x00000000fffff984 */ /* 0x000fe20000000800 */
[----:B------:R-:W-:Y:S01]  /*55e0*/  @!PT LDS RZ, [RZ] ;  /* 0x00000000fffff984 */ /* 0x000fe20000000800 */
[----:B------:R-:W-:Y:S01]  /*55f0*/  @!PT LDS RZ, [RZ] ;  /* 0x00000000fffff984 */ /* 0x000fe20000000800 */
[----:B------:R2:W-:Y:S06]  /*5600*/  MEMBAR.ALL.CTA ;  /* 0x0000000000007992 */ /* 0x0005ec0000008000 */
[----:B--2---:R-:W2:Y:S01]  /*5610*/  FENCE.VIEW.ASYNC.S ;  /* 0x00000000000073c6 */ /* 0x004ea20000000000 */
[----:B------:R-:W-:Y:S05]  /*5620*/  WARPSYNC.ALL ;  /* 0x0000000000007948 */ /* 0x000fea0003800000 */
[----:B------:R-:W-:Y:S01]  /*5630*/  BSSY B0, `(.L_x_452) ;  /* 0x0000009000007945 */ /* 0x000fe20003800000 */
[----:B-1----:R-:W-:Y:S01]  /*5640*/  LOP3.LUT R12, R12, 0x7f, RZ, 0xc0, !PT ;  /* 0x0000007f0c0c7812 */ /* 0x002fe200078ec0ff */
[----:B--2---:R1:W-:Y:S03]  /*5650*/  BAR.SYNC.DEFER_BLOCKING R75, 0x80 ;  /* 0x0002004b0000751d */ /* 0x0043e60000010000 */
[----:B------:R-:W-:-:S13]  /*5660*/  ISETP.NE.AND P4, PT, R12, RZ, PT ;  /* 0x000000ff0c00720c */ /* 0x000fda0003f85270 */
[----:B------:R-:W-:-:S05]  /*5670*/  @!P4 VIADD R12, R83, 0x308a0 ;  /* 0x000308a0530cc836 */ /* 0x000fca0000000000 */
[----:B------:R-:W-:-:S04]  /*5680*/  @!P4 PRMT R12, RZ, 0x654, R12 ;  /* 0x00000654ff0cc816 */ /* 0x000fc8000000000c */
[----:B------:R1:W-:Y:S01]  /*5690*/  @!P4 SYNCS.ARRIVE.TRANS64.RED.A1T0 RZ, [R12+URZ], RZ ;  /* 0x000000ff0cffc9a7 */ /* 0x0003e2000810043f */
[----:B------:R-:W-:Y:S05]  /*56a0*/  @!P3 BRA `(.L_x_453) ;  /* 0x000000000004b947 */ /* 0x000fea0003800000 */
[----:B------:R-:W-:Y:S01]  /*56b0*/  BPT.TRAP 0x1 ;  /* 0x000000040000795c */ /* 0x000fe20000300000 */
.L_x_453:
[----:B------:R-:W-:Y:S05]  /*56c0*/  BSYNC B0 ;  /* 0x0000000000007941 */ /* 0x000fea0003800000 */
.L_x_452:
[----:B------:R-:W2:Y:S01]  /*56d0*/  SYNCS.PHASECHK.TRANS64.TRYWAIT P3, [R83+URZ+0x308b0], R95 ;  /* 0x0308b05f530075a7 */ /* 0x000ea2000806017f */
[----:B------:R-:W-:Y:S01]  /*56e0*/  ULDC UR58, c[0x0][0x2f4] ;  /* 0x0000bd00003a7ab9 */ /* 0x000fe20000000800 */
[----:B------:R-:W-:Y:S01]  /*56f0*/  ULDC.64 UR38, c[0x0][0x328] ;  /* 0x0000ca0000267ab9 */ /* 0x000fe20000000a00 */
[----:B------:R-:W-:Y:S01]  /*5700*/  ULDC.64 UR36, c[0x0][0x318] ;  /* 0x0000c60000247ab9 */ /* 0x000fe20000000a00 */
[----:B------:R-:W-:Y:S01]  /*5710*/  BSSY B0, `(.L_x_454) ;  /* 0x0000003000007945 */ /* 0x000fe20003800000 */
[----:B------:R-:W-:-:S03]  /*5720*/  IMAD.WIDE R36, R29, 0xc0, R4 ;  /* 0x000000c01d247825 */ /* 0x000fc600078e0204 */
[----:B--2---:R-:W-:Y:S05]  /*5730*/  @!P3 BRA `(.L_x_455) ;  /* 0x0000014000fcb947 */ /* 0x004fea0003800000 */
.L_x_675:
[----:B------:R-:W-:Y:S05]  /*5740*/  BSYNC B0 ;  /* 0x0000000000007941 */ /* 0x000fea0003800000 */
.L_x_454:
[----:B------:R-:W-:Y:S01]  /*5750*/  ISETP.GE.AND P3, PT, R18, R87, PT ;  /* 0x000000571200720c */ /* 0x000fe20003f66270 */
[----:B------:R-:W-:-:S12]  /*5760*/  BSSY B0, `(.L_x_456) ;  /* 0x0000010000007945 */ /* 0x000fd80003800000 */
[----:B------:R-:W-:Y:S05]  /*5770*/  @P3 BRA `(.L_x_457) ;  /* 0x0000000000383947 */ /* 0x000fea0003800000 */
[----:B------:R-:W-:Y:S02]  /*5780*/  IMAD R15, R37, UR38, RZ ;  /* 0x00000026250f7c24 */ /* 0x000fe4000f8e02ff */
[----:B-1----:R-:W-:Y:S02]  /*5790*/  IMAD.MOV.U32 R12, RZ, RZ, R60 ;  /* 0x000000ffff0c7224 */ /* 0x002fe400078e003c */
[----:B------:R-:W-:Y:S02]  /*57a0*/  IMAD.MOV.U32 R13, RZ, RZ, R0 ;  /* 0x000000ffff0d7224 */ /* 0x000fe400078e0000 */
[C---:B------:R-:W-:Y:S02]  /*57b0*/  IMAD R15, R36.reuse, UR39, R15 ;  /* 0x00000027240f7c24 */ /* 0x040fe4000f8e020f */
[----:B------:R-:W-:-:S04]  /*57c0*/  IMAD.WIDE.U32 R12, R36, UR38, R12 ;  /* 0x00000026240c7c25 */ /* 0x000fc8000f8e000c */
[----:B------:R-:W-:Y:S01]  /*57d0*/  IMAD.IADD R13, R13, 0x1, R15 ;  /* 0x000000010d0d7824 */ /* 0x000fe200078e020f */
[----:B------:R-:W-:-:S04]  /*57e0*/  LEA R38, P3, R12, UR36, 0x1 ;  /* 0x000000240c267c11 */ /* 0x000fc8000f8608ff */
[----:B------:R-:W-:Y:S02]  /*57f0*/  LEA.HI.X R39, R12, UR37, R13, 0x1, P3 ;  /* 0x000000250c277c11 */ /* 0x000fe400098f0c0d */
[----:B------:R-:W-:-:S13]  /*5800*/  ISETP.GE.AND P3, PT, R16, UR58, PT ;  /* 0x0000003a10007c0c */ /* 0x000fda000bf66270 */
[----:B------:R-:W1:Y:S04]  /*5810*/  @!P3 LDS.128 R12, [R94] ;  /* 0x000000005e0cb984 */ /* 0x000e680000000c00 */
[----:B-1----:R-:W-:Y:S01]  /*5820*/  @!P3 STG.E.128 desc[UR56][R38.64], R12 ;  /* 0x0000000c2600b986 */ /* 0x002fe2000c101d38 */
[----:B------:R-:W-:-:S13]  /*5830*/  ISETP.GE.AND P3, PT, R78, UR58, PT ;  /* 0x0000003a4e007c0c */ /* 0x000fda000bf66270 */
[----:B------:R-:W1:Y:S04]  /*5840*/  @!P3 LDS.128 R12, [R86] ;  /* 0x00000000560cb984 */ /* 0x000e680000000c00 */
[----:B-1----:R3:W-:Y:S02]  /*5850*/  @!P3 STG.E.128 desc[UR56][R38.64+0x40], R12 ;  /* 0x0000400c2600b986 */ /* 0x0027e4000c101d38 */
.L_x_457:
[----:B------:R-:W-:Y:S05]  /*5860*/  BSYNC B0 ;  /* 0x0000000000007941 */ /* 0x000fea0003800000 */
.L_x_456:
[----:B-1-3--:R-:W-:Y:S01]  /*5870*/  VIADD R12, R18, 0x60 ;  /* 0x00000060120c7836 */ /* 0x00afe20000000000 */
[----:B------:R-:W-:Y:S04]  /*5880*/  BSSY B0, `(.L_x_458) ;  /* 0x0000013000007945 */ /* 0x000fe80003800000 */
[----:B------:R-:W-:-:S13]  /*5890*/  ISETP.GE.AND P3, PT, R12, R87, PT ;  /* 0x000000570c00720c */ /* 0x000fda0003f66270 */
[----:B------:R-:W-:Y:S05]  /*58a0*/  @P3 BRA `(.L_x_459) ;  /* 0x0000000000403947 */ /* 0x000fea0003800000 */
[----:B------:R-:W-:Y:S01]  /*58b0*/  IADD3 R15, P3, R36, 0x60, RZ ;  /* 0x00000060240f7810 */ /* 0x000fe20007f7e0ff */
[----:B------:R-:W-:Y:S02]  /*58c0*/  IMAD.MOV.U32 R12, RZ, RZ, R60 ;  /* 0x000000ffff0c7224 */ /* 0x000fe400078e003c */
[----:B------:R-:W-:Y:S01]  /*58d0*/  IMAD.MOV.U32 R13, RZ, RZ, R0 ;  /* 0x000000ffff0d7224 */ /* 0x000fe200078e0000 */
[----:B------:R-:W-:Y:S01]  /*58e0*/  IADD3.X R36, RZ, R37, RZ, P3, !PT ;  /* 0x00000025ff247210 */ /* 0x000fe20001ffe4ff */
[----:B------:R-:W-:-:S04]  /*58f0*/  IMAD.WIDE.U32 R12, R15, UR38, R12 ;  /* 0x000000260f0c7c25 */ /* 0x000fc8000f8e000c */
[----:B------:R-:W-:-:S04]  /*5900*/  IMAD R36, R36, UR38, RZ ;  /* 0x0000002624247c24 */ /* 0x000fc8000f8e02ff */
[----:B------:R-:W-:Y:S01]  /*5910*/  IMAD R15, R15, UR39, R36 ;  /* 0x000000270f0f7c24 */ /* 0x000fe2000f8e0224 */
[----:B------:R-:W-:-:S03]  /*5920*/  LEA R36, P3, R12, UR36, 0x1 ;  /* 0x000000240c247c11 */ /* 0x000fc6000f8608ff */
[----:B------:R-:W-:-:S05]  /*5930*/  IMAD.IADD R13, R13, 0x1, R15 ;  /* 0x000000010d0d7824 */ /* 0x000fca00078e020f */
[----:B------:R-:W-:Y:S02]  /*5940*/  LEA.HI.X R37, R12, UR37, R13, 0x1, P3 ;  /* 0x000000250c257c11 */ /* 0x000fe400098f0c0d */
[----:B------:R-:W-:-:S13]  /*5950*/  ISETP.GE.AND P3, PT, R16, UR58, PT ;  /* 0x0000003a10007c0c */ /* 0x000fda000bf66270 */
[----:B------:R-:W1:Y:S04]  /*5960*/  @!P3 LDS.128 R12, [R94+0x3000] ;  /* 0x003000005e0cb984 */ /* 0x000e680000000c00 */
[----:B-1----:R-:W-:Y:S01]  /*5970*/  @!P3 STG.E.128 desc[UR56][R36.64], R12 ;  /* 0x0000000c2400b986 */ /* 0x002fe2000c101d38 */
[----:B------:R-:W-:-:S13]  /*5980*/  ISETP.GE.AND P3, PT, R78, UR58, PT ;  /* 0x0000003a4e007c0c */ /* 0x000fda000bf66270 */
[----:B------:R-:W1:Y:S04]  /*5990*/  @!P3 LDS.128 R12, [R86+0x3000] ;  /* 0x00300000560cb984 */ /* 0x000e680000000c00 */
[----:B-1----:R1:W-:Y:S02]  /*59a0*/  @!P3 STG.E.128 desc[UR56][R36.64+0x40], R12 ;  /* 0x0000400c2400b986 */ /* 0x0023e4000c101d38 */
.L_x_459:
[----:B------:R-:W-:Y:S05]  /*59b0*/  BSYNC B0 ;  /* 0x0000000000007941 */ /* 0x000fea0003800000 */
.L_x_458:
[----:B-1----:R-:W3:Y:S01]  /*59c0*/  LDL R12, [R1] ;  /* 0x00000000010c7983 */ /* 0x002ee20000100800 */
[----:B------:R-:W-:Y:S02]  /*59d0*/  VIADD R19, R19, 0x1 ;  /* 0x0000000113137836 */ /* 0x000fe40000000000 */
[----:B0-2---:R-:W-:Y:S01]  /*59e0*/  @!P4 VIADD R83, R83, 0x308c0 ;  /* 0x000308c05353c836 */ /* 0x005fe20000000000 */
[----:B------:R-:W-:Y:S01]  /*59f0*/  @!PT LDS RZ, [RZ] ;  /* 0x00000000fffff984 */ /* 0x000fe20000000800 */
[----:B------:R-:W-:Y:S01]  /*5a00*/  @!PT LDS RZ, [RZ] ;  /* 0x00000000fffff984 */ /* 0x000fe20000000800 */
[----:B------:R-:W-:Y:S01]  /*5a10*/  @!PT LDS RZ, [RZ] ;  /* 0x00000000fffff984 */ /* 0x000fe20000000800 */
[----:B------:R-:W-:Y:S01]  /*5a20*/  @!PT LDS RZ, [RZ] ;  /* 0x00000000fffff984 */ /* 0x000fe20000000800 */
[----:B------:R0:W-:Y:S06]  /*5a30*/  MEMBAR.ALL.CTA ;  /* 0x0000000000007992 */ /* 0x0001ec0000008000 */
[----:B0-----:R-:W0:Y:S02]  /*5a40*/  FENCE.VIEW.ASYNC.S ;  /* 0x00000000000073c6 */ /* 0x001e240000000000 */
[----:B0-----:R0:W-:Y:S01]  /*5a50*/  BAR.SYNC.DEFER_BLOCKING R75, 0x80 ;  /* 0x0002004b0000751d */ /* 0x0011e20000010000 */
[----:B------:R-:W-:-:S02]  /*5a60*/  ISETP.NE.AND P3, PT, R19, 0x2, PT ;  /* 0x000000021300780c */ /* 0x000fc40003f65270 */
[----:B------:R-:W-:Y:S02]  /*5a70*/  @!P4 PRMT R83, RZ, 0x654, R83 ;  /* 0x00000654ff53c816 */ /* 0x000fe40000000053 */
[----:B------:R-:W-:Y:S02]  /*5a80*/  SEL R19, R19, RZ, P3 ;  /* 0x000000ff13137207 */ /* 0x000fe40001800000 */
[----:B------:R0:W-:Y:S01]  /*5a90*/  @!P4 SYNCS.ARRIVE.TRANS64.RED.A1T0 RZ, [R83+URZ], RZ ;  /* 0x000000ff53ffc9a7 */ /* 0x0001e2000810043f */
[----:B---3--:R-:W-:Y:S02]  /*5aa0*/  LOP3.LUT P5, RZ, R12, 0x2, RZ, 0xc0, !PT ;  /* 0x000000020cff7812 */ /* 0x008fe400078ac0ff */
[----:B------:R-:W-:-:S04]  /*5ab0*/  SEL R12, RZ, 0x1, P3 ;  /* 0x00000001ff0c7807 */ /* 0x000fc80001800000 */
[----:B------:R-:W-:-:S07]  /*5ac0*/  LOP3.LUT R153, R153, R12, RZ, 0x3c, !PT ;  /* 0x0000000c99997212 */ /* 0x000fce00078e3cff */
[----:B0-----:R-:W-:Y:S05]  /*5ad0*/  @P5 BRA `(.L_x_460) ;  /* 0xffffffc800b45947 */ /* 0x001fea000383ffff */
[----:B------:R-:W0:Y:S01]  /*5ae0*/  S2R R13, SR_TID.X ;  /* 0x00000000000d7919 */ /* 0x000e220000002100 */
[----:B------:R-:W-:Y:S02]  /*5af0*/  PLOP3.LUT P0, PT, PT, PT, PT, 0x8, 0x0 ;  /* 0x000000000000781c */ /* 0x000fe40003f0e170 */
[----:B0-----:R-:W-:-:S04]  /*5b00*/  SHF.R.U32.HI R13, RZ, 0x7, R13 ;  /* 0x00000007ff0d7819 */ /* 0x001fc8000001160d */
[----:B------:R-:W-:-:S13]  /*5b10*/  ISETP.NE.AND P5, PT, R13, 0x1, PT ;  /* 0x000000010d00780c */ /* 0x000fda0003fa5270 */
[----:B------:R-:W-:Y:S06]  /*5b20*/  @!P5 BAR.ARV 0x9, 0x100 ;  /* 0x024400000000db1d */ /* 0x000fec0000002000 */
.L_x_406:
[----:B------:R-:W-:Y:S01]  /*5b30*/  IMAD.MOV.U32 R3, RZ, RZ, RZ ;  /* 0x000000ffff037224 */ /* 0x000fe200078e00ff */
[----:B------:R-:W-:Y:S06]  /*5b40*/  @P0 BRA `(.L_x_461) ;  /* 0x00000000000c0947 */ /* 0x000fec0003800000 */
[----:B------:R-:W1:Y:S01]  /*5b50*/  FENCE.VIEW.ASYNC.G ;  /* 0x00000000000073c6 */ /* 0x000e620000000100 */
[----:B------:R-:W-:Y:S05]  /*5b60*/  WARPSYNC.ALL ;  /* 0x0000000000007948 */ /* 0x000fea0003800000 */
[----:B-1----:R-:W-:Y:S06]  /*5b70*/  BAR.ARV 0xc, 0x200 ;  /* 0x0308000000007b1d */ /* 0x002fec0000002000 */
.L_x_461:
[----:B------:R-:W2:Y:S01]  /*5b80*/  LDL R0, [R1] ;  /* 0x0000000001007983 */ /* 0x000ea20000100800 */
[----:B------:R-:W-:Y:S01]  /*5b90*/  BSSY B0, `(.L_x_462) ;  /* 0x0000021000007945 */ /* 0x000fe20003800000 */
[----:B--2---:R-:W-:-:S13]  /*5ba0*/  LOP3.LUT P0, RZ, R0, 0x8, RZ, 0xc0, !PT ;  /* 0x0000000800ff7812 */ /* 0x004fda000780c0ff */
[----:B------:R-:W-:Y:S05]  /*5bb0*/  @!P0 BRA `(.L_x_463) ;  /* 0x0000000000788947 */ /* 0x000fea0003800000 */
[----:B------:R-:W2:Y:S01]  /*5bc0*/  LDL R0, [R1+0x94] ;  /* 0x0000940001007983 */ /* 0x000ea20000100800 */
[----:B------:R-:W-:Y:S01]  /*5bd0*/  ULDC UR4, c[0x0][0x9f0] ;  /* 0x00027c0000047ab9 */ /* 0x000fe20000000800 */
[----:B--2---:R-:W-:-:S04]  /*5be0*/  ISETP.NE.AND P0, PT, R0, RZ, PT ;  /* 0x000000ff0000720c */ /* 0x004fc80003f05270 */
        /* <DEDUP_REMOVED lines=9> */
[----:B0-----:R-:W-:Y:S01]  /*5c80*/  VIADD R4, R3, 0xffffffe ;  /* 0x0ffffffe03047836 */ /* 0x001fe20000000000 */
[----:B------:R-:W-:-:S05]  /*5c90*/  IADD3 R3, RZ, -R10, RZ ;  /* 0x8000000aff037210 */ /* 0x000fca0007ffe0ff */
[----:B------:R0:W1:Y:S02]  /*5ca0*/  F2I.FTZ.U32.TRUNC.NTZ R5, R4 ;  /* 0x0000000400057305 */ /* 0x000064000021f000 */
[----:B0-----:R-:W-:Y:S02]  /*5cb0*/  IMAD.MOV.U32 R4, RZ, RZ, RZ ;  /* 0x000000ffff047224 */ /* 0x001fe400078e00ff */
        /* <DEDUP_REMOVED lines=14> */
.L_x_463:
[----:B------:R-:W-:Y:S05]  /*5da0*/  BSYNC B0 ;  /* 0x0000000000007941 */ /* 0x000fea0003800000 */
.L_x_462:
[----:B------:R-:W2:Y:S01]  /*5db0*/  LDL R0, [R1+0xa0] ;  /* 0x0000a00001007983 */ /* 0x000ea20000100800 */
[----:B------:R-:W-:Y:S02]  /*5dc0*/  PLOP3.LUT P0, PT, PT, PT, PT, 0x80, 0x0 ;  /* 0x000000000000781c */ /* 0x000fe40003f0f070 */
        /* <DEDUP_REMOVED lines=15> */
[----:B--2---:R-:W-:Y:S02]  /*5ec0*/  IMAD R4, R0, R3, RZ ;  /* 0x0000000300047224 */ /* 0x004fe400078e02ff */
[----:B------:R-:W-:-:S03]  /*5ed0*/  IMAD.MOV.U32 R0, RZ, RZ, RZ ;  /* 0x000000ffff007224 */ /* 0x000fc600078e00ff */
[----:B------:R1:W-:Y:S01]  /*5ee0*/  STL [R1+0x6c], R4 ;  /* 0x00006c0401007387 */ /* 0x0003e20000100800 */
[----:B------:R-:W-:Y:S01]  /*5ef0*/  VIADDMNMX R120, R4, R3, R26, PT ;  /* 0x0000000304787246 */ /* 0x000fe2000380011a */
[----:B------:R-:W-:Y:S01]  /*5f00*/  IMAD.MOV.U32 R3, RZ, RZ, RZ ;  /* 0x000000ffff037224 */ /* 0x000fe200078e00ff */
[----:B------:R-:W-:Y:S02]  /*5f10*/  CS2R R26, SRZ ;  /* 0x00000000001a7805 */ /* 0x000fe4000001ff00 */
[----:B------:R-:W-:-:S13]  /*5f20*/  ISETP.GT.AND P1, PT, R120, R4, PT ;  /* 0x000000047800720c */ /* 0x000fda0003f24270 */
[----:B-1----:R-:W-:Y:S05]  /*5f30*/  @!P1 BRA `(.L_x_464) ;  /* 0x000000a800a49947 */ /* 0x002fea0003800000 */
[----:B------:R-:W-:-:S03]  /*5f40*/  UMOV UR4, 0xffffffff ;  /* 0xffffffff00047882 */ /* 0x000fc60000000000 */
[----:B------:R-:W-:Y:S05]  /*5f50*/  BRA.DIV UR4, `(.L_x_465) ;  /* 0x0000013e04087947 */ /* 0x000fea000b800000 */
[----:B------:R-:W1:Y:S02]  /*5f60*/  S2R R0, SR_TID.X ;  /* 0x0000000000007919 */ /* 0x000e640000002100 */
[----:B-1----:R-:W-:-:S04]  /*5f70*/  IADD3 R3, R0, -0x80, RZ ;  /* 0xffffff8000037810 */ /* 0x002fc80007ffe0ff */
[----:B------:R-:W-:-:S04]  /*5f80*/  SHF.R.S32.HI R0, RZ, 0x1f, R3 ;  /* 0x0000001fff007819 */ /* 0x000fc80000011403 */
[----:B------:R-:W-:-:S04]  /*5f90*/  LEA.HI R0, R0, R3, RZ, 0x7 ;  /* 0x0000000300007211 */ /* 0x000fc800078f38ff */
[----:B------:R-:W-:-:S06]  /*5fa0*/  SHF.R.S32.HI R0, RZ, 0x7, R0 ;  /* 0x00000007ff007819 */ /* 0x000fcc0000011400 */
[----:B------:R-:W1:Y:S04]  /*5fb0*/  SHFL.IDX PT, R0, R0, RZ, 0x1f ;  /* 0x00001fff00007589 */ /* 0x000e6800000e0000 */
[----:B-1----:R1:W-:Y:S02]  /*5fc0*/  STL [R1+0x74], R0 ;  /* 0x0000740001007387 */ /* 0x0023e40000100800 */
.L_x_678:
[----:B------:R-:W1:Y:S01]  /*5fd0*/  LDL R3, [R1+0x74] ;  /* 0x0000740001037983 */ /* 0x000e620000100800 */
[----:B------:R-:W-:Y:S01]  /*5fe0*/  BSSY B6, `(.L_x_466) ;  /* 0x000001c000067945 */ /* 0x000fe20003800000 */
[----:B-1----:R-:W-:-:S05]  /*5ff0*/  IMAD.HI R0, R3, 0x55555556, RZ ;  /* 0x5555555603007827 */ /* 0x002fca00078e02ff */
[----:B------:R-:W-:-:S05]  /*6000*/  LEA.HI R0, R0, R0, RZ, 0x1 ;  /* 0x0000000000007211 */ /* 0x000fca00078f08ff */
[----:B------:R-:W-:-:S04]  /*6010*/  IMAD R3, R0, -0x3, R3 ;  /* 0xfffffffd00037824 */ /* 0x000fc800078e0203 */
[----:B------:R-:W-:Y:S01]  /*6020*/  IMAD R0, R3, 0x2000, R2 ;  /* 0x0000200003007824 */ /* 0x000fe200078e0202 */
[----:B------:R1:W-:Y:S03]  /*6030*/  STL [R1+0x70], R3 ;  /* 0x0000700301007387 */ /* 0x0003e60000100800 */
[----:B------:R-:W-:-:S05]  /*6040*/  VIADD R0, R0, 0xc400 ;  /* 0x0000c40000007836 */ /* 0x000fca0000000000 */
[----:B------:R-:W-:Y:S01]  /*6050*/  SHF.R.U32.HI R0, RZ, 0x4, R0 ;  /* 0x00000004ff007819 */ /* 0x000fe20000011600 */
[----:B-1----:R-:W-:-:S03]  /*6060*/  VIADD R3, R2, 0x1e800 ;  /* 0x0001e80002037836 */ /* 0x002fc60000000000 */
[----:B------:R-:W-:Y:S02]  /*6070*/  LOP3.LUT R29, R0, 0x3fff, RZ, 0xc0, !PT ;  /* 0x00003fff001d7812 */ /* 0x000fe400078ec0ff */
[----:B------:R-:W-:-:S13]  /*6080*/  LOP3.LUT P0, RZ, R3, 0x3ff, RZ, 0xc0, !PT ;  /* 0x000003ff03ff7812 */ /* 0x000fda000780c0ff */
[----:B------:R-:W-:Y:S05]  /*6090*/  @!P0 BRA `(.L_x_467) ;  /* 0x0000000000408947 */ /* 0x000fea0003800000 */
        /* <DEDUP_REMOVED lines=15> */
[----:B-1---5:R-:W-:Y:S05]  /*6190*/  CALL.ABS.NOINC R14 ;  /* 0x000000000e007343 */ /* 0x022fea0003c00000 */
.L_x_467:
[----:B------:R-:W-:Y:S05]  /*61a0*/  BSYNC B6 ;  /* 0x0000000000067941 */ /* 0x000fea0003800000 */
.L_x_466:
[----:B------:R-:W-:Y:S02]  /*61b0*/  ULDC UR4, c[0x0][0x3f4] ;  /* 0x0000fd0000047ab9 */ /* 0x000fe40000000800 */
[----:B------:R-:W-:-:S13]  /*61c0*/  ISETP.LT.AND P0, PT, RZ, UR4, PT ;  /* 0x00000004ff007c0c */ /* 0x000fda000bf01270 */
[----:B------:R-:W-:Y:S05]  /*61d0*/  @P0 BRA `(.L_x_468) ;  /* 0x0000000000400947 */ /* 0x000fea0003800000 */
[----:B------:R-:W2:Y:S02]  /*61e0*/  LDL R20, [R1+0x98] ;  /* 0x0000980001147983 */ /* 0x000ea40000100800 */
[----:B--2---:R-:W-:-:S04]  /*61f0*/  LEA.HI R0, R20, R20, RZ, 0x1 ;  /* 0x0000001414007211 */ /* 0x004fc800078f08ff */
[----:B------:R-:W-:-:S05]  /*6200*/  LOP3.LUT R0, R0, 0xfffffffe, RZ, 0xc0, !PT ;  /* 0xfffffffe00007812 */ /* 0x000fca00078ec0ff */
[----:B------:R-:W-:-:S05]  /*6210*/  IMAD.IADD R0, R20, 0x1, -R0 ;  /* 0x0000000114007824 */ /* 0x000fca00078e0a00 */
[----:B------:R-:W-:-:S04]  /*6220*/  SHF.L.U32 R3, R0, 0x1f, RZ ;  /* 0x0000001f00037819 */ /* 0x000fc800000006ff */
[----:B------:R1:W2:Y:S03]  /*6230*/  SYNCS.PHASECHK.TRANS64.TRYWAIT P0, [R2+URZ+0x30800], R3 ;  /* 0x03080003020075a7 */ /* 0x0002a6000800017f */
[----:B--2---:R-:W-:Y:S05]  /*6240*/  @!P0 NANOSLEEP.SYNCS 0x989680 ;  /* 0x009896800000895d */ /* 0x004fea0003900000 */
[----:B------:R-:W2:Y:S01]  /*6250*/  @!P0 SYNCS.PHASECHK.TRANS64 P0, [R2+URZ+0x30800], R3 ;  /* 0x03080003020085a7 */ /* 0x000ea2000800007f */
[----:B------:R-:W-:Y:S04]  /*6260*/  BSSY B0, `(.L_x_469) ;  /* 0x0000006000007945 */ /* 0x000fe80003800000 */
[----:B--2---:R-:W-:Y:S05]  /*6270*/  @P0 BRA `(.L_x_470) ;  /* 0x0000000000100947 */ /* 0x004fea0003800000 */
.L_x_471:
[----:B--2---:R2:W3:Y:S02]  /*6280*/  SYNCS.PHASECHK.TRANS64.TRYWAIT P0, [R2+URZ+0x30800], R3 ;  /* 0x03080003020075a7 */ /* 0x0044e4000800017f */
[----:B---3--:R-:W-:Y:S05]  /*6290*/  @!P0 NANOSLEEP.SYNCS 0x989680 ;  /* 0x009896800000895d */ /* 0x008fea0003900000 */
[----:B------:R-:W3:Y:S02]  /*62a0*/  @!P0 SYNCS.PHASECHK.TRANS64 P0, [R2+URZ+0x30800], R3 ;  /* 0x03080003020085a7 */ /* 0x000ee4000800007f */
[----:B---3--:R-:W-:Y:S05]  /*62b0*/  @!P0 BRA `(.L_x_471) ;  /* 0xfffffffc00f08947 */ /* 0x008fea000383ffff */
.L_x_470:
[----:B------:R-:W-:Y:S05]  /*62c0*/  BSYNC B0 ;  /* 0x0000000000007941 */ /* 0x000fea0003800000 */
.L_x_469:
[----:B------:R-:W-:Y:S05]  /*62d0*/  BRA `(.L_x_472) ;  /* 0x0000002000f87947 */ /* 0x000fea0003800000 */
.L_x_468:
[----:B-----5:R-:W-:Y:S01]  /*62e0*/  SHF.R.S32.HI R0, RZ, 0x1f, R25 ;  /* 0x0000001fff007819 */ /* 0x020fe20000011419 */
[----:B------:R-:W-:Y:S01]  /*62f0*/  VIADD R3, R2, 0xc400 ;  /* 0x0000c40002037836 */ /* 0x000fe20000000000 */
[----:B------:R-:W-:Y:S01]  /*6300*/  ULDC.64 UR4, c[0x0][0x3f8] ;  /* 0x0000fe0000047ab9 */ /* 0x000fe20000000a00 */
[----:B------:R-:W-:Y:S01]  /*6310*/  ULDC.64 UR6, c[0x0][0x408] ;  /* 0x0001020000067ab9 */ /* 0x000fe20000000a00 */
[----:B------:R-:W-:Y:S01]  /*6320*/  IMAD.WIDE.U32 R4, R25, UR4, RZ ;  /* 0x0000000419047c25 */ /* 0x000fe2000f8e00ff */
[----:B------:R-:W-:Y:S01]  /*6330*/  BSSY B6, `(.L_x_473) ;  /* 0x0000020000067945 */ /* 0x000fe20003800000 */
[----:B------:R-:W-:Y:S02]  /*6340*/  LOP3.LUT P0, RZ, R3, 0x3ff, RZ, 0xc0, !PT ;  /* 0x000003ff03ff7812 */ /* 0x000fe4000780c0ff */
[C---:B0-----:R-:W-:Y:S02]  /*6350*/  IMAD R6, R0.reuse, UR4, RZ ;  /* 0x0000000400067c24 */ /* 0x041fe4000f8e02ff */
[----:B------:R-:W-:-:S02]  /*6360*/  IMAD R0, R0, UR6, RZ ;  /* 0x0000000600007c24 */ /* 0x000fc4000f8e02ff */
[C---:B------:R-:W-:Y:S01]  /*6370*/  IMAD R3, R25.reuse, UR5, R6 ;  /* 0x0000000519037c24 */ /* 0x040fe2000f8e0206 */
[----:B------:R-:W-:Y:S01]  /*6380*/  ULDC.64 UR4, c[0x0][0x3e8] ;  /* 0x0000fa0000047ab9 */ /* 0x000fe20000000a00 */
[----:B------:R-:W-:-:S04]  /*6390*/  IMAD.WIDE.U32 R6, R25, UR6, RZ ;  /* 0x0000000619067c25 */ /* 0x000fc8000f8e00ff */
[----:B------:R-:W-:Y:S01]  /*63a0*/  IMAD R9, R25, UR7, R0 ;  /* 0x0000000719097c24 */ /* 0x000fe2000f8e0200 */
[----:B------:R-:W-:Y:S01]  /*63b0*/  ULDC.64 UR6, c[0x0][0x400] ;  /* 0x0001000000067ab9 */ /* 0x000fe20000000a00 */
[----:B------:R-:W-:Y:S01]  /*63c0*/  IMAD.IADD R5, R3, 0x1, R5 ;  /* 0x0000000103057824 */ /* 0x000fe200078e0205 */
[----:B------:R-:W-:Y:S01]  /*63d0*/  LEA R25, P1, R4, UR4, 0x1 ;  /* 0x0000000404197c11 */ /* 0x000fe2000f8208ff */
[----:B------:R-:W-:Y:S01]  /*63e0*/  IMAD.IADD R3, R9, 0x1, R7 ;  /* 0x0000000109037824 */ /* 0x000fe200078e0207 */
[----:B------:R-:W-:Y:S02]  /*63f0*/  LEA R27, P2, R6, UR6, 0x1 ;  /* 0x00000006061b7c11 */ /* 0x000fe4000f8408ff */
[----:B------:R-:W-:Y:S02]  /*6400*/  LEA.HI.X R26, R4, UR5, R5, 0x1, P1 ;  /* 0x00000005041a7c11 */ /* 0x000fe400088f0c05 */
[----:B------:R-:W-:Y:S01]  /*6410*/  LEA.HI.X R28, R6, UR7, R3, 0x1, P2 ;  /* 0x00000007061c7c11 */ /* 0x000fe200090f0c03 */
[----:B------:R-:W-:Y:S08]  /*6420*/  @!P0 BRA `(.L_x_474) ;  /* 0x0000000000408947 */ /* 0x000ff00003800000 */
[----:B------:R-:W-:Y:S01]  /*6430*/  MOV R0, 0x0 ;  /* 0x0000000000007802 */ /* 0x000fe20000000f00 */
[----:B------:R-:W-:Y:S01]  /*6440*/  ULDC.64 UR4, c[0x4][0xa8] ;  /* 0x01002a0000047ab9 */ /* 0x000fe20000000a00 */
[----:B------:R-:W-:Y:S01]  /*6450*/  ULDC.64 UR6, c[0x4][0xb0] ;  /* 0x01002c0000067ab9 */ /* 0x000fe20000000a00 */
[----:B------:R-:W-:Y:S01]  /*6460*/  IMAD.U32 R4, RZ, RZ, UR4 ;  /* 0x00000004ff047e24 */ /* 0x000fe2000f8e00ff */
[----:B------:R0:W1:Y:S01]  /*6470*/  LDC.64 R14, c[0x4][R0] ;  /* 0x01000000000e7b82 */ /* 0x0000620000000a00 */
[----:B------:R-:W-:Y:S01]  /*6480*/  MOV R5, UR5 ;  /* 0x0000000500057c02 */ /* 0x000fe20008000f00 */
[----:B------:R-:W-:Y:S01]  /*6490*/  ULDC.64 UR4, c[0x4][0x20] ;  /* 0x0100080000047ab9 */ /* 0x000fe20000000a00 */
        /* <DEDUP_REMOVED lines=9> */
.L_x_474:
[----:B------:R-:W-:Y:S05]  /*6530*/  BSYNC B6 ;  /* 0x0000000000067941 */ /* 0x000fea0003800000 */
.L_x_473:
[----:B------:R-:W-:Y:S01]  /*6540*/  ULDC.U8 UR4, c[0x0][0x410] ;  /* 0x0001040000047ab9 */ /* 0x000fe20000000000 */
[----:B------:R-:W-:Y:S01]  /*6550*/  BSSY B0, `(.L_x_475) ;  /* 0x000020e000007945 */ /* 0x000fe20003800000 */
[----:B------:R-:W-:Y:S01]  /*6560*/  ISETP.NE.AND P0, PT, RZ, UR4, PT ;  /* 0x00000004ff007c0c */ /* 0x000fe2000bf05270 */
[----:B------:R-:W-:-:S12]  /*6570*/  IMAD R4, R33, 0xc0, R18 ;  /* 0x000000c021047824 */ /* 0x000fd800078e0212 */
[----:B------:R-:W-:Y:S05]  /*6580*/  @!P0 BRA `(.L_x_476) ;  /* 0x0000001000248947 */ /* 0x000fea0003800000 */
[----:B------:R-:W-:-:S03]  /*6590*/  UMOV UR4, 0xffffffff ;  /* 0xffffffff00047882 */ /* 0x000fc60000000000 */
[----:B------:R-:W-:Y:S05]  /*65a0*/  BRA.DIV UR4, `(.L_x_477) ;  /* 0x0000013604b47947 */ /* 0x000fea000b800000 */
[----:B------:R0:W1:Y:S04]  /*65b0*/  SHFL.IDX PT, R3, R26, RZ, 0x1c1f ;  /* 0x001c1fff1a037589 */ /* 0x00006800000e0000 */
[----:B------:R0:W2:Y:S04]  /*65c0*/  SHFL.IDX PT, R0, R25, RZ, 0x1c1f ;  /* 0x001c1fff19007589 */ /* 0x0000a800000e0000 */
[----:B------:R0:W3:Y:S04]  /*65d0*/  SHFL.IDX PT, R5, R28, RZ, 0x1c1f ;  /* 0x001c1fff1c057589 */ /* 0x0000e800000e0000 */
[----:B------:R0:W4:Y:S02]  /*65e0*/  SHFL.IDX PT, R14, R27, RZ, 0x1c1f ;  /* 0x001c1fff1b0e7589 */ /* 0x00012400000e0000 */
.L_x_684:
[----:B------:R-:W5:Y:S01]  /*65f0*/  LDL R7, [R1+0x98] ;  /* 0x0000980001077983 */ /* 0x000f620000100800 */
[----:B------:R-:W-:-:S03]  /*6600*/  ULDC UR4, c[0x0][0x448] ;  /* 0x0001120000047ab9 */ /* 0x000fc60000000800 */
[----:B0-----:R-:W2:Y:S01]  /*6610*/  LDL R28, [R1+0x68] ;  /* 0x00006800011c7983 */ /* 0x001ea20000100800 */
[----:B------:R-:W-:Y:S01]  /*6620*/  IMAD R26, R24, UR4, RZ ;  /* 0x00000004181a7c24 */ /* 0x000fe2000f8e02ff */
[----:B------:R-:W-:Y:S01]  /*6630*/  BSSY B1, `(.L_x_478) ;  /* 0x0000024000017945 */ /* 0x000fe20003800000 */
[----:B------:R-:W-:Y:S02]  /*6640*/  CS2R R8, SRZ ;  /* 0x0000000000087805 */ /* 0x000fe4000001ff00 */
[----:B------:R-:W-:Y:S02]  /*6650*/  CS2R R10, SRZ ;  /* 0x00000000000a7805 */ /* 0x000fe4000001ff00 */
[----:B------:R-:W-:Y:S02]  /*6660*/  CS2R R12, SRZ ;  /* 0x00000000000c7805 */ /* 0x000fe4000001ff00 */
[----:B------:R-:W-:Y:S02]  /*6670*/  ISETP.GE.AND P0, PT, R4, R26, PT ;  /* 0x0000001a0400720c */ /* 0x000fe40003f06270 */
[----:B-----5:R-:W-:-:S04]  /*6680*/  LEA.HI R6, R7, R7, RZ, 0x1 ;  /* 0x0000000707067211 */ /* 0x020fc800078f08ff */
[----:B------:R-:W-:Y:S01]  /*6690*/  LOP3.LUT R6, R6, 0xfffffffe, RZ, 0xc0, !PT ;  /* 0xfffffffe06067812 */ /* 0x000fe200078ec0ff */
[----:B--2---:R-:W-:-:S03]  /*66a0*/  IMAD.SHL.U32 R4, R28, 0x40, RZ ;  /* 0x000000401c047824 */ /* 0x004fc600078e00ff */
[----:B------:R-:W-:Y:S02]  /*66b0*/  IADD3 R27, R7, -R6, RZ ;  /* 0x80000006071b7210 */ /* 0x000fe40007ffe0ff */
[----:B------:R-:W-:Y:S02]  /*66c0*/  CS2R R6, SRZ ;  /* 0x0000000000067805 */ /* 0x000fe4000001ff00 */
[----:B------:R-:W-:Y:S02]  /*66d0*/  LOP3.LUT R31, R4, 0x1c0, RZ, 0xc0, !PT ;  /* 0x000001c0041f7812 */ /* 0x000fe400078ec0ff */
[----:B------:R-:W-:Y:S01]  /*66e0*/  SHF.L.U32 R27, R27, 0x1f, RZ ;  /* 0x0000001f1b1b7819 */ /* 0x000fe200000006ff */
[----:B------:R-:W-:Y:S06]  /*66f0*/  @P0 BRA `(.L_x_479) ;  /* 0x00000000005c0947 */ /* 0x000fec0003800000 */
[----:B------:R-:W-:Y:S01]  /*6700*/  ULDC UR4, c[0x0][0x3f4] ;  /* 0x0000fd0000047ab9 */ /* 0x000fe20000000800 */
[----:B------:R-:W-:Y:S01]  /*6710*/  IMAD.SHL.U32 R9, R154, 0x2, RZ ;  /* 0x000000029a097824 */ /* 0x000fe200078e00ff */
[----:B------:R-:W-:Y:S01]  /*6720*/  ISETP.GE.AND P2, PT, R22, UR4, PT ;  /* 0x0000000416007c0c */ /* 0x000fe2000bf46270 */
[----:B------:R-:W-:Y:S01]  /*6730*/  IMAD.MOV.U32 R6, RZ, RZ, R0 ;  /* 0x000000ffff067224 */ /* 0x000fe200078e0000 */
[----:B------:R-:W-:Y:S01]  /*6740*/  ISETP.GE.AND P3, PT, R154, UR4, PT ;  /* 0x000000049a007c0c */ /* 0x000fe2000bf66270 */
[----:B-1----:R-:W-:Y:S01]  /*6750*/  IMAD.MOV.U32 R7, RZ, RZ, R3 ;  /* 0x000000ffff077224 */ /* 0x002fe200078e0003 */
[----:B------:R-:W-:Y:S01]  /*6760*/  SHF.R.S32.HI R13, RZ, 0x1f, R154 ;  /* 0x0000001fff0d7819 */ /* 0x000fe2000001149a */
[----:B---3--:R-:W-:Y:S01]  /*6770*/  IMAD.MOV.U32 R15, RZ, RZ, R5 ;  /* 0x000000ffff0f7224 */ /* 0x008fe200078e0005 */
[----:B------:R-:W-:-:S07]  /*6780*/  CS2R R10, SRZ ;  /* 0x00000000000a7805 */ /* 0x000fce000001ff00 */
[----:B------:R-:W-:Y:S01]  /*6790*/  @!P2 IMAD.WIDE R20, R22, 0x2, R6 ;  /* 0x000000021614a825 */ /* 0x000fe200078e0206 */
[----:B------:R-:W-:Y:S02]  /*67a0*/  SHF.L.U64.HI R6, R154, 0x1, R13 ;  /* 0x000000019a067819 */ /* 0x000fe4000001020d */
[-C--:B------:R-:W-:Y:S02]  /*67b0*/  @!P3 IADD3 R24, P0, R0, R9.reuse, RZ ;  /* 0x000000090018b210 */ /* 0x080fe40007f1e0ff */
[----:B----4-:R-:W-:Y:S02]  /*67c0*/  @!P3 IADD3 R4, P1, R14, R9, RZ ;  /* 0x000000090e04b210 */ /* 0x010fe40007f3e0ff */
[----:B------:R-:W-:Y:S02]  /*67d0*/  CS2R R8, SRZ ;  /* 0x0000000000087805 */ /* 0x000fe4000001ff00 */
[----:B------:R-:W-:Y:S01]  /*67e0*/  CS2R R12, SRZ ;  /* 0x00000000000c7805 */ /* 0x000fe2000001ff00 */
[--C-:B------:R-:W-:Y:S01]  /*67f0*/  @!P3 IMAD.X R25, R3, 0x1, R6.reuse, P0 ;  /* 0x000000010319b824 */ /* 0x100fe200000e0606 */
[----:B------:R0:W5:Y:S01]  /*6800*/  @!P2 LD.E.64 R10, desc[UR56][R20.64] ;  /* 0x00000038140aa980 */ /* 0x000162000c101b00 */
[----:B------:R-:W-:Y:S01]  /*6810*/  @!P3 IMAD.X R5, R5, 0x1, R6, P1 ;  /* 0x000000010505b824 */ /* 0x000fe200008e0606 */
[----:B------:R-:W-:Y:S01]  /*6820*/  CS2R R6, SRZ ;  /* 0x0000000000067805 */ /* 0x000fe2000001ff00 */
[----:B------:R-:W-:Y:S01]  /*6830*/  @!P2 IMAD.WIDE R14, R22, 0x2, R14 ;  /* 0x00000002160ea825 */ /* 0x000fe200078e020e */
[----:B------:R0:W5:Y:S04]  /*6840*/  @!P3 LD.E.64 R12, desc[UR56][R24.64] ;  /* 0x00000038180cb980 */ /* 0x000168000c101b00 */
[----:B------:R0:W5:Y:S04]  /*6850*/  @!P2 LD.E.64 R8, desc[UR56][R14.64] ;  /* 0x000000380e08a980 */ /* 0x000168000c101b00 */
[----:B------:R0:W5:Y:S02]  /*6860*/  @!P3 LD.E.64 R6, desc[UR56][R4.64] ;  /* 0x000000380406b980 */ /* 0x000164000c101b00 */
.L_x_479:
[----:B------:R-:W-:Y:S05]  /*6870*/  BSYNC B1 ;  /* 0x0000000000017941 */ /* 0x000fea0003800000 */
.L_x_478:
[----:B0--3--:R-:W0:Y:S01]  /*6880*/  S2R R5, SR_TID.X ;  /* 0x0000000000057919 */ /* 0x009e220000002100 */
[----:B------:R-:W2:Y:S01]  /*6890*/  SYNCS.PHASECHK.TRANS64.TRYWAIT P0, [R2+URZ+0x30800], R27 ;  /* 0x0308001b020075a7 */ /* 0x000ea2000800017f */
[----:B------:R-:W-:Y:S01]  /*68a0*/  LOP3.LUT R0, R31, 0x18, R16, 0xf8, !PT ;  /* 0x000000181f007812 */ /* 0x000fe200078ef810 */
[----:B------:R-:W-:Y:S01]  /*68b0*/  IMAD R15, R33, -0xc0, R26 ;  /* 0xffffff40210f7824 */ /* 0x000fe200078e021a */
[----:B------:R-:W-:Y:S01]  /*68c0*/  SHF.R.U32.HI R31, RZ, 0x3, R31 ;  /* 0x00000003ff1f7819 */ /* 0x000fe2000001161f */
[----:B-----5:R-:W-:Y:S01]  /*68d0*/  IMAD.MOV.U32 R4, RZ, RZ, R13 ;  /* 0x000000ffff047224 */ /* 0x020fe200078e000d */
[--C-:B------:R-:W-:Y:S01]  /*68e0*/  SHF.R.U64 R35, R10, 0x10, R11.reuse ;  /* 0x000000100a237819 */ /* 0x100fe2000000120b */
[----:B----4-:R-:W-:Y:S01]  /*68f0*/  IMAD.MOV.U32 R14, RZ, RZ, R10 ;  /* 0x000000ffff0e7224 */ /* 0x010fe200078e000a */
[----:B------:R-:W-:Y:S01]  /*6900*/  LOP3.LUT R26, R0, R31, RZ, 0x3c, !PT ;  /* 0x0000001f001a7212 */ /* 0x000fe200078e3cff */
[--C-:B------:R-:W-:Y:S01]  /*6910*/  IMAD.MOV.U32 R0, RZ, RZ, R11.reuse ;  /* 0x000000ffff007224 */ /* 0x100fe200078e000b */
[----:B------:R-:W-:Y:S01]  /*6920*/  SHF.R.U32.HI R33, RZ, 0x10, R11 ;  /* 0x00000010ff217819 */ /* 0x000fe2000001160b */
[----:B------:R-:W-:Y:S01]  /*6930*/  IMAD.MOV.U32 R20, RZ, RZ, R8 ;  /* 0x000000ffff147224 */ /* 0x000fe200078e0008 */
[----:B------:R-:W-:Y:S01]  /*6940*/  SHF.R.U32.HI R31, RZ, 0x10, R13 ;  /* 0x00000010ff1f7819 */ /* 0x000fe2000001160d */
[----:B------:R-:W-:Y:S01]  /*6950*/  BSSY B1, `(.L_x_480) ;  /* 0x000001b000017945 */ /* 0x000fe20003800000 */
[----:B-1----:R-:W-:Y:S01]  /*6960*/  MOV R3, R12 ;  /* 0x0000000c00037202 */ /* 0x002fe20000000f00 */
[----:B------:R-:W-:Y:S01]  /*6970*/  IMAD.MOV.U32 R10, RZ, RZ, R7 ;  /* 0x000000ffff0a7224 */ /* 0x000fe200078e0007 */
[----:B------:R-:W-:Y:S01]  /*6980*/  SHF.R.U64 R24, R12, 0x10, R13 ;  /* 0x000000100c187819 */ /* 0x000fe2000000120d */
[--C-:B------:R-:W-:Y:S01]  /*6990*/  IMAD.MOV.U32 R12, RZ, RZ, R9.reuse ;  /* 0x000000ffff0c7224 */ /* 0x100fe200078e0009 */
[----:B------:R-:W-:-:S02]  /*69a0*/  SHF.R.U64 R25, R8, 0x10, R9 ;  /* 0x0000001008197819 */ /* 0x000fc40000001209 */
[----:B------:R-:W-:Y:S02]  /*69b0*/  VIMNMX R15, R15, 0xc0, PT ;  /* 0x000000c00f0f7848 */ /* 0x000fe40003fe0100 */
[----:B------:R-:W-:Y:S01]  /*69c0*/  SHF.R.U32.HI R21, RZ, 0x10, R9 ;  /* 0x00000010ff157819 */ /* 0x000fe20000011609 */
[----:B------:R-:W-:Y:S01]  /*69d0*/  IMAD.MOV.U32 R9, RZ, RZ, R6 ;  /* 0x000000ffff097224 */ /* 0x000fe200078e0006 */
[----:B------:R-:W-:Y:S02]  /*69e0*/  PRMT R13, R0, 0x5410, R33 ;  /* 0x00005410000d7816 */ /* 0x000fe40000000021 */
[----:B------:R-:W-:Y:S02]  /*69f0*/  PRMT R8, R4, 0x5410, R31 ;  /* 0x0000541004087816 */ /* 0x000fe4000000001f */
[----:B------:R-:W-:Y:S02]  /*6a00*/  SHF.R.U64 R6, R6, 0x10, R7 ;  /* 0x0000001006067819 */ /* 0x000fe40000001207 */
[----:B------:R-:W-:Y:S01]  /*6a10*/  PRMT R14, R14, 0x5410, R35 ;  /* 0x000054100e0e7816 */ /* 0x000fe20000000023 */
[----:B0-----:R-:W-:Y:S01]  /*6a20*/  VIADD R5, R5, 0xffffff80 ;  /* 0xffffff8005057836 */ /* 0x001fe20000000000 */
[----:B------:R-:W-:-:S02]  /*6a30*/  LOP3.LUT P2, RZ, R28, 0x4, RZ, 0xc0, !PT ;  /* 0x000000041cff7812 */ /* 0x000fc4000784c0ff */
[----:B------:R-:W-:Y:S02]  /*6a40*/  ISETP.GE.AND P1, PT, R18, R15, PT ;  /* 0x0000000f1200720c */ /* 0x000fe40003f26270 */
[----:B------:R-:W-:Y:S02]  /*6a50*/  SHF.R.S32.HI R30, RZ, 0x1f, R5 ;  /* 0x0000001fff1e7819 */ /* 0x000fe40000011405 */
[----:B------:R-:W-:Y:S02]  /*6a60*/  PRMT R3, R3, 0x5410, R24 ;  /* 0x0000541003037816 */ /* 0x000fe40000000018 */
[----:B------:R-:W-:Y:S02]  /*6a70*/  LEA.HI R30, R30, R5, RZ, 0x5 ;  /* 0x000000051e1e7211 */ /* 0x000fe400078f28ff */
[----:B------:R-:W-:Y:S02]  /*6a80*/  SHF.R.U32.HI R5, RZ, 0x10, R7 ;  /* 0x00000010ff057819 */ /* 0x000fe40000011607 */
[----:B------:R-:W-:-:S02]  /*6a90*/  SHF.R.S32.HI R30, RZ, 0x5, R30 ;  /* 0x00000005ff1e7819 */ /* 0x000fc4000001141e */
[----:B------:R-:W-:-:S03]  /*6aa0*/  PRMT R20, R20, 0x5410, R25 ;  /* 0x0000541014147816 */ /* 0x000fc60000000019 */
[----:B------:R-:W-:-:S04]  /*6ab0*/  IMAD R11, R30, 0x200, R26 ;  /* 0x000002001e0b7824 */ /* 0x000fc800078e021a */
[----:B------:R-:W-:-:S04]  /*6ac0*/  IMAD R11, R11, 0x2, R2 ;  /* 0x000000020b0b7824 */ /* 0x000fc800078e0202 */
[C---:B------:R-:W-:Y:S01]  /*6ad0*/  VIADD R0, R11.reuse, 0xc440 ;  /* 0x0000c4400b007836 */ /* 0x040fe20000000000 */
[----:B------:R-:W-:Y:S01]  /*6ae0*/  IADD3 R4, R11, 0xc400, RZ ;  /* 0x0000c4000b047810 */ /* 0x000fe20007ffe0ff */
[----:B--2---:R-:W-:Y:S06]  /*6af0*/  @!P0 BRA `(.L_x_481) ;  /* 0x0000013000d08947 */ /* 0x004fec0003800000 */
.L_x_685:
[----:B------:R-:W-:Y:S05]  /*6b00*/  BSYNC B1 ;  /* 0x0000000000017941 */ /* 0x000fea0003800000 */
.L_x_480:
[----:B------:R-:W-:Y:S01]  /*6b10*/  BSSY B1, `(.L_x_482) ;  /* 0x0000059000017945 */ /* 0x000fe20003800000 */
[----:B------:R-:W-:Y:S01]  /*6b20*/  PRMT R12, R12, 0x5410, R21 ;  /* 0x000054100c0c7816 */ /* 0x000fe20000000015 */
[----:B------:R-:W-:Y:S01]  /*6b30*/  @P2 VIADD R0, R4, 0xffffffc0 ;  /* 0xffffffc004002836 */ /* 0x000fe20000000000 */
[----:B------:R-:W-:Y:S02]  /*6b40*/  PRMT R9, R9, 0x5410, R6 ;  /* 0x0000541009097816 */ /* 0x000fe40000000006 */
[----:B------:R-:W-:Y:S01]  /*6b50*/  PRMT R10, R10, 0x5410, R5 ;  /* 0x000054100a0a7816 */ /* 0x000fe20000000005 */
[----:B------:R-:W-:Y:S06]  /*6b60*/  @P1 BRA `(.L_x_483) ;  /* 0x00000004004c1947 */ /* 0x000fec0003800000 */
[----:B------:R-:W1:Y:S01]  /*6b70*/  LDC R5, c[0x0][0x3f4] ;  /* 0x0000fd00ff057b82 */ /* 0x000e620000000800 */
[----:B------:R-:W-:Y:S01]  /*6b80*/  BSSY B2, `(.L_x_484) ;  /* 0x000002a000027945 */ /* 0x000fe20003800000 */
[-C--:B-1----:R-:W-:Y:S02]  /*6b90*/  ISETP.GE.AND P0, PT, R22, R5.reuse, PT ;  /* 0x000000051600720c */ /* 0x082fe40003f06270 */
[----:B------:R-:W-:-:S11]  /*6ba0*/  ISETP.GE.AND P1, PT, R154, R5, PT ;  /* 0x000000059a00720c */ /* 0x000fd60003f26270 */
[----:B------:R-:W-:Y:S05]  /*6bb0*/  @P0 BRA `(.L_x_485) ;  /* 0x0000000000980947 */ /* 0x000fea0003800000 */
[----:B------:R-:W1:Y:S01]  /*6bc0*/  LDS.128 R4, [R11+0xc400] ;  /* 0x00c400000b047984 */ /* 0x000e620000000c00 */
[C---:B0-----:R-:W-:Y:S01]  /*6bd0*/  IMAD.U32 R27, R14.reuse, 0x10000, RZ ;  /* 0x000100000e1b7824 */ /* 0x041fe200078e00ff */
[----:B------:R-:W-:Y:S01]  /*6be0*/  LOP3.LUT R28, R14, 0xffff0000, RZ, 0xc0, !PT ;  /* 0xffff00000e1c7812 */ /* 0x000fe200078ec0ff */
[C---:B------:R-:W-:Y:S01]  /*6bf0*/  IMAD.U32 R30, R20.reuse, 0x10000, RZ ;  /* 0x00010000141e7824 */ /* 0x040fe200078e00ff */
[----:B------:R-:W-:Y:S01]  /*6c00*/  LOP3.LUT R31, R20, 0xffff0000, RZ, 0xc0, !PT ;  /* 0xffff0000141f7812 */ /* 0x000fe200078ec0ff */
[C---:B-1----:R-:W-:Y:S01]  /*6c10*/  IMAD.U32 R21, R4.reuse, 0x10000, RZ ;  /* 0x0001000004157824 */ /* 0x042fe200078e00ff */
[----:B------:R-:W-:Y:S01]  /*6c20*/  LOP3.LUT R4, R4, 0xffff0000, RZ, 0xc0, !PT ;  /* 0xffff000004047812 */ /* 0x000fe200078ec0ff */
[C---:B------:R-:W-:Y:S01]  /*6c30*/  IMAD.U32 R24, R5.reuse, 0x10000, RZ ;  /* 0x0001000005187824 */ /* 0x040fe200078e00ff */
[----:B------:R-:W-:Y:S01]  /*6c40*/  LOP3.LUT R5, R5, 0xffff0000, RZ, 0xc0, !PT ;  /* 0xffff000005057812 */ /* 0x000fe200078ec0ff */
[C---:B------:R-:W-:Y:S01]  /*6c50*/  IMAD.U32 R25, R6.reuse, 0x10000, RZ ;  /* 0x0001000006197824 */ /* 0x040fe200078e00ff */
[----:B------:R-:W-:Y:S01]  /*6c60*/  LOP3.LUT R6, R6, 0xffff0000, RZ, 0xc0, !PT ;  /* 0xffff000006067812 */ /* 0x000fe200078ec0ff */
[C---:B------:R-:W-:Y:S01]  /*6c70*/  FMUL.FTZ R32, R4.reuse, R30 ;  /* 0x0000001e04207220 */ /* 0x040fe20000410000 */
[----:B------:R-:W-:Y:S01]  /*6c80*/  FMUL.FTZ R33, R4, R27 ;  /* 0x0000001b04217220 */ /* 0x000fe20000410000 */
[----:B------:R-:W-:-:S02]  /*6c90*/  IMAD.U32 R26, R7, 0x10000, RZ ;  /* 0x00010000071a7824 */ /* 0x000fc400078e00ff */
[----:B------:R-:W-:Y:S01]  /*6ca0*/  FMUL.FTZ R35, R5, R31 ;  /* 0x0000001f05237220 */ /* 0x000fe20000410000 */
[C---:B------:R-:W-:Y:S01]  /*6cb0*/  FFMA.FTZ R32, R21.reuse, R27, -R32 ;  /* 0x0000001b15207223 */ /* 0x040fe20000010820 */
[----:B------:R-:W-:Y:S01]  /*6cc0*/  FFMA.FTZ R33, R21, R30, R33 ;  /* 0x0000001e15217223 */ /* 0x000fe20000010021 */
[-C--:B------:R-:W-:Y:S01]  /*6cd0*/  FMUL.FTZ R37, R5, R28.reuse ;  /* 0x0000001c05257220 */ /* 0x080fe20000410000 */
[----:B------:R-:W-:Y:S01]  /*6ce0*/  LOP3.LUT R7, R7, 0xffff0000, RZ, 0xc0, !PT ;  /* 0xffff000007077812 */ /* 0x000fe200078ec0ff */
[C---:B------:R-:W-:Y:S01]  /*6cf0*/  IMAD.U32 R4, R13.reuse, 0x10000, RZ ;  /* 0x000100000d047824 */ /* 0x040fe200078e00ff */
[----:B------:R-:W-:Y:S01]  /*6d00*/  SHF.L.U32 R21, R12, 0x10, RZ ;  /* 0x000000100c157819 */ /* 0x000fe200000006ff */
[----:B------:R-:W-:Y:S01]  /*6d10*/  FFMA.FTZ R35, R24, R28, -R35 ;  /* 0x0000001c18237223 */ /* 0x000fe20000010823 */
[----:B------:R-:W-:Y:S01]  /*6d20*/  LOP3.LUT R27, R12, 0xffff0000, RZ, 0xc0, !PT ;  /* 0xffff00000c1b7812 */ /* 0x000fe200078ec0ff */
[----:B------:R-:W-:Y:S01]  /*6d30*/  FFMA.FTZ R24, R24, R31, R37 ;  /* 0x0000001f18187223 */ /* 0x000fe20000010025 */
[----:B------:R-:W-:Y:S01]  /*6d40*/  LOP3.LUT R5, R13, 0xffff0000, RZ, 0xc0, !PT ;  /* 0xffff00000d057812 */ /* 0x000fe200078ec0ff */
[C---:B------:R-:W-:Y:S01]  /*6d50*/  FMUL.FTZ R28, R6.reuse, R21 ;  /* 0x00000015061c7220 */ /* 0x040fe20000410000 */
[----:B------:R-:W-:Y:S01]  /*6d60*/  FMUL.FTZ R30, R6, R4 ;  /* 0x00000004061e7220 */ /* 0x000fe20000410000 */
[----:B------:R-:W-:-:S02]  /*6d70*/  FMUL.FTZ R31, R7, R27 ;  /* 0x0000001b071f7220 */ /* 0x000fc40000410000 */
[----:B------:R-:W-:Y:S01]  /*6d80*/  FMUL.FTZ R34, R7, R5 ;  /* 0x0000000507227220 */ /* 0x000fe20000410000 */
[C---:B------:R-:W-:Y:S01]  /*6d90*/  FFMA.FTZ R6, R25.reuse, R4, -R28 ;  /* 0x0000000419067223 */ /* 0x040fe2000001081c */
[----:B------:R-:W-:Y:S01]  /*6da0*/  FFMA.FTZ R21, R25, R21, R30 ;  /* 0x0000001519157223 */ /* 0x000fe2000001001e */
[C---:B------:R-:W-:Y:S01]  /*6db0*/  FFMA.FTZ R7, R26.reuse, R5, -R31 ;  /* 0x000000051a077223 */ /* 0x040fe2000001081f */
[----:B------:R-:W-:Y:S01]  /*6dc0*/  FFMA.FTZ R34, R26, R27, R34 ;  /* 0x0000001b1a227223 */ /* 0x000fe20000010022 */
[----:B------:R-:W-:Y:S02]  /*6dd0*/  F2FP.BF16.F32.PACK_AB R4, R33, R32 ;  /* 0x000000202104723e */ /* 0x000fe400000010ff */
[----:B------:R-:W-:Y:S02]  /*6de0*/  F2FP.BF16.F32.PACK_AB R5, R24, R35 ;  /* 0x000000231805723e */ /* 0x000fe400000010ff */
[----:B------:R-:W-:Y:S02]  /*6df0*/  F2FP.BF16.F32.PACK_AB R6, R21, R6 ;  /* 0x000000061506723e */ /* 0x000fe400000010ff */
[----:B------:R-:W-:-:S05]  /*6e00*/  F2FP.BF16.F32.PACK_AB R7, R34, R7 ;  /* 0x000000072207723e */ /* 0x000fca00000010ff */
[----:B------:R1:W-:Y:S02]  /*6e10*/  STS.128 [R11+0xc400], R4 ;  /* 0x00c400040b007388 */ /* 0x0003e40000000c00 */
.L_x_485:
[----:B------:R-:W-:Y:S05]  /*6e20*/  BSYNC B2 ;  /* 0x0000000000027941 */ /* 0x000fea0003800000 */
.L_x_484:
[----:B------:R-:W-:Y:S05]  /*6e30*/  @P1 BRA `(.L_x_483) ;  /* 0x0000000000981947 */ /* 0x000fea0003800000 */
[----:B-1----:R-:W1:Y:S01]  /*6e40*/  LDS.128 R4, [R0] ;  /* 0x0000000000047984 */ /* 0x002e620000000c00 */
[----:B------:R-:W-:Y:S01]  /*6e50*/  IMAD.U32 R30, R9, 0x10000, RZ ;  /* 0x00010000091e7824 */ /* 0x000fe200078e00ff */
[C---:B------:R-:W-:Y:S01]  /*6e60*/  LOP3.LUT R28, R3.reuse, 0xffff0000, RZ, 0xc0, !PT ;  /* 0xffff0000031c7812 */ /* 0x040fe200078ec0ff */
[----:B0-----:R-:W-:Y:S01]  /*6e70*/  IMAD.U32 R27, R3, 0x10000, RZ ;  /* 0x00010000031b7824 */ /* 0x001fe200078e00ff */
        /* <DEDUP_REMOVED lines=11> */
[----:B------:R-:W-:Y:S01]  /*6f30*/  FFMA.FTZ R32, R21, R27, -R32 ;  /* 0x0000001b15207223 */ /* 0x000fe20000010820 */
[----:B------:R-:W-:Y:S01]  /*6f40*/  FMUL.FTZ R37, R5, R28 ;  /* 0x0000001c05257220 */ /* 0x000fe20000410000 */
[----:B------:R-:W-:Y:S01]  /*6f50*/  LOP3.LUT R7, R7, 0xffff0000, RZ, 0xc0, !PT ;  /* 0xffff000007077812 */ /* 0x000fe200078ec0ff */
[----:B------:R-:W-:Y:S01]  /*6f60*/  FFMA.FTZ R33, R21, R30, R33 ;  /* 0x0000001e15217223 */ /* 0x000fe20000010021 */
[----:B------:R-:W-:Y:S01]  /*6f70*/  SHF.L.U32 R4, R8, 0x10, RZ ;  /* 0x0000001008047819 */ /* 0x000fe200000006ff */
[C---:B------:R-:W-:Y:S01]  /*6f80*/  IMAD.U32 R21, R10.reuse, 0x10000, RZ ;  /* 0x000100000a157824 */ /* 0x040fe200078e00ff */
[----:B------:R-:W-:Y:S01]  /*6f90*/  LOP3.LUT R27, R10, 0xffff0000, RZ, 0xc0, !PT ;  /* 0xffff00000a1b7812 */ /* 0x000fe200078ec0ff */
[----:B------:R-:W-:Y:S01]  /*6fa0*/  FFMA.FTZ R35, R24, R28, -R35 ;  /* 0x0000001c18237223 */ /* 0x000fe20000010823 */
[----:B------:R-:W-:Y:S01]  /*6fb0*/  LOP3.LUT R5, R8, 0xffff0000, RZ, 0xc0, !PT ;  /* 0xffff000008057812 */ /* 0x000fe200078ec0ff */
[----:B------:R-:W-:Y:S01]  /*6fc0*/  FFMA.FTZ R24, R24, R31, R37 ;  /* 0x0000001f18187223 */ /* 0x000fe20000010025 */
[C---:B------:R-:W-:Y:S01]  /*6fd0*/  FMUL.FTZ R28, R6.reuse, R21 ;  /* 0x00000015061c7220 */ /* 0x040fe20000410000 */
[-C--:B------:R-:W-:Y:S01]  /*6fe0*/  FMUL.FTZ R30, R6, R4.reuse ;  /* 0x00000004061e7220 */ /* 0x080fe20000410000 */
        /* <DEDUP_REMOVED lines=8> */
[----:B------:R-:W-:Y:S02]  /*7070*/  F2FP.BF16.F32.PACK_AB R6, R21, R6 ;  /* 0x000000061506723e */ /* 0x000fe400000010ff */
[----:B------:R-:W-:-:S05]  /*7080*/  F2FP.BF16.F32.PACK_AB R7, R34, R7 ;  /* 0x000000072207723e */ /* 0x000fca00000010ff */
[----:B------:R2:W-:Y:S02]  /*7090*/  STS.128 [R0], R4 ;  /* 0x0000000400007388 */ /* 0x0005e40000000c00 */
.L_x_483:
[----:B------:R-:W-:Y:S05]  /*70a0*/  BSYNC B1 ;  /* 0x0000000000017941 */ /* 0x000fea0003800000 */
.L_x_482:
[----:B-12---:R-:W-:-:S05]  /*70b0*/  VIADD R4, R18, 0x60 ;  /* 0x0000006012047836 */ /* 0x006fca0000000000 */
[----:B------:R-:W-:-:S13]  /*70c0*/  ISETP.GE.AND P0, PT, R4, R15, PT ;  /* 0x0000000f0400720c */ /* 0x000fda0003f06270 */
[----:B------:R-:W-:Y:S05]  /*70d0*/  @P0 BRA `(.L_x_486) ;  /* 0x0000001400540947 */ /* 0x000fea0003800000 */
[----:B------:R-:W1:Y:S01]  /*70e0*/  LDC R5, c[0x0][0x3f4] ;  /* 0x0000fd00ff057b82 */ /* 0x000e620000000800 */
[----:B------:R-:W-:Y:S01]  /*70f0*/  BSSY B1, `(.L_x_487) ;  /* 0x000002a000017945 */ /* 0x000fe20003800000 */
[-C--:B-1----:R-:W-:Y:S02]  /*7100*/  ISETP.GE.AND P0, PT, R22, R5.reuse, PT ;  /* 0x000000051600720c */ /* 0x082fe40003f06270 */
[----:B------:R-:W-:-:S11]  /*7110*/  ISETP.GE.AND P1, PT, R154, R5, PT ;  /* 0x000000059a00720c */ /* 0x000fd60003f26270 */
[----:B------:R-:W-:Y:S05]  /*7120*/  @P0 BRA `(.L_x_488) ;  /* 0x0000000000980947 */ /* 0x000fea0003800000 */
[----:B------:R-:W1:Y:S01]  /*7130*/  LDS.128 R4, [R11+0xf400] ;  /* 0x00f400000b047984 */ /* 0x000e620000000c00 */
[C---:B------:R-:W-:Y:S01]  /*7140*/  IMAD.U32 R31, R20.reuse, 0x10000, RZ ;  /* 0x00010000141f7824 */ /* 0x040fe200078e00ff */
[----:B------:R-:W-:Y:S01]  /*7150*/  LOP3.LUT R33, R20, 0xffff0000, RZ, 0xc0, !PT ;  /* 0xffff000014217812 */ /* 0x000fe200078ec0ff */
[C---:B------:R-:W-:Y:S01]  /*7160*/  IMAD.U32 R25, R14.reuse, 0x10000, RZ ;  /* 0x000100000e197824 */ /* 0x040fe200078e00ff */
[----:B0-----:R-:W-:Y:S02]  /*7170*/  LOP3.LUT R27, R14, 0xffff0000, RZ, 0xc0, !PT ;  /* 0xffff00000e1b7812 */ /* 0x001fe400078ec0ff */
[----:B------:R-:W-:Y:S01]  /*7180*/  LOP3.LUT R30, R12, 0xffff0000, RZ, 0xc0, !PT ;  /* 0xffff00000c1e7812 */ /* 0x000fe200078ec0ff */
[C---:B-1----:R-:W-:Y:S01]  /*7190*/  IMAD.U32 R15, R4.reuse, 0x10000, RZ ;  /* 0x00010000040f7824 */ /* 0x042fe200078e00ff */
[----:B------:R-:W-:Y:S01]  /*71a0*/  LOP3.LUT R4, R4, 0xffff0000, RZ, 0xc0, !PT ;  /* 0xffff000004047812 */ /* 0x000fe200078ec0ff */
[C---:B------:R-:W-:Y:S01]  /*71b0*/  IMAD.U32 R21, R5.reuse, 0x10000, RZ ;  /* 0x0001000005157824 */ /* 0x040fe200078e00ff */
[----:B------:R-:W-:Y:S01]  /*71c0*/  LOP3.LUT R5, R5, 0xffff0000, RZ, 0xc0, !PT ;  /* 0xffff000005057812 */ /* 0x000fe200078ec0ff */
[C---:B------:R-:W-:Y:S01]  /*71d0*/  IMAD.U32 R20, R7.reuse, 0x10000, RZ ;  /* 0x0001000007147824 */ /* 0x040fe200078e00ff */
[----:B------:R-:W-:Y:S01]  /*71e0*/  LOP3.LUT R7, R7, 0xffff0000, RZ, 0xc0, !PT ;  /* 0xffff000007077812 */ /* 0x000fe200078ec0ff */
[-C--:B------:R-:W-:Y:S01]  /*71f0*/  FMUL.FTZ R24, R31, R4.reuse ;  /* 0x000000041f187220 */ /* 0x080fe20000410000 */
[----:B------:R-:W-:Y:S01]  /*7200*/  FMUL.FTZ R26, R25, R4 ;  /* 0x00000004191a7220 */ /* 0x000fe20000410000 */
[----:B------:R-:W-:Y:S01]  /*7210*/  FMUL.FTZ R28, R33, R5 ;  /* 0x00000005211c7220 */ /* 0x000fe20000410000 */
[----:B------:R-:W-:-:S02]  /*7220*/  IMAD.U32 R14, R6, 0x10000, RZ ;  /* 0x00010000060e7824 */ /* 0x000fc400078e00ff */
[----:B------:R-:W-:Y:S01]  /*7230*/  FFMA.FTZ R4, R25, R15, -R24 ;  /* 0x0000000f19047223 */ /* 0x000fe20000010818 */
[C---:B------:R-:W-:Y:S01]  /*7240*/  FMUL.FTZ R24, R27.reuse, R5 ;  /* 0x000000051b187220 */ /* 0x040fe20000410000 */
[----:B------:R-:W-:Y:S01]  /*7250*/  FFMA.FTZ R5, R27, R21, -R28 ;  /* 0x000000151b057223 */ /* 0x000fe2000001081c */
[----:B------:R-:W-:Y:S01]  /*7260*/  FFMA.FTZ R15, R31, R15, R26 ;  /* 0x0000000f1f0f7223 */ /* 0x000fe2000001001a */
[----:B------:R-:W-:Y:S01]  /*7270*/  IMAD.U32 R28, R12, 0x10000, RZ ;  /* 0x000100000c1c7824 */ /* 0x000fe200078e00ff */
[----:B------:R-:W-:Y:S01]  /*7280*/  LOP3.LUT R6, R6, 0xffff0000, RZ, 0xc0, !PT ;  /* 0xffff000006067812 */ /* 0x000fe200078ec0ff */
[----:B------:R-:W-:Y:S01]  /*7290*/  FFMA.FTZ R24, R33, R21, R24 ;  /* 0x0000001521187223 */ /* 0x000fe20000010018 */
[C---:B------:R-:W-:Y:S01]  /*72a0*/  SHF.L.U32 R26, R13.reuse, 0x10, RZ ;  /* 0x000000100d1a7819 */ /* 0x040fe200000006ff */
[----:B------:R-:W-:Y:S01]  /*72b0*/  FMUL.FTZ R25, R30, R7 ;  /* 0x000000071e197220 */ /* 0x000fe20000410000 */
[----:B------:R-:W-:Y:S01]  /*72c0*/  LOP3.LUT R12, R13, 0xffff0000, RZ, 0xc0, !PT ;  /* 0xffff00000d0c7812 */ /* 0x000fe200078ec0ff */
[----:B------:R-:W-:Y:S01]  /*72d0*/  FMUL.FTZ R13, R28, R6 ;  /* 0x000000061c0d7220 */ /* 0x000fe20000410000 */
[----:B------:R-:W-:Y:S01]  /*72e0*/  F2FP.BF16.F32.PACK_AB R4, R15, R4 ;  /* 0x000000040f04723e */ /* 0x000fe200000010ff */
[----:B------:R-:W-:Y:S01]  /*72f0*/  FMUL.FTZ R21, R26, R6 ;  /* 0x000000061a157220 */ /* 0x000fe20000410000 */
[----:B------:R-:W-:Y:S01]  /*7300*/  F2FP.BF16.F32.PACK_AB R5, R24, R5 ;  /* 0x000000051805723e */ /* 0x000fe200000010ff */
[C---:B------:R-:W-:Y:S01]  /*7310*/  FMUL.FTZ R27, R12.reuse, R7 ;  /* 0x000000070c1b7220 */ /* 0x040fe20000410000 */
[----:B------:R-:W-:Y:S01]  /*7320*/  FFMA.FTZ R7, R12, R20, -R25 ;  /* 0x000000140c077223 */ /* 0x000fe20000010819 */
[-C--:B------:R-:W-:Y:S01]  /*7330*/  FFMA.FTZ R6, R26, R14.reuse, -R13 ;  /* 0x0000000e1a067223 */ /* 0x080fe2000001080d */
[----:B------:R-:W-:Y:S01]  /*7340*/  FFMA.FTZ R21, R28, R14, R21 ;  /* 0x0000000e1c157223 */ /* 0x000fe20000010015 */
[----:B------:R-:W-:-:S04]  /*7350*/  FFMA.FTZ R20, R30, R20, R27 ;  /* 0x000000141e147223 */ /* 0x000fc8000001001b */
[----:B------:R-:W-:Y:S02]  /*7360*/  F2FP.BF16.F32.PACK_AB R6, R21, R6 ;  /* 0x000000061506723e */ /* 0x000fe400000010ff */
[----:B------:R-:W-:-:S05]  /*7370*/  F2FP.BF16.F32.PACK_AB R7, R20, R7 ;  /* 0x000000071407723e */ /* 0x000fca00000010ff */
[----:B------:R1:W-:Y:S02]  /*7380*/  STS.128 [R11+0xf400], R4 ;  /* 0x00f400040b007388 */ /* 0x0003e40000000c00 */
.L_x_488:
[----:B------:R-:W-:Y:S05]  /*7390*/  BSYNC B1 ;  /* 0x0000000000017941 */ /* 0x000fea0003800000 */
.L_x_487:
[----:B------:R-:W-:Y:S05]  /*73a0*/  @P1 BRA `(.L_x_486) ;  /* 0x0000001000a01947 */ /* 0x000fea0003800000 */
[----:B-1----:R-:W1:Y:S01]  /*73b0*/  LDS.128 R4, [R0+0x3000] ;  /* 0x0030000000047984 */ /* 0x002e620000000c00 */
[C---:B------:R-:W-:Y:S01]  /*73c0*/  IMAD.U32 R21, R9.reuse, 0x10000, RZ ;  /* 0x0001000009157824 */ /* 0x040fe200078e00ff */
[----:B------:R-:W-:Y:S01]  /*73d0*/  LOP3.LUT R26, R9, 0xffff0000, RZ, 0xc0, !PT ;  /* 0xffff0000091a7812 */ /* 0x000fe200078ec0ff */
[C---:B------:R-:W-:Y:S01]  /*73e0*/  IMAD.U32 R15, R3.reuse, 0x10000, RZ ;  /* 0x00010000030f7824 */ /* 0x040fe200078e00ff */
[----:B------:R-:W-:Y:S01]  /*73f0*/  LOP3.LUT R24, R3, 0xffff0000, RZ, 0xc0, !PT ;  /* 0xffff000003187812 */ /* 0x000fe200078ec0ff */
[C---:B------:R-:W-:Y:S01]  /*7400*/  IMAD.U32 R25, R10.reuse, 0x10000, RZ ;  /* 0x000100000a197824 */ /* 0x040fe200078e00ff */
[----:B0-----:R-:W-:Y:S01]  /*7410*/  LOP3.LUT R27, R10, 0xffff0000, RZ, 0xc0, !PT ;  /* 0xffff00000a1b7812 */ /* 0x001fe200078ec0ff */
        /* <DEDUP_REMOVED lines=10> */
[-C--:B------:R-:W-:Y:S01]  /*74c0*/  FFMA.FTZ R4, R15, R11.reuse, -R14 ;  /* 0x0000000b0f047223 */ /* 0x080fe2000001080e */
[----:B------:R-:W-:Y:S01]  /*74d0*/  FFMA.FTZ R11, R21, R11, R20 ;  /* 0x0000000b150b7223 */ /* 0x000fe20000010014 */
[C---:B------:R-:W-:Y:S01]  /*74e0*/  FMUL.FTZ R15, R24.reuse, R5 ;  /* 0x00000005180f7220 */ /* 0x040fe20000410000 */
[----:B------:R-:W-:Y:S01]  /*74f0*/  LOP3.LUT R7, R7, 0xffff0000, RZ, 0xc0, !PT ;  /* 0xffff000007077812 */ /* 0x000fe200078ec0ff */
[----:B------:R-:W-:Y:S01]  /*7500*/  FFMA.FTZ R5, R24, R12, -R13 ;  /* 0x0000000c18057223 */ /* 0x000fe2000001080d */
[C---:B------:R-:W-:Y:S01]  /*7510*/  LOP3.LUT R21, R8.reuse, 0xffff0000, RZ, 0xc0, !PT ;  /* 0xffff000008157812 */ /* 0x040fe200078ec0ff */
[----:B------:R-:W-:Y:S02]  /*7520*/  IMAD.U32 R13, R8, 0x10000, RZ ;  /* 0x00010000080d7824 */ /* 0x000fe400078e00ff */
[----:B------:R-:W-:Y:S01]  /*7530*/  FMUL.FTZ R8, R25, R6 ;  /* 0x0000000619087220 */ /* 0x000fe20000410000 */
[-C--:B------:R-:W-:Y:S01]  /*7540*/  FMUL.FTZ R14, R27, R7.reuse ;  /* 0x000000071b0e7220 */ /* 0x080fe20000410000 */
[----:B------:R-:W-:Y:S01]  /*7550*/  FFMA.FTZ R12, R26, R12, R15 ;  /* 0x0000000c1a0c7223 */ /* 0x000fe2000001000f */
[----:B------:R-:W-:Y:S01]  /*7560*/  FMUL.FTZ R10, R13, R6 ;  /* 0x000000060d0a7220 */ /* 0x000fe20000410000 */
[----:B------:R-:W-:Y:S01]  /*7570*/  FMUL.FTZ R20, R21, R7 ;  /* 0x0000000715147220 */ /* 0x000fe20000410000 */
[----:B------:R-:W-:Y:S01]  /*7580*/  FFMA.FTZ R6, R13, R3, -R8 ;  /* 0x000000030d067223 */ /* 0x000fe20000010808 */
[----:B------:R-:W-:Y:S01]  /*7590*/  FFMA.FTZ R7, R21, R9, -R14 ;  /* 0x0000000915077223 */ /* 0x000fe2000001080e */
[----:B------:R-:W-:Y:S01]  /*75a0*/  FFMA.FTZ R3, R25, R3, R10 ;  /* 0x0000000319037223 */ /* 0x000fe2000001000a */
[----:B------:R-:W-:Y:S01]  /*75b0*/  FFMA.FTZ R20, R27, R9, R20 ;  /* 0x000000091b147223 */ /* 0x000fe20000010014 */
[----:B------:R-:W-:-:S02]  /*75c0*/  F2FP.BF16.F32.PACK_AB R4, R11, R4 ;  /* 0x000000040b04723e */ /* 0x000fc400000010ff */
[----:B------:R-:W-:Y:S02]  /*75d0*/  F2FP.BF16.F32.PACK_AB R5, R12, R5 ;  /* 0x000000050c05723e */ /* 0x000fe400000010ff */
[----:B------:R-:W-:Y:S02]  /*75e0*/  F2FP.BF16.F32.PACK_AB R6, R3, R6 ;  /* 0x000000060306723e */ /* 0x000fe400000010ff */
[----:B------:R-:W-:-:S05]  /*75f0*/  F2FP.BF16.F32.PACK_AB R7, R20, R7 ;  /* 0x000000071407723e */ /* 0x000fca00000010ff */
[----:B------:R2:W-:Y:S01]  /*7600*/  STS.128 [R0+0x3000], R4 ;  /* 0x0030000400007388 */ /* 0x0005e20000000c00 */
[----:B------:R-:W-:Y:S05]  /*7610*/  BRA `(.L_x_486) ;  /* 0x0000001000047947 */ /* 0x000fea0003800000 */
.L_x_476:
[----:B------:R-:W-:-:S03]  /*7620*/  UMOV UR4, 0xffffffff ;  /* 0xffffffff00047882 */ /* 0x000fc60000000000 */
[----:B------:R-:W-:Y:S05]  /*7630*/  BRA.DIV UR4, `(.L_x_489) ;  /* 0x0000012a04147947 */ /* 0x000fea000b800000 */
[----:B------:R0:W1:Y:S04]  /*7640*/  SHFL.IDX PT, R0, R26, RZ, 0x1c1f ;  /* 0x001c1fff1a007589 */ /* 0x00006800000e0000 */
[----:B------:R0:W2:Y:S04]  /*7650*/  SHFL.IDX PT, R3, R25, RZ, 0x1c1f ;  /* 0x001c1fff19037589 */ /* 0x0000a800000e0000 */
[----:B------:R0:W3:Y:S04]  /*7660*/  SHFL.IDX PT, R20, R28, RZ, 0x1c1f ;  /* 0x001c1fff1c147589 */ /* 0x0000e800000e0000 */
[----:B------:R0:W4:Y:S02]  /*7670*/  SHFL.IDX PT, R14, R27, RZ, 0x1c1f ;  /* 0x001c1fff1b0e7589 */ /* 0x00012400000e0000 */
.L_x_691:
[----:B------:R-:W5:Y:S01]  /*7680*/  LDL R6, [R1+0x98] ;  /* 0x0000980001067983 */ /* 0x000f620000100800 */
[----:B------:R-:W-:Y:S01]  /*7690*/  ULDC UR4, c[0x0][0x448] ;  /* 0x0001120000047ab9 */ /* 0x000fe20000000800 */
[----:B------:R-:W0:Y:S01]  /*76a0*/  LDC R13, c[0x0][0x3f4] ;  /* 0x0000fd00ff0d7b82 */ /* 0x000e220000000800 */
[----:B------:R-:W-:Y:S01]  /*76b0*/  IMAD R12, R24, UR4, RZ ;  /* 0x00000004180c7c24 */ /* 0x000fe2000f8e02ff */
[----:B------:R-:W-:Y:S01]  /*76c0*/  BSSY B1, `(.L_x_490) ;  /* 0x0000018000017945 */ /* 0x000fe20003800000 */
[----:B------:R-:W-:Y:S02]  /*76d0*/  CS2R R8, SRZ ;  /* 0x0000000000087805 */ /* 0x000fe4000001ff00 */
[----:B------:R-:W-:Y:S02]  /*76e0*/  CS2R R10, SRZ ;  /* 0x00000000000a7805 */ /* 0x000fe4000001ff00 */
[----:B------:R-:W-:Y:S02]  /*76f0*/  ISETP.GE.AND P0, PT, R4, R12, PT ;  /* 0x0000000c0400720c */ /* 0x000fe40003f06270 */
[----:B-----5:R-:W-:-:S04]  /*7700*/  LEA.HI R5, R6, R6, RZ, 0x1 ;  /* 0x0000000606057211 */ /* 0x020fc800078f08ff */
[----:B------:R-:W-:-:S04]  /*7710*/  LOP3.LUT R5, R5, 0xfffffffe, RZ, 0xc0, !PT ;  /* 0xfffffffe05057812 */ /* 0x000fc800078ec0ff */
[----:B0-----:R-:W-:Y:S02]  /*7720*/  IADD3 R27, R6, -R5, RZ ;  /* 0x80000005061b7210 */ /* 0x001fe40007ffe0ff */
[----:B------:R-:W-:Y:S02]  /*7730*/  CS2R R4, SRZ ;  /* 0x0000000000047805 */ /* 0x000fe4000001ff00 */
[----:B------:R-:W-:Y:S02]  /*7740*/  CS2R R6, SRZ ;  /* 0x0000000000067805 */ /* 0x000fe4000001ff00 */
[----:B------:R-:W-:Y:S01]  /*7750*/  SHF.L.U32 R27, R27, 0x1f, RZ ;  /* 0x0000001f1b1b7819 */ /* 0x000fe200000006ff */
[----:B------:R-:W-:Y:S06]  /*7760*/  @P0 BRA `(.L_x_491) ;  /* 0x0000000000340947 */ /* 0x000fec0003800000 */
[----:B------:R-:W-:Y:S01]  /*7770*/  ULDC UR4, c[0x0][0x3f4] ;  /* 0x0000fd0000047ab9 */ /* 0x000fe20000000800 */
[C---:B------:R-:W-:Y:S01]  /*7780*/  IMAD.SHL.U32 R15, R16.reuse, 0x2, RZ ;  /* 0x00000002100f7824 */ /* 0x040fe200078e00ff */
[C---:B------:R-:W-:Y:S02]  /*7790*/  ISETP.GE.AND P2, PT, R16.reuse, UR4, PT ;  /* 0x0000000410007c0c */ /* 0x040fe4000bf46270 */
[----:B------:R-:W-:Y:S02]  /*77a0*/  SHF.R.S32.HI R5, RZ, 0x1f, R16 ;  /* 0x0000001fff057819 */ /* 0x000fe40000011410 */
[----:B--2---:R-:W-:Y:S02]  /*77b0*/  IADD3 R24, P0, R3, R15, RZ ;  /* 0x0000000f03187210 */ /* 0x004fe40007f1e0ff */
[----:B------:R-:W-:Y:S02]  /*77c0*/  SHF.L.U64.HI R3, R16, 0x1, R5 ;  /* 0x0000000110037819 */ /* 0x000fe40000010205 */
[----:B------:R-:W-:-:S02]  /*77d0*/  CS2R R4, SRZ ;  /* 0x0000000000047805 */ /* 0x000fc4000001ff00 */
[----:B----4-:R-:W-:Y:S01]  /*77e0*/  IADD3 R14, P1, R14, R15, RZ ;  /* 0x0000000f0e0e7210 */ /* 0x010fe20007f3e0ff */
[----:B-1----:R-:W-:-:S04]  /*77f0*/  IMAD.X R25, R0, 0x1, R3, P0 ;  /* 0x0000000100197824 */ /* 0x002fc800000e0603 */
[----:B---3--:R-:W-:Y:S01]  /*7800*/  IMAD.X R15, R20, 0x1, R3, P1 ;  /* 0x00000001140f7824 */ /* 0x008fe200008e0603 */
[----:B------:R-:W-:Y:S07]  /*7810*/  @P2 BRA `(.L_x_491) ;  /* 0x0000000000082947 */ /* 0x000fee0003800000 */
[----:B------:R0:W5:Y:S04]  /*7820*/  LD.E.128 R4, desc[UR56][R24.64] ;  /* 0x0000003818047980 */ /* 0x000168000c101d00 */
[----:B------:R0:W5:Y:S02]  /*7830*/  LD.E.128 R8, desc[UR56][R14.64] ;  /* 0x000000380e087980 */ /* 0x000164000c101d00 */
.L_x_491:
[----:B------:R-:W-:Y:S05]  /*7840*/  BSYNC B1 ;  /* 0x0000000000017941 */ /* 0x000fea0003800000 */
.L_x_490:
[----:B------:R-:W4:Y:S01]  /*7850*/  SYNCS.PHASECHK.TRANS64.TRYWAIT P1, [R2+URZ+0x30800], R27 ;  /* 0x0308001b020075a7 */ /* 0x000f22000802017f */
[----:B-1----:R-:W-:Y:S01]  /*7860*/  IMAD R0, R33, -0xc0, R12 ;  /* 0xffffff4021007824 */ /* 0x002fe200078e020c */
[--C-:B-----5:R-:W-:Y:S01]  /*7870*/  SHF.R.U64 R26, R6, 0x10, R7.reuse ;  /* 0x00000010061a7819 */ /* 0x120fe20000001207 */
[----:B--2---:R-:W-:Y:S01]  /*7880*/  IMAD.MOV.U32 R3, RZ, RZ, R6 ;  /* 0x000000ffff037224 */ /* 0x004fe200078e0006 */
[--C-:B0-----:R-:W-:Y:S01]  /*7890*/  SHF.R.U32.HI R25, RZ, 0x10, R7.reuse ;  /* 0x00000010ff197819 */ /* 0x101fe20000011607 */
[----:B---3--:R-:W-:Y:S01]  /*78a0*/  IMAD.MOV.U32 R20, RZ, RZ, R7 ;  /* 0x000000ffff147224 */ /* 0x008fe200078e0007 */
[----:B------:R-:W-:Y:S01]  /*78b0*/  SHF.R.U64 R7, R8, 0x10, R9 ;  /* 0x0000001008077819 */ /* 0x000fe20000001209 */
[----:B------:R-:W-:Y:S01]  /*78c0*/  IMAD.MOV.U32 R24, RZ, RZ, R4 ;  /* 0x000000ffff187224 */ /* 0x000fe200078e0004 */
[----:B------:R-:W-:Y:S01]  /*78d0*/  MOV R15, R9 ;  /* 0x00000009000f7202 */ /* 0x000fe20000000f00 */
[----:B----4-:R-:W-:Y:S01]  /*78e0*/  IMAD.MOV.U32 R14, RZ, RZ, R5 ;  /* 0x000000ffff0e7224 */ /* 0x010fe200078e0005 */
[----:B------:R-:W-:Y:S01]  /*78f0*/  SHF.R.U32.HI R6, RZ, 0x10, R9 ;  /* 0x00000010ff067819 */ /* 0x000fe20000011609 */
[----:B------:R-:W-:Y:S01]  /*7900*/  IMAD.MOV.U32 R12, RZ, RZ, R8 ;  /* 0x000000ffff0c7224 */ /* 0x000fe200078e0008 */
[----:B------:R-:W-:Y:S01]  /*7910*/  VIMNMX R9, R0, 0xc0, PT ;  /* 0x000000c000097848 */ /* 0x000fe20003fe0100 */
[----:B------:R-:W-:Y:S01]  /*7920*/  IMAD.MOV.U32 R21, RZ, RZ, R10 ;  /* 0x000000ffff157224 */ /* 0x000fe200078e000a */
[----:B------:R-:W-:Y:S01]  /*7930*/  SHF.R.U64 R33, R4, 0x10, R5 ;  /* 0x0000001004217819 */ /* 0x000fe20000001205 */
[----:B------:R-:W-:Y:S01]  /*7940*/  IMAD.MOV.U32 R0, RZ, RZ, R11 ;  /* 0x000000ffff007224 */ /* 0x000fe200078e000b */
[----:B------:R-:W-:Y:S01]  /*7950*/  SHF.R.U32.HI R31, RZ, 0x10, R5 ;  /* 0x00000010ff1f7819 */ /* 0x000fe20000011605 */
[----:B------:R-:W-:Y:S01]  /*7960*/  VIADD R28, R18, 0x60 ;  /* 0x00000060121c7836 */ /* 0x000fe20000000000 */
[----:B------:R-:W-:Y:S01]  /*7970*/  ISETP.GE.AND P0, PT, R16, R13, PT ;  /* 0x0000000d1000720c */ /* 0x000fe20003f06270 */
[----:B------:R-:W-:Y:S01]  /*7980*/  BSSY B1, `(.L_x_492) ;  /* 0x000000e000017945 */ /* 0x000fe20003800000 */
[----:B------:R-:W-:-:S02]  /*7990*/  SHF.R.U64 R4, R10, 0x10, R11 ;  /* 0x000000100a047819 */ /* 0x000fc4000000120b */
[----:B------:R-:W-:Y:S02]  /*79a0*/  SHF.R.U32.HI R5, RZ, 0x10, R11 ;  /* 0x00000010ff057819 */ /* 0x000fe4000001160b */
[-C--:B------:R-:W-:Y:S02]  /*79b0*/  ISETP.GE.OR P2, PT, R18, R9.reuse, P0 ;  /* 0x000000091200720c */ /* 0x080fe40000746670 */
[----:B------:R-:W-:Y:S02]  /*79c0*/  PRMT R24, R24, 0x5410, R33 ;  /* 0x0000541018187816 */ /* 0x000fe40000000021 */
[----:B------:R-:W-:Y:S02]  /*79d0*/  ISETP.GE.OR P0, PT, R28, R9, P0 ;  /* 0x000000091c00720c */ /* 0x000fe40000706670 */
[----:B------:R-:W-:Y:S02]  /*79e0*/  PRMT R14, R14, 0x5410, R31 ;  /* 0x000054100e0e7816 */ /* 0x000fe4000000001f */
[----:B------:R-:W-:-:S02]  /*79f0*/  PRMT R3, R3, 0x5410, R26 ;  /* 0x0000541003037816 */ /* 0x000fc4000000001a */
[----:B------:R-:W-:Y:S02]  /*7a00*/  PRMT R20, R20, 0x5410, R25 ;  /* 0x0000541014147816 */ /* 0x000fe40000000019 */
[----:B------:R-:W-:Y:S02]  /*7a10*/  PRMT R12, R12, 0x5410, R7 ;  /* 0x000054100c0c7816 */ /* 0x000fe40000000007 */
[----:B------:R-:W-:Y:S02]  /*7a20*/  PRMT R15, R15, 0x5410, R6 ;  /* 0x000054100f0f7816 */ /* 0x000fe40000000006 */
[----:B------:R-:W-:Y:S02]  /*7a30*/  PRMT R21, R21, 0x5410, R4 ;  /* 0x0000541015157816 */ /* 0x000fe40000000004 */
[----:B------:R-:W-:Y:S01]  /*7a40*/  PRMT R0, R0, 0x5410, R5 ;  /* 0x0000541000007816 */ /* 0x000fe20000000005 */
[----:B------:R-:W-:Y:S06]  /*7a50*/  @!P1 BRA `(.L_x_493) ;  /* 0x00000124007c9947 */ /* 0x000fec0003800000 */
.L_x_692:
[----:B------:R-:W-:Y:S05]  /*7a60*/  BSYNC B1 ;  /* 0x0000000000017941 */ /* 0x000fea0003800000 */
.L_x_492:
[----:B------:R-:W-:Y:S04]  /*7a70*/  BSSY B1, `(.L_x_494) ;  /* 0x0000060000017945 */ /* 0x000fe80003800000 */
[----:B------:R-:W-:Y:S05]  /*7a80*/  @P2 BRA `(.L_x_495) ;  /* 0x0000000400782947 */ /* 0x000fea0003800000 */
[----:B------:R-:W2:Y:S01]  /*7a90*/  LDL R4, [R1+0x68] ;  /* 0x0000680001047983 */ /* 0x000ea20000100800 */
[----:B------:R-:W-:Y:S01]  /*7aa0*/  SHF.L.U32 R34, R24, 0x10, RZ ;  /* 0x0000001018227819 */ /* 0x000fe200000006ff */
[C---:B------:R-:W-:Y:S01]  /*7ab0*/  IMAD.U32 R36, R12.reuse, 0x10000, RZ ;  /* 0x000100000c247824 */ /* 0x040fe200078e00ff */
[----:B------:R-:W-:Y:S01]  /*7ac0*/  LOP3.LUT R37, R12, 0xffff0000, RZ, 0xc0, !PT ;  /* 0xffff00000c257812 */ /* 0x000fe200078ec0ff */
[----:B------:R-:W1:Y:S01]  /*7ad0*/  S2R R5, SR_TID.X ;  /* 0x0000000000057919 */ /* 0x000e620000002100 */
[----:B------:R-:W-:Y:S01]  /*7ae0*/  LOP3.LUT R35, R24, 0xffff0000, RZ, 0xc0, !PT ;  /* 0xffff000018237812 */ /* 0x000fe200078ec0ff */
[----:B-1----:R-:W-:-:S05]  /*7af0*/  VIADD R5, R5, 0xffffff80 ;  /* 0xffffff8005057836 */ /* 0x002fca0000000000 */
[----:B------:R-:W-:-:S04]  /*7b00*/  SHF.R.S32.HI R8, RZ, 0x1f, R5 ;  /* 0x0000001fff087819 */ /* 0x000fc80000011405 */
[----:B------:R-:W-:Y:S01]  /*7b10*/  LEA.HI R8, R8, R5, RZ, 0x5 ;  /* 0x0000000508087211 */ /* 0x000fe200078f28ff */
[----:B------:R-:W-:-:S03]  /*7b20*/  IMAD.IADD R5, R16, 0x1, R13 ;  /* 0x0000000110057824 */ /* 0x000fc600078e020d */
[----:B------:R-:W-:Y:S01]  /*7b30*/  SHF.R.S32.HI R8, RZ, 0x5, R8 ;  /* 0x00000005ff087819 */ /* 0x000fe20000011408 */
[----:B--2---:R-:W-:-:S05]  /*7b40*/  IMAD.SHL.U32 R4, R4, 0x40, RZ ;  /* 0x0000004004047824 */ /* 0x004fca00078e00ff */
[----:B------:R-:W-:-:S04]  /*7b50*/  LOP3.LUT R6, R4, 0x1c0, RZ, 0xc0, !PT ;  /* 0x000001c004067812 */ /* 0x000fc800078ec0ff */
[C---:B------:R-:W-:Y:S02]  /*7b60*/  LOP3.LUT R4, R6.reuse, 0x38, R16, 0xf8, !PT ;  /* 0x0000003806047812 */ /* 0x040fe400078ef810 */
[----:B------:R-:W-:Y:S02]  /*7b70*/  SHF.R.U32.HI R7, RZ, 0x3, R6 ;  /* 0x00000003ff077819 */ /* 0x000fe40000011606 */
[----:B------:R-:W-:Y:S02]  /*7b80*/  LOP3.LUT R6, R6, 0x38, R5, 0xf8, !PT ;  /* 0x0000003806067812 */ /* 0x000fe400078ef805 */
[-C--:B------:R-:W-:Y:S02]  /*7b90*/  LOP3.LUT R4, R4, R7.reuse, RZ, 0x3c, !PT ;  /* 0x0000000704047212 */ /* 0x080fe400078e3cff */
[----:B------:R-:W-:-:S03]  /*7ba0*/  LOP3.LUT R6, R6, R7, RZ, 0x3c, !PT ;  /* 0x0000000706067212 */ /* 0x000fc600078e3cff */
[C---:B------:R-:W-:Y:S01]  /*7bb0*/  IMAD R5, R8.reuse, 0x200, R4 ;  /* 0x0000020008057824 */ /* 0x040fe200078e0204 */
[----:B------:R-:W-:-:S03]  /*7bc0*/  LEA R9, R8, R6, 0x9 ;  /* 0x0000000608097211 */ /* 0x000fc600078e48ff */
[--C-:B------:R-:W-:Y:S02]  /*7bd0*/  IMAD R42, R5, 0x2, R2.reuse ;  /* 0x00000002052a7824 */ /* 0x100fe400078e0202 */
[----:B------:R-:W-:-:S03]  /*7be0*/  IMAD R44, R9, 0x2, R2 ;  /* 0x00000002092c7824 */ /* 0x000fc600078e0202 */
[----:B------:R-:W1:Y:S04]  /*7bf0*/  LDS.128 R4, [R42+0xc400] ;  /* 0x00c400002a047984 */ /* 0x000e680000000c00 */
[----:B------:R-:W2:Y:S01]  /*7c00*/  LDS.128 R8, [R44+0xc400] ;  /* 0x00c400002c087984 */ /* 0x000ea20000000c00 */
[C---:B-1----:R-:W-:Y:S01]  /*7c10*/  IMAD.U32 R25, R4.reuse, 0x10000, RZ ;  /* 0x0001000004197824 */ /* 0x042fe200078e00ff */
[----:B------:R-:W-:Y:S01]  /*7c20*/  LOP3.LUT R4, R4, 0xffff0000, RZ, 0xc0, !PT ;  /* 0xffff000004047812 */ /* 0x000fe200078ec0ff */
[C---:B0-----:R-:W-:Y:S01]  /*7c30*/  IMAD.U32 R27, R6.reuse, 0x10000, RZ ;  /* 0x00010000061b7824 */ /* 0x041fe200078e00ff */
[----:B------:R-:W-:Y:S01]  /*7c40*/  LOP3.LUT R6, R6, 0xffff0000, RZ, 0xc0, !PT ;  /* 0xffff000006067812 */ /* 0x000fe200078ec0ff */
[C---:B--2---:R-:W-:Y:S01]  /*7c50*/  IMAD.U32 R30, R8.reuse, 0x10000, RZ ;  /* 0x00010000081e7824 */ /* 0x044fe200078e00ff */
[----:B------:R-:W-:Y:S01]  /*7c60*/  LOP3.LUT R8, R8, 0xffff0000, RZ, 0xc0, !PT ;  /* 0xffff000008087812 */ /* 0x000fe200078ec0ff */
[C---:B------:R-:W-:Y:S01]  /*7c70*/  IMAD.U32 R32, R10.reuse, 0x10000, RZ ;  /* 0x000100000a207824 */ /* 0x040fe200078e00ff */
[----:B------:R-:W-:Y:S01]  /*7c80*/  LOP3.LUT R10, R10, 0xffff0000, RZ, 0xc0, !PT ;  /* 0xffff00000a0a7812 */ /* 0x000fe200078ec0ff */
[C---:B------:R-:W-:Y:S01]  /*7c90*/  FMUL.FTZ R38, R30.reuse, R36 ;  /* 0x000000241e267220 */ /* 0x040fe20000410000 */
[----:B------:R-:W-:Y:S01]  /*7ca0*/  FMUL.FTZ R40, R30, R34 ;  /* 0x000000221e287220 */ /* 0x000fe20000410000 */
[----:B------:R-:W-:-:S02]  /*7cb0*/  IMAD.U32 R30, R21, 0x10000, RZ ;  /* 0x00010000151e7824 */ /* 0x000fc400078e00ff */
[C---:B------:R-:W-:Y:S01]  /*7cc0*/  FMUL.FTZ R39, R8.reuse, R37 ;  /* 0x0000002508277220 */ /* 0x040fe20000410000 */
[C---:B------:R-:W-:Y:S01]  /*7cd0*/  FFMA.FTZ R38, R25.reuse, R34, -R38 ;  /* 0x0000002219267223 */ /* 0x040fe20000010826 */
[----:B------:R-:W-:Y:S01]  /*7ce0*/  FFMA.FTZ R40, R25, R36, R40 ;  /* 0x0000002419287223 */ /* 0x000fe20000010028 */
[----:B------:R-:W-:Y:S02]  /*7cf0*/  IMAD.U32 R25, R3, 0x10000, RZ ;  /* 0x0001000003197824 */ /* 0x000fe400078e00ff */
[-C--:B------:R-:W-:Y:S01]  /*7d00*/  FMUL.FTZ R41, R8, R35.reuse ;  /* 0x0000002308297220 */ /* 0x080fe20000410000 */
[-C--:B------:R-:W-:Y:S01]  /*7d10*/  FMUL.FTZ R8, R32, R30.reuse ;  /* 0x0000001e20087220 */ /* 0x080fe20000410000 */
[----:B------:R-:W-:Y:S01]  /*7d20*/  FFMA.FTZ R39, R4, R35, -R39 ;  /* 0x0000002304277223 */ /* 0x000fe20000010827 */
[-C--:B------:R-:W-:Y:S01]  /*7d30*/  FMUL.FTZ R43, R32, R25.reuse ;  /* 0x00000019202b7220 */ /* 0x080fe20000410000 */
[----:B------:R-:W-:Y:S01]  /*7d40*/  LOP3.LUT R35, R21, 0xffff0000, RZ, 0xc0, !PT ;  /* 0xffff000015237812 */ /* 0x000fe200078ec0ff */
[----:B------:R-:W-:Y:S01]  /*7d50*/  FFMA.FTZ R32, R27, R25, -R8 ;  /* 0x000000191b207223 */ /* 0x000fe20000010808 */
[----:B------:R-:W-:Y:S01]  /*7d60*/  LOP3.LUT R25, R3, 0xffff0000, RZ, 0xc0, !PT ;  /* 0xffff000003197812 */ /* 0x000fe200078ec0ff */
[----:B------:R-:W-:Y:S01]  /*7d70*/  FFMA.FTZ R41, R4, R37, R41 ;  /* 0x0000002504297223 */ /* 0x000fe20000010029 */
[----:B------:R-:W-:Y:S01]  /*7d80*/  FFMA.FTZ R43, R27, R30, R43 ;  /* 0x0000001e1b2b7223 */ /* 0x000fe2000001002b */
[----:B------:R-:W-:Y:S01]  /*7d90*/  FMUL.FTZ R37, R10, R35 ;  /* 0x000000230a257220 */ /* 0x000fe20000410000 */
[----:B------:R-:W-:-:S02]  /*7da0*/  IMAD.U32 R31, R9, 0x10000, RZ ;  /* 0x00010000091f7824 */ /* 0x000fc400078e00ff */
[-C--:B------:R-:W-:Y:S01]  /*7db0*/  FMUL.FTZ R45, R10, R25.reuse ;  /* 0x000000190a2d7220 */ /* 0x080fe20000410000 */
[----:B------:R-:W-:Y:S02]  /*7dc0*/  IMAD.U32 R4, R14, 0x10000, RZ ;  /* 0x000100000e047824 */ /* 0x000fe400078e00ff */
[----:B------:R-:W-:Y:S01]  /*7dd0*/  FFMA.FTZ R37, R6, R25, -R37 ;  /* 0x0000001906257223 */ /* 0x000fe20000010825 */
[----:B------:R-:W-:Y:S01]  /*7de0*/  IMAD.U32 R27, R15, 0x10000, RZ ;  /* 0x000100000f1b7824 */ /* 0x000fe200078e00ff */
[----:B------:R-:W-:Y:S01]  /*7df0*/  LOP3.LUT R9, R9, 0xffff0000, RZ, 0xc0, !PT ;  /* 0xffff000009097812 */ /* 0x000fe200078ec0ff */
[----:B------:R-:W-:Y:S02]  /*7e00*/  IMAD.U32 R33, R11, 0x10000, RZ ;  /* 0x000100000b217824 */ /* 0x000fe400078e00ff */
[C---:B------:R-:W-:Y:S01]  /*7e10*/  FMUL.FTZ R30, R31.reuse, R4 ;  /* 0x000000041f1e7220 */ /* 0x040fe20000410000 */
[----:B------:R-:W-:Y:S02]  /*7e20*/  IMAD.U32 R10, R0, 0x10000, RZ ;  /* 0x00010000000a7824 */ /* 0x000fe400078e00ff */
[----:B------:R-:W-:Y:S01]  /*7e30*/  FMUL.FTZ R25, R31, R27 ;  /* 0x0000001b1f197220 */ /* 0x000fe20000410000 */
[----:B------:R-:W-:Y:S01]  /*7e40*/  IMAD.U32 R26, R5, 0x10000, RZ ;  /* 0x00010000051a7824 */ /* 0x000fe200078e00ff */
[----:B------:R-:W-:Y:S01]  /*7e50*/  LOP3.LUT R11, R11, 0xffff0000, RZ, 0xc0, !PT ;  /* 0xffff00000b0b7812 */ /* 0x000fe200078ec0ff */
[----:B------:R-:W-:-:S02]  /*7e60*/  IMAD.U32 R28, R7, 0x10000, RZ ;  /* 0x00010000071c7824 */ /* 0x000fc400078e00ff */
[C---:B------:R-:W-:Y:S01]  /*7e70*/  FMUL.FTZ R31, R33.reuse, R10 ;  /* 0x0000000a211f7220 */ /* 0x040fe20000410000 */
[----:B------:R-:W-:Y:S02]  /*7e80*/  IMAD.U32 R8, R20, 0x10000, RZ ;  /* 0x0001000014087824 */ /* 0x000fe400078e00ff */
[C---:B------:R-:W-:Y:S01]  /*7e90*/  FFMA.FTZ R25, R26.reuse, R4, -R25 ;  /* 0x000000041a197223 */ /* 0x040fe20000010819 */
[----:B------:R-:W-:Y:S01]  /*7ea0*/  FFMA.FTZ R30, R26, R27, R30 ;  /* 0x0000001b1a1e7223 */ /* 0x000fe2000001001e */
[----:B------:R-:W-:Y:S01]  /*7eb0*/  FFMA.FTZ R34, R6, R35, R45 ;  /* 0x0000002306227223 */ /* 0x000fe2000001002d */
[-C--:B------:R-:W-:Y:S01]  /*7ec0*/  FMUL.FTZ R33, R33, R8.reuse ;  /* 0x0000000821217220 */ /* 0x080fe20000410000 */
[----:B------:R-:W-:Y:S01]  /*7ed0*/  FFMA.FTZ R31, R28, R8, -R31 ;  /* 0x000000081c1f7223 */ /* 0x000fe2000001081f */
[----:B------:R-:W-:Y:S02]  /*7ee0*/  LOP3.LUT R8, R15, 0xffff0000, RZ, 0xc0, !PT ;  /* 0xffff00000f087812 */ /* 0x000fe400078ec0ff */
[----:B------:R-:W-:Y:S01]  /*7ef0*/  LOP3.LUT R26, R0, 0xffff0000, RZ, 0xc0, !PT ;  /* 0xffff0000001a7812 */ /* 0x000fe200078ec0ff */
[----:B------:R-:W-:Y:S01]  /*7f00*/  FFMA.FTZ R33, R28, R10, R33 ;  /* 0x0000000a1c217223 */ /* 0x000fe20000010021 */
[----:B------:R-:W-:Y:S01]  /*7f10*/  LOP3.LUT R4, R14, 0xffff0000, RZ, 0xc0, !PT ;  /* 0xffff00000e047812 */ /* 0x000fe200078ec0ff */
[----:B------:R-:W-:Y:S01]  /*7f20*/  FMUL.FTZ R10, R9, R8 ;  /* 0x00000008090a7220 */ /* 0x000fe20000410000 */
[----:B------:R-:W-:Y:S01]  /*7f30*/  LOP3.LUT R6, R20, 0xffff0000, RZ, 0xc0, !PT ;  /* 0xffff000014067812 */ /* 0x000fe200078ec0ff */
[----:B------:R-:W-:Y:S01]  /*7f40*/  FMUL.FTZ R36, R11, R26 ;  /* 0x0000001a0b247220 */ /* 0x000fe20000410000 */
[----:B------:R-:W-:Y:S01]  /*7f50*/  LOP3.LUT R5, R5, 0xffff0000, RZ, 0xc0, !PT ;  /* 0xffff000005057812 */ /* 0x000fe200078ec0ff */
[----:B------:R-:W-:Y:S01]  /*7f60*/  FMUL.FTZ R9, R9, R4 ;  /* 0x0000000409097220 */ /* 0x000fe20000410000 */
[----:B------:R-:W-:Y:S01]  /*7f70*/  LOP3.LUT R7, R7, 0xffff0000, RZ, 0xc0, !PT ;  /* 0xffff000007077812 */ /* 0x000fe200078ec0ff */
[----:B------:R-:W-:-:S02]  /*7f80*/  FMUL.FTZ R11, R11, R6 ;  /* 0x000000060b0b7220 */ /* 0x000fc40000410000 */
[C---:B------:R-:W-:Y:S01]  /*7f90*/  FFMA.FTZ R28, R5.reuse, R4, -R10 ;  /* 0x00000004051c7223 */ /* 0x040fe2000001080a */
[----:B------:R-:W-:Y:S01]  /*7fa0*/  FFMA.FTZ R9, R5, R8, R9 ;  /* 0x0000000805097223 */ /* 0x000fe20000010009 */
[C---:B------:R-:W-:Y:S01]  /*7fb0*/  FFMA.FTZ R36, R7.reuse, R6, -R36 ;  /* 0x0000000607247223 */ /* 0x040fe20000010824 */
[----:B------:R-:W-:Y:S01]  /*7fc0*/  FFMA.FTZ R26, R7, R26, R11 ;  /* 0x0000001a071a7223 */ /* 0x000fe2000001000b */
[----:B------:R-:W-:Y:S02]  /*7fd0*/  F2FP.BF16.F32.PACK_AB R4, R39, R38 ;  /* 0x000000262704723e */ /* 0x000fe400000010ff */
[----:B------:R-:W-:Y:S02]  /*7fe0*/  F2FP.BF16.F32.PACK_AB R6, R37, R32 ;  /* 0x000000202506723e */ /* 0x000fe400000010ff */
[----:B------:R-:W-:Y:S02]  /*7ff0*/  F2FP.BF16.F32.PACK_AB R5, R28, R25 ;  /* 0x000000191c05723e */ /* 0x000fe400000010ff */
[----:B------:R-:W-:-:S02]  /*8000*/  F2FP.BF16.F32.PACK_AB R7, R36, R31 ;  /* 0x0000001f2407723e */ /* 0x000fc400000010ff */
[----:B------:R-:W-:Y:S02]  /*8010*/  F2FP.BF16.F32.PACK_AB R8, R41, R40 ;  /* 0x000000282908723e */ /* 0x000fe400000010ff */
[----:B------:R-:W-:Y:S01]  /*8020*/  F2FP.BF16.F32.PACK_AB R10, R34, R43 ;  /* 0x0000002b220a723e */ /* 0x000fe200000010ff */
[----:B------:R1:W-:Y:S01]  /*8030*/  STS.128 [R42+0xc400], R4 ;  /* 0x00c400042a007388 */ /* 0x0003e20000000c00 */
[----:B------:R-:W-:Y:S02]  /*8040*/  F2FP.BF16.F32.PACK_AB R9, R9, R30 ;  /* 0x0000001e0909723e */ /* 0x000fe400000010ff */
[----:B------:R-:W-:-:S05]  /*8050*/  F2FP.BF16.F32.PACK_AB R11, R26, R33 ;  /* 0x000000211a0b723e */ /* 0x000fca00000010ff */
[----:B------:R1:W-:Y:S02]  /*8060*/  STS.128 [R44+0xc400], R8 ;  /* 0x00c400082c007388 */ /* 0x0003e40000000c00 */
.L_x_495:
[----:B------:R-:W-:Y:S05]  /*8070*/  BSYNC B1 ;  /* 0x0000000000017941 */ /* 0x000fea0003800000 */
.L_x_494:
[----:B------:R-:W-:Y:S05]  /*8080*/  @P0 BRA `(.L_x_486) ;  /* 0x0000000400680947 */ /* 0x000fea0003800000 */
[----:B-1----:R-:W2:Y:S01]  /*8090*/  LDL R5, [R1+0x7c] ;  /* 0x00007c0001057983 */ /* 0x002ea20000100800 */
[C---:B------:R-:W-:Y:S01]  /*80a0*/  IADD3 R6, R18.reuse, 0x60, RZ ;  /* 0x0000006012067810 */ /* 0x040fe20007ffe0ff */
[----:B------:R-:W-:Y:S02]  /*80b0*/  VIADD R7, R18, 0x60 ;  /* 0x0000006012077836 */ /* 0x000fe40000000000 */
[----:B------:R-:W3:Y:S02]  /*80c0*/  LDL R40, [R1+0xa4] ;  /* 0x0000a40001287983 */ /* 0x000ee40000100800 */
[----:B------:R-:W-:Y:S02]  /*80d0*/  IMAD.SHL.U32 R6, R6, 0x40, RZ ;  /* 0x0000004006067824 */ /* 0x000fe400078e00ff */
[----:B------:R-:W-:Y:S02]  /*80e0*/  IMAD.SHL.U32 R7, R7, 0x40, RZ ;  /* 0x0000004007077824 */ /* 0x000fe400078e00ff */
[----:B------:R-:W-:Y:S01]  /*80f0*/  IMAD.IADD R4, R16, 0x1, R13 ;  /* 0x0000000110047824 */ /* 0x000fe200078e020d */
[----:B------:R-:W-:-:S02]  /*8100*/  LOP3.LUT R6, R6, 0x1c0, RZ, 0xc0, !PT ;  /* 0x000001c006067812 */ /* 0x000fc400078ec0ff */
[----:B------:R-:W-:Y:S02]  /*8110*/  LOP3.LUT R7, R7, 0x1c0, RZ, 0xc0, !PT ;  /* 0x000001c007077812 */ /* 0x000fe400078ec0ff */
[----:B------:R-:W-:Y:S02]  /*8120*/  SHF.R.U32.HI R6, RZ, 0x3, R6 ;  /* 0x00000003ff067819 */ /* 0x000fe40000011606 */
[----:B------:R-:W-:-:S04]  /*8130*/  LOP3.LUT R4, R7, 0x38, R4, 0xf8, !PT ;  /* 0x0000003807047812 */ /* 0x000fc800078ef804 */
[----:B------:R-:W-:Y:S01]  /*8140*/  LOP3.LUT R4, R4, R6, RZ, 0x3c, !PT ;  /* 0x0000000604047212 */ /* 0x000fe200078e3cff */
[----:B------:R-:W-:Y:S02]  /*8150*/  IMAD.U32 R37, R12, 0x10000, RZ ;  /* 0x000100000c257824 */ /* 0x000fe400078e00ff */
[----:B------:R-:W-:Y:S01]  /*8160*/  IMAD.U32 R35, R24, 0x10000, RZ ;  /* 0x0001000018237824 */ /* 0x000fe200078e00ff */
[----:B------:R-:W-:Y:S01]  /*8170*/  LOP3.LUT R36, R12, 0xffff0000, RZ, 0xc0, !PT ;  /* 0xffff00000c247812 */ /* 0x000fe200078ec0ff */
[----:B------:R-:W-:Y:S01]  /*8180*/  IMAD.U32 R38, R15, 0x10000, RZ ;  /* 0x000100000f267824 */ /* 0x000fe200078e00ff */
[----:B------:R-:W-:Y:S02]  /*8190*/  LOP3.LUT R24, R24, 0xffff0000, RZ, 0xc0, !PT ;  /* 0xffff000018187812 */ /* 0x000fe400078ec0ff */
[----:B------:R-:W-:Y:S01]  /*81a0*/  SHF.L.U32 R12, R14, 0x10, RZ ;  /* 0x000000100e0c7819 */ /* 0x000fe200000006ff */
[----:B------:R-:W-:Y:S02]  /*81b0*/  IMAD.U32 R41, R21, 0x10000, RZ ;  /* 0x0001000015297824 */ /* 0x000fe400078e00ff */
[----:B------:R-:W-:Y:S01]  /*81c0*/  IMAD.U32 R39, R3, 0x10000, RZ ;  /* 0x0001000003277824 */ /* 0x000fe200078e00ff */
[----:B------:R-:W-:Y:S01]  /*81d0*/  LOP3.LUT R43, R0, 0xffff0000, RZ, 0xc0, !PT ;  /* 0xffff0000002b7812 */ /* 0x000fe200078ec0ff */
[----:B--2---:R-:W-:-:S04]  /*81e0*/  IMAD.IADD R9, R5, 0x1, R4 ;  /* 0x0000000105097824 */ /* 0x004fc800078e0204 */
[----:B------:R-:W-:Y:S01]  /*81f0*/  IMAD R13, R9, 0x2, R2 ;  /* 0x00000002090d7824 */ /* 0x000fe200078e0202 */
[----:B---3--:R-:W-:Y:S04]  /*8200*/  LDS.128 R4, [R40+0xc400] ;  /* 0x00c4000028047984 */ /* 0x008fe80000000c00 */
[----:B------:R-:W1:Y:S02]  /*8210*/  LDS.128 R8, [R13+0xc400] ;  /* 0x00c400000d087984 */ /* 0x000e640000000c00 */
[----:B-1----:R-:W-:Y:S02]  /*8220*/  IMAD.U32 R30, R8, 0x10000, RZ ;  /* 0x00010000081e7824 */ /* 0x002fe400078e00ff */
[----:B------:R-:W-:Y:S02]  /*8230*/  IMAD.U32 R25, R4, 0x10000, RZ ;  /* 0x0001000004197824 */ /* 0x000fe400078e00ff */
[-C--:B------:R-:W-:Y:S01]  /*8240*/  FMUL.FTZ R34, R37, R30.reuse ;  /* 0x0000001e25227220 */ /* 0x080fe20000410000 */
[----:B------:R-:W-:Y:S01]  /*8250*/  FMUL.FTZ R30, R35, R30 ;  /* 0x0000001e231e7220 */ /* 0x000fe20000410000 */
[----:B------:R-:W-:Y:S01]  /*8260*/  IMAD.U32 R31, R9, 0x10000, RZ ;  /* 0x00010000091f7824 */ /* 0x000fe200078e00ff */
[----:B------:R-:W-:Y:S01]  /*8270*/  LOP3.LUT R8, R8, 0xffff0000, RZ, 0xc0, !PT ;  /* 0xffff000008087812 */ /* 0x000fe200078ec0ff */
[----:B------:R-:W-:-:S02]  /*8280*/  IMAD.U32 R26, R5, 0x10000, RZ ;  /* 0x00010000051a7824 */ /* 0x000fc400078e00ff */
[----:B------:R-:W-:Y:S01]  /*8290*/  FFMA.FTZ R30, R37, R25, R30 ;  /* 0x00000019251e7223 */ /* 0x000fe2000001001e */
[----:B------:R-:W-:Y:S01]  /*82a0*/  FMUL.FTZ R37, R38, R31 ;  /* 0x0000001f26257220 */ /* 0x000fe20000410000 */
[----:B------:R-:W-:Y:S01]  /*82b0*/  LOP3.LUT R4, R4, 0xffff0000, RZ, 0xc0, !PT ;  /* 0xffff000004047812 */ /* 0x000fe200078ec0ff */
[----:B------:R-:W-:Y:S01]  /*82c0*/  FFMA.FTZ R34, R35, R25, -R34 ;  /* 0x0000001923227223 */ /* 0x000fe20000010822 */
[-C--:B------:R-:W-:Y:S01]  /*82d0*/  FMUL.FTZ R35, R36, R8.reuse ;  /* 0x0000000824237220 */ /* 0x080fe20000410000 */
[----:B------:R-:W-:Y:S01]  /*82e0*/  FMUL.FTZ R25, R24, R8 ;  /* 0x0000000818197220 */ /* 0x000fe20000410000 */
[----:B------:R-:W-:Y:S02]  /*82f0*/  IMAD.U32 R32, R10, 0x10000, RZ ;  /* 0x000100000a207824 */ /* 0x000fe400078e00ff */
[C---:B------:R-:W-:Y:S01]  /*8300*/  FMUL.FTZ R31, R12.reuse, R31 ;  /* 0x0000001f0c1f7220 */ /* 0x040fe20000410000 */
[----:B------:R-:W-:Y:S01]  /*8310*/  FFMA.FTZ R37, R12, R26, -R37 ;  /* 0x0000001a0c257223 */ /* 0x000fe20000010825 */
[----:B------:R-:W-:Y:S01]  /*8320*/  LOP3.LUT R10, R10, 0xffff0000, RZ, 0xc0, !PT ;  /* 0xffff00000a0a7812 */ /* 0x000fe200078ec0ff */
[-C--:B------:R-:W-:Y:S01]  /*8330*/  FFMA.FTZ R35, R24, R4.reuse, -R35 ;  /* 0x0000000418237223 */ /* 0x080fe20000010823 */
[----:B------:R-:W-:Y:S01]  /*8340*/  LOP3.LUT R12, R21, 0xffff0000, RZ, 0xc0, !PT ;  /* 0xffff0000150c7812 */ /* 0x000fe200078ec0ff */
[----:B------:R-:W-:Y:S01]  /*8350*/  FFMA.FTZ R25, R36, R4, R25 ;  /* 0x0000000424197223 */ /* 0x000fe20000010019 */
[C---:B0-----:R-:W-:Y:S01]  /*8360*/  SHF.L.U32 R27, R6.reuse, 0x10, RZ ;  /* 0x00000010061b7819 */ /* 0x041fe200000006ff */
[-C--:B------:R-:W-:Y:S01]  /*8370*/  FMUL.FTZ R4, R41, R32.reuse ;  /* 0x0000002029047220 */ /* 0x080fe20000410000 */
[----:B------:R-:W-:Y:S01]  /*8380*/  LOP3.LUT R8, R3, 0xffff0000, RZ, 0xc0, !PT ;  /* 0xffff000003087812 */ /* 0x000fe200078ec0ff */
[----:B------:R-:W-:Y:S01]  /*8390*/  FMUL.FTZ R32, R39, R32 ;  /* 0x0000002027207220 */ /* 0x000fe20000410000 */
[----:B------:R-:W-:Y:S01]  /*83a0*/  LOP3.LUT R6, R6, 0xffff0000, RZ, 0xc0, !PT ;  /* 0xffff000006067812 */ /* 0x000fe200078ec0ff */
[----:B------:R-:W-:Y:S01]  /*83b0*/  FMUL.FTZ R21, R12, R10 ;  /* 0x0000000a0c157220 */ /* 0x000fe20000410000 */
[----:B------:R-:W-:-:S02]  /*83c0*/  IMAD.U32 R33, R11, 0x10000, RZ ;  /* 0x000100000b217824 */ /* 0x000fc400078e00ff */
[-C--:B------:R-:W-:Y:S01]  /*83d0*/  FFMA.FTZ R3, R39, R27.reuse, -R4 ;  /* 0x0000001b27037223 */ /* 0x080fe20000010804 */
[----:B------:R-:W-:Y:S02]  /*83e0*/  IMAD.U32 R24, R0, 0x10000, RZ ;  /* 0x0001000000187824 */ /* 0x000fe400078e00ff */
[C---:B------:R-:W-:Y:S01]  /*83f0*/  FMUL.FTZ R39, R8.reuse, R10 ;  /* 0x0000000a08277220 */ /* 0x040fe20000410000 */
[----:B------:R-:W-:Y:S01]  /*8400*/  FFMA.FTZ R10, R41, R27, R32 ;  /* 0x0000001b290a7223 */ /* 0x000fe20000010020 */
[----:B------:R-:W-:Y:S01]  /*8410*/  LOP3.LUT R9, R9, 0xffff0000, RZ, 0xc0, !PT ;  /* 0xffff000009097812 */ /* 0x000fe200078ec0ff */
[----:B------:R-:W-:Y:S01]  /*8420*/  FFMA.FTZ R8, R8, R6, -R21 ;  /* 0x0000000608087223 */ /* 0x000fe20000010815 */
[----:B------:R-:W-:Y:S01]  /*8430*/  LOP3.LUT R11, R11, 0xffff0000, RZ, 0xc0, !PT ;  /* 0xffff00000b0b7812 */ /* 0x000fe200078ec0ff */
[----:B------:R-:W-:Y:S01]  /*8440*/  IMAD.U32 R28, R7, 0x10000, RZ ;  /* 0x00010000071c7824 */ /* 0x000fe200078e00ff */
[----:B------:R-:W-:Y:S01]  /*8450*/  LOP3.LUT R41, R15, 0xffff0000, RZ, 0xc0, !PT ;  /* 0xffff00000f297812 */ /* 0x000fe200078ec0ff */
[----:B------:R-:W-:-:S02]  /*8460*/  IMAD.U32 R4, R20, 0x10000, RZ ;  /* 0x0001000014047824 */ /* 0x000fc400078e00ff */
[-C--:B------:R-:W-:Y:S01]  /*8470*/  FMUL.FTZ R27, R24, R33.reuse ;  /* 0x00000021181b7220 */ /* 0x080fe20000410000 */
[----:B------:R-:W-:Y:S02]  /*8480*/  LOP3.LUT R15, R14, 0xffff0000, RZ, 0xc0, !PT ;  /* 0xffff00000e0f7812 */ /* 0x000fe400078ec0ff */
[----:B------:R-:W-:Y:S01]  /*8490*/  LOP3.LUT R21, R20, 0xffff0000, RZ, 0xc0, !PT ;  /* 0xffff000014157812 */ /* 0x000fe200078ec0ff */
[----:B------:R-:W-:Y:S01]  /*84a0*/  FFMA.FTZ R39, R12, R6, R39 ;  /* 0x000000060c277223 */ /* 0x000fe20000010027 */
[----:B------:R-:W-:Y:S01]  /*84b0*/  LOP3.LUT R5, R5, 0xffff0000, RZ, 0xc0, !PT ;  /* 0xffff000005057812 */ /* 0x000fe200078ec0ff */
[C---:B------:R-:W-:Y:S01]  /*84c0*/  FMUL.FTZ R33, R4.reuse, R33 ;  /* 0x0000002104217220 */ /* 0x040fe20000410000 */
[----:B------:R-:W-:Y:S01]  /*84d0*/  LOP3.LUT R7, R7, 0xffff0000, RZ, 0xc0, !PT ;  /* 0xffff000007077812 */ /* 0x000fe200078ec0ff */
[----:B------:R-:W-:Y:S01]  /*84e0*/  FFMA.FTZ R27, R4, R28, -R27 ;  /* 0x0000001c041b7223 */ /* 0x000fe2000001081b */
[----:B------:R-:W-:Y:S01]  /*84f0*/  FMUL.FTZ R0, R41, R9 ;  /* 0x0000000929007220 */ /* 0x000fe20000410000 */
[----:B------:R-:W-:Y:S01]  /*8500*/  FMUL.FTZ R6, R43, R11 ;  /* 0x0000000b2b067220 */ /* 0x000fe20000410000 */
[----:B------:R-:W-:Y:S01]  /*8510*/  FMUL.FTZ R4, R15, R9 ;  /* 0x000000090f047220 */ /* 0x000fe20000410000 */
[----:B------:R-:W-:Y:S01]  /*8520*/  FMUL.FTZ R20, R21, R11 ;  /* 0x0000000b15147220 */ /* 0x000fe20000410000 */
[----:B------:R-:W-:Y:S01]  /*8530*/  FFMA.FTZ R0, R15, R5, -R0 ;  /* 0x000000050f007223 */ /* 0x000fe20000010800 */
[----:B------:R-:W-:Y:S01]  /*8540*/  FFMA.FTZ R14, R21, R7, -R6 ;  /* 0x00000007150e7223 */ /* 0x000fe20000010806 */
[----:B------:R-:W-:Y:S01]  /*8550*/  FFMA.FTZ R31, R38, R26, R31 ;  /* 0x0000001a261f7223 */ /* 0x000fe2000001001f */
[----:B------:R-:W-:Y:S01]  /*8560*/  FFMA.FTZ R33, R24, R28, R33 ;  /* 0x0000001c18217223 */ /* 0x000fe20000010021 */
[----:B------:R-:W-:Y:S01]  /*8570*/  FFMA.FTZ R12, R41, R5, R4 ;  /* 0x00000005290c7223 */ /* 0x000fe20000010004 */
[----:B------:R-:W-:Y:S01]  /*8580*/  FFMA.FTZ R20, R43, R7, R20 ;  /* 0x000000072b147223 */ /* 0x000fe20000010014 */
[----:B------:R-:W-:-:S02]  /*8590*/  F2FP.BF16.F32.PACK_AB R6, R8, R3 ;  /* 0x000000030806723e */ /* 0x000fc400000010ff */
[----:B------:R-:W-:Y:S02]  /*85a0*/  F2FP.BF16.F32.PACK_AB R4, R35, R34 ;  /* 0x000000222304723e */ /* 0x000fe400000010ff */
[----:B------:R-:W-:Y:S02]  /*85b0*/  F2FP.BF16.F32.PACK_AB R5, R0, R37 ;  /* 0x000000250005723e */ /* 0x000fe400000010ff */
[----:B------:R-:W-:Y:S02]  /*85c0*/  F2FP.BF16.F32.PACK_AB R7, R14, R27 ;  /* 0x0000001b0e07723e */ /* 0x000fe400000010ff */
[----:B------:R-:W-:Y:S02]  /*85d0*/  F2FP.BF16.F32.PACK_AB R10, R39, R10 ;  /* 0x0000000a270a723e */ /* 0x000fe400000010ff */
[----:B------:R-:W-:Y:S02]  /*85e0*/  F2FP.BF16.F32.PACK_AB R8, R25, R30 ;  /* 0x0000001e1908723e */ /* 0x000fe400000010ff */
[----:B------:R-:W-:-:S02]  /*85f0*/  F2FP.BF16.F32.PACK_AB R9, R12, R31 ;  /* 0x0000001f0c09723e */ /* 0x000fc400000010ff */
[----:B------:R-:W-:Y:S01]  /*8600*/  F2FP.BF16.F32.PACK_AB R11, R20, R33 ;  /* 0x00000021140b723e */ /* 0x000fe200000010ff */
[----:B------:R3:W-:Y:S04]  /*8610*/  STS.128 [R40+0xc400], R4 ;  /* 0x00c4000428007388 */ /* 0x0007e80000000c00 */
[----:B------:R3:W-:Y:S02]  /*8620*/  STS.128 [R13+0xc400], R8 ;  /* 0x00c400080d007388 */ /* 0x0007e40000000c00 */
.L_x_486:
[----:B------:R-:W-:Y:S05]  /*8630*/  BSYNC B0 ;  /* 0x0000000000007941 */ /* 0x000fea0003800000 */
.L_x_475:
[----:B------:R-:W-:Y:S01]  /*8640*/  @!PT LDS RZ, [RZ] ;  /* 0x00000000fffff984 */ /* 0x000fe20000000800 */
[----:B------:R-:W-:Y:S01]  /*8650*/  @!PT LDS RZ, [RZ] ;  /* 0x00000000fffff984 */ /* 0x000fe20000000800 */
[----:B------:R-:W-:Y:S01]  /*8660*/  @!PT LDS RZ, [RZ] ;  /* 0x00000000fffff984 */ /* 0x000fe20000000800 */
[----:B------:R-:W-:Y:S01]  /*8670*/  @!PT LDS RZ, [RZ] ;  /* 0x00000000fffff984 */ /* 0x000fe20000000800 */
[----:B------:R4:W-:Y:S06]  /*8680*/  MEMBAR.ALL.CTA ;  /* 0x0000000000007992 */ /* 0x0009ec0000008000 */
[----:B----4-:R-:W4:Y:S01]  /*8690*/  FENCE.VIEW.ASYNC.S ;  /* 0x00000000000073c6 */ /* 0x010f220000000000 */
[----:B------:R-:W-:Y:S05]  /*86a0*/  WARPSYNC.ALL ;  /* 0x0000000000007948 */ /* 0x000fea0003800000 */
[----:B----4-:R-:W-:Y:S06]  /*86b0*/  BAR.SYNC.DEFER_BLOCKING 0xd, 0x180 ;  /* 0x0346000000007b1d */ /* 0x010fec0000010000 */
.L_x_472:
[----:B------:R-:W-:-:S13]  /*86c0*/  ISETP.NE.AND P0, PT, R156, 0x3, PT ;  /* 0x000000039c00780c */ /* 0x000fda0003f05270 */
[----:B------:R-:W-:Y:S05]  /*86d0*/  @!P0 BRA `(.L_x_496) ;  /* 0x0000000000048947 */ /* 0x000fea0003800000 */
[----:B------:R-:W-:Y:S01]  /*86e0*/  BPT.TRAP 0x1 ;  /* 0x000000040000795c */ /* 0x000fe20000300000 */
.L_x_496:
[----:B-12---:R-:W3:Y:S01]  /*86f0*/  LDL R3, [R1+0x18] ;  /* 0x0000180001037983 */ /* 0x006ee20000100800 */
[----:B------:R-:W-:Y:S01]  /*8700*/  IMAD R0, R152, 0x8, R2 ;  /* 0x0000000898007824 */ /* 0x000fe200078e0202 */
[----:B---3--:R-:W-:-:S04]  /*8710*/  SHF.L.U32 R5, R3, 0x1f, RZ ;  /* 0x0000001f03057819 */ /* 0x008fc800000006ff */
[----:B------:R1:W2:Y:S01]  /*8720*/  SYNCS.PHASECHK.TRANS64.TRYWAIT P1, [R0+URZ+0x30830], R5 ;  /* 0x03083005000075a7 */ /* 0x0002a2000802017f */
[----:B------:R-:W-:Y:S05]  /*8730*/  @!P0 BRA `(.L_x_497) ;  /* 0x0000000000048947 */ /* 0x000fea0003800000 */
[----:B------:R-:W-:Y:S01]  /*8740*/  BPT.TRAP 0x1 ;  /* 0x000000040000795c */ /* 0x000fe20000300000 */
.L_x_497:
[----:B------:R-:W-:Y:S01]  /*8750*/  VIADD R3, R2, 0x12400 ;  /* 0x0001240002037836 */ /* 0x000fe20000000000 */
[----:B0-----:R-:W-:Y:S01]  /*8760*/  LOP3.LUT R6, R29, 0x10000, RZ, 0xfc, !PT ;  /* 0x000100001d067812 */ /* 0x001fe200078efcff */
[----:B------:R-:W-:-:S03]  /*8770*/  IMAD.MOV.U32 R7, RZ, RZ, 0x40000040 ;  /* 0x40000040ff077424 */ /* 0x000fc600078e00ff */
[----:B------:R-:W-:Y:S02]  /*8780*/  SHF.R.U32.HI R3, RZ, 0x4, R3 ;  /* 0x00000004ff037819 */ /* 0x000fe40000011603 */
[----:B------:R0:W-:Y:S02]  /*8790*/  STL.64 [R1+0x48], R6 ;  /* 0x0000480601007387 */ /* 0x0001e40000100a00 */
[----:B------:R-:W-:-:S04]  /*87a0*/  LOP3.LUT R3, R3, 0x3fff, RZ, 0xc0, !PT ;  /* 0x00003fff03037812 */ /* 0x000fc800078ec0ff */
[----:B------:R-:W-:-:S05]  /*87b0*/  LOP3.LUT R3, R3, 0x10000, RZ, 0xfc, !PT ;  /* 0x0001000003037812 */ /* 0x000fca00078efcff */
[----:B------:R0:W-:Y:S01]  /*87c0*/  STL [R1+0x78], R3 ;  /* 0x0000780301007387 */ /* 0x0001e20000100800 */
[----:B--2---:R-:W-:Y:S05]  /*87d0*/  @P1 BRA `(.L_x_498) ;  /* 0x0000000000081947 */ /* 0x004fea0003800000 */
[----:B------:R-:W2:Y:S02]  /*87e0*/  SYNCS.PHASECHK.TRANS64.TRYWAIT P1, [R0+URZ+0x30830], R5 ;  /* 0x03083005000075a7 */ /* 0x000ea4000802017f */
[----:B--2---:R-:W-:Y:S05]  /*87f0*/  @!P1 BRA `(.L_x_499) ;  /* 0x0000011800289947 */ /* 0x004fea0003800000 */
.L_x_498:
[----:B0-----:R-:W3:Y:S04]  /*8800*/  LDL R3, [R1+0x78] ;  /* 0x0000780001037983 */ /* 0x001ee80000100800 */
[----:B------:R-:W4:Y:S01]  /*8810*/  LDL.64 R8, [R1+0x48] ;  /* 0x0000480001087983 */ /* 0x000f220000100a00 */
[----:B-12---:R-:W-:Y:S01]  /*8820*/  IMAD.MOV.U32 R5, RZ, RZ, 0x40000040 ;  /* 0x40000040ff057424 */ /* 0x006fe200078e00ff */
[----:B------:R-:W-:Y:S05]  /*8830*/  WARPSYNC.ALL ;  /* 0x0000000000007948 */ /* 0x000fea0003800000 */
[----:B------:R-:W-:Y:S01]  /*8840*/  R2UR UR7, R5 ;  /* 0x00000000050772ca */ /* 0x000fe200000e0000 */
[----:B-----5:R-:W-:Y:S01]  /*8850*/  WARPGROUP.ARRIVE ;  /* 0x00000000000079c5 */ /* 0x020fe20000000000 */
[----:B------:R-:W-:Y:S01]  /*8860*/  IMAD.MOV.U32 R7, RZ, RZ, 0x40000040 ;  /* 0x40000040ff077424 */ /* 0x000fe200078e00ff */
[----:B------:R-:W-:Y:S01]  /*8870*/  MOV R5, 0x40000040 ;  /* 0x4000004000057802 */ /* 0x000fe20000000f00 */
[----:B------:R-:W-:-:S03]  /*8880*/  IMAD.MOV.U32 R13, RZ, RZ, 0x40000040 ;  /* 0x40000040ff0d7424 */ /* 0x000fc600078e00ff */
[----:B------:R-:W0:Y:S01]  /*8890*/  S2R R131, SR_TID.X ;  /* 0x0000000000837919 */ /* 0x000e220000002100 */
[----:B------:R-:W-:Y:S01]  /*88a0*/  IMAD.MOV.U32 R11, RZ, RZ, 0x40000040 ;  /* 0x40000040ff0b7424 */ /* 0x000fe200078e00ff */
[----:B0-----:R-:W-:Y:S01]  /*88b0*/  LOP3.LUT R131, R131, 0x7f, RZ, 0xc0, !PT ;  /* 0x0000007f83837812 */ /* 0x001fe200078ec0ff */
[----:B---3--:R-:W-:Y:S01]  /*88c0*/  IMAD R4, R152, 0x600, R3 ;  /* 0x0000060098047824 */ /* 0x008fe200078e0203 */
[C---:B----4-:R-:W-:Y:S01]  /*88d0*/  R2UR UR4, R8.reuse ;  /* 0x00000000080472ca */ /* 0x050fe200000e0000 */
[C---:B------:R-:W-:Y:S01]  /*88e0*/  VIADD R12, R8.reuse, 0x2 ;  /* 0x00000002080c7836 */ /* 0x040fe20000000000 */
[----:B------:R-:W-:Y:S01]  /*88f0*/  R2UR UR5, R9 ;  /* 0x00000000090572ca */ /* 0x000fe200000e0000 */
[----:B------:R-:W-:Y:S01]  /*8900*/  VIADD R10, R8, 0x4 ;  /* 0x00000004080a7836 */ /* 0x000fe20000000000 */
[C---:B------:R-:W-:Y:S02]  /*8910*/  R2UR UR6, R4.reuse ;  /* 0x00000000040672ca */ /* 0x040fe400000e0000 */
[----:B------:R-:W-:Y:S01]  /*8920*/  IADD3 R6, R4, 0x2, RZ ;  /* 0x0000000204067810 */ /* 0x000fe20007ffe0ff */
[----:B------:R-:W-:Y:S04]  /*8930*/  STL.64 [R1+0x60], R12 ;  /* 0x0000600c01007387 */ /* 0x000fe80000100a00 */
[----:B------:R-:W-:Y:S06]  /*8940*/  STL.64 [R1+0x58], R10 ;  /* 0x0000580a01007387 */ /* 0x000fec0000100a00 */
[----:B------:R-:W-:Y:S01]  /*8950*/  HGMMA.64x192x16.F32.BF16 R24, gdesc[UR4], RZ, !UPT, gsb0 ;  /* 0x02e00000041879f0 */ /* 0x000fe2000c0018ff */
[----:B------:R-:W-:Y:S01]  /*8960*/  R2UR UR6, R6 ;  /* 0x00000000060672ca */ /* 0x000fe200000e0000 */
[----:B------:R-:W-:Y:S01]  /*8970*/  VIADD R6, R4, 0x4 ;  /* 0x0000000404067836 */ /* 0x000fe20000000000 */
[----:B------:R-:W-:Y:S01]  /*8980*/  R2UR UR7, R7 ;  /* 0x00000000070772ca */ /* 0x000fe200000e0000 */
[----:B------:R-:W-:Y:S01]  /*8990*/  IMAD.MOV.U32 R7, RZ, RZ, 0x40000040 ;  /* 0x40000040ff077424 */ /* 0x000fe200078e00ff */
[----:B------:R-:W-:Y:S01]  /*89a0*/  R2UR UR4, R12 ;  /* 0x000000000c0472ca */ /* 0x000fe200000e0000 */
[----:B------:R-:W-:Y:S01]  /*89b0*/  VIADD R4, R4, 0x6 ;  /* 0x0000000604047836 */ /* 0x000fe20000000000 */
[----:B------:R-:W-:Y:S01]  /*89c0*/  R2UR UR5, R13 ;  /* 0x000000000d0572ca */ /* 0x000fe200000e0000 */
[----:B------:R-:W-:-:S02]  /*89d0*/  WARPGROUP.DEPBAR.LE gsb0, 0x0 ;  /* 0x00008000000079c5 */ /* 0x000fc40000010000 */
[----:B------:R-:W-:-:S10]  /*89e0*/  WARPGROUP.ARRIVE ;  /* 0x00000000000079c5 */ /* 0x000fd40000000000 */
[----:B------:R-:W-:Y:S01]  /*89f0*/  HGMMA.64x192x16.F32.BF16 R24, gdesc[UR4], R24, gsb0 ;  /* 0x02e00000041879f0 */ /* 0x000fe20008001818 */
[----:B------:R-:W-:Y:S01]  /*8a00*/  R2UR UR6, R6 ;  /* 0x00000000060672ca */ /* 0x000fe200000e0000 */
[----:B------:R-:W-:Y:S01]  /*8a10*/  VIADD R6, R8, 0x6 ;  /* 0x0000000608067836 */ /* 0x000fe20000000000 */
[----:B------:R-:W-:Y:S01]  /*8a20*/  R2UR UR7, R7 ;  /* 0x00000000070772ca */ /* 0x000fe200000e0000 */
[----:B------:R-:W-:Y:S01]  /*8a30*/  IMAD.MOV.U32 R7, RZ, RZ, 0x40000040 ;  /* 0x40000040ff077424 */ /* 0x000fe200078e00ff */
[----:B------:R-:W-:Y:S02]  /*8a40*/  R2UR UR4, R10 ;  /* 0x000000000a0472ca */ /* 0x000fe400000e0000 */
[----:B------:R-:W-:Y:S02]  /*8a50*/  R2UR UR5, R11 ;  /* 0x000000000b0572ca */ /* 0x000fe400000e0000 */
[----:B------:R0:W-:Y:S01]  /*8a60*/  STL.64 [R1+0x50], R6 ;  /* 0x0000500601007387 */ /* 0x0001e20000100a00 */
[----:B------:R-:W-:-:S02]  /*8a70*/  WARPGROUP.DEPBAR.LE gsb0, 0x0 ;  /* 0x00008000000079c5 */ /* 0x000fc40000010000 */
[----:B------:R-:W-:-:S08]  /*8a80*/  WARPGROUP.ARRIVE ;  /* 0x00000000000079c5 */ /* 0x000fd00000000000 */
[----:B------:R-:W-:Y:S01]  /*8a90*/  HGMMA.64x192x16.F32.BF16 R24, gdesc[UR4], R24, gsb0 ;  /* 0x02e00000041879f0 */ /* 0x000fe20008001818 */
[----:B------:R-:W-:Y:S02]  /*8aa0*/  R2UR UR6, R4 ;  /* 0x00000000040672ca */ /* 0x000fe400000e0000 */
[----:B------:R-:W-:Y:S01]  /*8ab0*/  R2UR UR7, R5 ;  /* 0x00000000050772ca */ /* 0x000fe200000e0000 */
[----:B------:R-:W1:Y:S01]  /*8ac0*/  S2R R4, SR_TID.X ;  /* 0x0000000000047919 */ /* 0x000e620000002100 */
[----:B------:R-:W-:Y:S02]  /*8ad0*/  R2UR UR4, R6 ;  /* 0x00000000060472ca */ /* 0x000fe400000e0000 */
[----:B------:R-:W-:Y:S01]  /*8ae0*/  R2UR UR5, R7 ;  /* 0x00000000070572ca */ /* 0x000fe200000e0000 */
[----:B-1----:R-:W-:-:S05]  /*8af0*/  VIADD R128, R4, 0xffffff80 ;  /* 0xffffff8004807836 */ /* 0x002fca0000000000 */
[----:B------:R-:W-:-:S04]  /*8b00*/  SHF.R.S32.HI R125, RZ, 0x1f, R128 ;  /* 0x0000001fff7d7819 */ /* 0x000fc80000011480 */
[----:B------:R-:W-:-:S04]  /*8b10*/  LEA.HI R125, R125, R128, RZ, 0x7 ;  /* 0x000000807d7d7211 */ /* 0x000fc800078f38ff */
[----:B------:R-:W-:-:S05]  /*8b20*/  LOP3.LUT R125, R125, 0xffffff80, RZ, 0xc0, !PT ;  /* 0xffffff807d7d7812 */ /* 0x000fca00078ec0ff */
[----:B------:R-:W-:-:S05]  /*8b30*/  IMAD.IADD R125, R128, 0x1, -R125 ;  /* 0x00000001807d7824 */ /* 0x000fca00078e0a7d */
[----:B------:R-:W-:-:S04]  /*8b40*/  SHF.R.S32.HI R4, RZ, 0x1f, R125 ;  /* 0x0000001fff047819 */ /* 0x000fc8000001147d */
[----:B------:R-:W-:-:S04]  /*8b50*/  LEA.HI R4, R4, R125, RZ, 0x2 ;  /* 0x0000007d04047211 */ /* 0x000fc800078f10ff */
[----:B------:R-:W-:-:S05]  /*8b60*/  LOP3.LUT R4, R4, 0x7ffffffc, RZ, 0xc0, !PT ;  /* 0x7ffffffc04047812 */ /* 0x000fca00078ec0ff */
[----:B------:R-:W-:-:S04]  /*8b70*/  IMAD.IADD R4, R125, 0x1, -R4 ;  /* 0x000000017d047824 */ /* 0x000fc800078e0a04 */
[----:B------:R-:W-:-:S05]  /*8b80*/  IMAD.SHL.U32 R4, R4, 0x2, RZ ;  /* 0x0000000204047824 */ /* 0x000fca00078e00ff */
[----:B------:R-:W-:-:S05]  /*8b90*/  IADD3 R121, R121, 0xc0, -R4 ;  /* 0x000000c079797810 */ /* 0x000fca0007ffe804 */
[----:B------:R-:W-:-:S05]  /*8ba0*/  IMAD R4, R120, -0xc0, R121 ;  /* 0xffffff4078047824 */ /* 0x000fca00078e0279 */
[C---:B------:R-:W-:Y:S02]  /*8bb0*/  ISETP.GT.AND P3, PT, R4.reuse, RZ, PT ;  /* 0x000000ff0400720c */ /* 0x040fe40003f64270 */
[C---:B------:R-:W-:Y:S02]  /*8bc0*/  ISETP.GT.AND P4, PT, R4.reuse, 0x1, PT ;  /* 0x000000010400780c */ /* 0x040fe40003f84270 */
[C---:B------:R-:W-:Y:S02]  /*8bd0*/  ISETP.GT.AND P5, PT, R4.reuse, 0x8, PT ;  /* 0x000000080400780c */ /* 0x040fe40003fa4270 */
[C---:B------:R-:W-:Y:S02]  /*8be0*/  ISETP.GT.AND P1, PT, R4.reuse, 0x9, PT ;  /* 0x000000090400780c */ /* 0x040fe40003f24270 */
[----:B------:R-:W-:Y:S01]  /*8bf0*/  ISETP.GT.AND P2, PT, R4, 0x10, PT ;  /* 0x000000100400780c */ /* 0x000fe20003f44270 */
[----:B------:R-:W-:Y:S02]  /*8c00*/  WARPGROUP.DEPBAR.LE gsb0, 0x0 ;  /* 0x00008000000079c5 */ /* 0x000fe40000010000 */
[----:B------:R-:W-:-:S06]  /*8c10*/  WARPGROUP.ARRIVE ;  /* 0x00000000000079c5 */ /* 0x000fcc0000000000 */
[----:B------:R-:W-:Y:S01]  /*8c20*/  HGMMA.64x192x16.F32.BF16 R24, gdesc[UR4], R24, gsb0 ;  /* 0x02e00000041879f0 */ /* 0x000fe20008001818 */
[----:B------:R-:W-:Y:S01]  /*8c30*/  ULDC UR4, c[0x0][0x9d8] ;  /* 0x0002760000047ab9 */ /* 0x000fe20000000800 */
[----:B------:R-:W-:Y:S01]  /*8c40*/  ULDC UR5, c[0x0][0x988] ;  /* 0x0002620000057ab9 */ /* 0x000fe20000000800 */
[----:B------:R-:W-:Y:S02]  /*8c50*/  WARPGROUP.DEPBAR.LE gsb0, 0x0 ;  /* 0x00008000000079c5 */ /* 0x000fe40000010000 */
[----:B------:R-:W-:Y:S01]  /*8c60*/  FMUL.FTZ R123, R24, UR4 ;  /* 0x00000004187b7c20 */ /* 0x000fe20008410000 */
[----:B------:R-:W-:Y:S01]  /*8c70*/  FMUL.FTZ R3, R25, UR4 ;  /* 0x0000000419037c20 */ /* 0x000fe20008410000 */
[----:B------:R-:W-:Y:S01]  /*8c80*/  FMUL.FTZ R122, R28, UR4 ;  /* 0x000000041c7a7c20 */ /* 0x000fe20008410000 */
[----:B0-----:R-:W-:Y:S01]  /*8c90*/  FMUL.FTZ R6, R29, UR4 ;  /* 0x000000041d067c20 */ /* 0x001fe20008410000 */
        /* <DEDUP_REMOVED lines=11> */
[----:B------:R-:W-:Y:S01]  /*8d50*/  FMUL.FTZ R43, R51, UR4 ;  /* 0x00000004332b7c20 */ /* 0x000fe20008410000 */
[----:B------:R-:W-:Y:S01]  /*8d60*/  FMUL.FTZ R11, R34, UR4 ;  /* 0x00000004220b7c20 */ /* 0x000fe20008410000 */
[----:B------:R-:W-:Y:S01]  /*8d70*/  FMUL.FTZ R51, R59, UR4 ;  /* 0x000000043b337c20 */ /* 0x000fe20008410000 */
[----:B------:R-:W-:Y:S01]  /*8d80*/  FMUL.FTZ R21, R40, UR4 ;  /* 0x0000000428157c20 */ /* 0x000fe20008410000 */
[----:B------:R-:W-:Y:S01]  /*8d90*/  FMUL.FTZ R59, R63, UR4 ;  /* 0x000000043f3b7c20 */ /* 0x000fe20008410000 */
[----:B------:R-:W-:Y:S01]  /*8da0*/  FMUL.FTZ R63, R71, UR4 ;  /* 0x00000004473f7c20 */ /* 0x000fe20008410000 */
[----:B------:R-:W-:Y:S01]  /*8db0*/  FMUL.FTZ R71, R90, UR4 ;  /* 0x000000045a477c20 */ /* 0x000fe20008410000 */
[----:B------:R-:W2:Y:S01]  /*8dc0*/  MUFU.TANH R122, R122 ;  /* 0x0000007a007a7308 */ /* 0x000ea20000002400 */
[----:B0-----:R-:W-:Y:S01]  /*8dd0*/  FSEL R123, R123, -INF , P3 ;  /* 0xff8000007b7b7808 */ /* 0x001fe20001800000 */
[----:B------:R-:W-:Y:S01]  /*8de0*/  FMUL.FTZ R12, R35, UR4 ;  /* 0x00000004230c7c20 */ /* 0x000fe20008410000 */
[----:B------:R-:W-:Y:S01]  /*8df0*/  FMUL.FTZ R31, R41, UR4 ;  /* 0x00000004291f7c20 */ /* 0x000fe20008410000 */
[----:B------:R-:W-:Y:S01]  /*8e00*/  FMUL.FTZ R29, R92, UR4 ;  /* 0x000000045c1d7c20 */ /* 0x000fe20008410000 */
[----:B------:R-:W-:Y:S01]  /*8e10*/  FMUL.FTZ R13, R38, UR4 ;  /* 0x00000004260d7c20 */ /* 0x000fe20008410000 */
[----:B------:R-:W-:Y:S01]  /*8e20*/  FMUL.FTZ R30, R44, UR4 ;  /* 0x000000042c1e7c20 */ /* 0x000fe20008410000 */
[----:B------:R-:W-:Y:S01]  /*8e30*/  FMUL.FTZ R128, R88, UR4 ;  /* 0x0000000458807c20 */ /* 0x000fe20008410000 */
[----:B------:R-:W0:Y:S01]  /*8e40*/  MUFU.TANH R6, R6 ;  /* 0x0000000600067308 */ /* 0x000e220000002400 */
[----:B-1----:R-:W-:Y:S01]  /*8e50*/  FSEL R121, R3, -INF , P4 ;  /* 0xff80000003797808 */ /* 0x002fe20002000000 */
[----:B------:R-:W-:Y:S01]  /*8e60*/  FMUL.FTZ R14, R39, UR4 ;  /* 0x00000004270e7c20 */ /* 0x000fe20008410000 */
[----:B------:R-:W-:Y:S01]  /*8e70*/  FMUL.FTZ R25, R46, UR4 ;  /* 0x000000042e197c20 */ /* 0x000fe20008410000 */
[----:B------:R-:W-:Y:S01]  /*8e80*/  FMUL.FTZ R33, R45, UR4 ;  /* 0x000000042d217c20 */ /* 0x000fe20008410000 */
[----:B------:R-:W-:Y:S01]  /*8e90*/  FMNMX.FTZ R3, R123, R121, !PT ;  /* 0x000000797b037209 */ /* 0x000fe20007810000 */
[----:B------:R-:W-:Y:S01]  /*8ea0*/  FMUL.FTZ R46, R54, UR4 ;  /* 0x00000004362e7c20 */ /* 0x000fe20008410000 */
[----:B------:R-:W-:Y:S01]  /*8eb0*/  FMUL.FTZ R54, R89, UR4 ;  /* 0x0000000459367c20 */ /* 0x000fe20008410000 */
[----:B------:R-:W1:Y:S01]  /*8ec0*/  MUFU.TANH R124, R124 ;  /* 0x0000007c007c7308 */ /* 0x000e620000002400 */
[----:B--2---:R-:W-:Y:S01]  /*8ed0*/  FSEL R122, R122, -INF , P5 ;  /* 0xff8000007a7a7808 */ /* 0x004fe20002800000 */
[----:B------:R-:W-:Y:S01]  /*8ee0*/  FMUL.FTZ R15, R42, UR4 ;  /* 0x000000042a0f7c20 */ /* 0x000fe20008410000 */
[----:B------:R-:W-:Y:S01]  /*8ef0*/  FMUL.FTZ R32, R48, UR4 ;  /* 0x0000000430207c20 */ /* 0x000fe20008410000 */
[----:B------:R-:W-:Y:S01]  /*8f00*/  FMUL.FTZ R45, R68, UR4 ;  /* 0x00000004442d7c20 */ /* 0x000fe20008410000 */
[----:B------:R-:W-:Y:S01]  /*8f10*/  FMNMX.FTZ R3, R122, R3, !PT ;  /* 0x000000037a037209 */ /* 0x000fe20007810000 */
[----:B------:R-:W-:Y:S01]  /*8f20*/  FMUL.FTZ R68, R86, UR4 ;  /* 0x0000000456447c20 */ /* 0x000fe20008410000 */
[----:B------:R-:W-:Y:S01]  /*8f30*/  FMUL.FTZ R38, R56, UR4 ;  /* 0x0000000438267c20 */ /* 0x000fe20008410000 */
[----:B------:R-:W2:Y:S01]  /*8f40*/  MUFU.TANH R5, R5 ;  /* 0x0000000500057308 */ /* 0x000ea20000002400 */
[----:B0-----:R-:W-:Y:S01]  /*8f50*/  FSEL R90, R6, -INF , P1 ;  /* 0xff800000065a7808 */ /* 0x001fe20000800000 */
[----:B------:R-:W-:Y:S01]  /*8f60*/  FMUL.FTZ R37, R49, UR4 ;  /* 0x0000000431257c20 */ /* 0x000fe20008410000 */
[----:B------:R-:W-:Y:S01]  /*8f70*/  FMUL.FTZ R56, R60, UR4 ;  /* 0x000000043c387c20 */ /* 0x000fe20008410000 */
[----:B------:R-:W-:Y:S01]  /*8f80*/  FMUL.FTZ R60, R70, UR4 ;  /* 0x00000004463c7c20 */ /* 0x000fe20008410000 */
[----:B------:R-:W-:Y:S01]  /*8f90*/  FMNMX.FTZ R3, R90, R3, !PT ;  /* 0x000000035a037209 */ /* 0x000fe20007810000 */
[----:B------:R-:W-:Y:S01]  /*8fa0*/  FMUL.FTZ R70, R87, UR4 ;  /* 0x0000000457467c20 */ /* 0x000fe20008410000 */
[----:B------:R-:W-:Y:S01]  /*8fb0*/  FMUL.FTZ R35, R52, UR4 ;  /* 0x0000000434237c20 */ /* 0x000fe20008410000 */
[----:B------:R-:W0:Y:S01]  /*8fc0*/  MUFU.TANH R8, R8 ;  /* 0x0000000800087308 */ /* 0x000e220000002400 */
[----:B-1----:R-:W-:Y:S01]  /*8fd0*/  FSEL R124, R124, -INF , P3 ;  /* 0xff8000007c7c7808 */ /* 0x002fe20001800000 */
[----:B------:R-:W-:Y:S01]  /*8fe0*/  FMUL.FTZ R130, R84, UR4 ;  /* 0x0000000454827c20 */ /* 0x000fe20008410000 */
[----:B------:R-:W-:Y:S01]  /*8ff0*/  ISETP.GT.AND P3, PT, R4, 0x11, PT ;  /* 0x000000110400780c */ /* 0x000fe20003f64270 */
[----:B------:R-:W-:Y:S01]  /*9000*/  FMUL.FTZ R26, R47, UR4 ;  /* 0x000000042f1a7c20 */ /* 0x000fe20008410000 */
[----:B------:R-:W-:Y:S01]  /*9010*/  FMUL.FTZ R39, R53, UR4 ;  /* 0x0000000435277c20 */ /* 0x000fe20008410000 */
        /* <DEDUP_REMOVED lines=13> */
[----:B------:R-:W-:Y:S01]  /*90f0*/  ISETP.GT.AND P4, PT, R4, 0x18, PT ;  /* 0x000000180400780c */ /* 0x000fe20003f84270 */
        /* <DEDUP_REMOVED lines=15> */
[----:B------:R-:W-:Y:S01]  /*91f0*/  ISETP.GT.AND P5, PT, R4, 0x19, PT ;  /* 0x000000190400780c */ /* 0x000fe20003fa4270 */
        /* <DEDUP_REMOVED lines=33> */
[----:B------:R-:W3:Y:S03]  /*9410*/  LDL R115, [R1+0x1c] ;  /* 0x00001c0001737983 */ /* 0x000ee60000100800 */
[----:B------:R-:W0:Y:S01]  /*9420*/  MUFU.TANH R31, R31 ;  /* 0x0000001f001f7308 */ /* 0x000e220000002400 */
[----:B-1----:R-:W-:Y:S01]  /*9430*/  FSEL R87, R21, -INF , P1 ;  /* 0xff80000015577808 */ /* 0x002fe20000800000 */
[----:B------:R-:W-:Y:S01]  /*9440*/  FMUL.FTZ R21, R104, UR4 ;  /* 0x0000000468157c20 */ /* 0x000fe20008410000 */
[----:B------:R-:W-:-:S02]  /*9450*/  FMUL.FTZ R104, R118, UR4 ;  /* 0x0000000476687c20 */ /* 0x000fc40008410000 */
[----:B------:R-:W-:-:S03]  /*9460*/  FMNMX.FTZ R3, R87, R6, !PT ;  /* 0x0000000657037209 */ /* 0x000fc60007810000 */
[----:B------:R-:W1:Y:S01]  /*9470*/  MUFU.TANH R13, R13 ;  /* 0x0000000d000d7308 */ /* 0x000e620000002400 */
[----:B--2---:R-:W-:Y:S02]  /*9480*/  FSEL R12, R12, -INF , P3 ;  /* 0xff8000000c0c7808 */ /* 0x004fe40001800000 */
[----:B------:R-:W-:-:S05]  /*9490*/  ISETP.GT.AND P3, PT, R4, 0x28, PT ;  /* 0x000000280400780c */ /* 0x000fca0003f64270 */
[----:B------:R-:W2:Y:S01]  /*94a0*/  MUFU.TANH R30, R30 ;  /* 0x0000001e001e7308 */ /* 0x000ea20000002400 */
[----:B0-----:R-:W-:-:S04]  /*94b0*/  FSEL R84, R31, -INF , P2 ;  /* 0xff8000001f547808 */ /* 0x001fc80001000000 */
[----:B------:R-:W-:-:S03]  /*94c0*/  FMNMX.FTZ R6, R84, R3, !PT ;  /* 0x0000000354067209 */ /* 0x000fc60007810000 */
[----:B------:R-:W0:Y:S01]  /*94d0*/  MUFU.TANH R14, R14 ;  /* 0x0000000e000e7308 */ /* 0x000e220000002400 */
[----:B-1----:R-:W-:Y:S02]  /*94e0*/  FSEL R13, R13, -INF , P4 ;  /* 0xff8000000d0d7808 */ /* 0x002fe40002000000 */
[----:B------:R-:W-:-:S05]  /*94f0*/  ISETP.GT.AND P4, PT, R4, 0x29, PT ;  /* 0x000000290400780c */ /* 0x000fca0003f84270 */
[----:B------:R-:W1:Y:S01]  /*9500*/  MUFU.TANH R33, R33 ;  /* 0x0000002100217308 */ /* 0x000e620000002400 */
[----:B--2---:R-:W-:-:S04]  /*9510*/  FSEL R85, R30, -INF , P3 ;  /* 0xff8000001e557808 */ /* 0x004fc80001800000 */
[----:B------:R-:W-:-:S03]  /*9520*/  FMNMX.FTZ R3, R85, R6, !PT ;  /* 0x0000000655037209 */ /* 0x000fc60007810000 */
[----:B------:R-:W2:Y:S01]  /*9530*/  MUFU.TANH R15, R15 ;  /* 0x0000000f000f7308 */ /* 0x000ea20000002400 */
[----:B0-----:R-:W-:Y:S02]  /*9540*/  FSEL R14, R14, -INF , P5 ;  /* 0xff8000000e0e7808 */ /* 0x001fe40002800000 */
[----:B------:R-:W-:-:S05]  /*9550*/  ISETP.GT.AND P5, PT, R4, 0x30, PT ;  /* 0x000000300400780c */ /* 0x000fca0003fa4270 */
[----:B------:R-:W0:Y:S01]  /*9560*/  MUFU.TANH R32, R32 ;  /* 0x0000002000207308 */ /* 0x000e220000002400 */
[----:B-1----:R-:W-:Y:S01]  /*9570*/  FSEL R80, R33, -INF , P4 ;  /* 0xff80000021507808 */ /* 0x002fe20002000000 */
[----:B------:R-:W-:Y:S01]  /*9580*/  FMUL.FTZ R33, R100, UR4 ;  /* 0x0000000464217c20 */ /* 0x000fe20008410000 */
[----:B------:R-:W-:Y:S02]  /*9590*/  FMUL.FTZ R100, R109, UR4 ;  /* 0x000000046d647c20 */ /* 0x000fe40008410000 */
[----:B------:R-:W-:-:S03]  /*95a0*/  FMNMX.FTZ R6, R80, R3, !PT ;  /* 0x0000000350067209 */ /* 0x000fc60007810000 */
[----:B------:R-:W1:Y:S01]  /*95b0*/  MUFU.TANH R24, R24 ;  /* 0x0000001800187308 */ /* 0x000e620000002400 */
[----:B--2---:R-:W-:Y:S02]  /*95c0*/  FSEL R15, R15, -INF , P1 ;  /* 0xff8000000f0f7808 */ /* 0x004fe40000800000 */
[----:B------:R-:W-:-:S05]  /*95d0*/  ISETP.GT.AND P1, PT, R4, 0x31, PT ;  /* 0x000000310400780c */ /* 0x000fca0003f24270 */
[----:B------:R-:W2:Y:S01]  /*95e0*/  MUFU.TANH R37, R37 ;  /* 0x0000002500257308 */ /* 0x000ea20000002400 */
[----:B0-----:R-:W-:Y:S01]  /*95f0*/  FSEL R81, R32, -INF , P5 ;  /* 0xff80000020517808 */ /* 0x001fe20002800000 */
[----:B------:R-:W-:Y:S01]  /*9600*/  FMUL.FTZ R32, R101, UR4 ;  /* 0x0000000465207c20 */ /* 0x000fe20008410000 */
[----:B------:R-:W-:Y:S02]  /*9610*/  FMUL.FTZ R101, R111, UR4 ;  /* 0x000000046f657c20 */ /* 0x000fe40008410000 */
        /* <DEDUP_REMOVED lines=31> */
[----:B-1----:R-:W-:-:S04]  /*9810*/  FSEL R53, R53, -INF , P5 ;  /* 0xff80000035357808 */ /* 0x002fc80002800000 */
        /* <DEDUP_REMOVED lines=24> */
[----:B------:R-:W-:Y:S01]  /*99a0*/  FMNMX.FTZ R6, R52, R3, !PT ;  /* 0x0000000334067209 */ /* 0x000fe20007810000 */
[----:B------:R-:W-:Y:S02]  /*99b0*/  FMUL.FTZ R3, R108, UR4 ;  /* 0x000000046c037c20 */ /* 0x000fe40008410000 */
        /* <DEDUP_REMOVED lines=22> */
[----:B--2---:R-:W-:Y:S02]  /*9b20*/  FSEL R60, R60, -INF , P5 ;  /* 0xff8000003c3c7808 */ /* 0x004fe40002800000 */
[----:B------:R-:W-:-:S05]  /*9b30*/  ISETP.GT.AND P5, PT, R4, 0x69, PT ;  /* 0x000000690400780c */ /* 0x000fca0003fa4270 */
[----:B------:R-:W2:Y:S01]  /*9b40*/  MUFU.TANH R63, R63 ;  /* 0x0000003f003f7308 */ /* 0x000ea20000002400 */
[----:B0-----:R-:W-:-:S04]  /*9b50*/  FSEL R44, R44, -INF , P3 ;  /* 0xff8000002c2c7808 */ /* 0x001fc80001800000 */
[----:B------:R-:W-:-:S03]  /*9b60*/  FMNMX.FTZ R5, R44, R5, !PT ;  /* 0x000000052c057209 */ /* 0x000fc60007810000 */
        /* <DEDUP_REMOVED lines=13> */
[----:B--2---:R-:W-:Y:S01]  /*9c40*/  FSEL R38, R127, -INF , P1 ;  /* 0xff8000007f267808 */ /* 0x004fe20000800000 */
[----:B------:R-:W-:-:S03]  /*9c50*/  FMUL.FTZ R127, R107, UR4 ;  /* 0x000000046b7f7c20 */ /* 0x000fc60008410000 */
[----:B------:R-:W-:-:S03]  /*9c60*/  FMNMX.FTZ R6, R38, R5, !PT ;  /* 0x0000000526067209 */ /* 0x000fc60007810000 */
[----:B------:R-:W2:Y:S01]  /*9c70*/  MUFU.TANH R65, R65 ;  /* 0x0000004100417308 */ /* 0x000ea20000002400 */
[----:B0-----:R-:W-:Y:S01]  /*9c80*/  FSEL R28, R128, -INF , P5 ;  /* 0xff800000801c7808 */ /* 0x001fe20002800000 */
[----:B------:R-:W-:-:S06]  /*9c90*/  FMUL.FTZ R128, R110, UR4 ;  /* 0x000000046e807c20 */ /* 0x000fcc0008410000 */
        /* <DEDUP_REMOVED lines=29> */
[----:B------:R-:W-:Y:S02]  /*9e70*/  ISETP.GT.AND P4, PT, R4, 0x90, PT ;  /* 0x000000900400780c */ /* 0x000fe40003f84270 */
[----:B------:R-:W-:-:S03]  /*9e80*/  FMNMX.FTZ R5, R28, R5, !PT ;  /* 0x000000051c057209 */ /* 0x000fc60007810000 */
[----:B------:R-:W1:Y:S01]  /*9e90*/  MUFU.TANH R74, R74 ;  /* 0x0000004a004a7308 */ /* 0x000e620000002400 */
[----:B--2---:R-:W-:Y:S02]  /*9ea0*/  FSEL R71, R71, -INF , P5 ;  /* 0xff80000047477808 */ /* 0x004fe40002800000 */
[----:B------:R-:W-:-:S05]  /*9eb0*/  ISETP.GT.AND P5, PT, R4, 0x91, PT ;  /* 0x000000910400780c */ /* 0x000fca0003fa4270 */
[----:B------:R-:W2:Y:S01]  /*9ec0*/  MUFU.TANH R29, R29 ;  /* 0x0000001d001d7308 */ /* 0x000ea20000002400 */
[----:B0-----:R-:W-:Y:S01]  /*9ed0*/  FSEL R30, R54, -INF , P1 ;  /* 0xff800000361e7808 */ /* 0x001fe20000800000 */
[----:B------:R-:W-:-:S06]  /*9ee0*/  FMUL.FTZ R54, R113, UR4 ;  /* 0x0000000471367c20 */ /* 0x000fcc0008410000 */
[----:B------:R-:W0:Y:S01]  /*9ef0*/  MUFU.TANH R75, R75 ;  /* 0x0000004b004b7308 */ /* 0x000e220000002400 */
[----:B-1----:R-:W-:Y:S02]  /*9f00*/  FSEL R74, R74, -INF , P1 ;  /* 0xff8000004a4a7808 */ /* 0x002fe40000800000 */
[----:B------:R-:W-:-:S05]  /*9f10*/  ISETP.GT.AND P1, PT, R4, 0x98, PT ;  /* 0x000000980400780c */ /* 0x000fca0003f24270 */
[----:B------:R-:W1:Y:S01]  /*9f20*/  MUFU.TANH R36, R36 ;  /* 0x0000002400247308 */ /* 0x000e620000002400 */
[----:B--2---:R-:W-:-:S07]  /*9f30*/  FSEL R29, R29, -INF , P2 ;  /* 0xff8000001d1d7808 */ /* 0x004fce0001000000 */
[----:B------:R-:W2:Y:S01]  /*9f40*/  MUFU.TANH R78, R78 ;  /* 0x0000004e004e7308 */ /* 0x000ea20000002400 */
[----:B0-----:R-:W-:Y:S02]  /*9f50*/  FSEL R75, R75, -INF , P2 ;  /* 0xff8000004b4b7808 */ /* 0x001fe40001000000 */
[----:B------:R-:W-:-:S05]  /*9f60*/  ISETP.GT.AND P2, PT, R4, 0x99, PT ;  /* 0x000000990400780c */ /* 0x000fca0003f44270 */
[----:B------:R-:W0:Y:S01]  /*9f70*/  MUFU.TANH R34, R34 ;  /* 0x0000002200227308 */ /* 0x000e220000002400 */
[----:B-1----:R-:W-:-:S07]  /*9f80*/  FSEL R36, R36, -INF , P3 ;  /* 0xff80000024247808 */ /* 0x002fce0001800000 */
[----:B------:R-:W1:Y:S01]  /*9f90*/  MUFU.TANH R79, R79 ;  /* 0x0000004f004f7308 */ /* 0x000e620000002400 */
[----:B--2---:R-:W-:Y:S02]  /*9fa0*/  FSEL R78, R78, -INF , P3 ;  /* 0xff8000004e4e7808 */ /* 0x004fe40001800000 */
[----:B------:R-:W-:-:S05]  /*9fb0*/  ISETP.GT.AND P3, PT, R4, 0xa0, PT ;  /* 0x000000a00400780c */ /* 0x000fca0003f64270 */
[----:B------:R-:W2:Y:S01]  /*9fc0*/  MUFU.TANH R35, R35 ;  /* 0x0000002300237308 */ /* 0x000ea20000002400 */
[----:B0-----:R-:W-:-:S07]  /*9fd0*/  FSEL R34, R34, -INF , P4 ;  /* 0xff80000022227808 */ /* 0x001fce0002000000 */
        /* <DEDUP_REMOVED lines=32> */
[----:B------:R-:W-:Y:S02]  /*a1e0*/  ISETP.GT.AND P5, PT, R4, 0xb9, PT ;  /* 0x000000b90400780c */ /* 0x000fe40003fa4270 */
[----:B------:R-:W-:-:S03]  /*a1f0*/  FMNMX.FTZ R4, R30, R5, !PT ;  /* 0x000000051e047209 */ /* 0x000fc60007810000 */
[----:B------:R-:W1:Y:S01]  /*a200*/  MUFU.TANH R54, R54 ;  /* 0x0000003600367308 */ /* 0x000e620000002400 */
[----:B------:R-:W-:Y:S02]  /*a210*/  FMNMX.FTZ R5, R29, R4, !PT ;  /* 0x000000041d057209 */ /* 0x000fe40007810000 */
[----:B--2---:R-:W-:Y:S02]  /*a220*/  FSEL R100, R100, -INF , P1 ;  /* 0xff80000064647808 */ /* 0x004fe40000800000 */
[----:B------:R-:W-:-:S03]  /*a230*/  FMNMX.FTZ R5, R36, R5, !PT ;  /* 0x0000000524057209 */ /* 0x000fc60007810000 */
[----:B------:R-:W2:Y:S01]  /*a240*/  MUFU.TANH R7, R117 ;  /* 0x0000007500077308 */ /* 0x000ea20000002400 */
[----:B------:R-:W-:Y:S02]  /*a250*/  FMNMX.FTZ R4, R34, R5, !PT ;  /* 0x0000000522047209 */ /* 0x000fe40007810000 */
[----:B0-----:R-:W-:Y:S02]  /*a260*/  FSEL R97, R97, -INF , P2 ;  /* 0xff80000061617808 */ /* 0x001fe40001000000 */
[----:B------:R-:W-:-:S03]  /*a270*/  FMNMX.FTZ R4, R35, R4, !PT ;  /* 0x0000000423047209 */ /* 0x000fc60007810000 */
[----:B------:R-:W0:Y:S01]  /*a280*/  MUFU.TANH R101, R101 ;  /* 0x0000006500657308 */ /* 0x000e220000002400 */
[----:B------:R-:W-:Y:S01]  /*a290*/  FMNMX.FTZ R5, R33, R4, !PT ;  /* 0x0000000421057209 */ /* 0x000fe20007810000 */
[----:B------:R-:W-:Y:S01]  /*a2a0*/  FMUL.FTZ R4, R116, UR4 ;  /* 0x0000000474047c20 */ /* 0x000fe20008410000 */
[----:B-1----:R-:W-:Y:S01]  /*a2b0*/  FSEL R54, R54, -INF , P3 ;  /* 0xff80000036367808 */ /* 0x002fe20001800000 */
[----:B------:R-:W4:Y:S01]  /*a2c0*/  LDL R116, [R1+0x80] ;  /* 0x0000800001747983 */ /* 0x000f220000100800 */
        /* <DEDUP_REMOVED lines=10> */
[----:B------:R-:W-:Y:S02]  /*a370*/  FMNMX.FTZ R5, R97, R6, !PT ;  /* 0x0000000661057209 */ /* 0x000fe40007810000 */
[----:B-1----:R-:W-:Y:S02]  /*a380*/  FSEL R4, R4, -INF , P4 ;  /* 0xff80000004047808 */ /* 0x002fe40002000000 */
[----:B------:R-:W-:-:S03]  /*a390*/  FMNMX.FTZ R5, R54, R5, !PT ;  /* 0x0000000536057209 */ /* 0x000fc60007810000 */
[----:B------:R-:W1:Y:S01]  /*a3a0*/  MUFU.TANH R104, R104 ;  /* 0x0000006800687308 */ /* 0x000e620000002400 */
[----:B------:R-:W-:Y:S02]  /*a3b0*/  FMNMX.FTZ R6, R4, R5, !PT ;  /* 0x0000000504067209 */ /* 0x000fe40007810000 */
[----:B--2---:R-:W-:Y:S02]  /*a3c0*/  FSEL R102, R102, -INF , P2 ;  /* 0xff80000066667808 */ /* 0x004fe40001000000 */
[----:B------:R-:W-:-:S03]  /*a3d0*/  FMNMX.FTZ R93, R7, R6, !PT ;  /* 0x00000006075d7209 */ /* 0x000fc60007810000 */
[----:B------:R-:W2:Y:S01]  /*a3e0*/  MUFU.TANH R105, R105 ;  /* 0x0000006900697308 */ /* 0x000ea20000002400 */
[----:B0-----:R-:W-:Y:S01]  /*a3f0*/  FSEL R103, R103, -INF , P3 ;  /* 0xff80000067677808 */ /* 0x001fe20001800000 */
[----:B------:R-:W0:Y:S01]  /*a400*/  SHFL.BFLY PT, R6, R93, 0x2, 0x1f ;  /* 0x0c401f005d067f89 */ /* 0x000e2200000e0000 */
[----:B-1----:R-:W-:Y:S02]  /*a410*/  FSEL R104, R104, -INF , P4 ;  /* 0xff80000068687808 */ /* 0x002fe40002000000 */
[----:B--2---:R-:W-:Y:S02]  /*a420*/  FSEL R105, R105, -INF , P5 ;  /* 0xff80000069697808 */ /* 0x004fe40002800000 */
[----:B0-----:R-:W-:Y:S01]  /*a430*/  FMNMX.FTZ R94, R93, R6, !PT ;  /* 0x000000065d5e7209 */ /* 0x001fe20007810000 */
[----:B------:R-:W-:-:S04]  /*a440*/  IMAD.U32 R6, RZ, RZ, UR5 ;  /* 0x00000005ff067e24 */ /* 0x000fc8000f8e00ff */
[----:B------:R-:W0:Y:S02]  /*a450*/  SHFL.BFLY PT, R5, R94, 0x1, 0x1f ;  /* 0x0c201f005e057f89 */ /* 0x000e2400000e0000 */
[----:B0-----:R-:W-:-:S04]  /*a460*/  FMNMX.FTZ R5, R94, R5, !PT ;  /* 0x000000055e057209 */ /* 0x001fc80007810000 */
[C---:B------:R-:W-:Y:S01]  /*a470*/  FSETP.NEU.FTZ.AND P6, PT, R5.reuse, -INF , PT ;  /* 0xff8000000500780b */ /* 0x040fe20003fdd000 */
[----:B------:R-:W-:-:S05]  /*a480*/  FMUL.FTZ R91, R5, R6 ;  /* 0x00000006055b7220 */ /* 0x000fca0000410000 */
[----:B------:R-:W-:-:S05]  /*a490*/  FSEL R91, R91, RZ, P6 ;  /* 0x000000ff5b5b7208 */ /* 0x000fca0003000000 */
[-CC-:B------:R-:W-:Y:S01]  /*a4a0*/  FFMA.FTZ R94, R88, R6.reuse, -R91.reuse ;  /* 0x00000006585e7223 */ /* 0x180fe2000001085b */
[-CC-:B------:R-:W-:Y:S01]  /*a4b0*/  FFMA.FTZ R88, R87, R6.reuse, -R91.reuse ;  /* 0x0000000657587223 */ /* 0x180fe2000001085b */
[-CC-:B------:R-:W-:Y:S01]  /*a4c0*/  FFMA.FTZ R87, R80, R6.reuse, -R91.reuse ;  /* 0x0000000650577223 */ /* 0x180fe2000001085b */
[--C-:B------:R-:W-:Y:S01]  /*a4d0*/  FFMA.FTZ R96, R90, R6, -R91.reuse ;  /* 0x000000065a607223 */ /* 0x100fe2000001085b */
[----:B------:R-:W-:Y:S01]  /*a4e0*/  FMNMX.FTZ R80, R124, R8, !PT ;  /* 0x000000087c507209 */ /* 0x000fe20007810000 */
        /* <DEDUP_REMOVED lines=8> */
[----:B------:R-:W-:Y:S01]  /*a570*/  FMNMX.FTZ R76, R10, R81, !PT ;  /* 0x000000510a4c7209 */ /* 0x000fe20007810000 */
        /* <DEDUP_REMOVED lines=8> */
[----:B------:R-:W-:Y:S01]  /*a600*/  MUFU.EX2 R96, R96 ;  /* 0x0000006000607308 */ /* 0x000fe20000000800 */
[-CC-:B------:R-:W-:Y:S01]  /*a610*/  FFMA.FTZ R108, R36, R6.reuse, -R91.reuse ;  /* 0x00000006246c7223 */ /* 0x180fe2000001085b */
[--C-:B------:R-:W-:Y:S01]  /*a620*/  FFMA.FTZ R36, R32, R6, -R91.reuse ;  /* 0x0000000620247223 */ /* 0x100fe2000001085b */
[----:B------:R-:W-:Y:S01]  /*a630*/  FMNMX.FTZ R77, R13, R76, !PT ;  /* 0x0000004c0d4d7209 */ /* 0x000fe20007810000 */
[-CC-:B------:R-:W-:Y:S01]  /*a640*/  FFMA.FTZ R76, R73, R6.reuse, -R91.reuse ;  /* 0x00000006494c7223 */ /* 0x180fe2000001085b */
[-CC-:B------:R-:W-:Y:S01]  /*a650*/  FFMA.FTZ R32, R100, R6.reuse, -R91.reuse ;  /* 0x0000000664207223 */ /* 0x180fe2000001085b */
[-CC-:B------:R-:W-:Y:S01]  /*a660*/  FFMA.FTZ R28, R28, R6.reuse, -R91.reuse ;  /* 0x000000061c1c7223 */ /* 0x180fe2000001085b */
[----:B------:R-:W-:Y:S01]  /*a670*/  FMNMX.FTZ R72, R14, R77, !PT ;  /* 0x0000004d0e487209 */ /* 0x000fe20007810000 */
[----:B------:R-:W-:Y:S01]  /*a680*/  FFMA.FTZ R77, R53, R6, -R91 ;  /* 0x00000006354d7223 */ /* 0x000fe2000001085b */
[----:B------:R-:W-:Y:S02]  /*a690*/  MUFU.EX2 R98, R98 ;  /* 0x0000006200627308 */ /* 0x000fe40000000800 */
[----:B------:R-:W-:-:S04]  /*a6a0*/  FMNMX.FTZ R73, R15, R72, !PT ;  /* 0x000000480f497209 */ /* 0x000fc80007810000 */
[----:B------:R-:W-:Y:S01]  /*a6b0*/  FMNMX.FTZ R72, R24, R73, !PT ;  /* 0x0000004918487209 */ /* 0x000fe20007810000 */
[-CC-:B------:R-:W-:Y:S01]  /*a6c0*/  FFMA.FTZ R73, R57, R6.reuse, -R91.reuse ;  /* 0x0000000639497223 */ /* 0x180fe2000001085b */
[-CC-:B------:R-:W-:Y:S01]  /*a6d0*/  FFMA.FTZ R57, R52, R6.reuse, -R91.reuse ;  /* 0x0000000634397223 */ /* 0x180fe2000001085b */
[----:B------:R-:W-:Y:S01]  /*a6e0*/  FFMA.FTZ R52, R45, R6, -R91 ;  /* 0x000000062d347223 */ /* 0x000fe2000001085b */
[----:B------:R-:W-:Y:S01]  /*a6f0*/  FMNMX.FTZ R53, R25, R72, !PT ;  /* 0x0000004819357209 */ /* 0x000fe20007810000 */
[----:B------:R-:W0:Y:S03]  /*a700*/  MUFU.EX2 R99, R99 ;  /* 0x0000006300637308 */ /* 0x000e260000000800 */
[----:B------:R-:W-:-:S04]  /*a710*/  FMNMX.FTZ R72, R26, R53, !PT ;  /* 0x000000351a487209 */ /* 0x000fc80007810000 */
[----:B------:R-:W-:Y:S01]  /*a720*/  FMNMX.FTZ R56, R27, R72, !PT ;  /* 0x000000481b387209 */ /* 0x000fe20007810000 */
[----:B------:R-:W1:Y:S03]  /*a730*/  MUFU.EX2 R95, R95 ;  /* 0x0000005f005f7308 */ /* 0x000e660000000800 */
[----:B------:R-:W-:-:S04]  /*a740*/  FMNMX.FTZ R53, R43, R56, !PT ;  /* 0x000000382b357209 */ /* 0x000fc80007810000 */
[----:B------:R-:W-:Y:S01]  /*a750*/  FMNMX.FTZ R56, R46, R53, !PT ;  /* 0x000000352e387209 */ /* 0x000fe20007810000 */
[----:B------:R2:W-:Y:S03]  /*a760*/  MUFU.EX2 R72, R107 ;  /* 0x0000006b00487308 */ /* 0x0005e60000000800 */
[----:B------:R-:W-:Y:S01]  /*a770*/  FMNMX.FTZ R53, R47, R56, !PT ;  /* 0x000000382f357209 */ /* 0x000fe20007810000 */
[----:B------:R-:W-:-:S03]  /*a780*/  FFMA.FTZ R56, R49, R6, -R91 ;  /* 0x0000000631387223 */ /* 0x000fc6000001085b */
[----:B------:R-:W-:Y:S01]  /*a790*/  FMNMX.FTZ R106, R50, R53, !PT ;  /* 0x00000035326a7209 */ /* 0x000fe20007810000 */
[----:B------:R-:W-:Y:S01]  /*a7a0*/  FFMA.FTZ R53, R48, R6, -R91 ;  /* 0x0000000630357223 */ /* 0x000fe2000001085b */
[----:B------:R-:W3:Y:S02]  /*a7b0*/  MUFU.EX2 R93, R93 ;  /* 0x0000005d005d7308 */ /* 0x000ee40000000800 */
[----:B------:R-:W-:-:S04]  /*a7c0*/  FMNMX.FTZ R106, R51, R106, !PT ;  /* 0x0000006a336a7209 */ /* 0x000fc80007810000 */
[----:B------:R-:W-:Y:S02]  /*a7d0*/  FMNMX.FTZ R106, R55, R106, !PT ;  /* 0x0000006a376a7209 */ /* 0x000fe40007810000 */
[----:B------:R-:W3:Y:S02]  /*a7e0*/  MUFU.EX2 R94, R94 ;  /* 0x0000005e005e7308 */ /* 0x000ee40000000800 */
[----:B------:R-:W-:-:S04]  /*a7f0*/  FMNMX.FTZ R49, R59, R106, !PT ;  /* 0x0000006a3b317209 */ /* 0x000fc80007810000 */
[----:B------:R-:W-:Y:S01]  /*a800*/  FMNMX.FTZ R106, R58, R49, !PT ;  /* 0x000000313a6a7209 */ /* 0x000fe20007810000 */
[-CC-:B------:R-:W-:Y:S01]  /*a810*/  FFMA.FTZ R49, R44, R6.reuse, -R91.reuse ;  /* 0x000000062c317223 */ /* 0x180fe2000001085b */
[--C-:B------:R-:W-:Y:S01]  /*a820*/  FFMA.FTZ R44, R40, R6, -R91.reuse ;  /* 0x00000006282c7223 */ /* 0x100fe2000001085b */
[----:B------:R-:W3:Y:S01]  /*a830*/  MUFU.EX2 R90, R90 ;  /* 0x0000005a005a7308 */ /* 0x000ee20000000800 */
[----:B------:R-:W-:Y:S01]  /*a840*/  FMNMX.FTZ R45, R61, R106, !PT ;  /* 0x0000006a3d2d7209 */ /* 0x000fe20007810000 */
[----:B------:R-:W-:-:S03]  /*a850*/  FFMA.FTZ R106, R41, R6, -R91 ;  /* 0x00000006296a7223 */ /* 0x000fc6000001085b */
[----:B------:R-:W-:-:S03]  /*a860*/  FMNMX.FTZ R48, R60, R45, !PT ;  /* 0x0000002d3c307209 */ /* 0x000fc60007810000 */
[----:B------:R-:W3:Y:S01]  /*a870*/  MUFU.EX2 R92, R92 ;  /* 0x0000005c005c7308 */ /* 0x000ee20000000800 */
[----:B------:R-:W-:Y:S01]  /*a880*/  FMNMX.FTZ R45, R63, R48, !PT ;  /* 0x000000303f2d7209 */ /* 0x000fe20007810000 */
[----:B------:R-:W-:-:S03]  /*a890*/  FFMA.FTZ R48, R42, R6, -R91 ;  /* 0x000000062a307223 */ /* 0x000fc6000001085b */
[----:B------:R-:W-:-:S03]  /*a8a0*/  FMNMX.FTZ R42, R62, R45, !PT ;  /* 0x0000002d3e2a7209 */ /* 0x000fc60007810000 */
[----:B------:R-:W-:Y:S01]  /*a8b0*/  MUFU.EX2 R88, R88 ;  /* 0x0000005800587308 */ /* 0x000fe20000000800 */
[----:B------:R-:W-:-:S04]  /*a8c0*/  FMNMX.FTZ R45, R65, R42, !PT ;  /* 0x0000002a412d7209 */ /* 0x000fc80007810000 */
[----:B------:R-:W-:-:S03]  /*a8d0*/  FMNMX.FTZ R45, R64, R45, !PT ;  /* 0x0000002d402d7209 */ /* 0x000fc60007810000 */
[----:B------:R-:W-:Y:S01]  /*a8e0*/  MUFU.EX2 R89, R89 ;  /* 0x0000005900597308 */ /* 0x000fe20000000800 */
[----:B------:R-:W-:-:S04]  /*a8f0*/  FMNMX.FTZ R42, R66, R45, !PT ;  /* 0x0000002d422a7209 */ /* 0x000fc80007810000 */
[----:B------:R-:W-:-:S03]  /*a900*/  FMNMX.FTZ R42, R67, R42, !PT ;  /* 0x0000002a432a7209 */ /* 0x000fc60007810000 */
[----:B------:R-:W-:Y:S01]  /*a910*/  MUFU.EX2 R86, R86 ;  /* 0x0000005600567308 */ /* 0x000fe20000000800 */
[----:B------:R-:W-:Y:S01]  /*a920*/  FMNMX.FTZ R45, R69, R42, !PT ;  /* 0x0000002a452d7209 */ /* 0x000fe20007810000 */
[----:B------:R-:W-:-:S03]  /*a930*/  FFMA.FTZ R42, R39, R6, -R91 ;  /* 0x00000006272a7223 */ /* 0x000fc6000001085b */
[----:B------:R-:W-:-:S03]  /*a940*/  FMNMX.FTZ R41, R68, R45, !PT ;  /* 0x0000002d44297209 */ /* 0x000fc60007810000 */
[----:B------:R0:W-:Y:S01]  /*a950*/  MUFU.EX2 R45, R106 ;  /* 0x0000006a002d7308 */ /* 0x0001e20000000800 */
[----:B------:R-:W-:Y:S01]  /*a960*/  FMNMX.FTZ R40, R70, R41, !PT ;  /* 0x0000002946287209 */ /* 0x000fe20007810000 */
[----:B------:R-:W-:-:S03]  /*a970*/  FFMA.FTZ R41, R38, R6, -R91 ;  /* 0x0000000626297223 */ /* 0x000fc6000001085b */
[----:B--2---:R-:W-:Y:S01]  /*a980*/  FMNMX.FTZ R107, R71, R40, !PT ;  /* 0x00000028476b7209 */ /* 0x004fe20007810000 */
[-CC-:B------:R-:W-:Y:S02]  /*a990*/  FFMA.FTZ R40, R37, R6.reuse, -R91.reuse ;  /* 0x0000000625287223 */ /* 0x180fe4000001085b */
[----:B------:R-:W-:Y:S01]  /*a9a0*/  MUFU.EX2 R87, R87 ;  /* 0x0000005700577308 */ /* 0x000fe20000000800 */
[----:B------:R-:W-:Y:S01]  /*a9b0*/  FMNMX.FTZ R38, R74, R107, !PT ;  /* 0x0000006b4a267209 */ /* 0x000fe20007810000 */
[----:B------:R-:W-:-:S03]  /*a9c0*/  FFMA.FTZ R107, R30, R6, -R91 ;  /* 0x000000061e6b7223 */ /* 0x000fc6000001085b */
[----:B------:R-:W-:-:S03]  /*a9d0*/  FMNMX.FTZ R39, R75, R38, !PT ;  /* 0x000000264b277209 */ /* 0x000fc60007810000 */
[----:B------:R-:W-:Y:S01]  /*a9e0*/  MUFU.EX2 R84, R84 ;  /* 0x0000005400547308 */ /* 0x000fe20000000800 */
        /* <DEDUP_REMOVED lines=10> */
[----:B------:R-:W-:-:S04]  /*aa90*/  FMNMX.FTZ R31, R127, R38, !PT ;  /* 0x000000267f1f7209 */ /* 0x000fc80007810000 */
[----:B------:R-:W-:-:S03]  /*aaa0*/  FMNMX.FTZ R30, R128, R31, !PT ;  /* 0x0000001f801e7209 */ /* 0x000fc60007810000 */
[----:B------:R2:W-:Y:S01]  /*aab0*/  MUFU.EX2 R31, R107 ;  /* 0x0000006b001f7308 */ /* 0x0005e20000000800 */
[----:B------:R-:W-:Y:S01]  /*aac0*/  FMNMX.FTZ R37, R101, R30, !PT ;  /* 0x0000001e65257209 */ /* 0x000fe20007810000 */
[----:B------:R-:W-:-:S03]  /*aad0*/  FFMA.FTZ R30, R29, R6, -R91 ;  /* 0x000000061d1e7223 */ /* 0x000fc6000001085b */
[----:B------:R-:W-:Y:S01]  /*aae0*/  FMNMX.FTZ R38, R102, R37, !PT ;  /* 0x0000002566267209 */ /* 0x000fe20007810000 */
[--C-:B------:R-:W-:Y:S02]  /*aaf0*/  FFMA.FTZ R37, R34, R6, -R91.reuse ;  /* 0x0000000622257223 */ /* 0x100fe4000001085b */
[----:B------:R-:W-:Y:S01]  /*ab00*/  MUFU.EX2 R76, R76 ;  /* 0x0000004c004c7308 */ /* 0x000fe20000000800 */
[----:B------:R-:W-:Y:S01]  /*ab10*/  FMNMX.FTZ R29, R103, R38, !PT ;  /* 0x00000026671d7209 */ /* 0x000fe20007810000 */
[-CC-:B------:R-:W-:Y:S01]  /*ab20*/  FFMA.FTZ R38, R35, R6.reuse, -R91.reuse ;  /* 0x0000000623267223 */ /* 0x180fe2000001085b */
[-CC-:B------:R-:W-:Y:S01]  /*ab30*/  FFMA.FTZ R35, R33, R6.reuse, -R91.reuse ;  /* 0x0000000621237223 */ /* 0x180fe2000001085b */
[-CC-:B------:R-:W-:Y:S01]  /*ab40*/  FFMA.FTZ R33, R21, R6.reuse, -R91.reuse ;  /* 0x0000000615217223 */ /* 0x180fe2000001085b */
[----:B0-----:R-:W-:Y:S01]  /*ab50*/  FMNMX.FTZ R106, R104, R29, !PT ;  /* 0x0000001d686a7209 */ /* 0x001fe20007810000 */
[-CC-:B------:R-:W-:Y:S01]  /*ab60*/  FFMA.FTZ R21, R3, R6.reuse, -R91.reuse ;  /* 0x0000000603157223 */ /* 0x180fe2000001085b */
[----:B------:R-:W-:Y:S01]  /*ab70*/  FFMA.FTZ R3, R54, R6, -R91 ;  /* 0x0000000636037223 */ /* 0x000fe2000001085b */
[----:B------:R0:W-:Y:S01]  /*ab80*/  MUFU.EX2 R29, R108 ;  /* 0x0000006c001d7308 */ /* 0x0001e20000000800 */
[----:B------:R-:W-:-:S05]  /*ab90*/  FMNMX.FTZ R106, R105, R106, !PT ;  /* 0x0000006a696a7209 */ /* 0x000fca0007810000 */
[----:B------:R-:W1:Y:S02]  /*aba0*/  SHFL.BFLY PT, R34, R106, 0x2, 0x1f ;  /* 0x0c401f006a227f89 */ /* 0x000e6400000e0000 */
[----:B------:R-:W-:Y:S08]  /*abb0*/  MUFU.EX2 R77, R77 ;  /* 0x0000004d004d7308 */ /* 0x000ff00000000800 */
[----:B------:R-:W-:Y:S08]  /*abc0*/  MUFU.EX2 R73, R73 ;  /* 0x0000004900497308 */ /* 0x000ff00000000800 */
[----:B------:R-:W-:Y:S01]  /*abd0*/  MUFU.EX2 R56, R56 ;  /* 0x0000003800387308 */ /* 0x000fe20000000800 */
[----:B-1----:R-:W-:Y:S01]  /*abe0*/  FMNMX.FTZ R106, R106, R34, !PT ;  /* 0x000000226a6a7209 */ /* 0x002fe20007810000 */
[-CC-:B------:R-:W-:Y:S01]  /*abf0*/  FFMA.FTZ R34, R20, R6.reuse, -R91.reuse ;  /* 0x0000000614227223 */ /* 0x180fe2000001085b */
[-CC-:B------:R-:W-:Y:S01]  /*ac00*/  FFMA.FTZ R20, R97, R6.reuse, -R91.reuse ;  /* 0x0000000661147223 */ /* 0x180fe2000001085b */
[-CC-:B------:R-:W-:Y:S01]  /*ac10*/  FFMA.FTZ R97, R4, R6.reuse, -R91.reuse ;  /* 0x0000000604617223 */ /* 0x180fe2000001085b */
[----:B------:R-:W-:Y:S01]  /*ac20*/  FFMA.FTZ R4, R7, R6, -R91 ;  /* 0x0000000607047223 */ /* 0x000fe2000001085b */
[----:B--2---:R-:W1:Y:S02]  /*ac30*/  SHFL.BFLY PT, R107, R106, 0x1, 0x1f ;  /* 0x0c201f006a6b7f89 */ /* 0x004e6400000e0000 */
[----:B------:R-:W-:Y:S08]  /*ac40*/  MUFU.EX2 R57, R57 ;  /* 0x0000003900397308 */ /* 0x000ff00000000800 */
[----:B------:R2:W-:Y:S08]  /*ac50*/  MUFU.EX2 R7, R97 ;  /* 0x0000006100077308 */ /* 0x0005f00000000800 */
[----:B------:R-:W-:Y:S01]  /*ac60*/  MUFU.EX2 R52, R52 ;  /* 0x0000003400347308 */ /* 0x000fe20000000800 */
[----:B-1----:R-:W-:-:S07]  /*ac70*/  FMNMX.FTZ R54, R106, R107, !PT ;  /* 0x0000006b6a367209 */ /* 0x002fce0007810000 */
[----:B------:R-:W-:Y:S01]  /*ac80*/  MUFU.EX2 R53, R53 ;  /* 0x0000003500357308 */ /* 0x000fe20000000800 */
[C---:B------:R-:W-:Y:S01]  /*ac90*/  FSETP.NEU.FTZ.AND P1, PT, R54.reuse, -INF , PT ;  /* 0xff8000003600780b */ /* 0x040fe20003f3d000 */
[----:B------:R-:W-:-:S06]  /*aca0*/  FMUL.FTZ R113, R54, R6 ;  /* 0x0000000636717220 */ /* 0x000fcc0000410000 */
[----:B------:R-:W-:Y:S01]  /*acb0*/  MUFU.EX2 R48, R48 ;  /* 0x0000003000307308 */ /* 0x000fe20000000800 */
[----:B------:R-:W-:Y:S02]  /*acc0*/  FSEL R113, R113, RZ, P1 ;  /* 0x000000ff71717208 */ /* 0x000fe40000800000 */
[----:B------:R-:W-:-:S03]  /*acd0*/  ISETP.NE.AND P1, PT, R131, RZ, PT ;  /* 0x000000ff8300720c */ /* 0x000fc60003f25270 */
[-C--:B------:R-:W-:Y:S01]  /*ace0*/  FFMA.FTZ R114, R14, R6.reuse, -R113 ;  /* 0x000000060e727223 */ /* 0x080fe20000010871 */
[----:B------:R-:W-:Y:S01]  /*acf0*/  FADD.FTZ R14, R98, R99 ;  /* 0x00000063620e7221 */ /* 0x000fe20000010000 */
[-CC-:B------:R-:W-:Y:S01]  /*ad00*/  FFMA.FTZ R100, R124, R6.reuse, -R113.reuse ;  /* 0x000000067c647223 */ /* 0x180fe20000010871 */
[-CC-:B------:R-:W-:Y:S01]  /*ad10*/  FFMA.FTZ R107, R8, R6.reuse, -R113.reuse ;  /* 0x00000006086b7223 */ /* 0x180fe20000010871 */
[-CC-:B------:R-:W-:Y:S01]  /*ad20*/  FFMA.FTZ R110, R11, R6.reuse, -R113.reuse ;  /* 0x000000060b6e7223 */ /* 0x180fe20000010871 */
[-CC-:B------:R-:W-:Y:S01]  /*ad30*/  FFMA.FTZ R11, R67, R6.reuse, -R113.reuse ;  /* 0x00000006430b7223 */ /* 0x180fe20000010871 */
[----:B------:R-:W-:Y:S01]  /*ad40*/  FADD.FTZ R67, R95, R14 ;  /* 0x0000000e5f437221 */ /* 0x000fe20000010000 */
[-CC-:B0-----:R-:W-:Y:S01]  /*ad50*/  FFMA.FTZ R108, R9, R6.reuse, -R113.reuse ;  /* 0x00000006096c7223 */ /* 0x181fe20000010871 */
[-CC-:B------:R-:W-:Y:S01]  /*ad60*/  FFMA.FTZ R112, R13, R6.reuse, -R113.reuse ;  /* 0x000000060d707223 */ /* 0x180fe20000010871 */
[-C--:B------:R-:W-:Y:S01]  /*ad70*/  FFMA.FTZ R13, R63, R6.reuse, -R113 ;  /* 0x000000063f0d7223 */ /* 0x080fe20000010871 */
[----:B------:R-:W-:Y:S01]  /*ad80*/  MUFU.EX2 R100, R100 ;  /* 0x0000006400647308 */ /* 0x000fe20000000800 */
[----:B------:R-:W-:Y:S01]  /*ad90*/  FADD.FTZ R14, R96, R67 ;  /* 0x00000043600e7221 */ /* 0x000fe20000010000 */
[-CC-:B------:R-:W-:Y:S01]  /*ada0*/  FFMA.FTZ R109, R10, R6.reuse, -R113.reuse ;  /* 0x000000060a6d7223 */ /* 0x180fe20000010871 */
[-CC-:B------:R-:W-:Y:S01]  /*adb0*/  FFMA.FTZ R8, R62, R6.reuse, -R113.reuse ;  /* 0x000000063e087223 */ /* 0x180fe20000010871 */
[-CC-:B------:R-:W-:Y:S01]  /*adc0*/  FFMA.FTZ R111, R12, R6.reuse, -R113.reuse ;  /* 0x000000060c6f7223 */ /* 0x180fe20000010871 */
[-CC-:B------:R-:W-:Y:S01]  /*add0*/  FFMA.FTZ R106, R26, R6.reuse, -R113.reuse ;  /* 0x000000061a6a7223 */ /* 0x180fe20000010871 */
[-CC-:B------:R-:W-:Y:S01]  /*ade0*/  FFMA.FTZ R91, R15, R6.reuse, -R113.reuse ;  /* 0x000000060f5b7223 */ /* 0x180fe20000010871 */
[-CC-:B--2---:R-:W-:Y:S01]  /*adf0*/  FFMA.FTZ R97, R24, R6.reuse, -R113.reuse ;  /* 0x0000000618617223 */ /* 0x184fe20000010871 */
[----:B------:R-:W0:Y:S01]  /*ae00*/  MUFU.EX2 R107, R107 ;  /* 0x0000006b006b7308 */ /* 0x000e220000000800 */
[-CC-:B------:R-:W-:Y:S01]  /*ae10*/  FFMA.FTZ R25, R25, R6.reuse, -R113.reuse ;  /* 0x0000000619197223 */ /* 0x180fe20000010871 */
[-CC-:B------:R-:W-:Y:S01]  /*ae20*/  FFMA.FTZ R27, R27, R6.reuse, -R113.reuse ;  /* 0x000000061b1b7223 */ /* 0x180fe20000010871 */
[-CC-:B------:R-:W-:Y:S01]  /*ae30*/  FFMA.FTZ R43, R43, R6.reuse, -R113.reuse ;  /* 0x000000062b2b7223 */ /* 0x180fe20000010871 */
[-CC-:B------:R-:W-:Y:S01]  /*ae40*/  FFMA.FTZ R46, R46, R6.reuse, -R113.reuse ;  /* 0x000000062e2e7223 */ /* 0x180fe20000010871 */
[-CC-:B------:R-:W-:Y:S01]  /*ae50*/  FFMA.FTZ R47, R47, R6.reuse, -R113.reuse ;  /* 0x000000062f2f7223 */ /* 0x180fe20000010871 */
[----:B------:R-:W-:-:S02]  /*ae60*/  FFMA.FTZ R50, R50, R6, -R113 ;  /* 0x0000000632327223 */ /* 0x000fc40000010871 */
[----:B------:R3:W-:Y:S08]  /*ae70*/  MUFU.EX2 R62, R13 ;  /* 0x0000000d003e7308 */ /* 0x0007f00000000800 */
[----:B------:R-:W1:Y:S01]  /*ae80*/  MUFU.EX2 R108, R108 ;  /* 0x0000006c006c7308 */ /* 0x000e620000000800 */
[----:B---3--:R-:W-:-:S04]  /*ae90*/  FADD.FTZ R13, R93, R14 ;  /* 0x0000000e5d0d7221 */ /* 0x008fc80000010000 */
[----:B------:R-:W-:-:S03]  /*aea0*/  FADD.FTZ R13, R94, R13 ;  /* 0x0000000d5e0d7221 */ /* 0x000fc60000010000 */
[----:B------:R-:W2:Y:S01]  /*aeb0*/  MUFU.EX2 R109, R109 ;  /* 0x0000006d006d7308 */ /* 0x000ea20000000800 */
[----:B------:R-:W-:-:S07]  /*aec0*/  FADD.FTZ R13, R90, R13 ;  /* 0x0000000d5a0d7221 */ /* 0x000fce0000010000 */
[----:B------:R-:W3:Y:S01]  /*aed0*/  MUFU.EX2 R110, R110 ;  /* 0x0000006e006e7308 */ /* 0x000ee20000000800 */
[----:B------:R-:W-:Y:S01]  /*aee0*/  FADD.FTZ R26, R92, R13 ;  /* 0x0000000d5c1a7221 */ /* 0x000fe20000010000 */
[----:B0-----:R-:W-:Y:S01]  /*aef0*/  FADD.FTZ R13, R100, R107 ;  /* 0x0000006b640d7221 */ /* 0x001fe20000010000 */
[----:B------:R-:W-:-:S05]  /*af00*/  F2FP.BF16.F32.PACK_AB R14, R92, R90 ;  /* 0x0000005a5c0e723e */ /* 0x000fca00000010ff */
[----:B------:R-:W0:Y:S01]  /*af10*/  MUFU.EX2 R111, R111 ;  /* 0x0000006f006f7308 */ /* 0x000e220000000800 */
[----:B-1----:R-:W-:-:S07]  /*af20*/  FADD.FTZ R92, R108, R13 ;  /* 0x0000000d6c5c7221 */ /* 0x002fce0000010000 */
[----:B------:R-:W1:Y:S01]  /*af30*/  MUFU.EX2 R112, R112 ;  /* 0x0000007000707308 */ /* 0x000e620000000800 */
[----:B--2---:R-:W-:Y:S01]  /*af40*/  FADD.FTZ R13, R109, R92 ;  /* 0x0000005c6d0d7221 */ /* 0x004fe20000010000 */
[----:B------:R-:W-:-:S06]  /*af50*/  FFMA.FTZ R12, R64, R6, -R113 ;  /* 0x00000006400c7223 */ /* 0x000fcc0000010871 */
[----:B------:R-:W2:Y:S01]  /*af60*/  MUFU.EX2 R114, R114 ;  /* 0x0000007200727308 */ /* 0x000ea20000000800 */
[----:B---3--:R-:W-:Y:S01]  /*af70*/  FADD.FTZ R92, R110, R13 ;  /* 0x0000000d6e5c7221 */ /* 0x008fe20000010000 */
[----:B------:R-:W-:-:S06]  /*af80*/  FFMA.FTZ R15, R68, R6, -R113 ;  /* 0x00000006440f7223 */ /* 0x000fcc0000010871 */
[----:B------:R3:W-:Y:S01]  /*af90*/  MUFU.EX2 R68, R12 ;  /* 0x0000000c00447308 */ /* 0x0007e20000000800 */
[-CC-:B------:R-:W-:Y:S01]  /*afa0*/  FFMA.FTZ R10, R65, R6.reuse, -R113.reuse ;  /* 0x00000006410a7223 */ /* 0x180fe20000010871 */
[----:B------:R-:W-:-:S06]  /*afb0*/  FFMA.FTZ R9, R66, R6, -R113 ;  /* 0x0000000642097223 */ /* 0x000fcc0000010871 */
[----:B------:R-:W4:Y:S01]  /*afc0*/  MUFU.EX2 R91, R91 ;  /* 0x0000005b005b7308 */ /* 0x000f220000000800 */
[----:B---3--:R-:W-:Y:S01]  /*afd0*/  F2FP.BF16.F32.PACK_AB R12, R94, R93 ;  /* 0x0000005d5e0c723e */ /* 0x008fe200000010ff */
[----:B0-----:R-:W-:Y:S01]  /*afe0*/  FADD.FTZ R93, R111, R92 ;  /* 0x0000005c6f5d7221 */ /* 0x001fe20000010000 */
[----:B------:R-:W-:-:S03]  /*aff0*/  FADD.FTZ R94, R88, R26 ;  /* 0x0000001a585e7221 */ /* 0x000fc60000010000 */
[----:B-1----:R-:W-:Y:S02]  /*b000*/  FADD.FTZ R93, R112, R93 ;  /* 0x0000005d705d7221 */ /* 0x002fe40000010000 */
[----:B------:R-:W0:Y:S02]  /*b010*/  MUFU.EX2 R97, R97 ;  /* 0x0000006100617308 */ /* 0x000e240000000800 */
[----:B--2---:R-:W-:Y:S01]  /*b020*/  FADD.FTZ R26, R114, R93 ;  /* 0x0000005d721a7221 */ /* 0x004fe20000010000 */
[----:B------:R-:W-:-:S04]  /*b030*/  FADD.FTZ R93, R89, R94 ;  /* 0x0000005e595d7221 */ /* 0x000fc80000010000 */
[----:B------:R-:W-:Y:S01]  /*b040*/  FADD.FTZ R94, R86, R93 ;  /* 0x0000005d565e7221 */ /* 0x000fe20000010000 */
[----:B------:R1:W-:Y:S08]  /*b050*/  MUFU.EX2 R67, R10 ;  /* 0x0000000a00437308 */ /* 0x0003f00000000800 */
[----:B------:R-:W2:Y:S01]  /*b060*/  MUFU.EX2 R25, R25 ;  /* 0x0000001900197308 */ /* 0x000ea20000000800 */
[----:B-1----:R-:W-:Y:S01]  /*b070*/  F2FP.BF16.F32.PACK_AB R10, R96, R95 ;  /* 0x0000005f600a723e */ /* 0x002fe200000010ff */
[----:B------:R-:W-:Y:S01]  /*b080*/  FADD.FTZ R95, R87, R94 ;  /* 0x0000005e575f7221 */ /* 0x000fe20000010000 */
[----:B------:R-:W3:Y:S03]  /*b090*/  LDL R96, [R1+0x24] ;  /* 0x0000240001607983 */ /* 0x000ee60000100800 */
[----:B------:R-:W-:-:S02]  /*b0a0*/  FADD.FTZ R94, R84, R95 ;  /* 0x0000005f545e7221 */ /* 0x000fc40000010000 */
[----:B------:R-:W1:Y:S02]  /*b0b0*/  MUFU.EX2 R106, R106 ;  /* 0x0000006a006a7308 */ /* 0x000e640000000800 */
[----:B------:R-:W-:-:S04]  /*b0c0*/  FADD.FTZ R95, R85, R94 ;  /* 0x0000005e555f7221 */ /* 0x000fc80000010000 */
[----:B------:R-:W-:Y:S02]  /*b0d0*/  FADD.FTZ R94, R80, R95 ;  /* 0x0000005f505e7221 */ /* 0x000fe40000010000 */
[----:B------:R4:W-:Y:S08]  /*b0e0*/  MUFU.EX2 R66, R8 ;  /* 0x0000000800427308 */ /* 0x0009f00000000800 */
[----:B------:R-:W1:Y:S01]  /*b0f0*/  MUFU.EX2 R27, R27 ;  /* 0x0000001b001b7308 */ /* 0x000e620000000800 */
[----:B----4-:R-:W-:Y:S01]  /*b100*/  F2FP.BF16.F32.PACK_AB R8, R99, R98 ;  /* 0x000000626308723e */ /* 0x010fe200000010ff */
[----:B------:R-:W-:Y:S01]  /*b110*/  FADD.FTZ R99, R81, R94 ;  /* 0x0000005e51637221 */ /* 0x000fe20000010000 */
[----:B------:R-:W-:-:S05]  /*b120*/  FADD.FTZ R26, R91, R26 ;  /* 0x0000001a5b1a7221 */ /* 0x000fca0000010000 */
[----:B------:R-:W4:Y:S01]  /*b130*/  MUFU.EX2 R43, R43 ;  /* 0x0000002b002b7308 */ /* 0x000f220000000800 */
[----:B------:R-:W-:Y:S01]  /*b140*/  FADD.FTZ R94, R76, R99 ;  /* 0x000000634c5e7221 */ /* 0x000fe20000010000 */
[----:B------:R-:W-:-:S06]  /*b150*/  FFMA.FTZ R51, R51, R6, -R113 ;  /* 0x0000000633337223 */ /* 0x000fcc0000010871 */
[----:B------:R-:W4:Y:S01]  /*b160*/  MUFU.EX2 R46, R46 ;  /* 0x0000002e002e7308 */ /* 0x000f220000000800 */
[----:B------:R-:W-:Y:S01]  /*b170*/  FADD.FTZ R99, R77, R94 ;  /* 0x0000005e4d637221 */ /* 0x000fe20000010000 */
[----:B------:R-:W-:Y:S01]  /*b180*/  @!P1 VIADD R0, R0, 0x30840 ;  /* 0x0003084000009836 */ /* 0x000fe20000000000 */
[----:B------:R-:W3:Y:S01]  /*b190*/  LDL R94, [R1+0x20] ;  /* 0x00002000015e7983 */ /* 0x000ee20000100800 */
[----:B0-----:R-:W-:-:S04]  /*b1a0*/  FADD.FTZ R26, R97, R26 ;  /* 0x0000001a611a7221 */ /* 0x001fc80000010000 */
[----:B------:R-:W0:Y:S01]  /*b1b0*/  MUFU.EX2 R47, R47 ;  /* 0x0000002f002f7308 */ /* 0x000e220000000800 */
[----:B--2---:R-:W-:Y:S01]  /*b1c0*/  FADD.FTZ R93, R25, R26 ;  /* 0x0000001a195d7221 */ /* 0x004fe20000010000 */
[----:B------:R-:W-:-:S06]  /*b1d0*/  FFMA.FTZ R55, R55, R6, -R113 ;  /* 0x0000000637377223 */ /* 0x000fcc0000010871 */
[----:B------:R-:W2:Y:S01]  /*b1e0*/  MUFU.EX2 R50, R50 ;  /* 0x0000003200327308 */ /* 0x000ea20000000800 */
[----:B-1----:R-:W-:Y:S01]  /*b1f0*/  FADD.FTZ R26, R106, R93 ;  /* 0x0000005d6a1a7221 */ /* 0x002fe20000010000 */
[-CC-:B------:R-:W-:Y:S01]  /*b200*/  FFMA.FTZ R59, R59, R6.reuse, -R113.reuse ;  /* 0x000000063b3b7223 */ /* 0x180fe20000010871 */
[-CC-:B------:R-:W-:Y:S01]  /*b210*/  FFMA.FTZ R24, R74, R6.reuse, -R113.reuse ;  /* 0x000000064a187223 */ /* 0x180fe20000010871 */
[----:B------:R-:W-:Y:S01]  /*b220*/  FFMA.FTZ R60, R60, R6, -R113 ;  /* 0x000000063c3c7223 */ /* 0x000fe20000010871 */
[----:B------:R-:W-:Y:S01]  /*b230*/  FADD.FTZ R26, R27, R26 ;  /* 0x0000001a1b1a7221 */ /* 0x000fe20000010000 */
[----:B------:R-:W-:Y:S01]  /*b240*/  @!P1 PRMT R0, RZ, 0x654, R0 ;  /* 0x00000654ff009816 */ /* 0x000fe20000000000 */
[----:B------:R-:W3:Y:S01]  /*b250*/  LDL R98, [R1+0x88] ;  /* 0x0000880001627983 */ /* 0x000ee20000100800 */
[----:B------:R-:W1:Y:S01]  /*b260*/  MUFU.EX2 R51, R51 ;  /* 0x0000003300337308 */ /* 0x000e620000000800 */
[----:B----4-:R-:W-:Y:S01]  /*b270*/  FADD.FTZ R95, R43, R26 ;  /* 0x0000001a2b5f7221 */ /* 0x010fe20000010000 */
[----:B------:R4:W-:Y:S03]  /*b280*/  @!P1 SYNCS.ARRIVE.TRANS64.RED.A1T0 RZ, [R0+URZ], RZ ;  /* 0x000000ff00ff99a7 */ /* 0x0009e6000810043f */
[----:B------:R-:W-:-:S03]  /*b290*/  FADD.FTZ R26, R46, R95 ;  /* 0x0000005f2e1a7221 */ /* 0x000fc60000010000 */
[----:B------:R-:W1:Y:S01]  /*b2a0*/  MUFU.EX2 R55, R55 ;  /* 0x0000003700377308 */ /* 0x000e620000000800 */
[-CC-:B----4-:R-:W-:Y:S01]  /*b2b0*/  FFMA.FTZ R0, R58, R6.reuse, -R113.reuse ;  /* 0x000000063a007223 */ /* 0x190fe20000010871 */
[----:B0-----:R-:W-:Y:S01]  /*b2c0*/  FADD.FTZ R95, R47, R26 ;  /* 0x0000001a2f5f7221 */ /* 0x001fe20000010000 */
[----:B------:R-:W-:-:S05]  /*b2d0*/  FFMA.FTZ R58, R61, R6, -R113 ;  /* 0x000000063d3a7223 */ /* 0x000fca0000010871 */
[----:B------:R-:W0:Y:S01]  /*b2e0*/  MUFU.EX2 R59, R59 ;  /* 0x0000003b003b7308 */ /* 0x000e220000000800 */
[----:B------:R-:W-:-:S07]  /*b2f0*/  FADD.FTZ R26, R72, R99 ;  /* 0x00000063481a7221 */ /* 0x000fce0000010000 */
[----:B------:R4:W-:Y:S08]  /*b300*/  MUFU.EX2 R90, R9 ;  /* 0x00000009005a7308 */ /* 0x0009f00000000800 */
[----:B------:R2:W-:Y:S01]  /*b310*/  MUFU.EX2 R74, R11 ;  /* 0x0000000b004a7308 */ /* 0x0005e20000000800 */
[----:B----4-:R-:W-:-:S07]  /*b320*/  F2FP.BF16.F32.PACK_AB R9, R107, R100 ;  /* 0x000000646b09723e */ /* 0x010fce00000010ff */
[----:B------:R-:W4:Y:S01]  /*b330*/  MUFU.EX2 R0, R0 ;  /* 0x0000000000007308 */ /* 0x000f220000000800 */
[----:B--2---:R-:W-:-:S07]  /*b340*/  F2FP.BF16.F32.PACK_AB R11, R109, R108 ;  /* 0x0000006c6d0b723e */ /* 0x004fce00000010ff */
[----:B------:R2:W-:Y:S01]  /*b350*/  MUFU.EX2 R93, R24 ;  /* 0x00000018005d7308 */ /* 0x0005e20000000800 */
[----:B------:R0:W-:Y:S07]  /*b360*/  STSM.16.M88.4 [R115+0x1e800], R8 ;  /* 0x01e8000873007844 */ /* 0x0001ee0000000200 */
[----:B------:R-:W-:Y:S01]  /*b370*/  MUFU.EX2 R49, R49 ;  /* 0x0000003100317308 */ /* 0x000fe20000000800 */
[----:B--2---:R-:W-:-:S04]  /*b380*/  FADD.FTZ R24, R50, R95 ;  /* 0x0000005f32187221 */ /* 0x004fc80000010000 */
[----:B-1----:R-:W-:-:S03]  /*b390*/  FADD.FTZ R24, R51, R24 ;  /* 0x0000001833187221 */ /* 0x002fc60000010000 */
[----:B------:R-:W1:Y:S01]  /*b3a0*/  MUFU.EX2 R58, R58 ;  /* 0x0000003a003a7308 */ /* 0x000e620000000800 */
[----:B0-----:R-:W-:Y:S01]  /*b3b0*/  F2FP.BF16.F32.PACK_AB R10, R87, R86 ;  /* 0x00000056570a723e */ /* 0x001fe200000010ff */
[----:B------:R-:W-:Y:S01]  /*b3c0*/  FADD.FTZ R87, R73, R26 ;  /* 0x0000001a49577221 */ /* 0x000fe20000010000 */
[----:B------:R-:W-:Y:S01]  /*b3d0*/  F2FP.BF16.F32.PACK_AB R13, R111, R110 ;  /* 0x0000006e6f0d723e */ /* 0x000fe200000010ff */
[----:B------:R-:W-:-:S04]  /*b3e0*/  FADD.FTZ R24, R55, R24 ;  /* 0x0000001837187221 */ /* 0x000fc80000010000 */
[----:B------:R-:W0:Y:S01]  /*b3f0*/  MUFU.EX2 R60, R60 ;  /* 0x0000003c003c7308 */ /* 0x000e220000000800 */
[----:B------:R-:W-:Y:S01]  /*b400*/  FADD.FTZ R26, R56, R87 ;  /* 0x00000057381a7221 */ /* 0x000fe20000010000 */
[----:B------:R-:W-:-:S06]  /*b410*/  FADD.FTZ R9, R59, R24 ;  /* 0x000000183b097221 */ /* 0x000fcc0000010000 */
[----:B------:R2:W-:Y:S01]  /*b420*/  MUFU.EX2 R92, R15 ;  /* 0x0000000f005c7308 */ /* 0x0005e20000000800 */
[----:B----4-:R-:W-:-:S07]  /*b430*/  FADD.FTZ R11, R0, R9 ;  /* 0x00000009000b7221 */ /* 0x010fce0000010000 */
[----:B------:R-:W4:Y:S01]  /*b440*/  MUFU.EX2 R44, R44 ;  /* 0x0000002c002c7308 */ /* 0x000f220000000800 */
[----:B--2---:R-:W-:-:S05]  /*b450*/  F2FP.BF16.F32.PACK_AB R15, R114, R112 ;  /* 0x00000070720f723e */ /* 0x004fca00000010ff */
[----:B------:R2:W-:Y:S02]  /*b460*/  STSM.16.M88.4 [R116], R12 ;  /* 0x0000000c74007844 */ /* 0x0005e40000000200 */
[----:B------:R-:W4:Y:S08]  /*b470*/  MUFU.EX2 R41, R41 ;  /* 0x0000002900297308 */ /* 0x000f300000000800 */
[----:B------:R-:W4:Y:S01]  /*b480*/  MUFU.EX2 R42, R42 ;  /* 0x0000002a002a7308 */ /* 0x000f220000000800 */
[----:B--2---:R-:W-:Y:S01]  /*b490*/  FADD.FTZ R13, R57, R26 ;  /* 0x0000001a390d7221 */ /* 0x004fe20000010000 */
[----:B------:R-:W-:Y:S01]  /*b4a0*/  F2FP.BF16.F32.PACK_AB R26, R73, R72 ;  /* 0x00000048491a723e */ /* 0x000fe200000010ff */
[----:B-1----:R-:W-:-:S05]  /*b4b0*/  FADD.FTZ R15, R58, R11 ;  /* 0x0000000b3a0f7221 */ /* 0x002fca0000010000 */
[----:B------:R-:W1:Y:S01]  /*b4c0*/  MUFU.EX2 R39, R39 ;  /* 0x0000002700277308 */ /* 0x000e620000000800 */
[----:B------:R-:W-:Y:S01]  /*b4d0*/  FADD.FTZ R72, R52, R13 ;  /* 0x0000000d34487221 */ /* 0x000fe20000010000 */
[----:B------:R-:W-:Y:S01]  /*b4e0*/  F2FP.BF16.F32.PACK_AB R11, R106, R25 ;  /* 0x000000196a0b723e */ /* 0x000fe200000010ff */
[----:B0-----:R-:W-:Y:S02]  /*b4f0*/  FADD.FTZ R25, R60, R15 ;  /* 0x0000000f3c197221 */ /* 0x001fe40000010000 */
[----:B------:R-:W-:Y:S01]  /*b500*/  FADD.FTZ R73, R53, R72 ;  /* 0x0000004835497221 */ /* 0x000fe20000010000 */
[----:B------:R-:W-:Y:S01]  /*b510*/  F2FP.BF16.F32.PACK_AB R13, R43, R27 ;  /* 0x0000001b2b0d723e */ /* 0x000fe200000010ff */
[----:B------:R-:W-:Y:S01]  /*b520*/  FADD.FTZ R43, R62, R25 ;  /* 0x000000193e2b7221 */ /* 0x000fe20000010000 */
[----:B------:R-:W-:Y:S01]  /*b530*/  MUFU.EX2 R40, R40 ;  /* 0x0000002800287308 */ /* 0x000fe20000000800 */
[----:B------:R-:W-:Y:S01]  /*b540*/  FADD.FTZ R72, R48, R73 ;  /* 0x0000004930487221 */ /* 0x000fe20000010000 */
[----:B------:R-:W-:Y:S01]  /*b550*/  FFMA.FTZ R69, R69, R6, -R113 ;  /* 0x0000000645457223 */ /* 0x000fe20000010871 */
[----:B------:R-:W-:-:S02]  /*b560*/  F2FP.BF16.F32.PACK_AB R15, R47, R46 ;  /* 0x0000002e2f0f723e */ /* 0x000fc400000010ff */
[----:B------:R-:W-:Y:S01]  /*b570*/  FADD.FTZ R47, R49, R72 ;  /* 0x00000048312f7221 */ /* 0x000fe20000010000 */
[----:B------:R-:W-:Y:S01]  /*b580*/  FADD.FTZ R46, R66, R43 ;  /* 0x0000002b422e7221 */ /* 0x000fe20000010000 */
[----:B------:R-:W-:Y:S01]  /*b590*/  F2FP.BF16.F32.PACK_AB R25, R51, R50 ;  /* 0x000000323319723e */ /* 0x000fe200000010ff */
[----:B------:R-:W0:Y:S01]  /*b5a0*/  MUFU.EX2 R69, R69 ;  /* 0x0000004500457308 */ /* 0x000e220000000800 */
[----:B----4-:R-:W-:Y:S01]  /*b5b0*/  FADD.FTZ R50, R44, R47 ;  /* 0x0000002f2c327221 */ /* 0x010fe20000010000 */
[----:B------:R-:W-:Y:S01]  /*b5c0*/  FADD.FTZ R43, R67, R46 ;  /* 0x0000002e432b7221 */ /* 0x000fe20000010000 */
[----:B------:R-:W-:Y:S02]  /*b5d0*/  FFMA.FTZ R70, R70, R6, -R113 ;  /* 0x0000000646467223 */ /* 0x000fe40000010871 */
[----:B------:R-:W-:Y:S01]  /*b5e0*/  FADD.FTZ R50, R45, R50 ;  /* 0x000000322d327221 */ /* 0x000fe20000010000 */
[----:B------:R-:W-:Y:S01]  /*b5f0*/  F2FP.BF16.F32.PACK_AB R8, R89, R88 ;  /* 0x000000585908723e */ /* 0x000fe200000010ff */
[----:B------:R-:W-:Y:S01]  /*b600*/  FADD.FTZ R43, R68, R43 ;  /* 0x0000002b442b7221 */ /* 0x000fe20000010000 */
[----:B------:R-:W-:Y:S01]  /*b610*/  F2FP.BF16.F32.PACK_AB R9, R97, R91 ;  /* 0x0000005b6109723e */ /* 0x000fe200000010ff */
[----:B------:R-:W2:Y:S01]  /*b620*/  MUFU.EX2 R28, R28 ;  /* 0x0000001c001c7308 */ /* 0x000ea20000000800 */
[----:B------:R-:W-:Y:S01]  /*b630*/  FFMA.FTZ R71, R71, R6, -R113 ;  /* 0x0000000647477223 */ /* 0x000fe20000010871 */
[----:B------:R-:W-:Y:S01]  /*b640*/  F2FP.BF16.F32.PACK_AB R12, R85, R84 ;  /* 0x00000054550c723e */ /* 0x000fe200000010ff */
[----:B------:R-:W-:Y:S01]  /*b650*/  FADD.FTZ R47, R41, R50 ;  /* 0x00000032292f7221 */ /* 0x000fe20000010000 */
[----:B------:R-:W-:Y:S01]  /*b660*/  F2FP.BF16.F32.PACK_AB R14, R81, R80 ;  /* 0x00000050510e723e */ /* 0x000fe200000010ff */
[----:B------:R-:W-:-:S03]  /*b670*/  FADD.FTZ R43, R90, R43 ;  /* 0x0000002b5a2b7221 */ /* 0x000fc60000010000 */
[----:B------:R-:W4:Y:S01]  /*b680*/  MUFU.EX2 R70, R70 ;  /* 0x0000004600467308 */ /* 0x000f220000000800 */
[----:B------:R-:W-:Y:S01]  /*b690*/  FADD.FTZ R50, R42, R47 ;  /* 0x0000002f2a327221 */ /* 0x000fe20000010000 */
[----:B------:R-:W-:Y:S02]  /*b6a0*/  F2FP.BF16.F32.PACK_AB R24, R77, R76 ;  /* 0x0000004c4d18723e */ /* 0x000fe400000010ff */
[----:B------:R-:W-:-:S04]  /*b6b0*/  F2FP.BF16.F32.PACK_AB R27, R59, R55 ;  /* 0x000000373b1b723e */ /* 0x000fc800000010ff */
[----:B------:R-:W4:Y:S08]  /*b6c0*/  MUFU.EX2 R71, R71 ;  /* 0x0000004700477308 */ /* 0x000f300000000800 */
[----:B------:R-:W4:Y:S08]  /*b6d0*/  MUFU.EX2 R30, R30 ;  /* 0x0000001e001e7308 */ /* 0x000f300000000800 */
[----:B------:R-:W-:Y:S08]  /*b6e0*/  MUFU.EX2 R37, R37 ;  /* 0x0000002500257308 */ /* 0x000ff00000000800 */
[----:B------:R-:W-:Y:S08]  /*b6f0*/  MUFU.EX2 R38, R38 ;  /* 0x0000002600267308 */ /* 0x000ff00000000800 */
[----:B------:R-:W-:Y:S08]  /*b700*/  MUFU.EX2 R35, R35 ;  /* 0x0000002300237308 */ /* 0x000ff00000000800 */
[----:B------:R-:W-:Y:S08]  /*b710*/  MUFU.EX2 R36, R36 ;  /* 0x0000002400247308 */ /* 0x000ff00000000800 */
[----:B------:R-:W-:Y:S08]  /*b720*/  MUFU.EX2 R33, R33 ;  /* 0x0000002100217308 */ /* 0x000ff00000000800 */
[----:B------:R-:W-:Y:S08]  /*b730*/  MUFU.EX2 R34, R34 ;  /* 0x0000002200227308 */ /* 0x000ff00000000800 */
[----:B------:R-:W-:Y:S08]  /*b740*/  MUFU.EX2 R21, R21 ;  /* 0x0000001500157308 */ /* 0x000ff00000000800 */
[----:B------:R-:W-:Y:S08]  /*b750*/  MUFU.EX2 R32, R32 ;  /* 0x0000002000207308 */ /* 0x000ff00000000800 */
[----:B------:R-:W-:Y:S01]  /*b760*/  MUFU.EX2 R20, R20 ;  /* 0x0000001400147308 */ /* 0x000fe20000000800 */
[----:B---3--:R1:W-:Y:S07]  /*b770*/  STSM.16.M88.4 [R96], R8 ;  /* 0x0000000860007844 */ /* 0x0083ee0000000200 */
[----:B------:R-:W-:Y:S08]  /*b780*/  MUFU.EX2 R3, R3 ;  /* 0x0000000300037308 */ /* 0x000ff00000000800 */
[----:B------:R-:W-:Y:S01]  /*b790*/  MUFU.EX2 R4, R4 ;  /* 0x0000000400047308 */ /* 0x000fe20000000800 */
[----:B-1----:R-:W-:Y:S01]  /*b7a0*/  FADD.FTZ R11, R39, R50 ;  /* 0x00000032270b7221 */ /* 0x002fe20000010000 */
[----:B------:R-:W-:Y:S01]  /*b7b0*/  F2FP.BF16.F32.PACK_AB R9, R58, R0 ;  /* 0x000000003a09723e */ /* 0x000fe200000010ff */
[----:B------:R1:W-:Y:S04]  /*b7c0*/  STSM.16.M88.4 [R94], R12 ;  /* 0x0000000c5e007844 */ /* 0x0003e80000000200 */
[----:B------:R3:W-:Y:S01]  /*b7d0*/  STSM.16.M88.4 [R115+0x24800], R24 ;  /* 0x0248001873007844 */ /* 0x0007e20000000200 */
[----:B-1----:R-:W-:Y:S01]  /*b7e0*/  F2FP.BF16.F32.PACK_AB R12, R49, R48 ;  /* 0x00000030310c723e */ /* 0x002fe200000010ff */
[----:B------:R-:W-:-:S02]  /*b7f0*/  FADD.FTZ R48, R74, R43 ;  /* 0x0000002b4a307221 */ /* 0x000fc40000010000 */
[----:B------:R-:W4:Y:S02]  /*b800*/  LDL R43, [R1+0x84] ;  /* 0x00008400012b7983 */ /* 0x000f240000100800 */
[----:B0-----:R-:W-:Y:S01]  /*b810*/  FADD.FTZ R13, R69, R48 ;  /* 0x00000030450d7221 */ /* 0x001fe20000010000 */
[----:B---3--:R-:W-:-:S03]  /*b820*/  FADD.FTZ R25, R40, R11 ;  /* 0x0000000b28197221 */ /* 0x008fc60000010000 */
[----:B------:R-:W-:Y:S01]  /*b830*/  FADD.FTZ R15, R92, R13 ;  /* 0x0000000d5c0f7221 */ /* 0x000fe20000010000 */
[----:B--2---:R-:W-:-:S03]  /*b840*/  FADD.FTZ R24, R28, R25 ;  /* 0x000000191c187221 */ /* 0x004fc60000010000 */
[----:B----4-:R-:W-:Y:S01]  /*b850*/  FADD.FTZ R0, R70, R15 ;  /* 0x0000000f46007221 */ /* 0x010fe20000010000 */
[----:B------:R-:W-:-:S03]  /*b860*/  FADD.FTZ R25, R31, R24 ;  /* 0x000000181f197221 */ /* 0x000fc60000010000 */
[----:B------:R-:W-:Y:S01]  /*b870*/  FADD.FTZ R24, R71, R0 ;  /* 0x0000000047187221 */ /* 0x000fe20000010000 */
[----:B------:R-:W-:Y:S01]  /*b880*/  FADD.FTZ R26, R30, R25 ;  /* 0x000000191e1a7221 */ /* 0x000fe20000010000 */
[----:B------:R-:W-:Y:S02]  /*b890*/  F2FP.BF16.F32.PACK_AB R14, R45, R44 ;  /* 0x0000002c2d0e723e */ /* 0x000fe400000010ff */
[----:B------:R-:W-:Y:S01]  /*b8a0*/  FADD.FTZ R44, R93, R24 ;  /* 0x000000185d2c7221 */ /* 0x000fe20000010000 */
[----:B------:R-:W-:Y:S01]  /*b8b0*/  F2FP.BF16.F32.PACK_AB R24, R42, R41 ;  /* 0x000000292a18723e */ /* 0x000fe200000010ff */
[----:B------:R-:W-:Y:S01]  /*b8c0*/  FADD.FTZ R42, R29, R26 ;  /* 0x0000001a1d2a7221 */ /* 0x000fe20000010000 */
[----:B------:R-:W-:Y:S02]  /*b8d0*/  F2FP.BF16.F32.PACK_AB R26, R40, R39 ;  /* 0x00000027281a723e */ /* 0x000fe400000010ff */
[----:B------:R-:W2:Y:S01]  /*b8e0*/  LDL R39, [R1+0x6c] ;  /* 0x00006c0001277983 */ /* 0x000ea20000100800 */
[-CC-:B------:R-:W-:Y:S01]  /*b8f0*/  FFMA.FTZ R75, R75, R6.reuse, -R113.reuse ;  /* 0x000000064b4b7223 */ /* 0x180fe20000010871 */
[-CC-:B------:R-:W-:Y:S01]  /*b900*/  FFMA.FTZ R78, R78, R6.reuse, -R113.reuse ;  /* 0x000000064e4e7223 */ /* 0x180fe20000010871 */
[----:B------:R-:W-:-:S04]  /*b910*/  FFMA.FTZ R79, R79, R6, -R113 ;  /* 0x000000064f4f7223 */ /* 0x000fc80000010871 */
[----:B------:R-:W0:Y:S01]  /*b920*/  MUFU.EX2 R75, R75 ;  /* 0x0000004b004b7308 */ /* 0x000e220000000800 */
[-CC-:B------:R-:W-:Y:S01]  /*b930*/  FFMA.FTZ R82, R82, R6.reuse, -R113.reuse ;  /* 0x0000000652527223 */ /* 0x180fe20000010871 */
[----:B------:R-:W-:-:S06]  /*b940*/  FFMA.FTZ R83, R83, R6, -R113 ;  /* 0x0000000653537223 */ /* 0x000fcc0000010871 */
[----:B------:R-:W1:Y:S01]  /*b950*/  MUFU.EX2 R78, R78 ;  /* 0x0000004e004e7308 */ /* 0x000e620000000800 */
[----:B------:R-:W-:Y:S01]  /*b960*/  FFMA.FTZ R64, R125, R6, -R113 ;  /* 0x000000067d407223 */ /* 0x000fe20000010871 */
[----:B------:R-:W-:-:S06]  /*b970*/  F2FP.BF16.F32.PACK_AB R8, R57, R56 ;  /* 0x000000383908723e */ /* 0x000fcc00000010ff */
[----:B------:R-:W3:Y:S01]  /*b980*/  MUFU.EX2 R79, R79 ;  /* 0x0000004f004f7308 */ /* 0x000ee20000000800 */
[----:B------:R-:W-:Y:S02]  /*b990*/  F2FP.BF16.F32.PACK_AB R10, R53, R52 ;  /* 0x00000034350a723e */ /* 0x000fe400000010ff */
[----:B------:R-:W-:-:S05]  /*b9a0*/  F2FP.BF16.F32.PACK_AB R11, R62, R60 ;  /* 0x0000003c3e0b723e */ /* 0x000fca00000010ff */
[----:B------:R-:W4:Y:S01]  /*b9b0*/  MUFU.EX2 R82, R82 ;  /* 0x0000005200527308 */ /* 0x000f220000000800 */
[----:B0-----:R-:W-:Y:S01]  /*b9c0*/  FADD.FTZ R25, R75, R44 ;  /* 0x0000002c4b197221 */ /* 0x001fe20000010000 */
[-CC-:B------:R-:W-:Y:S01]  /*b9d0*/  FFMA.FTZ R65, R126, R6.reuse, -R113.reuse ;  /* 0x000000067e417223 */ /* 0x180fe20000010871 */
[----:B------:R0:W-:Y:S05]  /*b9e0*/  STSM.16.M88.4 [R98], R8 ;  /* 0x0000000862007844 */ /* 0x0001ea0000000200 */
[----:B------:R-:W4:Y:S01]  /*b9f0*/  MUFU.EX2 R83, R83 ;  /* 0x0000005300537308 */ /* 0x000f220000000800 */
[-CC-:B------:R-:W-:Y:S01]  /*ba00*/  FFMA.FTZ R63, R127, R6.reuse, -R113.reuse ;  /* 0x000000067f3f7223 */ /* 0x180fe20000010871 */
[----:B------:R-:W-:-:S06]  /*ba10*/  FFMA.FTZ R61, R128, R6, -R113 ;  /* 0x00000006803d7223 */ /* 0x000fcc0000010871 */
[----:B------:R-:W4:Y:S01]  /*ba20*/  MUFU.EX2 R64, R64 ;  /* 0x0000004000407308 */ /* 0x000f220000000800 */
[----:B0-----:R-:W-:Y:S01]  /*ba30*/  FADD.FTZ R9, R37, R42 ;  /* 0x0000002a25097221 */ /* 0x001fe20000010000 */
[----:B-1----:R-:W-:-:S03]  /*ba40*/  FADD.FTZ R8, R78, R25 ;  /* 0x000000194e087221 */ /* 0x002fc60000010000 */
[----:B------:R-:W-:-:S03]  /*ba50*/  FADD.FTZ R10, R38, R9 ;  /* 0x00000009260a7221 */ /* 0x000fc60000010000 */
[----:B------:R-:W0:Y:S01]  /*ba60*/  MUFU.EX2 R65, R65 ;  /* 0x0000004100417308 */ /* 0x000e220000000800 */
[----:B---3--:R-:W-:Y:S01]  /*ba70*/  FADD.FTZ R9, R79, R8 ;  /* 0x000000084f097221 */ /* 0x008fe20000010000 */
[----:B------:R-:W-:-:S03]  /*ba80*/  FADD.FTZ R11, R35, R10 ;  /* 0x0000000a230b7221 */ /* 0x000fc60000010000 */
[----:B----4-:R-:W-:-:S03]  /*ba90*/  FADD.FTZ R8, R82, R9 ;  /* 0x0000000952087221 */ /* 0x010fc60000010000 */
[----:B------:R-:W1:Y:S01]  /*baa0*/  MUFU.EX2 R46, R63 ;  /* 0x0000003f002e7308 */ /* 0x000e620000000800 */
[-C--:B------:R-:W-:Y:S01]  /*bab0*/  FFMA.FTZ R101, R101, R6.reuse, -R113 ;  /* 0x0000000665657223 */ /* 0x080fe20000010871 */
[----:B------:R-:W-:Y:S01]  /*bac0*/  FADD.FTZ R10, R36, R11 ;  /* 0x0000000b240a7221 */ /* 0x000fe20000010000 */
[----:B------:R-:W-:Y:S01]  /*bad0*/  FADD.FTZ R9, R83, R8 ;  /* 0x0000000853097221 */ /* 0x000fe20000010000 */
[----:B------:R-:W-:-:S04]  /*bae0*/  FFMA.FTZ R102, R102, R6, -R113 ;  /* 0x0000000666667223 */ /* 0x000fc80000010871 */
[----:B------:R-:W3:Y:S01]  /*baf0*/  MUFU.EX2 R61, R61 ;  /* 0x0000003d003d7308 */ /* 0x000ee20000000800 */
[----:B------:R-:W-:Y:S01]  /*bb00*/  FADD.FTZ R11, R33, R10 ;  /* 0x0000000a210b7221 */ /* 0x000fe20000010000 */
[-C--:B------:R-:W-:Y:S01]  /*bb10*/  FFMA.FTZ R103, R103, R6.reuse, -R113 ;  /* 0x0000000667677223 */ /* 0x080fe20000010871 */
[----:B------:R-:W-:Y:S01]  /*bb20*/  FADD.FTZ R10, R64, R9 ;  /* 0x00000009400a7221 */ /* 0x000fe20000010000 */
[-CC-:B------:R-:W-:Y:S01]  /*bb30*/  FFMA.FTZ R104, R104, R6.reuse, -R113.reuse ;  /* 0x0000000668687223 */ /* 0x180fe20000010871 */
[----:B------:R-:W-:Y:S01]  /*bb40*/  FFMA.FTZ R105, R105, R6, -R113 ;  /* 0x0000000669697223 */ /* 0x000fe20000010871 */
[----:B------:R-:W-:Y:S02]  /*bb50*/  F2FP.BF16.F32.PACK_AB R13, R67, R66 ;  /* 0x00000042430d723e */ /* 0x000fe400000010ff */
[----:B------:R-:W4:Y:S01]  /*bb60*/  MUFU.EX2 R0, R101 ;  /* 0x0000006500007308 */ /* 0x000f220000000800 */
[----:B------:R-:W-:Y:S01]  /*bb70*/  F2FP.BF16.F32.PACK_AB R15, R90, R68 ;  /* 0x000000445a0f723e */ /* 0x000fe200000010ff */
[----:B0-----:R-:W-:Y:S01]  /*bb80*/  FADD.FTZ R9, R65, R10 ;  /* 0x0000000a41097221 */ /* 0x001fe20000010000 */
[----:B------:R-:W-:-:S05]  /*bb90*/  F2FP.BF16.F32.PACK_AB R10, R36, R35 ;  /* 0x00000023240a723e */ /* 0x000fca00000010ff */
[----:B------:R-:W0:Y:S01]  /*bba0*/  MUFU.EX2 R102, R102 ;  /* 0x0000006600667308 */ /* 0x000e220000000800 */
[----:B------:R3:W-:Y:S01]  /*bbb0*/  STSM.16.M88.4 [R96+0x6000], R12 ;  /* 0x0060000c60007844 */ /* 0x0007e20000000200 */
[----:B-1----:R-:W-:Y:S01]  /*bbc0*/  FADD.FTZ R36, R46, R9 ;  /* 0x000000092e247221 */ /* 0x002fe20000010000 */
[----:B------:R-:W-:Y:S02]  /*bbd0*/  F2FP.BF16.F32.PACK_AB R25, R69, R74 ;  /* 0x0000004a4519723e */ /* 0x000fe400000010ff */
[----:B------:R-:W-:-:S03]  /*bbe0*/  F2FP.BF16.F32.PACK_AB R27, R70, R92 ;  /* 0x0000005c461b723e */ /* 0x000fc600000010ff */
[----:B------:R-:W1:Y:S08]  /*bbf0*/  MUFU.EX2 R103, R103 ;  /* 0x0000006700677308 */ /* 0x000e700000000800 */
[----:B------:R-:W-:Y:S01]  /*bc00*/  MUFU.EX2 R104, R104 ;  /* 0x0000006800687308 */ /* 0x000fe20000000800 */
[----:B---3--:R-:W-:Y:S01]  /*bc10*/  FADD.FTZ R12, R34, R11 ;  /* 0x0000000b220c7221 */ /* 0x008fe20000010000 */
[----:B------:R-:W-:-:S06]  /*bc20*/  FADD.FTZ R15, R61, R36 ;  /* 0x000000243d0f7221 */ /* 0x000fcc0000010000 */
[----:B------:R-:W3:Y:S01]  /*bc30*/  MUFU.EX2 R105, R105 ;  /* 0x0000006900697308 */ /* 0x000ee20000000800 */
[----:B------:R-:W-:Y:S01]  /*bc40*/  FADD.FTZ R11, R21, R12 ;  /* 0x0000000c150b7221 */ /* 0x000fe20000010000 */
[----:B------:R0:W-:Y:S01]  /*bc50*/  STSM.16.M88.4 [R94+0x6000], R24 ;  /* 0x006000185e007844 */ /* 0x0001e20000000200 */
[----:B------:R-:W-:Y:S01]  /*bc60*/  F2FP.BF16.F32.PACK_AB R14, R32, R21 ;  /* 0x00000015200e723e */ /* 0x000fe200000010ff */
[C---:B----4-:R-:W-:Y:S01]  /*bc70*/  FADD.FTZ R21, R0.reuse, R15 ;  /* 0x0000000f00157221 */ /* 0x050fe20000010000 */
[----:B------:R-:W-:Y:S02]  /*bc80*/  F2FP.BF16.F32.PACK_AB R15, R0, R61 ;  /* 0x0000003d000f723e */ /* 0x000fe400000010ff */
[----:B------:R-:W-:Y:S02]  /*bc90*/  F2FP.BF16.F32.PACK_AB R28, R31, R28 ;  /* 0x0000001c1f1c723e */ /* 0x000fe400000010ff */
[----:B------:R-:W-:Y:S02]  /*bca0*/  F2FP.BF16.F32.PACK_AB R30, R29, R30 ;  /* 0x0000001e1d1e723e */ /* 0x000fe400000010ff */
[----:B------:R-:W-:Y:S01]  /*bcb0*/  F2FP.BF16.F32.PACK_AB R29, R93, R71 ;  /* 0x000000475d1d723e */ /* 0x000fe200000010ff */
[----:B0-----:R-:W-:Y:S01]  /*bcc0*/  FADD.FTZ R25, R32, R11 ;  /* 0x0000000b20197221 */ /* 0x001fe20000010000 */
[----:B------:R-:W-:-:S03]  /*bcd0*/  F2FP.BF16.F32.PACK_AB R24, R3, R20 ;  /* 0x000000140318723e */ /* 0x000fc600000010ff */
[----:B------:R-:W-:Y:S01]  /*bce0*/  FADD.FTZ R0, R20, R25 ;  /* 0x0000001914007221 */ /* 0x000fe20000010000 */
[----:B------:R-:W-:Y:S01]  /*bcf0*/  FADD.FTZ R20, R102, R21 ;  /* 0x0000001566147221 */ /* 0x000fe20000010000 */
[----:B------:R-:W-:Y:S02]  /*bd00*/  F2FP.BF16.F32.PACK_AB R31, R78, R75 ;  /* 0x0000004b4e1f723e */ /* 0x000fe400000010ff */
[----:B------:R-:W-:Y:S02]  /*bd10*/  F2FP.BF16.F32.PACK_AB R8, R38, R37 ;  /* 0x000000252608723e */ /* 0x000fe400000010ff */
[----:B------:R-:W-:Y:S02]  /*bd20*/  F2FP.BF16.F32.PACK_AB R9, R82, R79 ;  /* 0x0000004f5209723e */ /* 0x000fe400000010ff */
[----:B------:R-:W-:Y:S02]  /*bd30*/  F2FP.BF16.F32.PACK_AB R11, R64, R83 ;  /* 0x00000053400b723e */ /* 0x000fe400000010ff */
[----:B------:R-:W-:-:S02]  /*bd40*/  F2FP.BF16.F32.PACK_AB R12, R34, R33 ;  /* 0x00000021220c723e */ /* 0x000fc400000010ff */
[----:B------:R-:W-:Y:S02]  /*bd50*/  F2FP.BF16.F32.PACK_AB R13, R46, R65 ;  /* 0x000000412e0d723e */ /* 0x000fe400000010ff */
[C---:B-1----:R-:W-:Y:S01]  /*bd60*/  F2FP.BF16.F32.PACK_AB R25, R103.reuse, R102 ;  /* 0x000000666719723e */ /* 0x042fe200000010ff */
[----:B------:R-:W-:Y:S01]  /*bd70*/  FADD.FTZ R103, R103, R20 ;  /* 0x0000001467677221 */ /* 0x000fe20000010000 */
[----:B------:R-:W-:Y:S02]  /*bd80*/  F2FP.BF16.F32.PACK_AB R26, R4, R7 ;  /* 0x00000007041a723e */ /* 0x000fe400000010ff */
[----:B---3--:R-:W-:Y:S01]  /*bd90*/  F2FP.BF16.F32.PACK_AB R27, R105, R104 ;  /* 0x00000068691b723e */ /* 0x008fe200000010ff */
[----:B------:R0:W-:Y:S01]  /*bda0*/  STSM.16.M88.4 [R115+0x2a800], R28 ;  /* 0x02a8001c73007844 */ /* 0x0001e20000000200 */
[----:B------:R-:W-:Y:S01]  /*bdb0*/  FADD.FTZ R104, R104, R103 ;  /* 0x0000006768687221 */ /* 0x000fe20000010000 */
[----:B------:R-:W-:-:S03]  /*bdc0*/  FADD.FTZ R0, R3, R0 ;  /* 0x0000000003007221 */ /* 0x000fc60000010000 */
[----:B------:R-:W-:Y:S01]  /*bdd0*/  FADD.FTZ R3, R105, R104 ;  /* 0x0000006869037221 */ /* 0x000fe20000010000 */
[----:B------:R-:W-:Y:S01]  /*bde0*/  FADD.FTZ R7, R7, R0 ;  /* 0x0000000007077221 */ /* 0x000fe20000010000 */
[----:B------:R-:W-:-:S03]  /*bdf0*/  IADD3 R0, R120, -0x2, RZ ;  /* 0xfffffffe78007810 */ /* 0x000fc60007ffe0ff */
[----:B------:R0:W-:Y:S01]  /*be00*/  STL [R1+0x14], R3 ;  /* 0x0000140301007387 */ /* 0x0001e20000100800 */
[----:B------:R-:W-:Y:S02]  /*be10*/  IMAD.MOV.U32 R151, RZ, RZ, RZ ;  /* 0x000000ffff977224 */ /* 0x000fe400078e00ff */
[----:B------:R-:W-:Y:S02]  /*be20*/  FADD.FTZ R4, R4, R7 ;  /* 0x0000000704047221 */ /* 0x000fe40000010000 */
        /* <DEDUP_REMOVED lines=30> */
[----:B------:R-:W-:Y:S01]  /*c010*/  IMAD.MOV.U32 R120, RZ, RZ, R151 ;  /* 0x000000ffff787224 */ /* 0x000fe200078e0097 */
[----:B------:R0:W-:Y:S04]  /*c020*/  STSM.16.M88.4 [R43], R8 ;  /* 0x000000082b007844 */ /* 0x0001e80000000200 */
[----:B------:R0:W-:Y:S04]  /*c030*/  STSM.16.M88.4 [R96+0xc000], R12 ;  /* 0x00c0000c60007844 */ /* 0x0001e80000000200 */
[----:B------:R0:W-:Y:S01]  /*c040*/  STSM.16.M88.4 [R94+0xc000], R24 ;  /* 0x00c000185e007844 */ /* 0x0001e20000000200 */
[----:B------:R1:W-:Y:S06]  /*c050*/  MEMBAR.ALL.CTA ;  /* 0x0000000000007992 */ /* 0x0003ec0000008000 */
[----:B-1----:R-:W1:Y:S01]  /*c060*/  FENCE.VIEW.ASYNC.S ;  /* 0x00000000000073c6 */ /* 0x002e620000000000 */
[----:B--2---:R-:W-:Y:S01]  /*c070*/  ISETP.GE.AND P2, PT, R0, R39, PT ;  /* 0x000000270000720c */ /* 0x004fe20003f46270 */
[----:B-1----:R-:W-:-:S12]  /*c080*/  NOP ;  /* 0x0000000000007918 */ /* 0x002fd80000000000 */
[----:B0-----:R-:W-:Y:S05]  /*c090*/  @!P2 BRA `(.L_x_500) ;  /* 0x0000003c0020a947 */ /* 0x001fea0003800000 */
[----:B------:R0:W-:Y:S01]  /*c0a0*/  STL [R1+0x4], R0 ;  /* 0x0000040001007387 */ /* 0x0001e20000100800 */
[----:B------:R-:W-:Y:S02]  /*c0b0*/  IMAD.MOV.U32 R3, RZ, RZ, R54 ;  /* 0x000000ffff037224 */ /* 0x000fe400078e0036 */
[----:B------:R-:W-:Y:S01]  /*c0c0*/  IMAD.MOV.U32 R7, RZ, RZ, R5 ;  /* 0x000000ffff077224 */ /* 0x000fe200078e0005 */
[----:B------:R1:W5:Y:S01]  /*c0d0*/  LDL.LU R8, [R1+0x18] ;  /* 0x0000180001087983 */ /* 0x0003620000300800 */
[----:B------:R-:W-:Y:S02]  /*c0e0*/  CS2R R150, SRZ ;  /* 0x0000000000967805 */ /* 0x000fe4000001ff00 */
[----:B------:R-:W-:Y:S02]  /*c0f0*/  CS2R R148, SRZ ;  /* 0x0000000000947805 */ /* 0x000fe4000001ff00 */
[----:B------:R-:W-:Y:S02]  /*c100*/  CS2R R146, SRZ ;  /* 0x0000000000927805 */ /* 0x000fe4000001ff00 */
[----:B------:R-:W-:-:S02]  /*c110*/  CS2R R144, SRZ ;  /* 0x0000000000907805 */ /* 0x000fc4000001ff00 */
[----:B------:R-:W-:Y:S01]  /*c120*/  CS2R R142, SRZ ;  /* 0x00000000008e7805 */ /* 0x000fe2000001ff00 */
[----:B0-----:R-:W-:Y:S01]  /*c130*/  IMAD.MOV.U32 R0, RZ, RZ, R152 ;  /* 0x000000ffff007224 */ /* 0x001fe200078e0098 */
        /* <DEDUP_REMOVED lines=10> */
[----:B-1----:R-:W-:-:S07]  /*c1e0*/  CS2R R120, SRZ ;  /* 0x0000000000787805 */ /* 0x002fce000001ff00 */
.L_x_510:
[----:B------:R-:W2:Y:S01]  /*c1f0*/  LDL R6, [R1+0x74] ;  /* 0x0000740001067983 */ /* 0x000ea20000100800 */
[----:B------:R-:W-:Y:S01]  /*c200*/  IADD3 R152, R0, 0x1, RZ ;  /* 0x0000000100987810 */ /* 0x000fe20007ffe0ff */
[----:B------:R-:W-:Y:S05]  /*c210*/  YIELD ;  /* 0x0000000000007946 */ /* 0x000fea0003800000 */
[----:B------:R-:W-:-:S04]  /*c220*/  ISETP.NE.AND P3, PT, R152, 0x2, PT ;  /* 0x000000029800780c */ /* 0x000fc80003f65270 */
[----:B------:R-:W-:Y:S02]  /*c230*/  SEL R5, RZ, 0x1, P3 ;  /* 0x00000001ff057807 */ /* 0x000fe40001800000 */
[----:B------:R-:W-:Y:S02]  /*c240*/  SEL R152, R152, RZ, P3 ;  /* 0x000000ff98987207 */ /* 0x000fe40001800000 */
[----:B--2---:R-:W-:Y:S02]  /*c250*/  ISETP.NE.AND P2, PT, R6, RZ, PT ;  /* 0x000000ff0600720c */ /* 0x004fe40003f45270 */
[----:B-----5:R-:W-:-:S05]  /*c260*/  LOP3.LUT R6, R8, R5, RZ, 0x3c, !PT ;  /* 0x0000000508067212 */ /* 0x020fca00078e3cff */
[----:B------:R0:W-:Y:S06]  /*c270*/  STL [R1+0x18], R6 ;  /* 0x0000180601007387 */ /* 0x0001ec0000100800 */
[----:B------:R-:W-:Y:S05]  /*c280*/  @P2 BRA `(.L_x_501) ;  /* 0x0000000000302947 */ /* 0x000fea0003800000 */
[----:B------:R-:W-:Y:S05]  /*c290*/  @!P0 BRA `(.L_x_502) ;  /* 0x0000000000048947 */ /* 0x000fea0003800000 */
[----:B------:R-:W-:Y:S01]  /*c2a0*/  BPT.TRAP 0x1 ;  /* 0x000000040000795c */ /* 0x000fe20000300000 */
.L_x_502:
[----:B------:R-:W-:Y:S01]  /*c2b0*/  IMAD R5, R152, 0x8, R2 ;  /* 0x0000000898057824 */ /* 0x000fe200078e0202 */
[----:B0-----:R-:W-:-:S04]  /*c2c0*/  SHF.L.U32 R6, R6, 0x1f, RZ ;  /* 0x0000001f06067819 */ /* 0x001fc800000006ff */
[----:B------:R0:W1:Y:S01]  /*c2d0*/  SYNCS.PHASECHK.TRANS64.TRYWAIT P3, [R5+URZ+0x30830], R6 ;  /* 0x03083006050075a7 */ /* 0x000062000806017f */
[----:B------:R-:W-:Y:S05]  /*c2e0*/  @!P0 BRA `(.L_x_503) ;  /* 0x0000000000048947 */ /* 0x000fea0003800000 */
[----:B------:R-:W-:Y:S01]  /*c2f0*/  BPT.TRAP 0x1 ;  /* 0x000000040000795c */ /* 0x000fe20000300000 */
.L_x_503:
[----:B------:R-:W-:Y:S04]  /*c300*/  BSSY B0, `(.L_x_501) ;  /* 0x0000004000007945 */ /* 0x000fe80003800000 */
[----:B-1----:R-:W-:Y:S05]  /*c310*/  @P3 BRA `(.L_x_504) ;  /* 0x0000000000083947 */ /* 0x002fea0003800000 */
[----:B------:R-:W1:Y:S02]  /*c320*/  SYNCS.PHASECHK.TRANS64.TRYWAIT P3, [R5+URZ+0x30830], R6 ;  /* 0x03083006050075a7 */ /* 0x000e64000806017f */
[----:B-1----:R-:W-:Y:S05]  /*c330*/  @!P3 BRA `(.L_x_505) ;  /* 0x000000dc006cb947 */ /* 0x002fea0003800000 */
.L_x_504:
[----:B------:R-:W-:Y:S05]  /*c340*/  BSYNC B0 ;  /* 0x0000000000007941 */ /* 0x000fea0003800000 */
.L_x_501:
[----:B01----:R-:W2:Y:S04]  /*c350*/  LDL R6, [R1+0x78] ;  /* 0x0000780001067983 */ /* 0x003ea80000100800 */
[----:B------:R-:W3:Y:S01]  /*c360*/  LDL.64 R20, [R1+0x48] ;  /* 0x0000480001147983 */ /* 0x000ee20000100a00 */
[----:B------:R-:W-:Y:S01]  /*c370*/  IMAD.MOV.U32 R15, RZ, RZ, 0x40000040 ;  /* 0x40000040ff0f7424 */ /* 0x000fe200078e00ff */
[----:B------:R-:W-:Y:S05]  /*c380*/  WARPSYNC.ALL ;  /* 0x0000000000007948 */ /* 0x000fea0003800000 */
[----:B------:R-:W-:Y:S01]  /*c390*/  R2UR UR15, R15 ;  /* 0x000000000f0f72ca */ /* 0x000fe200000e0000 */
[----:B------:R-:W0:Y:S01]  /*c3a0*/  S2R R5, SR_TID.X ;  /* 0x0000000000057919 */ /* 0x000e220000002100 */
[----:B------:R-:W-:-:S02]  /*c3b0*/  IMAD.MOV.U32 R13, RZ, RZ, 0x40000040 ;  /* 0x40000040ff0d7424 */ /* 0x000fc400078e00ff */
[----:B------:R-:W-:-:S03]  /*c3c0*/  IMAD.MOV.U32 R11, RZ, RZ, 0x40000040 ;  /* 0x40000040ff0b7424 */ /* 0x000fc600078e00ff */
[----:B------:R-:W-:Y:S02]  /*c3d0*/  R2UR UR11, R13 ;  /* 0x000000000d0b72ca */ /* 0x000fe400000e0000 */
[----:B0-----:R-:W-:-:S05]  /*c3e0*/  SHF.R.U32.HI R5, RZ, 0x7, R5 ;  /* 0x00000007ff057819 */ /* 0x001fca0000011605 */
[----:B------:R-:W-:-:S05]  /*c3f0*/  VIADD R5, R5, 0x8 ;  /* 0x0000000805057836 */ /* 0x000fca0000000000 */
[----:B------:R0:W-:Y:S01]  /*c400*/  BAR.SYNC.DEFER_BLOCKING R5, 0x100 ;  /* 0x000400050000751d */ /* 0x0001e20000010000 */
[----:B------:R-:W-:-:S05]  /*c410*/  R2UR UR7, R11 ;  /* 0x000000000b0772ca */ /* 0x000fca00000e0000 */
[----:B------:R-:W-:Y:S01]  /*c420*/  WARPGROUP.ARRIVE ;  /* 0x00000000000079c5 */ /* 0x000fe20000000000 */
[----:B--2---:R-:W-:-:S04]  /*c430*/  IMAD R10, R152, 0x600, R6 ;  /* 0x00000600980a7824 */ /* 0x004fc800078e0206 */
[----:B------:R-:W-:-:S05]  /*c440*/  VIADD R14, R10, 0x4 ;  /* 0x000000040a0e7836 */ /* 0x000fca0000000000 */
[----:B------:R-:W-:Y:S02]  /*c450*/  R2UR UR14, R14 ;  /* 0x000000000e0e72ca */ /* 0x000fe400000e0000 */
[----:B------:R-:W2:Y:S01]  /*c460*/  LDL.64 R14, [R1+0x60] ;  /* 0x00006000010e7983 */ /* 0x000ea20000100a00 */
[----:B------:R-:W-:-:S05]  /*c470*/  VIADD R12, R10, 0x2 ;  /* 0x000000020a0c7836 */ /* 0x000fca0000000000 */
[----:B------:R-:W-:Y:S02]  /*c480*/  R2UR UR10, R12 ;  /* 0x000000000c0a72ca */ /* 0x000fe400000e0000 */
[----:B------:R-:W4:Y:S01]  /*c490*/  LDL.64 R12, [R1+0x58] ;  /* 0x00005800010c7983 */ /* 0x000f220000100a00 */
[----:B---3--:R-:W-:Y:S02]  /*c4a0*/  R2UR UR4, R20 ;  /* 0x00000000140472ca */ /* 0x008fe400000e0000 */
[----:B------:R-:W-:Y:S02]  /*c4b0*/  R2UR UR5, R21 ;  /* 0x00000000150572ca */ /* 0x000fe400000e0000 */
[----:B------:R-:W-:Y:S01]  /*c4c0*/  R2UR UR6, R10 ;  /* 0x000000000a0672ca */ /* 0x000fe200000e0000 */
[----:B------:R-:W3:-:S12]  /*c4d0*/  LDL.64 R20, [R1+0x50] ;  /* 0x0000500001147983 */ /* 0x000ed80000100a00 */
[----:B------:R-:W-:Y:S03]  /*c4e0*/  HGMMA.64x192x16.F32.BF16 R24, gdesc[UR4], RZ, !UPT, gsb0 ;  /* 0x02e00000041879f0 */ /* 0x000fe6000c0018ff */
[----:B------:R-:W-:Y:S02]  /*c4f0*/  WARPGROUP.DEPBAR.LE gsb0, 0x0 ;  /* 0x00008000000079c5 */ /* 0x000fe40000010000 */
[----:B------:R-:W-:Y:S01]  /*c500*/  WARPGROUP.ARRIVE ;  /* 0x00000000000079c5 */ /* 0x000fe20000000000 */
[----:B--2---:R-:W-:Y:S02]  /*c510*/  R2UR UR8, R14 ;  /* 0x000000000e0872ca */ /* 0x004fe400000e0000 */
[----:B------:R-:W-:-:S13]  /*c520*/  R2UR UR9, R15 ;  /* 0x000000000f0972ca */ /* 0x000fda00000e0000 */
[----:B------:R-:W-:Y:S01]  /*c530*/  HGMMA.64x192x16.F32.BF16 R24, gdesc[UR8], R24, gsb0 ;  /* 0x02e00000081879f0 */ /* 0x000fe20008001818 */
[----:B----4-:R-:W-:Y:S02]  /*c540*/  R2UR UR12, R12 ;  /* 0x000000000c0c72ca */ /* 0x010fe400000e0000 */
[----:B------:R-:W-:Y:S01]  /*c550*/  R2UR UR13, R13 ;  /* 0x000000000d0d72ca */ /* 0x000fe200000e0000 */
[----:B------:R-:W-:Y:S01]  /*c560*/  VIADD R10, R10, 0x6 ;  /* 0x000000060a0a7836 */ /* 0x000fe20000000000 */
[----:B------:R-:W-:Y:S02]  /*c570*/  R2UR UR19, R11 ;  /* 0x000000000b1372ca */ /* 0x000fe400000e0000 */
[----:B---3--:R-:W-:Y:S02]  /*c580*/  R2UR UR16, R20 ;  /* 0x00000000141072ca */ /* 0x008fe400000e0000 */
[----:B------:R-:W-:Y:S02]  /*c590*/  R2UR UR18, R10 ;  /* 0x000000000a1272ca */ /* 0x000fe400000e0000 */
[----:B------:R-:W-:Y:S01]  /*c5a0*/  R2UR UR17, R21 ;  /* 0x00000000151172ca */ /* 0x000fe200000e0000 */
[----:B------:R-:W-:-:S02]  /*c5b0*/  WARPGROUP.DEPBAR.LE gsb0, 0x0 ;  /* 0x00008000000079c5 */ /* 0x000fc40000010000 */
[----:B------:R-:W-:-:S06]  /*c5c0*/  WARPGROUP.ARRIVE ;  /* 0x00000000000079c5 */ /* 0x000fcc0000000000 */
        /* <DEDUP_REMOVED lines=8> */
.L_x_507:
[----:B------:R-:W-:Y:S02]  /*c650*/  SHF.L.U32 R5, R8, 0x1f, RZ ;  /* 0x0000001f08057819 */ /* 0x000fe400000006ff */
[----:B------:R-:W-:-:S04]  /*c660*/  LEA R6, R0, R2, 0x3 ;  /* 0x0000000200067211 */ /* 0x000fc800078e18ff */
[----:B------:R0:W1:Y:S01]  /*c670*/  SYNCS.PHASECHK.TRANS64.TRYWAIT P2, [R6+URZ+0x30850], R5 ;  /* 0x03085005060075a7 */ /* 0x000062000804017f */
[----:B------:R-:W-:Y:S05]  /*c680*/  @!P0 BRA `(.L_x_508) ;  /* 0x0000000000048947 */ /* 0x000fea0003800000 */
[----:B------:R-:W-:Y:S01]  /*c690*/  BPT.TRAP 0x1 ;  /* 0x000000040000795c */ /* 0x000fe20000300000 */
.L_x_508:
[----:B-1----:R-:W-:Y:S05]  /*c6a0*/  @P2 BRA `(.L_x_506) ;  /* 0x0000000000082947 */ /* 0x002fea0003800000 */
[----:B------:R-:W1:Y:S02]  /*c6b0*/  SYNCS.PHASECHK.TRANS64.TRYWAIT P2, [R6+URZ+0x30850], R5 ;  /* 0x03085005060075a7 */ /* 0x000e64000804017f */
[----:B-1----:R-:W-:Y:S05]  /*c6c0*/  @!P2 BRA `(.L_x_509) ;  /* 0x000000d8009ca947 */ /* 0x002fea0003800000 */
.L_x_506:
[----:B------:R-:W-:Y:S05]  /*c6d0*/  WARPSYNC.ALL ;  /* 0x0000000000007948 */ /* 0x000fea0003800000 */
[----:B------:R-:W-:Y:S01]  /*c6e0*/  ULDC UR4, c[0x0][0x9d8] ;  /* 0x0002760000047ab9 */ /* 0x000fe20000000800 */
[----:B------:R-:W-:Y:S01]  /*c6f0*/  ULDC UR5, c[0x0][0x988] ;  /* 0x0002620000057ab9 */ /* 0x000fe20000000800 */
[----:B------:R-:W-:Y:S01]  /*c700*/  FMUL.FTZ R25, R25, UR4 ;  /* 0x0000000419197c20 */ /* 0x000fe20008410000 */
[----:B------:R-:W-:Y:S01]  /*c710*/  FMUL.FTZ R26, R26, UR4 ;  /* 0x000000041a1a7c20 */ /* 0x000fe20008410000 */
[----:B------:R-:W-:Y:S01]  /*c720*/  FMUL.FTZ R28, R28, UR4 ;  /* 0x000000041c1c7c20 */ /* 0x000fe20008410000 */
[----:B------:R-:W-:Y:S01]  /*c730*/  FMUL.FTZ R24, R24, UR4 ;  /* 0x0000000418187c20 */ /* 0x000fe20008410000 */
[----:B------:R-:W-:Y:S01]  /*c740*/  FMUL.FTZ R27, R27, UR4 ;  /* 0x000000041b1b7c20 */ /* 0x000fe20008410000 */
[----:B------:R2:W3:Y:S01]  /*c750*/  MUFU.TANH R14, R25 ;  /* 0x00000019000e7308 */ /* 0x0004e20000002400 */
[----:B------:R-:W-:Y:S01]  /*c760*/  FMUL.FTZ R157, R29, UR4 ;  /* 0x000000041d9d7c20 */ /* 0x000fe20008410000 */
[----:B------:R-:W-:Y:S01]  /*c770*/  FMUL.FTZ R13, R69, UR4 ;  /* 0x00000004450d7c20 */ /* 0x000fe20008410000 */
[----:B------:R-:W-:Y:S01]  /*c780*/  FMUL.FTZ R34, R34, UR4 ;  /* 0x0000000422227c20 */ /* 0x000fe20008410000 */
[----:B------:R-:W-:Y:S01]  /*c790*/  FMUL.FTZ R21, R41, UR4 ;  /* 0x0000000429157c20 */ /* 0x000fe20008410000 */
[----:B------:R-:W-:Y:S01]  /*c7a0*/  FMUL.FTZ R20, R45, UR4 ;  /* 0x000000042d147c20 */ /* 0x000fe20008410000 */
[----:B------:R-:W-:Y:S01]  /*c7b0*/  FMUL.FTZ R11, R49, UR4 ;  /* 0x00000004310b7c20 */ /* 0x000fe20008410000 */
[----:B------:R-:W-:Y:S01]  /*c7c0*/  FMUL.FTZ R35, R35, UR4 ;  /* 0x0000000423237c20 */ /* 0x000fe20008410000 */
[----:B01----:R0:W-:Y:S01]  /*c7d0*/  MUFU.TANH R5, R26 ;  /* 0x0000001a00057308 */ /* 0x0031e20000002400 */
[----:B--2---:R-:W-:Y:S01]  /*c7e0*/  FMUL.FTZ R25, R33, UR4 ;  /* 0x0000000421197c20 */ /* 0x004fe20008410000 */
[----:B------:R-:W-:Y:S01]  /*c7f0*/  FMUL.FTZ R10, R53, UR4 ;  /* 0x00000004350a7c20 */ /* 0x000fe20008410000 */
[----:B------:R-:W-:Y:S01]  /*c800*/  FMUL.FTZ R53, R57, UR4 ;  /* 0x0000000439357c20 */ /* 0x000fe20008410000 */
[----:B------:R-:W-:Y:S01]  /*c810*/  FMUL.FTZ R49, R60, UR4 ;  /* 0x000000043c317c20 */ /* 0x000fe20008410000 */
[----:B------:R-:W-:Y:S01]  /*c820*/  FMUL.FTZ R30, R30, UR4 ;  /* 0x000000041e1e7c20 */ /* 0x000fe20008410000 */
[----:B------:R-:W-:Y:S01]  /*c830*/  FMUL.FTZ R38, R38, UR4 ;  /* 0x0000000426267c20 */ /* 0x000fe20008410000 */
[----:B------:R-:W-:Y:S01]  /*c840*/  FMUL.FTZ R12, R65, UR4 ;  /* 0x00000004410c7c20 */ /* 0x000fe20008410000 */
[----:B------:R-:W1:Y:S01]  /*c850*/  MUFU.TANH R8, R28 ;  /* 0x0000001c00087308 */ /* 0x000e620000002400 */
[----:B0-----:R-:W-:Y:S01]  /*c860*/  FMUL.FTZ R26, R32, UR4 ;  /* 0x00000004201a7c20 */ /* 0x001fe20008410000 */
[----:B---3--:R-:W-:-:S02]  /*c870*/  IMAD.MOV.U32 R69, RZ, RZ, R14 ;  /* 0x000000ffff457224 */ /* 0x008fc400078e000e */
[----:B------:R-:W-:Y:S01]  /*c880*/  FMUL.FTZ R14, R72, UR4 ;  /* 0x00000004480e7c20 */ /* 0x000fe20008410000 */
[----:B------:R-:W-:Y:S01]  /*c890*/  FMUL.FTZ R31, R31, UR4 ;  /* 0x000000041f1f7c20 */ /* 0x000fe20008410000 */
[----:B------:R-:W-:Y:S01]  /*c8a0*/  FMUL.FTZ R41, R80, UR4 ;  /* 0x0000000450297c20 */ /* 0x000fe20008410000 */
[----:B------:R-:W-:Y:S01]  /*c8b0*/  FMUL.FTZ R45, R81, UR4 ;  /* 0x00000004512d7c20 */ /* 0x000fe20008410000 */
[----:B------:R-:W-:Y:S01]  /*c8c0*/  FMUL.FTZ R57, R100, UR4 ;  /* 0x0000000464397c20 */ /* 0x000fe20008410000 */
[----:B------:R0:W2:Y:S01]  /*c8d0*/  MUFU.TANH R6, R24 ;  /* 0x0000001800067308 */ /* 0x0000a20000002400 */
[----:B------:R-:W-:Y:S01]  /*c8e0*/  FMUL.FTZ R60, R101, UR4 ;  /* 0x00000004653c7c20 */ /* 0x000fe20008410000 */
[----:B------:R-:W-:Y:S01]  /*c8f0*/  FMUL.FTZ R105, R105, UR4 ;  /* 0x0000000469697c20 */ /* 0x000fe20008410000 */
[----:B------:R-:W-:Y:S01]  /*c900*/  FMUL.FTZ R108, R108, UR4 ;  /* 0x000000046c6c7c20 */ /* 0x000fe20008410000 */
[----:B------:R-:W-:Y:S01]  /*c910*/  FMUL.FTZ R109, R109, UR4 ;  /* 0x000000046d6d7c20 */ /* 0x000fe20008410000 */
[----:B------:R-:W-:Y:S01]  /*c920*/  FMUL.FTZ R59, R59, UR4 ;  /* 0x000000043b3b7c20 */ /* 0x000fe20008410000 */
[----:B------:R-:W-:Y:S01]  /*c930*/  FMUL.FTZ R51, R51, UR4 ;  /* 0x0000000433337c20 */ /* 0x000fe20008410000 */
[----:B------:R-:W-:Y:S01]  /*c940*/  FMUL.FTZ R50, R50, UR4 ;  /* 0x0000000432327c20 */ /* 0x000fe20008410000 */
[----:B------:R3:W4:Y:S01]  /*c950*/  MUFU.TANH R9, R27 ;  /* 0x0000001b00097308 */ /* 0x0007220000002400 */
[----:B-1----:R-:W-:-:S02]  /*c960*/  IMAD.MOV.U32 R33, RZ, RZ, R8 ;  /* 0x000000ffff217224 */ /* 0x002fc400078e0008 */
[----:B0-----:R-:W-:Y:S01]  /*c970*/  FMUL.FTZ R24, R37, UR4 ;  /* 0x0000000425187c20 */ /* 0x001fe20008410000 */
[----:B------:R-:W-:Y:S01]  /*c980*/  FMUL.FTZ R8, R40, UR4 ;  /* 0x0000000428087c20 */ /* 0x000fe20008410000 */
[----:B------:R-:W-:Y:S01]  /*c990*/  FMUL.FTZ R37, R52, UR4 ;  /* 0x0000000434257c20 */ /* 0x000fe20008410000 */
[----:B------:R-:W-:Y:S02]  /*c9a0*/  IMAD.MOV.U32 R72, RZ, RZ, R33 ;  /* 0x000000ffff487224 */ /* 0x000fe400078e0021 */
[----:B------:R-:W-:Y:S01]  /*c9b0*/  FMUL.FTZ R52, R61, UR4 ;  /* 0x000000043d347c20 */ /* 0x000fe20008410000 */
[----:B------:R-:W-:Y:S01]  /*c9c0*/  FMUL.FTZ R33, R88, UR4 ;  /* 0x0000000458217c20 */ /* 0x000fe20008410000 */
[----:B------:R-:W0:Y:S01]  /*c9d0*/  MUFU.TANH R157, R157 ;  /* 0x0000009d009d7308 */ /* 0x000e220000002400 */
[----:B---3--:R-:W-:Y:S01]  /*c9e0*/  FMUL.FTZ R27, R48, UR4 ;  /* 0x00000004301b7c20 */ /* 0x008fe20008410000 */
[----:B------:R-:W-:Y:S01]  /*c9f0*/  FMUL.FTZ R48, R68, UR4 ;  /* 0x0000000444307c20 */ /* 0x000fe20008410000 */
[----:B------:R-:W-:Y:S01]  /*ca00*/  IMAD.MOV.U32 R68, RZ, RZ, R5 ;  /* 0x000000ffff447224 */ /* 0x000fe200078e0005 */
[----:B--2---:R-:W-:Y:S01]  /*ca10*/  FMNMX.FTZ R5, R6, R7, !PT ;  /* 0x0000000706057209 */ /* 0x004fe20007810000 */
[----:B------:R-:W-:Y:S01]  /*ca20*/  FMUL.FTZ R40, R89, UR4 ;  /* 0x0000000459287c20 */ /* 0x000fe20008410000 */
[----:B------:R-:W-:Y:S01]  /*ca30*/  FMUL.FTZ R61, R113, UR4 ;  /* 0x00000004713d7c20 */ /* 0x000fe20008410000 */
[----:B------:R-:W-:Y:S01]  /*ca40*/  FMUL.FTZ R88, R54, UR4 ;  /* 0x0000000436587c20 */ /* 0x000fe20008410000 */
[----:B------:R-:W1:Y:S01]  /*ca50*/  MUFU.TANH R26, R26 ;  /* 0x0000001a001a7308 */ /* 0x000e620000002400 */
[----:B----4-:R-:W-:-:S02]  /*ca60*/  IMAD.MOV.U32 R32, RZ, RZ, R9 ;  /* 0x000000ffff207224 */ /* 0x010fc400078e0009 */
[----:B------:R-:W-:Y:S01]  /*ca70*/  FMUL.FTZ R9, R36, UR4 ;  /* 0x0000000424097c20 */ /* 0x000fe20008410000 */
[----:B------:R-:W-:Y:S01]  /*ca80*/  FMNMX.FTZ R5, R69, R5, !PT ;  /* 0x0000000545057209 */ /* 0x000fe20007810000 */
[----:B------:R-:W-:Y:S01]  /*ca90*/  FMUL.FTZ R36, R93, UR4 ;  /* 0x000000045d247c20 */ /* 0x000fe20008410000 */
[----:B------:R-:W-:Y:S01]  /*caa0*/  FMUL.FTZ R93, R39, UR4 ;  /* 0x00000004275d7c20 */ /* 0x000fe20008410000 */
[----:B------:R-:W-:Y:S01]  /*cab0*/  IMAD.MOV.U32 R39, RZ, RZ, R69 ;  /* 0x000000ffff277224 */ /* 0x000fe200078e0045 */
[----:B------:R-:W-:Y:S01]  /*cac0*/  FMNMX.FTZ R5, R72, R5, !PT ;  /* 0x0000000548057209 */ /* 0x000fe20007810000 */
[----:B------:R-:W2:Y:S01]  /*cad0*/  MUFU.TANH R25, R25 ;  /* 0x0000001900197308 */ /* 0x000ea20000002400 */
[----:B------:R-:W-:Y:S01]  /*cae0*/  FMUL.FTZ R89, R55, UR4 ;  /* 0x0000000437597c20 */ /* 0x000fe20008410000 */
[----:B------:R-:W-:Y:S01]  /*caf0*/  FMUL.FTZ R62, R62, UR4 ;  /* 0x000000043e3e7c20 */ /* 0x000fe20008410000 */
[----:B0-----:R-:W-:Y:S01]  /*cb00*/  FMNMX.FTZ R5, R157, R5, !PT ;  /* 0x000000059d057209 */ /* 0x001fe20007810000 */
[----:B------:R-:W-:Y:S01]  /*cb10*/  FMUL.FTZ R47, R47, UR4 ;  /* 0x000000042f2f7c20 */ /* 0x000fe20008410000 */
[----:B------:R-:W-:-:S03]  /*cb20*/  FMUL.FTZ R90, R90, UR4 ;  /* 0x000000045a5a7c20 */ /* 0x000fc60008410000 */
[----:B------:R-:W0:Y:S01]  /*cb30*/  MUFU.TANH R9, R9 ;  /* 0x0000000900097308 */ /* 0x000e220000002400 */
[----:B-1----:R-:W-:-:S07]  /*cb40*/  FMNMX.FTZ R5, R26, R5, !PT ;  /* 0x000000051a057209 */ /* 0x002fce0007810000 */
[----:B------:R-:W1:Y:S01]  /*cb50*/  MUFU.TANH R24, R24 ;  /* 0x0000001800187308 */ /* 0x000e620000002400 */
[----:B--2---:R-:W-:-:S07]  /*cb60*/  FMNMX.FTZ R5, R25, R5, !PT ;  /* 0x0000000519057209 */ /* 0x004fce0007810000 */
[----:B------:R-:W2:Y:S01]  /*cb70*/  MUFU.TANH R8, R8 ;  /* 0x0000000800087308 */ /* 0x000ea20000002400 */
[----:B0-----:R-:W-:-:S07]  /*cb80*/  FMNMX.FTZ R5, R9, R5, !PT ;  /* 0x0000000509057209 */ /* 0x001fce0007810000 */
[----:B------:R0:W-:Y:S01]  /*cb90*/  MUFU.TANH R28, R34 ;  /* 0x00000022001c7308 */ /* 0x0001e20000002400 */
[----:B-1----:R-:W-:-:S07]  /*cba0*/  FMNMX.FTZ R5, R24, R5, !PT ;  /* 0x0000000518057209 */ /* 0x002fce0007810000 */
[----:B------:R-:W1:Y:S01]  /*cbb0*/  MUFU.TANH R21, R21 ;  /* 0x0000001500157308 */ /* 0x000e620000002400 */
[----:B0-----:R-:W-:Y:S01]  /*cbc0*/  FMUL.FTZ R34, R44, UR4 ;  /* 0x000000042c227c20 */ /* 0x001fe20008410000 */
[----:B--2---:R-:W-:Y:S01]  /*cbd0*/  FMNMX.FTZ R5, R8, R5, !PT ;  /* 0x0000000508057209 */ /* 0x004fe20007810000 */
[----:B------:R-:W-:Y:S01]  /*cbe0*/  FMUL.FTZ R44, R85, UR4 ;  /* 0x00000004552c7c20 */ /* 0x000fe20008410000 */
[----:B------:R-:W-:-:S04]  /*cbf0*/  FMUL.FTZ R85, R63, UR4 ;  /* 0x000000043f557c20 */ /* 0x000fc80008410000 */
[----:B------:R-:W0:Y:S08]  /*cc00*/  MUFU.TANH R34, R34 ;  /* 0x0000002200227308 */ /* 0x000e300000002400 */
        /* <DEDUP_REMOVED lines=8> */
[----:B------:R1:W3:Y:S01]  /*cc90*/  MUFU.TANH R155, R35 ;  /* 0x00000023009b7308 */ /* 0x0002e20000002400 */
[----:B0-----:R-:W-:-:S07]  /*cca0*/  FMNMX.FTZ R5, R11, R5, !PT ;  /* 0x000000050b057209 */ /* 0x001fce0007810000 */
[----:B------:R-:W0:Y:S01]  /*ccb0*/  MUFU.TANH R10, R10 ;  /* 0x0000000a000a7308 */ /* 0x000e220000002400 */
[----:B-1----:R-:W-:Y:S01]  /*ccc0*/  FMUL.FTZ R35, R56, UR4 ;  /* 0x0000000438237c20 */ /* 0x002fe20008410000 */
[----:B--2---:R-:W-:Y:S01]  /*ccd0*/  FMNMX.FTZ R5, R37, R5, !PT ;  /* 0x0000000525057209 */ /* 0x004fe20007810000 */
[----:B------:R-:W-:-:S05]  /*cce0*/  FMUL.FTZ R56, R97, UR4 ;  /* 0x0000000461387c20 */ /* 0x000fca0008410000 */
[----:B------:R-:W1:Y:S01]  /*ccf0*/  MUFU.TANH R35, R35 ;  /* 0x0000002300237308 */ /* 0x000e620000002400 */
[----:B---3--:R-:W-:Y:S02]  /*cd00*/  IMAD.MOV.U32 R81, RZ, RZ, R155 ;  /* 0x000000ffff517224 */ /* 0x008fe400078e009b */
[----:B------:R-:W-:-:S05]  /*cd10*/  FMUL.FTZ R155, R112, UR4 ;  /* 0x00000004709b7c20 */ /* 0x000fca0008410000 */
[----:B------:R-:W2:Y:S01]  /*cd20*/  MUFU.TANH R53, R53 ;  /* 0x0000003500357308 */ /* 0x000ea20000002400 */
[----:B0-----:R-:W-:-:S07]  /*cd30*/  FMNMX.FTZ R5, R10, R5, !PT ;  /* 0x000000050a057209 */ /* 0x001fce0007810000 */
[----:B------:R-:W0:Y:S01]  /*cd40*/  MUFU.TANH R49, R49 ;  /* 0x0000003100317308 */ /* 0x000e220000002400 */
[----:B-1----:R-:W-:-:S07]  /*cd50*/  FMNMX.FTZ R5, R35, R5, !PT ;  /* 0x0000000523057209 */ /* 0x002fce0007810000 */
[----:B------:R1:W-:Y:S01]  /*cd60*/  MUFU.TANH R29, R30 ;  /* 0x0000001e001d7308 */ /* 0x0003e20000002400 */
[----:B--2---:R-:W-:-:S07]  /*cd70*/  FMNMX.FTZ R5, R53, R5, !PT ;  /* 0x0000000535057209 */ /* 0x004fce0007810000 */
[----:B------:R2:W3:Y:S01]  /*cd80*/  MUFU.TANH R15, R38 ;  /* 0x00000026000f7308 */ /* 0x0004e20000002400 */
[----:B-1----:R-:W-:Y:S01]  /*cd90*/  FMUL.FTZ R30, R64, UR4 ;  /* 0x00000004401e7c20 */ /* 0x002fe20008410000 */
[----:B0-----:R-:W-:Y:S01]  /*cda0*/  FMNMX.FTZ R5, R49, R5, !PT ;  /* 0x0000000531057209 */ /* 0x001fe20007810000 */
[----:B------:R-:W-:Y:S01]  /*cdb0*/  FMUL.FTZ R64, R116, UR4 ;  /* 0x0000000474407c20 */ /* 0x000fe20008410000 */
[----:B------:R-:W-:-:S04]  /*cdc0*/  IMAD.MOV.U32 R116, RZ, RZ, R81 ;  /* 0x000000ffff747224 */ /* 0x000fc800078e0051 */
[----:B------:R-:W0:Y:S01]  /*cdd0*/  MUFU.TANH R52, R52 ;  /* 0x0000003400347308 */ /* 0x000e220000002400 */
[----:B--2---:R-:W-:Y:S01]  /*cde0*/  FMUL.FTZ R38, R96, UR4 ;  /* 0x0000000460267c20 */ /* 0x004fe20008410000 */
[----:B------:R-:W-:-:S06]  /*cdf0*/  FMUL.FTZ R96, R104, UR4 ;  /* 0x0000000468607c20 */ /* 0x000fcc0008410000 */
[----:B------:R-:W1:Y:S01]  /*ce00*/  MUFU.TANH R30, R30 ;  /* 0x0000001e001e7308 */ /* 0x000e620000002400 */
[----:B---3--:R-:W-:Y:S02]  /*ce10*/  IMAD.MOV.U32 R65, RZ, RZ, R15 ;  /* 0x000000ffff417224 */ /* 0x008fe400078e000f */
[----:B------:R-:W-:Y:S01]  /*ce20*/  FMUL.FTZ R15, R73, UR4 ;  /* 0x00000004490f7c20 */ /* 0x000fe20008410000 */
[----:B------:R-:W-:Y:S02]  /*ce30*/  IMAD.MOV.U32 R73, RZ, RZ, R28 ;  /* 0x000000ffff497224 */ /* 0x000fe400078e001c */
[----:B------:R-:W-:Y:S01]  /*ce40*/  FMUL.FTZ R28, R76, UR4 ;  /* 0x000000044c1c7c20 */ /* 0x000fe20008410000 */
[----:B------:R-:W-:Y:S02]  /*ce50*/  IMAD.MOV.U32 R76, RZ, RZ, R29 ;  /* 0x000000ffff4c7224 */ /* 0x000fe400078e001d */
[----:B------:R-:W-:Y:S01]  /*ce60*/  FMUL.FTZ R29, R77, UR4 ;  /* 0x000000044d1d7c20 */ /* 0x000fe20008410000 */
[----:B------:R-:W-:Y:S01]  /*ce70*/  MOV R77, R32 ;  /* 0x00000020004d7202 */ /* 0x000fe20000000f00 */
[----:B------:R-:W2:Y:S01]  /*ce80*/  MUFU.TANH R12, R12 ;  /* 0x0000000c000c7308 */ /* 0x000ea20000002400 */
[----:B0-----:R-:W-:Y:S01]  /*ce90*/  FMNMX.FTZ R5, R52, R5, !PT ;  /* 0x0000000534057209 */ /* 0x001fe20007810000 */
[----:B------:R-:W-:Y:S01]  /*cea0*/  FMUL.FTZ R32, R92, UR4 ;  /* 0x000000045c207c20 */ /* 0x000fe20008410000 */
[----:B------:R-:W-:-:S02]  /*ceb0*/  IMAD.MOV.U32 R97, RZ, RZ, R76 ;  /* 0x000000ffff617224 */ /* 0x000fc400078e004c */
[----:B------:R-:W-:Y:S01]  /*cec0*/  FMUL.FTZ R92, R43, UR4 ;  /* 0x000000042b5c7c20 */ /* 0x000fe20008410000 */
[----:B------:R-:W-:Y:S02]  /*ced0*/  IMAD.MOV.U32 R76, RZ, RZ, R65 ;  /* 0x000000ffff4c7224 */ /* 0x000fe400078e0041 */
[----:B------:R-:W-:Y:S01]  /*cee0*/  FMUL.FTZ R65, R117, UR4 ;  /* 0x0000000475417c20 */ /* 0x000fe20008410000 */
[----:B------:R-:W-:Y:S01]  /*cef0*/  IMAD.MOV.U32 R101, RZ, RZ, R77 ;  /* 0x000000ffff657224 */ /* 0x000fe200078e004d */
[----:B------:R-:W0:Y:S01]  /*cf00*/  MUFU.TANH R48, R48 ;  /* 0x0000003000307308 */ /* 0x000e220000002400 */
[----:B-1----:R-:W-:Y:S01]  /*cf10*/  FMNMX.FTZ R5, R30, R5, !PT ;  /* 0x000000051e057209 */ /* 0x002fe20007810000 */
[----:B------:R-:W-:Y:S01]  /*cf20*/  FMUL.FTZ R77, R42, UR4 ;  /* 0x000000042a4d7c20 */ /* 0x000fe20008410000 */
[----:B------:R-:W-:Y:S01]  /*cf30*/  IMAD.MOV.U32 R42, RZ, RZ, R6 ;  /* 0x000000ffff2a7224 */ /* 0x000fe200078e0006 */
[----:B------:R-:W-:Y:S01]  /*cf40*/  MOV R117, R72 ;  /* 0x0000004800757202 */ /* 0x000fe20000000f00 */
[----:B------:R-:W-:Y:S01]  /*cf50*/  FMUL.FTZ R72, R58, UR4 ;  /* 0x000000043a487c20 */ /* 0x000fe20008410000 */
[----:B------:R-:W-:-:S02]  /*cf60*/  IMAD.MOV.U32 R81, RZ, RZ, R73 ;  /* 0x000000ffff517224 */ /* 0x000fc400078e0049 */
[----:B------:R-:W-:Y:S01]  /*cf70*/  FMUL.FTZ R73, R46, UR4 ;  /* 0x000000042e497c20 */ /* 0x000fe20008410000 */
[----:B------:R-:W1:Y:S01]  /*cf80*/  MUFU.TANH R13, R13 ;  /* 0x0000000d000d7308 */ /* 0x000e620000002400 */
[----:B--2---:R-:W-:-:S07]  /*cf90*/  FMNMX.FTZ R5, R12, R5, !PT ;  /* 0x000000050c057209 */ /* 0x004fce0007810000 */
[----:B------:R-:W2:Y:S01]  /*cfa0*/  MUFU.TANH R31, R31 ;  /* 0x0000001f001f7308 */ /* 0x000ea20000002400 */
[----:B0-----:R-:W-:-:S07]  /*cfb0*/  FMNMX.FTZ R5, R48, R5, !PT ;  /* 0x0000000530057209 */ /* 0x001fce0007810000 */
[----:B------:R-:W0:Y:S01]  /*cfc0*/  MUFU.TANH R14, R14 ;  /* 0x0000000e000e7308 */ /* 0x000e220000002400 */
[----:B-1----:R-:W-:-:S07]  /*cfd0*/  FMNMX.FTZ R5, R13, R5, !PT ;  /* 0x000000050d057209 */ /* 0x002fce0007810000 */
[----:B------:R-:W1:Y:S01]  /*cfe0*/  MUFU.TANH R15, R15 ;  /* 0x0000000f000f7308 */ /* 0x000e620000002400 */
[----:B--2---:R-:W-:Y:S02]  /*cff0*/  IMAD.MOV.U32 R80, RZ, RZ, R31 ;  /* 0x000000ffff507224 */ /* 0x004fe400078e001f */
[----:B------:R-:W-:Y:S02]  /*d000*/  FMUL.FTZ R31, R84, UR4 ;  /* 0x00000004541f7c20 */ /* 0x000fe40008410000 */
[----:B------:R-:W-:Y:S02]  /*d010*/  IMAD.MOV.U32 R104, RZ, RZ, R80 ;  /* 0x000000ffff687224 */ /* 0x000fe400078e0050 */
[----:B------:R-:W-:Y:S01]  /*d020*/  FMUL.FTZ R80, R66, UR4 ;  /* 0x0000000442507c20 */ /* 0x000fe20008410000 */
        /* <DEDUP_REMOVED lines=44> */
[----:B------:R-:W-:Y:S01]  /*d2f0*/  MUFU.TANH R100, R59 ;  /* 0x0000003b00647308 */ /* 0x000fe20000002400 */
[----:B-1----:R-:W-:-:S07]  /*d300*/  FMNMX.FTZ R5, R64, R5, !PT ;  /* 0x0000000540057209 */ /* 0x002fce0007810000 */
[----:B------:R-:W0:Y:S01]  /*d310*/  MUFU.TANH R69, R51 ;  /* 0x0000003300457308 */ /* 0x000e220000002400 */
[----:B--2---:R-:W-:-:S05]  /*d320*/  FMNMX.FTZ R5, R65, R5, !PT ;  /* 0x0000000541057209 */ /* 0x004fca0007810000 */
[----:B------:R-:W1:Y:S02]  /*d330*/  SHFL.BFLY PT, R6, R5, 0x2, 0x1f ;  /* 0x0c401f0005067f89 */ /* 0x000e6400000e0000 */
[----:B------:R-:W-:Y:S08]  /*d340*/  MUFU.TANH R112, R50 ;  /* 0x0000003200707308 */ /* 0x000ff00000002400 */
[----:B------:R-:W-:Y:S08]  /*d350*/  MUFU.TANH R93, R93 ;  /* 0x0000005d005d7308 */ /* 0x000ff00000002400 */
[----:B------:R2:W-:Y:S01]  /*d360*/  MUFU.TANH R84, R62 ;  /* 0x0000003e00547308 */ /* 0x0005e20000002400 */
[----:B-1----:R-:W-:-:S07]  /*d370*/  FMNMX.FTZ R5, R5, R6, !PT ;  /* 0x0000000605057209 */ /* 0x002fce0007810000 */
[----:B------:R-:W-:Y:S01]  /*d380*/  MUFU.TANH R77, R77 ;  /* 0x0000004d004d7308 */ /* 0x000fe20000002400 */
[----:B--2---:R-:W-:Y:S02]  /*d390*/  IMAD.MOV.U32 R62, RZ, RZ, R116 ;  /* 0x000000ffff3e7224 */ /* 0x004fe400078e0074 */
[----:B------:R-:W-:Y:S01]  /*d3a0*/  FMUL.FTZ R116, R70, UR4 ;  /* 0x0000000446747c20 */ /* 0x000fe20008410000 */
[----:B------:R-:W1:Y:S01]  /*d3b0*/  SHFL.BFLY PT, R6, R5, 0x1, 0x1f ;  /* 0x0c201f0005067f89 */ /* 0x000e6200000e0000 */
[----:B------:R-:W-:Y:S01]  /*d3c0*/  FMUL.FTZ R70, R82, UR4 ;  /* 0x0000000452467c20 */ /* 0x000fe20008410000 */
[----:B0-----:R-:W-:Y:S02]  /*d3d0*/  IMAD.MOV.U32 R82, RZ, RZ, R69 ;  /* 0x000000ffff527224 */ /* 0x001fe400078e0045 */
[----:B------:R-:W-:Y:S01]  /*d3e0*/  FMUL.FTZ R69, R83, UR4 ;  /* 0x0000000453457c20 */ /* 0x000fe20008410000 */
[----:B------:R-:W0:Y:S08]  /*d3f0*/  MUFU.TANH R113, R47 ;  /* 0x0000002f00717308 */ /* 0x000e300000002400 */
[----:B------:R-:W-:Y:S08]  /*d400*/  MUFU.TANH R92, R92 ;  /* 0x0000005c005c7308 */ /* 0x000ff00000002400 */
[----:B------:R-:W-:Y:S01]  /*d410*/  MUFU.TANH R73, R73 ;  /* 0x0000004900497308 */ /* 0x000fe20000002400 */
[----:B0-----:R-:W-:Y:S01]  /*d420*/  IMAD.MOV.U32 R66, RZ, RZ, R113 ;  /* 0x000000ffff427224 */ /* 0x001fe200078e0071 */
[----:B-1----:R-:W-:Y:S01]  /*d430*/  FMNMX.FTZ R5, R5, R6, !PT ;  /* 0x0000000605057209 */ /* 0x002fe20007810000 */
[----:B------:R-:W-:-:S04]  /*d440*/  IMAD.U32 R6, RZ, RZ, UR5 ;  /* 0x00000005ff067e24 */ /* 0x000fc8000f8e00ff */
[C---:B------:R-:W-:Y:S01]  /*d450*/  FADD.FTZ R7, -R5.reuse, R7 ;  /* 0x0000000705077221 */ /* 0x040fe20000010100 */
[-C--:B------:R-:W-:Y:S01]  /*d460*/  FMUL.FTZ R63, R5, R6.reuse ;  /* 0x00000006053f7220 */ /* 0x080fe20000410000 */
[----:B------:R-:W-:Y:S02]  /*d470*/  MUFU.TANH R88, R88 ;  /* 0x0000005800587308 */ /* 0x000fe40000002400 */
[-C--:B------:R-:W-:Y:S01]  /*d480*/  FMUL.FTZ R7, R7, R6.reuse ;  /* 0x0000000607077220 */ /* 0x080fe20000410000 */
        /* <DEDUP_REMOVED lines=10> */
[----:B------:R-:W-:Y:S01]  /*d530*/  FFMA.FTZ R38, R56, R6, -R63 ;  /* 0x0000000638267223 */ /* 0x000fe2000001083f */
[----:B------:R-:W-:-:S02]  /*d540*/  IMAD.MOV.U32 R56, RZ, RZ, R100 ;  /* 0x000000ffff387224 */ /* 0x000fc400078e0064 */
[----:B------:R-:W-:Y:S01]  /*d550*/  FMUL.FTZ R100, R71, UR4 ;  /* 0x0000000447647c20 */ /* 0x000fe20008410000 */
[----:B------:R-:W0:Y:S01]  /*d560*/  MUFU.EX2 R12, R58 ;  /* 0x0000003a000c7308 */ /* 0x000e220000000800 */
[----:B------:R-:W-:Y:S01]  /*d570*/  MOV R71, R81 ;  /* 0x0000005100477202 */ /* 0x000fe20000000f00 */
[-CC-:B------:R-:W-:Y:S01]  /*d580*/  FFMA.FTZ R39, R36, R6.reuse, -R63.reuse ;  /* 0x0000000624277223 */ /* 0x180fe2000001083f */
[-CC-:B------:R-:W-:Y:S01]  /*d590*/  FFMA.FTZ R36, R60, R6.reuse, -R63.reuse ;  /* 0x000000063c247223 */ /* 0x180fe2000001083f */
[----:B------:R-:W-:Y:S01]  /*d5a0*/  FMUL.FTZ R60, R98, UR4 ;  /* 0x00000004623c7c20 */ /* 0x000fe20008410000 */
[-CC-:B------:R-:W-:Y:S01]  /*d5b0*/  FFMA.FTZ R117, R61, R6.reuse, -R63.reuse ;  /* 0x000000063d757223 */ /* 0x180fe2000001083f */
[----:B------:R-:W2:Y:S01]  /*d5c0*/  LDL R98, [R1+0x70] ;  /* 0x0000700001627983 */ /* 0x000ea20000100800 */
[----:B------:R-:W-:Y:S01]  /*d5d0*/  FFMA.FTZ R47, R15, R6, -R63 ;  /* 0x000000060f2f7223 */ /* 0x000fe2000001083f */
[----:B------:R-:W1:Y:S01]  /*d5e0*/  MUFU.EX2 R59, R59 ;  /* 0x0000003b003b7308 */ /* 0x000e620000000800 */
[----:B------:R-:W-:Y:S01]  /*d5f0*/  FMUL.FTZ R61, R86, UR4 ;  /* 0x00000004563d7c20 */ /* 0x000fe20008410000 */
[----:B------:R-:W-:-:S02]  /*d600*/  IMAD.MOV.U32 R15, RZ, RZ, R112 ;  /* 0x000000ffff0f7224 */ /* 0x000fc400078e0070 */
[-CC-:B------:R-:W-:Y:S01]  /*d610*/  FFMA.FTZ R43, R28, R6.reuse, -R63.reuse ;  /* 0x000000061c2b7223 */ /* 0x180fe2000001083f */
[----:B------:R-:W-:Y:S02]  /*d620*/  IMAD.MOV.U32 R86, RZ, RZ, R66 ;  /* 0x000000ffff567224 */ /* 0x000fe400078e0042 */
[-C--:B------:R-:W-:Y:S01]  /*d630*/  FFMA.FTZ R28, R31, R6.reuse, -R63 ;  /* 0x000000061f1c7223 */ /* 0x080fe2000001083f */
[----:B------:R-:W-:Y:S02]  /*d640*/  IMAD.MOV.U32 R83, RZ, RZ, R15 ;  /* 0x000000ffff537224 */ /* 0x000fe400078e000f */
[--C-:B------:R-:W-:Y:S01]  /*d650*/  FFMA.FTZ R31, R57, R6, -R63.reuse ;  /* 0x00000006391f7223 */ /* 0x100fe2000001083f */
[----:B------:R-:W3:Y:S01]  /*d660*/  MUFU.EX2 R14, R54 ;  /* 0x00000036000e7308 */ /* 0x000ee20000000800 */
[----:B0-----:R-:W-:Y:S01]  /*d670*/  FFMA.FTZ R4, R7, R4, R12 ;  /* 0x0000000407047223 */ /* 0x001fe2000001000c */
[----:B------:R-:W-:Y:S02]  /*d680*/  IMAD.MOV.U32 R57, RZ, RZ, R84 ;  /* 0x000000ffff397224 */ /* 0x000fe400078e0054 */
[----:B------:R-:W-:Y:S01]  /*d690*/  FMUL.FTZ R81, R74, UR4 ;  /* 0x000000044a517c20 */ /* 0x000fe20008410000 */
[----:B------:R-:W-:Y:S01]  /*d6a0*/  FMUL.FTZ R84, R67, UR4 ;  /* 0x0000000443547c20 */ /* 0x000fe20008410000 */
[----:B------:R-:W-:Y:S01]  /*d6b0*/  FMUL.FTZ R74, R78, UR4 ;  /* 0x000000044e4a7c20 */ /* 0x000fe20008410000 */
[----:B------:R-:W-:Y:S01]  /*d6c0*/  FMUL.FTZ R78, R79, UR4 ;  /* 0x000000044f4e7c20 */ /* 0x000fe20008410000 */
[----:B------:R-:W-:Y:S01]  /*d6d0*/  IMAD.MOV.U32 R79, RZ, RZ, R56 ;  /* 0x000000ffff4f7224 */ /* 0x000fe200078e0038 */
[----:B------:R0:W4:Y:S01]  /*d6e0*/  MUFU.EX2 R13, R55 ;  /* 0x00000037000d7308 */ /* 0x0001220000000800 */
[----:B-1----:R-:W-:Y:S01]  /*d6f0*/  FADD.FTZ R4, R59, R4 ;  /* 0x000000043b047221 */ /* 0x002fe20000010000 */
[----:B------:R-:W-:Y:S01]  /*d700*/  FMUL.FTZ R56, R91, UR4 ;  /* 0x000000045b387c20 */ /* 0x000fe20008410000 */
[----:B------:R-:W-:Y:S01]  /*d710*/  FMUL.FTZ R66, R94, UR4 ;  /* 0x000000045e427c20 */ /* 0x000fe20008410000 */
[----:B------:R-:W-:Y:S01]  /*d720*/  FMUL.FTZ R67, R95, UR4 ;  /* 0x000000045f437c20 */ /* 0x000fe20008410000 */
[----:B------:R-:W-:Y:S01]  /*d730*/  MOV R94, R68 ;  /* 0x00000044005e7202 */ /* 0x000fe20000000f00 */
[----:B------:R-:W-:Y:S01]  /*d740*/  FFMA.FTZ R26, R26, R6, -R63 ;  /* 0x000000061a1a7223 */ /* 0x000fe2000001083f */
[----:B------:R-:W-:Y:S01]  /*d750*/  F2FP.BF16.F32.PACK_AB R12, R59, R12 ;  /* 0x0000000c3b0c723e */ /* 0x000fe200000010ff */
[----:B------:R-:W1:Y:S01]  /*d760*/  MUFU.TANH R89, R89 ;  /* 0x0000005900597308 */ /* 0x000e620000002400 */
[----:B---3--:R-:W-:Y:S01]  /*d770*/  FADD.FTZ R4, R14, R4 ;  /* 0x000000040e047221 */ /* 0x008fe20000010000 */
[----:B0-----:R-:W-:Y:S01]  /*d780*/  FMUL.FTZ R55, R75, UR4 ;  /* 0x000000044b377c20 */ /* 0x001fe20008410000 */
[----:B------:R-:W-:-:S02]  /*d790*/  IMAD.MOV.U32 R75, RZ, RZ, R57 ;  /* 0x000000ffff4b7224 */ /* 0x000fc400078e0039 */
[----:B------:R-:W-:Y:S01]  /*d7a0*/  FMUL.FTZ R57, R87, UR4 ;  /* 0x0000000457397c20 */ /* 0x000fe20008410000 */
[----:B------:R-:W-:Y:S01]  /*d7b0*/  FMUL.FTZ R59, R102, UR4 ;  /* 0x00000004663b7c20 */ /* 0x000fe20008410000 */
[-CC-:B------:R-:W-:Y:S01]  /*d7c0*/  FFMA.FTZ R25, R25, R6.reuse, -R63.reuse ;  /* 0x0000000619197223 */ /* 0x180fe2000001083f */
[--C-:B------:R-:W-:Y:S01]  /*d7d0*/  FFMA.FTZ R9, R9, R6, -R63.reuse ;  /* 0x0000000609097223 */ /* 0x100fe2000001083f */
[----:B------:R-:W0:Y:S01]  /*d7e0*/  MUFU.TANH R72, R72 ;  /* 0x0000004800487308 */ /* 0x000e220000002400 */
[----:B----4-:R-:W-:Y:S01]  /*d7f0*/  FADD.FTZ R157, R13, R4 ;  /* 0x000000040d9d7221 */ /* 0x010fe20000010000 */
[----:B------:R-:W-:Y:S01]  /*d800*/  FMNMX.FTZ R4, R68, R3, !PT ;  /* 0x0000000344047209 */ /* 0x000fe20007810000 */
[----:B------:R-:W-:Y:S01]  /*d810*/  FMUL.FTZ R68, R99, UR4 ;  /* 0x0000000463447c20 */ /* 0x000fe20008410000 */
[----:B------:R-:W-:Y:S01]  /*d820*/  F2FP.BF16.F32.PACK_AB R14, R13, R14 ;  /* 0x0000000e0d0e723e */ /* 0x000fe200000010ff */
[--C-:B------:R-:W-:Y:S01]  /*d830*/  FFMA.FTZ R24, R24, R6, -R63.reuse ;  /* 0x0000000618187223 */ /* 0x100fe2000001083f */
[----:B------:R-:W-:Y:S01]  /*d840*/  FMNMX.FTZ R4, R101, R4, !PT ;  /* 0x0000000465047209 */ /* 0x000fe20007810000 */
[-CC-:B------:R-:W-:Y:S01]  /*d850*/  FFMA.FTZ R8, R8, R6.reuse, -R63.reuse ;  /* 0x0000000608087223 */ /* 0x180fe2000001083f */
[----:B------:R-:W3:Y:S01]  /*d860*/  MUFU.TANH R85, R85 ;  /* 0x0000005500557308 */ /* 0x000ee20000002400 */
[--C-:B------:R-:W-:Y:S01]  /*d870*/  FFMA.FTZ R21, R21, R6, -R63.reuse ;  /* 0x0000000615157223 */ /* 0x100fe2000001083f */
[----:B------:R-:W-:Y:S01]  /*d880*/  FMNMX.FTZ R4, R97, R4, !PT ;  /* 0x0000000461047209 */ /* 0x000fe20007810000 */
[-CC-:B------:R-:W-:Y:S01]  /*d890*/  FFMA.FTZ R34, R34, R6.reuse, -R63.reuse ;  /* 0x0000000622227223 */ /* 0x180fe2000001083f */
[-CC-:B------:R-:W-:Y:S01]  /*d8a0*/  FFMA.FTZ R20, R20, R6.reuse, -R63.reuse ;  /* 0x0000000614147223 */ /* 0x180fe2000001083f */
[--C-:B------:R-:W-:Y:S01]  /*d8b0*/  FFMA.FTZ R27, R27, R6, -R63.reuse ;  /* 0x000000061b1b7223 */ /* 0x100fe2000001083f */
[----:B------:R-:W-:Y:S01]  /*d8c0*/  FMNMX.FTZ R4, R104, R4, !PT ;  /* 0x0000000468047209 */ /* 0x000fe20007810000 */
[-CC-:B------:R-:W-:Y:S01]  /*d8d0*/  FFMA.FTZ R11, R11, R6.reuse, -R63.reuse ;  /* 0x000000060b0b7223 */ /* 0x180fe2000001083f */
[----:B------:R-:W4:Y:S01]  /*d8e0*/  MUFU.TANH R80, R80 ;  /* 0x0000005000507308 */ /* 0x000f220000002400 */
        /* <DEDUP_REMOVED lines=32> */
[----:B------:R-:W-:Y:S01]  /*daf0*/  FFMA.FTZ R112, R65, R6, -R63 ;  /* 0x0000000641707223 */ /* 0x000fe2000001083f */
[----:B------:R-:W-:Y:S01]  /*db00*/  FMNMX.FTZ R13, R83, R4, !PT ;  /* 0x00000004530d7209 */ /* 0x000fe20007810000 */
[----:B------:R-:W-:Y:S01]  /*db10*/  FMUL.FTZ R63, R103, UR4 ;  /* 0x00000004673f7c20 */ /* 0x000fe20008410000 */
[----:B------:R-:W-:Y:S01]  /*db20*/  FMUL.FTZ R58, R106, UR4 ;  /* 0x000000046a3a7c20 */ /* 0x000fe20008410000 */
[----:B------:R-:W-:Y:S01]  /*db30*/  IMAD.MOV.U32 R91, RZ, RZ, R101 ;  /* 0x000000ffff5b7224 */ /* 0x000fe200078e0065 */
[----:B------:R-:W-:Y:S01]  /*db40*/  FMNMX.FTZ R13, R82, R13, !PT ;  /* 0x0000000d520d7209 */ /* 0x000fe20007810000 */
[----:B------:R-:W-:Y:S01]  /*db50*/  FMUL.FTZ R101, R107, UR4 ;  /* 0x000000046b657c20 */ /* 0x000fe20008410000 */
[----:B------:R-:W4:Y:S01]  /*db60*/  MUFU.TANH R55, R55 ;  /* 0x0000003700377308 */ /* 0x000f220000002400 */
[----:B------:R-:W-:Y:S01]  /*db70*/  FMUL.FTZ R102, R110, UR4 ;  /* 0x000000046e667c20 */ /* 0x000fe20008410000 */
[----:B------:R-:W-:Y:S01]  /*db80*/  FMNMX.FTZ R13, R88, R13, !PT ;  /* 0x0000000d580d7209 */ /* 0x000fe20007810000 */
[----:B------:R-:W-:Y:S01]  /*db90*/  FMUL.FTZ R103, R111, UR4 ;  /* 0x000000046f677c20 */ /* 0x000fe20008410000 */
[----:B------:R-:W-:-:S02]  /*dba0*/  IMAD.MOV.U32 R87, RZ, RZ, R62 ;  /* 0x000000ffff577224 */ /* 0x000fc400078e003e */
[----:B------:R-:W-:Y:S01]  /*dbb0*/  FMUL.FTZ R62, R114, UR4 ;  /* 0x00000004723e7c20 */ /* 0x000fe20008410000 */
[----:B-1----:R-:W-:Y:S01]  /*dbc0*/  FMNMX.FTZ R13, R89, R13, !PT ;  /* 0x0000000d590d7209 */ /* 0x002fe20007810000 */
[----:B------:R-:W-:Y:S01]  /*dbd0*/  FMUL.FTZ R64, R115, UR4 ;  /* 0x0000000473407c20 */ /* 0x000fe20008410000 */
[----:B------:R-:W1:Y:S01]  /*dbe0*/  MUFU.TANH R74, R74 ;  /* 0x0000004a004a7308 */ /* 0x000e620000002400 */
[----:B------:R-:W-:Y:S01]  /*dbf0*/  FMUL.FTZ R65, R118, UR4 ;  /* 0x0000000476417c20 */ /* 0x000fe20008410000 */
[----:B0-----:R-:W-:-:S04]  /*dc00*/  FMNMX.FTZ R13, R72, R13, !PT ;  /* 0x0000000d480d7209 */ /* 0x001fc80007810000 */
[----:B------:R-:W-:Y:S02]  /*dc10*/  FMNMX.FTZ R13, R79, R13, !PT ;  /* 0x0000000d4f0d7209 */ /* 0x000fe40007810000 */
[----:B------:R-:W0:Y:S02]  /*dc20*/  MUFU.TANH R78, R78 ;  /* 0x0000004e004e7308 */ /* 0x000e240000002400 */
[----:B------:R-:W-:-:S04]  /*dc30*/  FMNMX.FTZ R13, R75, R13, !PT ;  /* 0x0000000d4b0d7209 */ /* 0x000fc80007810000 */
[----:B---3--:R-:W-:Y:S02]  /*dc40*/  FMNMX.FTZ R13, R85, R13, !PT ;  /* 0x0000000d550d7209 */ /* 0x008fe40007810000 */
[----:B------:R-:W3:Y:S02]  /*dc50*/  MUFU.TANH R70, R70 ;  /* 0x0000004600467308 */ /* 0x000ee40000002400 */
[----:B----4-:R-:W-:-:S04]  /*dc60*/  FMNMX.FTZ R13, R80, R13, !PT ;  /* 0x0000000d500d7209 */ /* 0x010fc80007810000 */
[----:B------:R-:W-:Y:S02]  /*dc70*/  FMNMX.FTZ R13, R84, R13, !PT ;  /* 0x0000000d540d7209 */ /* 0x000fe40007810000 */
[----:B------:R-:W4:Y:S02]  /*dc80*/  MUFU.TANH R69, R69 ;  /* 0x0000004500457308 */ /* 0x000f240000002400 */
[----:B------:R-:W-:-:S04]  /*dc90*/  FMNMX.FTZ R13, R116, R13, !PT ;  /* 0x0000000d740d7209 */ /* 0x000fc80007810000 */
[----:B------:R-:W-:Y:S02]  /*dca0*/  FMNMX.FTZ R13, R100, R13, !PT ;  /* 0x0000000d640d7209 */ /* 0x000fe40007810000 */
[----:B------:R-:W4:Y:S02]  /*dcb0*/  MUFU.TANH R61, R61 ;  /* 0x0000003d003d7308 */ /* 0x000f240000002400 */
[----:B------:R-:W-:-:S04]  /*dcc0*/  FMNMX.FTZ R13, R81, R13, !PT ;  /* 0x0000000d510d7209 */ /* 0x000fc80007810000 */
[----:B------:R-:W-:Y:S02]  /*dcd0*/  FMNMX.FTZ R13, R55, R13, !PT ;  /* 0x0000000d370d7209 */ /* 0x000fe40007810000 */
[----:B------:R-:W4:Y:S02]  /*dce0*/  MUFU.TANH R57, R57 ;  /* 0x0000003900397308 */ /* 0x000f240000002400 */
[----:B-1----:R-:W-:-:S04]  /*dcf0*/  FMNMX.FTZ R13, R74, R13, !PT ;  /* 0x0000000d4a0d7209 */ /* 0x002fc80007810000 */
[----:B0-----:R-:W-:Y:S02]  /*dd00*/  FMNMX.FTZ R13, R78, R13, !PT ;  /* 0x0000000d4e0d7209 */ /* 0x001fe40007810000 */
[----:B------:R0:W1:Y:S02]  /*dd10*/  MUFU.TANH R4, R90 ;  /* 0x0000005a00047308 */ /* 0x0000640000002400 */
[----:B---3--:R-:W-:-:S04]  /*dd20*/  FMNMX.FTZ R13, R70, R13, !PT ;  /* 0x0000000d460d7209 */ /* 0x008fc80007810000 */
[----:B----4-:R-:W-:Y:S02]  /*dd30*/  FMNMX.FTZ R13, R69, R13, !PT ;  /* 0x0000000d450d7209 */ /* 0x010fe40007810000 */
[----:B------:R-:W3:Y:S01]  /*dd40*/  MUFU.TANH R56, R56 ;  /* 0x0000003800387308 */ /* 0x000ee20000002400 */
[----:B0-----:R-:W-:Y:S01]  /*dd50*/  IMAD.MOV.U32 R90, RZ, RZ, R104 ;  /* 0x000000ffff5a7224 */ /* 0x001fe200078e0068 */
[----:B------:R-:W-:Y:S01]  /*dd60*/  FMNMX.FTZ R13, R61, R13, !PT ;  /* 0x0000000d3d0d7209 */ /* 0x000fe20007810000 */
[----:B------:R-:W-:-:S03]  /*dd70*/  FMUL.FTZ R104, R119, UR4 ;  /* 0x0000000477687c20 */ /* 0x000fc60008410000 */
[----:B------:R-:W-:Y:S02]  /*dd80*/  FMNMX.FTZ R13, R57, R13, !PT ;  /* 0x0000000d390d7209 */ /* 0x000fe40007810000 */
[----:B------:R-:W0:Y:S02]  /*dd90*/  MUFU.TANH R66, R66 ;  /* 0x0000004200427308 */ /* 0x000e240000002400 */
[----:B-1----:R-:W-:-:S06]  /*dda0*/  FMNMX.FTZ R13, R4, R13, !PT ;  /* 0x0000000d040d7209 */ /* 0x002fcc0007810000 */
[----:B------:R-:W1:Y:S01]  /*ddb0*/  MUFU.TANH R67, R67 ;  /* 0x0000004300437308 */ /* 0x000e620000002400 */
[----:B---3--:R-:W-:-:S07]  /*ddc0*/  FMNMX.FTZ R13, R56, R13, !PT ;  /* 0x0000000d380d7209 */ /* 0x008fce0007810000 */
[----:B------:R-:W3:Y:S01]  /*ddd0*/  MUFU.TANH R60, R60 ;  /* 0x0000003c003c7308 */ /* 0x000ee20000002400 */
[----:B0-----:R-:W-:-:S07]  /*dde0*/  FMNMX.FTZ R13, R66, R13, !PT ;  /* 0x0000000d420d7209 */ /* 0x001fce0007810000 */
[----:B------:R-:W0:Y:S01]  /*ddf0*/  MUFU.TANH R68, R68 ;  /* 0x0000004400447308 */ /* 0x000e220000002400 */
[----:B-1----:R-:W-:-:S07]  /*de00*/  FMNMX.FTZ R13, R67, R13, !PT ;  /* 0x0000000d430d7209 */ /* 0x002fce0007810000 */
        /* <DEDUP_REMOVED lines=19> */
[----:B---3--:R-:W-:-:S04]  /*df40*/  FMNMX.FTZ R13, R64, R13, !PT ;  /* 0x0000000d400d7209 */ /* 0x008fc80007810000 */
[----:B0-----:R-:W-:-:S04]  /*df50*/  FMNMX.FTZ R13, R65, R13, !PT ;  /* 0x0000000d410d7209 */ /* 0x001fc80007810000 */
[----:B-1----:R-:W-:-:S05]  /*df60*/  FMNMX.FTZ R13, R104, R13, !PT ;  /* 0x0000000d680d7209 */ /* 0x002fca0007810000 */
[----:B------:R-:W0:Y:S02]  /*df70*/  SHFL.BFLY PT, R15, R13, 0x2, 0x1f ;  /* 0x0c401f000d0f7f89 */ /* 0x000e2400000e0000 */
[----:B0-----:R-:W-:-:S05]  /*df80*/  FMNMX.FTZ R15, R13, R15, !PT ;  /* 0x0000000f0d0f7209 */ /* 0x001fca0007810000 */
[----:B------:R-:W0:Y:S02]  /*df90*/  SHFL.BFLY PT, R54, R15, 0x1, 0x1f ;  /* 0x0c201f000f367f89 */ /* 0x000e2400000e0000 */
[----:B0-----:R-:W-:-:S05]  /*dfa0*/  FMNMX.FTZ R54, R15, R54, !PT ;  /* 0x000000360f367209 */ /* 0x001fca0007810000 */
[----:B------:R-:W-:-:S04]  /*dfb0*/  FMUL.FTZ R99, R54, R6 ;  /* 0x0000000636637220 */ /* 0x000fc80000410000 */
[-CC-:B------:R-:W-:Y:S01]  /*dfc0*/  FFMA.FTZ R107, R62, R6.reuse, -R99.reuse ;  /* 0x000000063e6b7223 */ /* 0x180fe20000010863 */
[----:B------:R-:W-:Y:S02]  /*dfd0*/  VIADD R62, R2, 0x400 ;  /* 0x00000400023e7836 */ /* 0x000fe40000000000 */
[-CC-:B------:R-:W-:Y:S01]  /*dfe0*/  FFMA.FTZ R106, R64, R6.reuse, -R99.reuse ;  /* 0x00000006406a7223 */ /* 0x180fe20000010863 */
[-CC-:B------:R-:W-:Y:S01]  /*dff0*/  FFMA.FTZ R13, R91, R6.reuse, -R99.reuse ;  /* 0x000000065b0d7223 */ /* 0x180fe20000010863 */
[-CC-:B------:R-:W-:Y:S01]  /*e000*/  FFMA.FTZ R91, R86, R6.reuse, -R99.reuse ;  /* 0x00000006565b7223 */ /* 0x180fe20000010863 */
[-CC-:B------:R-:W-:Y:S01]  /*e010*/  FFMA.FTZ R86, R79, R6.reuse, -R99.reuse ;  /* 0x000000064f567223 */ /* 0x180fe20000010863 */
[----:B------:R-:W-:Y:S01]  /*e020*/  SHF.R.U32.HI R62, RZ, 0x4, R62 ;  /* 0x00000004ff3e7819 */ /* 0x000fe2000001163e */
[----:B------:R-:W-:Y:S01]  /*e030*/  WARPGROUP.ARRIVE ;  /* 0x00000000000079c5 */ /* 0x000fe20000000000 */
[----:B------:R-:W-:Y:S01]  /*e040*/  UMOV UR5, 0x40000040 ;  /* 0x4000004000057882 */ /* 0x000fe20000000000 */
[-CC-:B------:R-:W-:Y:S01]  /*e050*/  FFMA.FTZ R111, R65, R6.reuse, -R99.reuse ;  /* 0x00000006416f7223 */ /* 0x180fe20000010863 */
[----:B------:R-:W-:Y:S01]  /*e060*/  LOP3.LUT R62, R62, 0x3fff, RZ, 0xc0, !PT ;  /* 0x00003fff3e3e7812 */ /* 0x000fe200078ec0ff */
[----:B------:R-:W-:Y:S01]  /*e070*/  UMOV UR9, 0x40000040 ;  /* 0x4000004000097882 */ /* 0x000fe20000000000 */
[----:B------:R-:W-:Y:S01]  /*e080*/  UMOV UR13, 0x40000040 ;  /* 0x40000040000d7882 */ /* 0x000fe20000000000 */
[----:B------:R-:W-:Y:S01]  /*e090*/  UMOV UR17, 0x40000040 ;  /* 0x4000004000117882 */ /* 0x000fe20000000000 */
[----:B------:R-:W-:Y:S01]  /*e0a0*/  UMOV UR21, 0x40000040 ;  /* 0x4000004000157882 */ /* 0x000fe20000000000 */
[----:B------:R-:W-:Y:S01]  /*e0b0*/  IMAD R62, R0, 0x600, R62 ;  /* 0x00000600003e7824 */ /* 0x000fe200078e023e */
[----:B------:R-:W-:Y:S01]  /*e0c0*/  UMOV UR25, 0x40000040 ;  /* 0x4000004000197882 */ /* 0x000fe20000000000 */
[----:B------:R-:W-:Y:S01]  /*e0d0*/  UMOV UR29, 0x40000040 ;  /* 0x40000040001d7882 */ /* 0x000fe20000000000 */
[----:B------:R-:W-:Y:S01]  /*e0e0*/  UMOV UR33, 0x40000040 ;  /* 0x4000004000217882 */ /* 0x000fe20000000000 */
[----:B------:R-:W-:Y:S01]  /*e0f0*/  VIADD R64, R62, 0x80 ;  /* 0x000000803e407836 */ /* 0x000fe20000000000 */
[----:B------:R-:W-:Y:S01]  /*e100*/  UMOV UR41, 0x40000040 ;  /* 0x4000004000297882 */ /* 0x000fe20000000000 */
[-CC-:B------:R-:W-:Y:S01]  /*e110*/  FFMA.FTZ R15, R90, R6.reuse, -R99.reuse ;  /* 0x000000065a0f7223 */ /* 0x180fe20000010863 */
[----:B------:R-:W-:Y:S01]  /*e120*/  R2UR UR6, R62 ;  /* 0x000000003e0672ca */ /* 0x000fe200000e0000 */
[----:B------:R-:W-:Y:S01]  /*e130*/  FFMA.FTZ R79, R55, R6, -R99 ;  /* 0x00000006374f7223 */ /* 0x000fe20000010863 */
[----:B------:R-:W-:Y:S01]  /*e140*/  R2UR UR10, R64 ;  /* 0x00000000400a72ca */ /* 0x000fe200000e0000 */
[----:B------:R-:W-:-:S02]  /*e150*/  VIADD R64, R62, 0x100 ;  /* 0x000001003e407836 */ /* 0x000fc40000000000 */
[-CC-:B------:R-:W-:Y:S01]  /*e160*/  FFMA.FTZ R90, R82, R6.reuse, -R99.reuse ;  /* 0x00000006525a7223 */ /* 0x180fe20000010863 */
[-CC-:B------:R-:W-:Y:S01]  /*e170*/  FFMA.FTZ R55, R63, R6.reuse, -R99.reuse ;  /* 0x000000063f377223 */ /* 0x180fe20000010863 */
[----:B------:R-:W-:Y:S01]  /*e180*/  UMOV UR45, 0x40000040 ;  /* 0x40000040002d7882 */ /* 0x000fe20000000000 */
[----:B------:R-:W-:Y:S01]  /*e190*/  UMOV UR49, 0x40000040 ;  /* 0x4000004000317882 */ /* 0x000fe20000000000 */
[----:B------:R-:W-:Y:S01]  /*e1a0*/  R2UR UR14, R64 ;  /* 0x00000000400e72ca */ /* 0x000fe200000e0000 */
[----:B------:R-:W-:Y:S02]  /*e1b0*/  VIADD R64, R62, 0x180 ;  /* 0x000001803e407836 */ /* 0x000fe40000000000 */
[-C--:B------:R-:W-:Y:S01]  /*e1c0*/  FFMA.FTZ R82, R75, R6.reuse, -R99 ;  /* 0x000000064b527223 */ /* 0x080fe20000010863 */
[----:B------:R-:W-:Y:S01]  /*e1d0*/  UMOV UR53, 0x40000040 ;  /* 0x4000004000357882 */ /* 0x000fe20000000000 */
[----:B------:R-:W-:Y:S01]  /*e1e0*/  FADD.FTZ R3, -R54, R3 ;  /* 0x0000000336037221 */ /* 0x000fe20000010100 */
[----:B------:R-:W-:Y:S01]  /*e1f0*/  FFMA.FTZ R95, R94, R6, -R99 ;  /* 0x000000065e5f7223 */ /* 0x000fe20000010863 */
[----:B------:R-:W-:Y:S01]  /*e200*/  R2UR UR18, R64 ;  /* 0x00000000401272ca */ /* 0x000fe200000e0000 */
[----:B------:R-:W-:-:S02]  /*e210*/  VIADD R64, R62, 0x200 ;  /* 0x000002003e407836 */ /* 0x000fc40000000000 */
[-CC-:B------:R-:W-:Y:S01]  /*e220*/  FFMA.FTZ R97, R97, R6.reuse, -R99.reuse ;  /* 0x0000000661617223 */ /* 0x180fe20000010863 */
[----:B------:R-:W-:Y:S01]  /*e230*/  IMAD.MOV.U32 R63, RZ, RZ, 0x40000040 ;  /* 0x40000040ff3f7424 */ /* 0x000fe200078e00ff */
[----:B------:R-:W0:Y:S01]  /*e240*/  MUFU.EX2 R26, R26 ;  /* 0x0000001a001a7308 */ /* 0x000e220000000800 */
[----:B------:R-:W-:Y:S01]  /*e250*/  IMAD.MOV.U32 R65, RZ, RZ, 0x40000040 ;  /* 0x40000040ff417424 */ /* 0x000fe200078e00ff */
[----:B------:R-:W-:Y:S01]  /*e260*/  R2UR UR22, R64 ;  /* 0x00000000401672ca */ /* 0x000fe200000e0000 */
[----:B------:R-:W-:Y:S02]  /*e270*/  VIADD R64, R62, 0x280 ;  /* 0x000002803e407836 */ /* 0x000fe40000000000 */
[-CC-:B------:R-:W-:Y:S01]  /*e280*/  FFMA.FTZ R75, R116, R6.reuse, -R99.reuse ;  /* 0x00000006744b7223 */ /* 0x180fe20000010863 */
[-C--:B------:R-:W-:Y:S01]  /*e290*/  FMUL.FTZ R3, R3, R6.reuse ;  /* 0x0000000603037220 */ /* 0x080fe20000410000 */
[-CC-:B------:R-:W-:Y:S01]  /*e2a0*/  FFMA.FTZ R71, R71, R6.reuse, -R99.reuse ;  /* 0x0000000647477223 */ /* 0x180fe20000010863 */
[-CC-:B------:R-:W-:Y:S01]  /*e2b0*/  FFMA.FTZ R94, R87, R6.reuse, -R99.reuse ;  /* 0x00000006575e7223 */ /* 0x180fe20000010863 */
[----:B------:R-:W-:Y:S01]  /*e2c0*/  R2UR UR26, R64 ;  /* 0x00000000401a72ca */ /* 0x000fe200000e0000 */
[----:B------:R-:W-:Y:S01]  /*e2d0*/  MUFU.EX2 R95, R95 ;  /* 0x0000005f005f7308 */ /* 0x000fe20000000800 */
[----:B------:R-:W-:Y:S01]  /*e2e0*/  IADD3 R64, R62, 0x300, RZ ;  /* 0x000003003e407810 */ /* 0x000fe20007ffe0ff */
[-CC-:B------:R-:W-:Y:S01]  /*e2f0*/  FFMA.FTZ R76, R76, R6.reuse, -R99.reuse ;  /* 0x000000064c4c7223 */ /* 0x180fe20000010863 */
[----:B------:R-:W-:Y:S01]  /*e300*/  R2UR UR7, R63 ;  /* 0x000000003f0772ca */ /* 0x000fe200000e0000 */
[-CC-:B------:R-:W-:Y:S01]  /*e310*/  FFMA.FTZ R93, R93, R6.reuse, -R99.reuse ;  /* 0x000000065d5d7223 */ /* 0x180fe20000010863 */
[----:B------:R-:W-:Y:S01]  /*e320*/  R2UR UR30, R64 ;  /* 0x00000000401e72ca */ /* 0x000fe200000e0000 */
[----:B------:R-:W-:Y:S01]  /*e330*/  VIADD R64, R62, 0x380 ;  /* 0x000003803e407836 */ /* 0x000fe20000000000 */
[C---:B------:R-:W-:Y:S01]  /*e340*/  R2UR UR11, R65.reuse ;  /* 0x00000000410b72ca */ /* 0x040fe200000e0000 */
[----:B------:R-:W-:Y:S01]  /*e350*/  MUFU.EX2 R9, R9 ;  /* 0x0000000900097308 */ /* 0x000fe20000000800 */
[----:B------:R-:W-:Y:S01]  /*e360*/  R2UR UR15, R65 ;  /* 0x00000000410f72ca */ /* 0x000fe200000e0000 */
[-CC-:B------:R-:W-:Y:S01]  /*e370*/  FFMA.FTZ R77, R77, R6.reuse, -R99.reuse ;  /* 0x000000064d4d7223 */ /* 0x180fe20000010863 */
[----:B------:R-:W-:Y:S01]  /*e380*/  R2UR UR34, R64 ;  /* 0x00000000402272ca */ /* 0x000fe200000e0000 */
[----:B------:R-:W-:Y:S01]  /*e390*/  VIADD R64, R62, 0x400 ;  /* 0x000004003e407836 */ /* 0x000fe20000000000 */
[C---:B------:R-:W-:Y:S01]  /*e3a0*/  R2UR UR19, R65.reuse ;  /* 0x00000000411372ca */ /* 0x040fe200000e0000 */
[-CC-:B------:R-:W-:Y:S01]  /*e3b0*/  FFMA.FTZ R92, R92, R6.reuse, -R99.reuse ;  /* 0x000000065c5c7223 */ /* 0x180fe20000010863 */
[C---:B------:R-:W-:Y:S01]  /*e3c0*/  R2UR UR23, R65.reuse ;  /* 0x00000000411772ca */ /* 0x040fe200000e0000 */
[----:B------:R-:W-:Y:S01]  /*e3d0*/  MUFU.EX2 R8, R8 ;  /* 0x0000000800087308 */ /* 0x000fe20000000800 */
[----:B------:R-:W-:Y:S01]  /*e3e0*/  R2UR UR42, R64 ;  /* 0x00000000402a72ca */ /* 0x000fe200000e0000 */
[----:B------:R-:W-:Y:S01]  /*e3f0*/  VIADD R64, R62, 0x480 ;  /* 0x000004803e407836 */ /* 0x000fe20000000000 */
[----:B------:R-:W-:Y:S01]  /*e400*/  R2UR UR27, R65 ;  /* 0x00000000411b72ca */ /* 0x000fe200000e0000 */
[-CC-:B------:R-:W-:Y:S01]  /*e410*/  FFMA.FTZ R73, R73, R6.reuse, -R99.reuse ;  /* 0x0000000649497223 */ /* 0x180fe20000010863 */
[C---:B------:R-:W-:Y:S01]  /*e420*/  R2UR UR31, R65.reuse ;  /* 0x00000000411f72ca */ /* 0x040fe200000e0000 */
[-CC-:B------:R-:W-:Y:S01]  /*e430*/  FFMA.FTZ R88, R88, R6.reuse, -R99.reuse ;  /* 0x0000000658587223 */ /* 0x180fe20000010863 */
[----:B------:R-:W-:Y:S01]  /*e440*/  R2UR UR46, R64 ;  /* 0x00000000402e72ca */ /* 0x000fe200000e0000 */
[C---:B------:R-:W-:Y:S01]  /*e450*/  VIADD R64, R62.reuse, 0x500 ;  /* 0x000005003e407836 */ /* 0x040fe20000000000 */
[C---:B------:R-:W-:Y:S01]  /*e460*/  R2UR UR35, R65.reuse ;  /* 0x00000000412372ca */ /* 0x040fe200000e0000 */
[----:B------:R-:W-:Y:S01]  /*e470*/  VIADD R62, R62, 0x580 ;  /* 0x000005803e3e7836 */ /* 0x000fe20000000000 */
[----:B------:R-:W-:Y:S01]  /*e480*/  R2UR UR43, R65 ;  /* 0x00000000412b72ca */ /* 0x000fe200000e0000 */
[----:B------:R-:W-:Y:S01]  /*e490*/  MUFU.EX2 R21, R21 ;  /* 0x0000001500157308 */ /* 0x000fe20000000800 */
[----:B------:R-:W-:Y:S01]  /*e4a0*/  R2UR UR55, R63 ;  /* 0x000000003f3772ca */ /* 0x000fe200000e0000 */
[----:B------:R-:W-:Y:S01]  /*e4b0*/  FFMA.FTZ R89, R89, R6, -R99 ;  /* 0x0000000659597223 */ /* 0x000fe20000010863 */
[----:B------:R-:W-:Y:S01]  /*e4c0*/  R2UR UR54, R62 ;  /* 0x000000003e3672ca */ /* 0x000fe200000e0000 */
[----:B--2---:R-:W-:Y:S01]  /*e4d0*/  IMAD R62, R98, 0x2000, R2 ;  /* 0x00002000623e7824 */ /* 0x004fe200078e0202 */
[----:B------:R-:W2:Y:S01]  /*e4e0*/  LDL.LU R63, [R1+0x14] ;  /* 0x00001400013f7983 */ /* 0x000ea20000300800 */
[----:B------:R-:W-:-:S02]  /*e4f0*/  R2UR UR47, R65 ;  /* 0x00000000412f72ca */ /* 0x000fc400000e0000 */
[----:B------:R-:W-:Y:S01]  /*e500*/  MUFU.EX2 R34, R34 ;  /* 0x0000002200227308 */ /* 0x000fe20000000800 */
[----:B------:R-:W-:Y:S01]  /*e510*/  R2UR UR4, R62 ;  /* 0x000000003e0472ca */ /* 0x000fe200000e0000 */
[----:B------:R-:W3:Y:S01]  /*e520*/  LDL R116, [R1+0x1c] ;  /* 0x00001c0001747983 */ /* 0x000ee20000100800 */
[----:B------:R-:W-:-:S05]  /*e530*/  R2UR UR51, R65 ;  /* 0x00000000413372ca */ /* 0x000fca00000e0000 */
[----:B------:R-:W-:Y:S01]  /*e540*/  MUFU.EX2 R20, R20 ;  /* 0x0000001400147308 */ /* 0x000fe20000000800 */
[----:B------:R-:W4:Y:S07]  /*e550*/  LDL R118, [R1+0x80] ;  /* 0x0000800001767983 */ /* 0x000f2e0000100800 */
[----:B------:R-:W-:Y:S01]  /*e560*/  MUFU.EX2 R27, R27 ;  /* 0x0000001b001b7308 */ /* 0x000fe20000000800 */
[----:B------:R-:W-:Y:S01]  /*e570*/  UIADD3 UR4, UR4, 0x1e800, URZ ;  /* 0x0001e80004047890 */ /* 0x000fe2000fffe03f */
[----:B------:R-:W4:Y:S06]  /*e580*/  LDL R115, [R1+0x24] ;  /* 0x0000240001737983 */ /* 0x000f2c0000100800 */
[----:B------:R-:W-:Y:S01]  /*e590*/  MUFU.EX2 R11, R11 ;  /* 0x0000000b000b7308 */ /* 0x000fe20000000800 */
[----:B------:R-:W-:Y:S01]  /*e5a0*/  USHF.R.U32.HI UR4, URZ, 0x4, UR4 ;  /* 0x000000043f047899 */ /* 0x000fe20008011604 */
[----:B------:R-:W4:Y:S06]  /*e5b0*/  LDL R114, [R1+0x20] ;  /* 0x0000200001727983 */ /* 0x000f2c0000100800 */
[----:B------:R-:W-:Y:S01]  /*e5c0*/  MUFU.EX2 R37, R37 ;  /* 0x0000002500257308 */ /* 0x000fe20000000800 */
[----:B------:R-:W-:-:S07]  /*e5d0*/  ULOP3.LUT UR4, UR4, 0x3fff, URZ, 0xc0, !UPT ;  /* 0x00003fff04047892 */ /* 0x000fce000f8ec03f */
[----:B------:R-:W-:Y:S01]  /*e5e0*/  MUFU.EX2 R10, R10 ;  /* 0x0000000a000a7308 */ /* 0x000fe20000000800 */
[----:B------:R-:W-:-:S07]  /*e5f0*/  ULOP3.LUT UR4, UR4, 0x10000, URZ, 0xfc, !UPT ;  /* 0x0001000004047892 */ /* 0x000fce000f8efc3f */
[----:B------:R-:W-:Y:S08]  /*e600*/  MUFU.EX2 R53, R53 ;  /* 0x0000003500357308 */ /* 0x000ff00000000800 */
[----:B------:R-:W-:Y:S01]  /*e610*/  MUFU.EX2 R49, R49 ;  /* 0x0000003100317308 */ /* 0x000fe20000000800 */
[----:B------:R-:W-:Y:S01]  /*e620*/  HGMMA.64x64x16.F32.BF16 R120, gdesc[UR4].tnspB, R120, gsb0 ;  /* 0x40e00000047879f0 */ /* 0x000fe20008001878 */
[----:B------:R-:W-:-:S06]  /*e630*/  UIADD3 UR8, UR4, 0x2, URZ ;  /* 0x0000000204087890 */ /* 0x000fcc000fffe03f */
[----:B------:R-:W-:Y:S01]  /*e640*/  MUFU.EX2 R52, R52 ;  /* 0x0000003400347308 */ /* 0x000fe20000000800 */
[-CC-:B------:R-:W-:Y:S01]  /*e650*/  FFMA.FTZ R85, R85, R6.reuse, -R99.reuse ;  /* 0x0000000655557223 */ /* 0x180fe20000010863 */
[----:B------:R-:W-:-:S06]  /*e660*/  FFMA.FTZ R72, R72, R6, -R99 ;  /* 0x0000000648487223 */ /* 0x000fcc0000010863 */
[----:B------:R-:W-:Y:S08]  /*e670*/  MUFU.EX2 R13, R13 ;  /* 0x0000000d000d7308 */ /* 0x000ff00000000800 */
[----:B------:R-:W-:Y:S08]  /*e680*/  MUFU.EX2 R97, R97 ;  /* 0x0000006100617308 */ /* 0x000ff00000000800 */
[----:B------:R-:W-:Y:S01]  /*e690*/  MUFU.EX2 R110, R15 ;  /* 0x0000000f006e7308 */ /* 0x000fe20000000800 */
[----:B0-----:R-:W-:Y:S01]  /*e6a0*/  FADD.FTZ R157, R26, R157 ;  /* 0x0000009d1a9d7221 */ /* 0x001fe20000010000 */
[----:B------:R-:W-:Y:S01]  /*e6b0*/  FFMA.FTZ R87, R83, R6, -R99 ;  /* 0x0000000653577223 */ /* 0x000fe20000010863 */
[----:B------:R-:W-:-:S02]  /*e6c0*/  WARPGROUP.DEPBAR.LE gsb0, 0x0 ;  /* 0x00008000000079c5 */ /* 0x000fc40000010000 */
[----:B------:R-:W-:-:S06]  /*e6d0*/  WARPGROUP.ARRIVE ;  /* 0x00000000000079c5 */ /* 0x000fcc0000000000 */
[----:B------:R-:W-:Y:S01]  /*e6e0*/  HGMMA.64x64x16.F32.BF16 R120, gdesc[UR8].tnspB, R120, gsb0 ;  /* 0x40e00000087879f0 */ /* 0x000fe20008001878 */
[----:B------:R-:W-:Y:S02]  /*e6f0*/  UIADD3 UR12, UR4, 0x4, URZ ;  /* 0x00000004040c7890 */ /* 0x000fe4000fffe03f */
[----:B------:R-:W-:Y:S02]  /*e700*/  WARPGROUP.DEPBAR.LE gsb0, 0x0 ;  /* 0x00008000000079c5 */ /* 0x000fe40000010000 */
        /* <DEDUP_REMOVED lines=30> */
[----:B------:R-:W-:Y:S01]  /*e8f0*/  R2UR UR50, R64 ;  /* 0x00000000403272ca */ /* 0x000fe200000e0000 */
[----:B------:R-:W-:Y:S01]  /*e900*/  UIADD3 UR48, UR4, 0xc04, URZ ;  /* 0x00000c0404307890 */ /* 0x000fe2000fffe03f */
[----:B------:R-:W-:Y:S02]  /*e910*/  WARPGROUP.DEPBAR.LE gsb0, 0x0 ;  /* 0x00008000000079c5 */ /* 0x000fe40000010000 */
[----:B------:R-:W-:-:S09]  /*e920*/  WARPGROUP.ARRIVE ;  /* 0x00000000000079c5 */ /* 0x000fd20000000000 */
[----:B------:R-:W-:Y:S01]  /*e930*/  HGMMA.64x64x16.F32.BF16 R120, gdesc[UR48].tnspB, R120, gsb0 ;  /* 0x40e00000307879f0 */ /* 0x000fe20008001878 */
[----:B------:R-:W-:Y:S02]  /*e940*/  UIADD3 UR52, UR4, 0xc06, URZ ;  /* 0x00000c0604347890 */ /* 0x000fe4000fffe03f */
[----:B------:R-:W0:Y:S01]  /*e950*/  S2R R98, SR_TID.X ;  /* 0x0000000000627919 */ /* 0x000e220000002100 */
[----:B------:R-:W2:Y:S01]  /*e960*/  MUFU.EX2 R3, R3 ;  /* 0x0000000300037308 */ /* 0x000ea20000000800 */
[----:B------:R-:W-:Y:S02]  /*e970*/  WARPGROUP.DEPBAR.LE gsb0, 0x0 ;  /* 0x00008000000079c5 */ /* 0x000fe40000010000 */
[----:B------:R-:W-:-:S06]  /*e980*/  WARPGROUP.ARRIVE ;  /* 0x00000000000079c5 */ /* 0x000fcc0000000000 */
[----:B------:R-:W-:Y:S01]  /*e990*/  HGMMA.64x64x16.F32.BF16 R120, gdesc[UR52].tnspB, R120, gsb0 ;  /* 0x40e00000347879f0 */ /* 0x000fe20008001878 */
[----:B0-----:R-:W-:Y:S02]  /*e9a0*/  SHF.R.U32.HI R64, RZ, 0x7, R98 ;  /* 0x00000007ff407819 */ /* 0x001fe40000011662 */
[----:B------:R-:W-:-:S03]  /*e9b0*/  ISETP.GE.U32.AND P2, PT, R98, 0x180, PT ;  /* 0x000001806200780c */ /* 0x000fc60003f46070 */
[----:B------:R-:W-:Y:S02]  /*e9c0*/  VIADD R62, R64, 0x9 ;  /* 0x00000009403e7836 */ /* 0x000fe40000000000 */
[----:B--2---:R-:W-:-:S03]  /*e9d0*/  FFMA.FTZ R15, R3, R63, R95 ;  /* 0x0000003f030f7223 */ /* 0x004fc6000001005f */
[----:B------:R-:W-:Y:S02]  /*e9e0*/  SEL R62, R62, 0x9, !P2 ;  /* 0x000000093e3e7807 */ /* 0x000fe40005000000 */
[----:B------:R-:W-:Y:S01]  /*e9f0*/  @!P1 LEA R63, R152, R2, 0x3 ;  /* 0x00000002983f9211 */ /* 0x000fe200078e18ff */
[----:B------:R-:W-:-:S04]  /*ea00*/  FADD.FTZ R15, R13, R15 ;  /* 0x0000000f0d0f7221 */ /* 0x000fc80000010000 */
[----:B------:R-:W-:Y:S01]  /*ea10*/  @!P1 VIADD R63, R63, 0x30840 ;  /* 0x000308403f3f9836 */ /* 0x000fe20000000000 */
[----:B------:R-:W-:-:S04]  /*ea20*/  F2FP.BF16.F32.PACK_AB R13, R13, R95 ;  /* 0x0000005f0d0d723e */ /* 0x000fc800000010ff */
[----:B------:R-:W-:Y:S01]  /*ea30*/  @!P1 PRMT R63, RZ, 0x654, R63 ;  /* 0x00000654ff3f9816 */ /* 0x000fe2000000003f */
[----:B------:R-:W-:Y:S01]  /*ea40*/  MUFU.EX2 R94, R94 ;  /* 0x0000005e005e7308 */ /* 0x000fe20000000800 */
[----:B------:R-:W-:Y:S02]  /*ea50*/  WARPGROUP.DEPBAR.LE gsb0, 0x0 ;  /* 0x00008000000079c5 */ /* 0x000fe40000010000 */
[----:B------:R0:W-:Y:S06]  /*ea60*/  BAR.ARV R62, 0x100 ;  /* 0x0004003e0000751d */ /* 0x0001ec0000002000 */
[----:B------:R1:W-:Y:S01]  /*ea70*/  @!P1 SYNCS.ARRIVE.TRANS64.RED.A1T0 RZ, [R63+URZ], RZ ;  /* 0x000000ff3fff99a7 */ /* 0x0003e2000810043f */
[----:B0-----:R-:W-:-:S04]  /*ea80*/  @!P1 IMAD R62, R0, 0x8, R2 ;  /* 0x00000008003e9824 */ /* 0x001fc800078e0202 */
[----:B------:R-:W-:Y:S02]  /*ea90*/  @!P1 VIADD R62, R62, 0x30860 ;  /* 0x000308603e3e9836 */ /* 0x000fe40000000000 */
[----:B------:R-:W-:Y:S01]  /*eaa0*/  FADD.FTZ R0, R97, R15 ;  /* 0x0000000f61007221 */ /* 0x000fe20000010000 */
[----:B------:R-:W-:Y:S02]  /*eab0*/  F2FP.BF16.F32.PACK_AB R15, R110, R97 ;  /* 0x000000616e0f723e */ /* 0x000fe400000010ff */
[----:B------:R-:W-:-:S04]  /*eac0*/  @!P1 PRMT R62, RZ, 0x654, R62 ;  /* 0x00000654ff3e9816 */ /* 0x000fc8000000003e */
[----:B------:R0:W-:Y:S01]  /*ead0*/  @!P1 SYNCS.ARRIVE.TRANS64.RED.A1T0 RZ, [R62+URZ], RZ ;  /* 0x000000ff3eff99a7 */ /* 0x0001e2000810043f */
[----:B---3--:R2:W-:Y:S02]  /*eae0*/  STSM.16.M88.4 [R116+0x1e800], R12 ;  /* 0x01e8000c74007844 */ /* 0x0085e40000000200 */
[----:B--2---:R-:W2:Y:S08]  /*eaf0*/  MUFU.EX2 R12, R25 ;  /* 0x00000019000c7308 */ /* 0x004eb00000000800 */
[----:B------:R-:W3:Y:S01]  /*eb00*/  MUFU.EX2 R14, R24 ;  /* 0x00000018000e7308 */ /* 0x000ee20000000800 */
[----:B--2---:R-:W-:-:S07]  /*eb10*/  FADD.FTZ R157, R12, R157 ;  /* 0x0000009d0c9d7221 */ /* 0x004fce0000010000 */
[----:B------:R-:W2:Y:S01]  /*eb20*/  MUFU.EX2 R13, R71 ;  /* 0x00000047000d7308 */ /* 0x000ea20000000800 */
[----:B------:R-:W-:-:S04]  /*eb30*/  FADD.FTZ R157, R9, R157 ;  /* 0x0000009d099d7221 */ /* 0x000fc80000010000 */
[----:B---3--:R-:W-:-:S03]  /*eb40*/  FADD.FTZ R157, R14, R157 ;  /* 0x0000009d0e9d7221 */ /* 0x008fc60000010000 */
[----:B------:R-:W3:Y:S01]  /*eb50*/  MUFU.EX2 R15, R76 ;  /* 0x0000004c000f7308 */ /* 0x000ee20000000800 */
[----:B------:R-:W-:Y:S01]  /*eb60*/  FADD.FTZ R157, R8, R157 ;  /* 0x0000009d089d7221 */ /* 0x000fe20000010000 */
[----:B------:R-:W-:-:S03]  /*eb70*/  FADD.FTZ R0, R110, R0 ;  /* 0x000000006e007221 */ /* 0x000fc60000010000 */
[----:B------:R-:W-:-:S03]  /*eb80*/  FADD.FTZ R157, R21, R157 ;  /* 0x0000009d159d7221 */ /* 0x000fc60000010000 */
[----:B-1----:R1:W-:Y:S01]  /*eb90*/  MUFU.EX2 R63, R32 ;  /* 0x00000020003f7308 */ /* 0x0023e20000000800 */
[----:B--2---:R-:W-:-:S07]  /*eba0*/  FADD.FTZ R0, R13, R0 ;  /* 0x000000000d007221 */ /* 0x004fce0000010000 */
[----:B------:R-:W2:Y:S01]  /*ebb0*/  MUFU.EX2 R93, R93 ;  /* 0x0000005d005d7308 */ /* 0x000ea20000000800 */
[----:B-1----:R-:W-:Y:S02]  /*ebc0*/  F2FP.BF16.F32.PACK_AB R32, R21, R8 ;  /* 0x000000081520723e */ /* 0x002fe400000010ff */
[----:B------:R-:W4:Y:S01]  /*ebd0*/  LDL R21, [R1+0x88] ;  /* 0x0000880001157983 */ /* 0x000f220000100800 */
[----:B------:R-:W-:-:S04]  /*ebe0*/  FADD.FTZ R8, R34, R157 ;  /* 0x0000009d22087221 */ /* 0x000fc80000010000 */
[----:B0-----:R-:W-:Y:S01]  /*ebf0*/  MUFU.EX2 R62, R33 ;  /* 0x00000021003e7308 */ /* 0x001fe20000000800 */
[----:B------:R-:W-:Y:S01]  /*ec00*/  FADD.FTZ R8, R20, R8 ;  /* 0x0000000814087221 */ /* 0x000fe20000010000 */
[----:B------:R-:W-:-:S06]  /*ec10*/  FADD.FTZ R0, R94, R0 ;  /* 0x000000005e007221 */ /* 0x000fcc0000010000 */
[----:B------:R-:W0:Y:S01]  /*ec20*/  MUFU.EX2 R33, R77 ;  /* 0x0000004d00217308 */ /* 0x000e220000000800 */
[----:B------:R-:W-:Y:S01]  /*ec30*/  FADD.FTZ R8, R27, R8 ;  /* 0x000000081b087221 */ /* 0x000fe20000010000 */
[----:B---3--:R-:W-:-:S06]  /*ec40*/  FADD.FTZ R0, R15, R0 ;  /* 0x000000000f007221 */ /* 0x008fcc0000010000 */
[----:B------:R-:W1:Y:S01]  /*ec50*/  MUFU.EX2 R92, R92 ;  /* 0x0000005c005c7308 */ /* 0x000e620000000800 */
[----:B------:R-:W-:Y:S01]  /*ec60*/  FADD.FTZ R8, R11, R8 ;  /* 0x000000080b087221 */ /* 0x000fe20000010000 */
[----:B--2---:R-:W-:-:S06]  /*ec70*/  FADD.FTZ R0, R93, R0 ;  /* 0x000000005d007221 */ /* 0x004fcc0000010000 */
[----:B------:R-:W2:Y:S08]  /*ec80*/  MUFU.EX2 R24, R35 ;  /* 0x0000002300187308 */ /* 0x000eb00000000800 */
[----:B------:R-:W3:Y:S01]  /*ec90*/  MUFU.EX2 R35, R73 ;  /* 0x0000004900237308 */ /* 0x000ee20000000800 */
[----:B------:R-:W-:Y:S01]  /*eca0*/  FADD.FTZ R8, R37, R8 ;  /* 0x0000000825087221 */ /* 0x000fe20000010000 */
[----:B0-----:R-:W-:-:S06]  /*ecb0*/  FADD.FTZ R0, R33, R0 ;  /* 0x0000000021007221 */ /* 0x001fcc0000010000 */
[----:B------:R-:W0:Y:S01]  /*ecc0*/  MUFU.EX2 R91, R91 ;  /* 0x0000005b005b7308 */ /* 0x000e220000000800 */
[----:B------:R-:W-:Y:S01]  /*ecd0*/  FADD.FTZ R8, R10, R8 ;  /* 0x000000080a087221 */ /* 0x000fe20000010000 */
[----:B-1----:R-:W-:-:S06]  /*ece0*/  FADD.FTZ R0, R92, R0 ;  /* 0x000000005c007221 */ /* 0x002fcc0000010000 */
[----:B------:R-:W1:Y:S01]  /*ecf0*/  MUFU.EX2 R87, R87 ;  /* 0x0000005700577308 */ /* 0x000e620000000800 */
[----:B--2---:R-:W-:Y:S01]  /*ed00*/  FADD.FTZ R8, R24, R8 ;  /* 0x0000000818087221 */ /* 0x004fe20000010000 */
[----:B---3--:R-:W-:-:S06]  /*ed10*/  FADD.FTZ R0, R35, R0 ;  /* 0x0000000023007221 */ /* 0x008fcc0000010000 */
[----:B------:R-:W2:Y:S01]  /*ed20*/  MUFU.EX2 R90, R90 ;  /* 0x0000005a005a7308 */ /* 0x000ea20000000800 */
[----:B------:R-:W-:Y:S01]  /*ed30*/  FADD.FTZ R8, R53, R8 ;  /* 0x0000000835087221 */ /* 0x000fe20000010000 */
[----:B0-----:R-:W-:-:S06]  /*ed40*/  FADD.FTZ R0, R91, R0 ;  /* 0x000000005b007221 */ /* 0x001fcc0000010000 */
[----:B------:R-:W0:Y:S08]  /*ed50*/  MUFU.EX2 R30, R30 ;  /* 0x0000001e001e7308 */ /* 0x000e300000000800 */
[----:B------:R-:W3:Y:S01]  /*ed60*/  MUFU.EX2 R88, R88 ;  /* 0x0000005800587308 */ /* 0x000ee20000000800 */
[----:B------:R-:W-:Y:S01]  /*ed70*/  FADD.FTZ R8, R49, R8 ;  /* 0x0000000831087221 */ /* 0x000fe20000010000 */
[----:B-1----:R-:W-:-:S06]  /*ed80*/  FADD.FTZ R0, R87, R0 ;  /* 0x0000000057007221 */ /* 0x002fcc0000010000 */
[----:B------:R-:W1:Y:S08]  /*ed90*/  MUFU.EX2 R51, R51 ;  /* 0x0000003300337308 */ /* 0x000e700000000800 */
[----:B------:R-:W1:Y:S01]  /*eda0*/  MUFU.EX2 R89, R89 ;  /* 0x0000005900597308 */ /* 0x000e620000000800 */
[----:B------:R-:W-:Y:S01]  /*edb0*/  FADD.FTZ R8, R52, R8 ;  /* 0x0000000834087221 */ /* 0x000fe20000010000 */
[----:B--2---:R-:W-:-:S06]  /*edc0*/  FADD.FTZ R0, R90, R0 ;  /* 0x000000005a007221 */ /* 0x004fcc0000010000 */
[----:B------:R-:W2:Y:S01]  /*edd0*/  MUFU.EX2 R48, R48 ;  /* 0x0000003000307308 */ /* 0x000ea20000000800 */
[----:B------:R-:W-:-:S07]  /*ede0*/  F2FP.BF16.F32.PACK_AB R14, R14, R9 ;  /* 0x000000090e0e723e */ /* 0x000fce00000010ff */
[----:B------:R-:W2:Y:S01]  /*edf0*/  MUFU.EX2 R25, R72 ;  /* 0x0000004800197308 */ /* 0x000ea20000000800 */
[----:B0-----:R-:W-:-:S07]  /*ee00*/  FADD.FTZ R9, R30, R8 ;  /* 0x000000081e097221 */ /* 0x001fce0000010000 */
[----:B------:R-:W0:Y:S08]  /*ee10*/  MUFU.EX2 R86, R86 ;  /* 0x0000005600567308 */ /* 0x000e300000000800 */
[----:B------:R-:W-:Y:S08]  /*ee20*/  MUFU.EX2 R82, R82 ;  /* 0x0000005200527308 */ /* 0x000ff00000000800 */
[----:B------:R-:W0:Y:S01]  /*ee30*/  MUFU.EX2 R85, R85 ;  /* 0x0000005500557308 */ /* 0x000e220000000800 */
[----:B---3--:R-:W-:Y:S01]  /*ee40*/  FADD.FTZ R0, R88, R0 ;  /* 0x0000000058007221 */ /* 0x008fe20000010000 */
[----:B------:R-:W-:Y:S01]  /*ee50*/  F2FP.BF16.F32.PACK_AB R8, R11, R27 ;  /* 0x0000001b0b08723e */ /* 0x000fe200000010ff */
[----:B-1----:R-:W-:-:S02]  /*ee60*/  FADD.FTZ R11, R51, R9 ;  /* 0x00000009330b7221 */ /* 0x002fc40000010000 */
[----:B------:R-:W-:Y:S01]  /*ee70*/  FADD.FTZ R0, R89, R0 ;  /* 0x0000000059007221 */ /* 0x000fe20000010000 */
[----:B------:R-:W-:Y:S02]  /*ee80*/  F2FP.BF16.F32.PACK_AB R12, R12, R26 ;  /* 0x0000001a0c0c723e */ /* 0x000fe400000010ff */
[----:B------:R-:W-:Y:S02]  /*ee90*/  F2FP.BF16.F32.PACK_AB R13, R94, R13 ;  /* 0x0000000d5e0d723e */ /* 0x000fe400000010ff */
[----:B------:R-:W-:Y:S02]  /*eea0*/  F2FP.BF16.F32.PACK_AB R15, R93, R15 ;  /* 0x0000000f5d0f723e */ /* 0x000fe400000010ff */
[----:B------:R-:W-:Y:S01]  /*eeb0*/  F2FP.BF16.F32.PACK_AB R34, R20, R34 ;  /* 0x000000221422723e */ /* 0x000fe200000010ff */
[----:B--2---:R-:W-:Y:S01]  /*eec0*/  FADD.FTZ R20, R48, R11 ;  /* 0x0000000b30147221 */ /* 0x004fe20000010000 */
[----:B------:R-:W-:Y:S01]  /*eed0*/  F2FP.BF16.F32.PACK_AB R33, R92, R33 ;  /* 0x000000215c21723e */ /* 0x000fe200000010ff */
[----:B------:R-:W-:Y:S01]  /*eee0*/  FADD.FTZ R0, R25, R0 ;  /* 0x0000000019007221 */ /* 0x000fe20000010000 */
[----:B------:R-:W-:-:S02]  /*eef0*/  F2FP.BF16.F32.PACK_AB R35, R91, R35 ;  /* 0x000000235b23723e */ /* 0x000fc400000010ff */
[----:B------:R-:W-:Y:S02]  /*ef00*/  F2FP.BF16.F32.PACK_AB R9, R90, R87 ;  /* 0x000000575a09723e */ /* 0x000fe400000010ff */
[----:B------:R-:W-:Y:S02]  /*ef10*/  F2FP.BF16.F32.PACK_AB R10, R10, R37 ;  /* 0x000000250a0a723e */ /* 0x000fe400000010ff */
[----:B------:R-:W-:Y:S02]  /*ef20*/  F2FP.BF16.F32.PACK_AB R11, R89, R88 ;  /* 0x00000058590b723e */ /* 0x000fe400000010ff */
[----:B------:R-:W-:Y:S02]  /*ef30*/  F2FP.BF16.F32.PACK_AB R24, R53, R24 ;  /* 0x000000183518723e */ /* 0x000fe400000010ff */
[----:B0-----:R-:W-:Y:S02]  /*ef40*/  F2FP.BF16.F32.PACK_AB R25, R86, R25 ;  /* 0x000000195619723e */ /* 0x001fe400000010ff */
[----:B------:R-:W-:-:S02]  /*ef50*/  F2FP.BF16.F32.PACK_AB R26, R52, R49 ;  /* 0x00000031341a723e */ /* 0x000fc400000010ff */
[----:B------:R-:W-:Y:S01]  /*ef60*/  F2FP.BF16.F32.PACK_AB R27, R85, R82 ;  /* 0x00000052551b723e */ /* 0x000fe200000010ff */
[----:B----4-:R-:W-:Y:S04]  /*ef70*/  STSM.16.M88.4 [R118], R12 ;  /* 0x0000000c76007844 */ /* 0x010fe80000000200 */
[----:B------:R-:W-:Y:S04]  /*ef80*/  STSM.16.M88.4 [R115], R32 ;  /* 0x0000002073007844 */ /* 0x000fe80000000200 */
[----:B------:R-:W-:Y:S04]  /*ef90*/  STSM.16.M88.4 [R114], R8 ;  /* 0x0000000872007844 */ /* 0x000fe80000000200 */
[----:B------:R0:W-:Y:S04]  /*efa0*/  STSM.16.M88.4 [R116+0x24800], R24 ;  /* 0x0248001874007844 */ /* 0x0001e80000000200 */
[----:B0-----:R-:W2:Y:S04]  /*efb0*/  LDL R27, [R1+0x84] ;  /* 0x00008400011b7983 */ /* 0x001ea80000100800 */
[----:B------:R-:W3:Y:S04]  /*efc0*/  LDL R26, [R1+0x6c] ;  /* 0x00006c00011a7983 */ /* 0x000ee80000100800 */
[----:B------:R-:W3:Y:S01]  /*efd0*/  LDL.LU R24, [R1+0x4] ;  /* 0x0000040001187983 */ /* 0x000ee20000300800 */
[-CC-:B------:R-:W-:Y:S01]  /*efe0*/  FFMA.FTZ R80, R80, R6.reuse, -R99.reuse ;  /* 0x0000000650507223 */ /* 0x180fe20000010863 */
[----:B------:R-:W-:-:S05]  /*eff0*/  FFMA.FTZ R84, R84, R6, -R99 ;  /* 0x0000000654547223 */ /* 0x000fca0000010863 */
[----:B------:R-:W0:Y:S01]  /*f000*/  MUFU.EX2 R80, R80 ;  /* 0x0000005000507308 */ /* 0x000e220000000800 */
[----:B------:R-:W-:Y:S01]  /*f010*/  FADD.FTZ R0, R86, R0 ;  /* 0x0000000056007221 */ /* 0x000fe20000010000 */
[----:B------:R-:W-:-:S06]  /*f020*/  FFMA.FTZ R83, R100, R6, -R99 ;  /* 0x0000000664537223 */ /* 0x000fcc0000010863 */
[----:B------:R-:W1:Y:S01]  /*f030*/  MUFU.EX2 R84, R84 ;  /* 0x0000005400547308 */ /* 0x000e620000000800 */
[----:B------:R-:W-:Y:S01]  /*f040*/  FADD.FTZ R0, R82, R0 ;  /* 0x0000000052007221 */ /* 0x000fe20000010000 */
[----:B------:R-:W-:-:S06]  /*f050*/  FFMA.FTZ R81, R81, R6, -R99 ;  /* 0x0000000651517223 */ /* 0x000fcc0000010863 */
[----:B------:R-:W4:Y:S01]  /*f060*/  MUFU.EX2 R50, R50 ;  /* 0x0000003200327308 */ /* 0x000f220000000800 */
[----:B------:R-:W-:-:S07]  /*f070*/  FADD.FTZ R0, R85, R0 ;  /* 0x0000000055007221 */ /* 0x000fce0000010000 */
[----:B------:R-:W4:Y:S08]  /*f080*/  MUFU.EX2 R75, R75 ;  /* 0x0000004b004b7308 */ /* 0x000f300000000800 */
[----:B------:R-:W4:Y:S01]  /*f090*/  MUFU.EX2 R42, R42 ;  /* 0x0000002a002a7308 */ /* 0x000f220000000800 */
[----:B0-----:R-:W-:Y:S01]  /*f0a0*/  FADD.FTZ R0, R80, R0 ;  /* 0x0000000050007221 */ /* 0x001fe20000010000 */
[----:B------:R-:W-:-:S06]  /*f0b0*/  FFMA.FTZ R74, R74, R6, -R99 ;  /* 0x000000064a4a7223 */ /* 0x000fcc0000010863 */
[----:B------:R-:W0:Y:S08]  /*f0c0*/  MUFU.EX2 R83, R83 ;  /* 0x0000005300537308 */ /* 0x000e300000000800 */
[----:B------:R-:W0:Y:S01]  /*f0d0*/  MUFU.EX2 R47, R47 ;  /* 0x0000002f002f7308 */ /* 0x000e220000000800 */
[----:B-1----:R-:W-:Y:S01]  /*f0e0*/  FADD.FTZ R0, R84, R0 ;  /* 0x0000000054007221 */ /* 0x002fe20000010000 */
[----:B------:R-:W-:-:S06]  /*f0f0*/  FFMA.FTZ R78, R78, R6, -R99 ;  /* 0x000000064e4e7223 */ /* 0x000fcc0000010863 */
[----:B------:R-:W1:Y:S01]  /*f100*/  MUFU.EX2 R81, R81 ;  /* 0x0000005100517308 */ /* 0x000e620000000800 */
[----:B----4-:R-:W-:-:S07]  /*f110*/  FADD.FTZ R20, R50, R20 ;  /* 0x0000001432147221 */ /* 0x010fce0000010000 */
[----:B------:R-:W4:Y:S01]  /*f120*/  MUFU.EX2 R43, R43 ;  /* 0x0000002b002b7308 */ /* 0x000f220000000800 */
[----:B------:R-:W-:Y:S01]  /*f130*/  FADD.FTZ R0, R75, R0 ;  /* 0x000000004b007221 */ /* 0x000fe20000010000 */
[----:B------:R-:W-:-:S06]  /*f140*/  FFMA.FTZ R70, R70, R6, -R99 ;  /* 0x0000000646467223 */ /* 0x000fcc0000010863 */
[----:B------:R-:W4:Y:S01]  /*f150*/  MUFU.EX2 R79, R79 ;  /* 0x0000004f004f7308 */ /* 0x000f220000000800 */
[----:B------:R-:W-:-:S07]  /*f160*/  FADD.FTZ R20, R42, R20 ;  /* 0x000000142a147221 */ /* 0x000fce0000010000 */
[----:B------:R-:W4:Y:S01]  /*f170*/  MUFU.EX2 R46, R46 ;  /* 0x0000002e002e7308 */ /* 0x000f220000000800 */
[----:B0-----:R-:W-:Y:S01]  /*f180*/  FADD.FTZ R0, R83, R0 ;  /* 0x0000000053007221 */ /* 0x001fe20000010000 */
[----:B------:R-:W-:-:S06]  /*f190*/  FFMA.FTZ R69, R69, R6, -R99 ;  /* 0x0000000645457223 */ /* 0x000fcc0000010863 */
[----:B------:R-:W0:Y:S01]  /*f1a0*/  MUFU.EX2 R74, R74 ;  /* 0x0000004a004a7308 */ /* 0x000e220000000800 */
[----:B------:R-:W-:-:S07]  /*f1b0*/  FADD.FTZ R20, R47, R20 ;  /* 0x000000142f147221 */ /* 0x000fce0000010000 */
        /* <DEDUP_REMOVED lines=19> */
[----:B----4-:R-:W-:Y:S01]  /*f2f0*/  FADD.FTZ R11, R45, R20 ;  /* 0x000000142d0b7221 */ /* 0x010fe20000010000 */
[----:B------:R-:W-:-:S06]  /*f300*/  FADD.FTZ R0, R70, R13 ;  /* 0x0000000d46007221 */ /* 0x000fcc0000010000 */
[----:B------:R-:W4:Y:S01]  /*f310*/  MUFU.EX2 R57, R57 ;  /* 0x0000003900397308 */ /* 0x000f220000000800 */
[----:B------:R-:W-:Y:S01]  /*f320*/  FFMA.FTZ R66, R66, R6, -R99 ;  /* 0x0000000642427223 */ /* 0x000fe20000010863 */
[----:B------:R-:W-:-:S06]  /*f330*/  FADD.FTZ R13, R28, R11 ;  /* 0x0000000b1c0d7221 */ /* 0x000fcc0000010000 */
[----:B------:R-:W4:Y:S01]  /*f340*/  MUFU.EX2 R40, R40 ;  /* 0x0000002800287308 */ /* 0x000f220000000800 */
[----:B------:R-:W-:Y:S01]  /*f350*/  F2FP.BF16.F32.PACK_AB R8, R51, R30 ;  /* 0x0000001e3308723e */ /* 0x000fe200000010ff */
[----:B0-----:R-:W-:Y:S01]  /*f360*/  FADD.FTZ R0, R69, R0 ;  /* 0x0000000045007221 */ /* 0x001fe20000010000 */
[----:B------:R-:W-:-:S05]  /*f370*/  F2FP.BF16.F32.PACK_AB R9, R84, R80 ;  /* 0x000000505409723e */ /* 0x000fca00000010ff */
[----:B------:R-:W0:Y:S01]  /*f380*/  MUFU.EX2 R4, R4 ;  /* 0x0000000400047308 */ /* 0x000e220000000800 */
[----:B------:R-:W-:Y:S02]  /*f390*/  F2FP.BF16.F32.PACK_AB R10, R50, R48 ;  /* 0x00000030320a723e */ /* 0x000fe400000010ff */
[----:B------:R-:W-:Y:S01]  /*f3a0*/  F2FP.BF16.F32.PACK_AB R11, R83, R75 ;  /* 0x0000004b530b723e */ /* 0x000fe200000010ff */
[----:B------:R-:W-:Y:S01]  /*f3b0*/  FFMA.FTZ R67, R67, R6, -R99 ;  /* 0x0000000643437223 */ /* 0x000fe20000010863 */
[----:B------:R-:W-:-:S03]  /*f3c0*/  FADD.FTZ R13, R44, R13 ;  /* 0x0000000d2c0d7221 */ /* 0x000fc60000010000 */
[----:B------:R-:W0:Y:S01]  /*f3d0*/  MUFU.EX2 R56, R56 ;  /* 0x0000003800387308 */ /* 0x000e220000000800 */
[----:B-1----:R-:W-:Y:S01]  /*f3e0*/  FADD.FTZ R0, R61, R0 ;  /* 0x000000003d007221 */ /* 0x002fe20000010000 */
[----:B------:R1:W-:Y:S01]  /*f3f0*/  STSM.16.M88.4 [R21], R8 ;  /* 0x0000000815007844 */ /* 0x0003e20000000200 */
[----:B------:R-:W-:-:S05]  /*f400*/  FFMA.FTZ R60, R60, R6, -R99 ;  /* 0x000000063c3c7223 */ /* 0x000fca0000010863 */
[----:B------:R-:W0:Y:S01]  /*f410*/  MUFU.EX2 R39, R39 ;  /* 0x0000002700277308 */ /* 0x000e220000000800 */
[----:B----4-:R-:W-:Y:S01]  /*f420*/  FADD.FTZ R15, R57, R0 ;  /* 0x00000000390f7221 */ /* 0x010fe20000010000 */
[----:B------:R-:W-:-:S06]  /*f430*/  FFMA.FTZ R68, R68, R6, -R99 ;  /* 0x0000000644447223 */ /* 0x000fcc0000010863 */
[----:B------:R-:W4:Y:S01]  /*f440*/  MUFU.EX2 R66, R66 ;  /* 0x0000004200427308 */ /* 0x000f220000000800 */
[----:B-1----:R-:W-:-:S07]  /*f450*/  FADD.FTZ R21, R62, R13 ;  /* 0x0000000d3e157221 */ /* 0x002fce0000010000 */
[----:B------:R-:W1:Y:S01]  /*f460*/  MUFU.EX2 R29, R29 ;  /* 0x0000001d001d7308 */ /* 0x000e620000000800 */
[----:B------:R-:W-:Y:S01]  /*f470*/  FADD.FTZ R0, R40, R21 ;  /* 0x0000001528007221 */ /* 0x000fe20000010000 */
[----:B0-----:R-:W-:-:S06]  /*f480*/  FADD.FTZ R21, R4, R15 ;  /* 0x0000000f04157221 */ /* 0x001fcc0000010000 */
[----:B------:R-:W0:Y:S01]  /*f490*/  MUFU.EX2 R67, R67 ;  /* 0x0000004300437308 */ /* 0x000e220000000800 */
[----:B------:R-:W-:Y:S01]  /*f4a0*/  FFMA.FTZ R59, R59, R6, -R99 ;  /* 0x000000063b3b7223 */ /* 0x000fe20000010863 */
[----:B------:R-:W-:-:S06]  /*f4b0*/  FADD.FTZ R0, R63, R0 ;  /* 0x000000003f007221 */ /* 0x000fcc0000010000 */
[----:B------:R-:W0:Y:S01]  /*f4c0*/  MUFU.EX2 R38, R38 ;  /* 0x0000002600267308 */ /* 0x000e220000000800 */
[----:B------:R-:W-:Y:S01]  /*f4d0*/  FADD.FTZ R21, R56, R21 ;  /* 0x0000001538157221 */ /* 0x000fe20000010000 */
[----:B------:R-:W-:-:S06]  /*f4e0*/  FADD.FTZ R10, R39, R0 ;  /* 0x00000000270a7221 */ /* 0x000fcc0000010000 */
[----:B------:R-:W0:Y:S08]  /*f4f0*/  MUFU.EX2 R60, R60 ;  /* 0x0000003c003c7308 */ /* 0x000e300000000800 */
[----:B------:R-:W0:Y:S01]  /*f500*/  MUFU.EX2 R31, R31 ;  /* 0x0000001f001f7308 */ /* 0x000e220000000800 */
[----:B----4-:R-:W-:Y:S01]  /*f510*/  FADD.FTZ R0, R66, R21 ;  /* 0x0000001542007221 */ /* 0x010fe20000010000 */
[----:B------:R-:W-:-:S06]  /*f520*/  FFMA.FTZ R58, R58, R6, -R99 ;  /* 0x000000063a3a7223 */ /* 0x000fcc0000010863 */
[----:B------:R-:W4:Y:S01]  /*f530*/  MUFU.EX2 R68, R68 ;  /* 0x0000004400447308 */ /* 0x000f220000000800 */
[----:B-1----:R-:W-:-:S07]  /*f540*/  FADD.FTZ R25, R29, R10 ;  /* 0x0000000a1d197221 */ /* 0x002fce0000010000 */
[----:B------:R-:W1:Y:S01]  /*f550*/  MUFU.EX2 R65, R36 ;  /* 0x0000002400417308 */ /* 0x000e620000000800 */
[----:B0-----:R-:W-:Y:S01]  /*f560*/  FADD.FTZ R21, R67, R0 ;  /* 0x0000000043157221 */ /* 0x001fe20000010000 */
[----:B------:R-:W-:-:S06]  /*f570*/  FADD.FTZ R0, R38, R25 ;  /* 0x0000001926007221 */ /* 0x000fcc0000010000 */
[----:B------:R-:W0:Y:S01]  /*f580*/  MUFU.EX2 R59, R59 ;  /* 0x0000003b003b7308 */ /* 0x000e220000000800 */
[----:B------:R-:W-:-:S07]  /*f590*/  FFMA.FTZ R101, R101, R6, -R99 ;  /* 0x0000000665657223 */ /* 0x000fce0000010863 */
[----:B------:R-:W2:Y:S01]  /*f5a0*/  MUFU.EX2 R95, R96 ;  /* 0x00000060005f7308 */ /* 0x000ea20000000800 */
[----:B------:R-:W-:Y:S01]  /*f5b0*/  FADD.FTZ R21, R60, R21 ;  /* 0x000000153c157221 */ /* 0x000fe20000010000 */
[----:B------:R-:W-:-:S06]  /*f5c0*/  FADD.FTZ R20, R31, R0 ;  /* 0x000000001f147221 */ /* 0x000fcc0000010000 */
[----:B------:R-:W-:Y:S01]  /*f5d0*/  MUFU.EX2 R55, R55 ;  /* 0x0000003700377308 */ /* 0x000fe20000000800 */
[----:B------:R-:W-:-:S07]  /*f5e0*/  FFMA.FTZ R102, R102, R6, -R99 ;  /* 0x0000000666667223 */ /* 0x000fce0000010863 */
[----:B------:R-:W3:Y:S01]  /*f5f0*/  MUFU.EX2 R96, R105 ;  /* 0x0000006900607308 */ /* 0x000ee20000000800 */
[----:B----4-:R-:W-:Y:S01]  /*f600*/  FADD.FTZ R0, R68, R21 ;  /* 0x0000001544007221 */ /* 0x010fe20000010000 */
[----:B-1----:R-:W-:-:S06]  /*f610*/  FADD.FTZ R20, R65, R20 ;  /* 0x0000001441147221 */ /* 0x002fcc0000010000 */
[----:B------:R-:W1:Y:S01]  /*f620*/  MUFU.EX2 R58, R58 ;  /* 0x0000003a003a7308 */ /* 0x000e620000000800 */
[----:B------:R-:W-:-:S07]  /*f630*/  F2FP.BF16.F32.PACK_AB R12, R47, R42 ;  /* 0x0000002a2f0c723e */ /* 0x000fce00000010ff */
[----:B------:R-:W4:Y:S01]  /*f640*/  MUFU.EX2 R97, R108 ;  /* 0x0000006c00617308 */ /* 0x000f220000000800 */
[----:B------:R-:W-:Y:S01]  /*f650*/  F2FP.BF16.F32.PACK_AB R13, R79, R81 ;  /* 0x000000514f0d723e */ /* 0x000fe200000010ff */
[-CC-:B------:R-:W-:Y:S01]  /*f660*/  FFMA.FTZ R103, R103, R6.reuse, -R99.reuse ;  /* 0x0000000667677223 */ /* 0x180fe20000010863 */
[----:B------:R-:W-:Y:S01]  /*f670*/  F2FP.BF16.F32.PACK_AB R14, R46, R43 ;  /* 0x0000002b2e0e723e */ /* 0x000fe200000010ff */
[----:B------:R-:W-:Y:S01]  /*f680*/  FFMA.FTZ R104, R104, R6, -R99 ;  /* 0x0000000668687223 */ /* 0x000fe20000010863 */
[----:B------:R-:W-:-:S03]  /*f690*/  F2FP.BF16.F32.PACK_AB R15, R78, R74 ;  /* 0x0000004a4e0f723e */ /* 0x000fc600000010ff */
[----:B------:R-:W4:Y:S01]  /*f6a0*/  MUFU.EX2 R98, R109 ;  /* 0x0000006d00627308 */ /* 0x000f220000000800 */
[----:B0-----:R-:W-:Y:S01]  /*f6b0*/  FADD.FTZ R0, R59, R0 ;  /* 0x000000003b007221 */ /* 0x001fe20000010000 */
[----:B--2---:R-:W-:-:S06]  /*f6c0*/  FADD.FTZ R21, R95, R20 ;  /* 0x000000145f157221 */ /* 0x004fcc0000010000 */
[----:B------:R-:W0:Y:S01]  /*f6d0*/  MUFU.EX2 R101, R101 ;  /* 0x0000006500657308 */ /* 0x000e220000000800 */
[----:B------:R-:W-:Y:S01]  /*f6e0*/  F2FP.BF16.F32.PACK_AB R8, R45, R41 ;  /* 0x000000292d08723e */ /* 0x000fe200000010ff */
[----:B------:R2:W-:Y:S01]  /*f6f0*/  STSM.16.M88.4 [R115+0x6000], R12 ;  /* 0x0060000c73007844 */ /* 0x0005e20000000200 */
[----:B------:R-:W-:-:S05]  /*f700*/  F2FP.BF16.F32.PACK_AB R41, R56, R4 ;  /* 0x000000043829723e */ /* 0x000fca00000010ff */
[----:B------:R-:W0:Y:S01]  /*f710*/  MUFU.EX2 R99, R155 ;  /* 0x0000009b00637308 */ /* 0x000e220000000800 */
[----:B---3--:R-:W-:-:S07]  /*f720*/  FADD.FTZ R4, R96, R21 ;  /* 0x0000001560047221 */ /* 0x008fce0000010000 */
[----:B------:R-:W3:Y:S01]  /*f730*/  MUFU.EX2 R102, R102 ;  /* 0x0000006600667308 */ /* 0x000ee20000000800 */
[----:B--2---:R-:W-:Y:S01]  /*f740*/  FADD.FTZ R13, R55, R0 ;  /* 0x00000000370d7221 */ /* 0x004fe20000010000 */
[----:B------:R-:W-:-:S06]  /*f750*/  F2FP.BF16.F32.PACK_AB R9, R69, R70 ;  /* 0x000000464509723e */ /* 0x000fcc00000010ff */
[----:B------:R-:W2:Y:S01]  /*f760*/  MUFU.EX2 R100, R117 ;  /* 0x0000007500647308 */ /* 0x000ea20000000800 */
[----:B------:R-:W-:Y:S01]  /*f770*/  F2FP.BF16.F32.PACK_AB R10, R44, R28 ;  /* 0x0000001c2c0a723e */ /* 0x000fe200000010ff */
[----:B-1----:R-:W-:Y:S01]  /*f780*/  FADD.FTZ R0, R58, R13 ;  /* 0x0000000d3a007221 */ /* 0x002fe20000010000 */
[----:B------:R-:W-:Y:S01]  /*f790*/  F2FP.BF16.F32.PACK_AB R11, R57, R61 ;  /* 0x0000003d390b723e */ /* 0x000fe200000010ff */
[----:B----4-:R-:W-:-:S04]  /*f7a0*/  FADD.FTZ R13, R97, R4 ;  /* 0x00000004610d7221 */ /* 0x010fc80000010000 */
[----:B------:R-:W1:Y:S01]  /*f7b0*/  MUFU.EX2 R103, R103 ;  /* 0x0000006700677308 */ /* 0x000e620000000800 */
[----:B------:R0:W-:Y:S07]  /*f7c0*/  STSM.16.M88.4 [R114+0x6000], R8 ;  /* 0x0060000872007844 */ /* 0x0001ee0000000200 */
[----:B------:R-:W-:Y:S01]  /*f7d0*/  MUFU.EX2 R36, R113 ;  /* 0x0000007100247308 */ /* 0x000fe20000000800 */
[----:B------:R-:W-:-:S07]  /*f7e0*/  FADD.FTZ R4, R98, R13 ;  /* 0x0000000d62047221 */ /* 0x000fce0000010000 */
[----:B------:R-:W-:Y:S08]  /*f7f0*/  MUFU.EX2 R64, R112 ;  /* 0x0000007000407308 */ /* 0x000ff00000000800 */
[----:B------:R-:W-:Y:S08]  /*f800*/  MUFU.EX2 R107, R107 ;  /* 0x0000006b006b7308 */ /* 0x000ff00000000800 */
[----:B------:R-:W4:Y:S08]  /*f810*/  MUFU.EX2 R106, R106 ;  /* 0x0000006a006a7308 */ /* 0x000f300000000800 */
[----:B------:R-:W-:Y:S08]  /*f820*/  MUFU.EX2 R111, R111 ;  /* 0x0000006f006f7308 */ /* 0x000ff00000000800 */
[----:B------:R-:W4:Y:S01]  /*f830*/  MUFU.EX2 R104, R104 ;  /* 0x0000006800687308 */ /* 0x000f220000000800 */
[----:B0-----:R-:W-:Y:S01]  /*f840*/  FADD.FTZ R11, R101, R0 ;  /* 0x00000000650b7221 */ /* 0x001fe20000010000 */
[----:B------:R-:W-:Y:S01]  /*f850*/  FADD.FTZ R15, R99, R4 ;  /* 0x00000004630f7221 */ /* 0x000fe20000010000 */
[----:B------:R-:W-:-:S02]  /*f860*/  F2FP.BF16.F32.PACK_AB R40, R40, R62 ;  /* 0x0000003e2828723e */ /* 0x000fc400000010ff */
[----:B---3--:R-:W-:Y:S01]  /*f870*/  FADD.FTZ R0, R102, R11 ;  /* 0x0000000b66007221 */ /* 0x008fe20000010000 */
[----:B------:R-:W-:Y:S01]  /*f880*/  F2FP.BF16.F32.PACK_AB R42, R39, R63 ;  /* 0x0000003f272a723e */ /* 0x000fe200000010ff */
[----:B--2---:R-:W-:Y:S01]  /*f890*/  FADD.FTZ R21, R100, R15 ;  /* 0x0000000f64157221 */ /* 0x004fe20000010000 */
[----:B------:R-:W-:Y:S01]  /*f8a0*/  F2FP.BF16.F32.PACK_AB R43, R67, R66 ;  /* 0x00000042432b723e */ /* 0x000fe200000010ff */
[----:B-1----:R-:W-:Y:S01]  /*f8b0*/  FADD.FTZ R0, R103, R0 ;  /* 0x0000000067007221 */ /* 0x002fe20000010000 */
[----:B------:R-:W-:Y:S02]  /*f8c0*/  F2FP.BF16.F32.PACK_AB R8, R38, R29 ;  /* 0x0000001d2608723e */ /* 0x000fe400000010ff */
[----:B------:R-:W-:Y:S02]  /*f8d0*/  F2FP.BF16.F32.PACK_AB R9, R68, R60 ;  /* 0x0000003c4409723e */ /* 0x000fe400000010ff */
[----:B------:R-:W-:Y:S02]  /*f8e0*/  F2FP.BF16.F32.PACK_AB R10, R65, R31 ;  /* 0x0000001f410a723e */ /* 0x000fe400000010ff */
[----:B------:R-:W-:-:S02]  /*f8f0*/  F2FP.BF16.F32.PACK_AB R11, R55, R59 ;  /* 0x0000003b370b723e */ /* 0x000fc400000010ff */
[----:B------:R-:W-:Y:S02]  /*f900*/  F2FP.BF16.F32.PACK_AB R12, R96, R95 ;  /* 0x0000005f600c723e */ /* 0x000fe400000010ff */
[----:B------:R-:W-:Y:S02]  /*f910*/  F2FP.BF16.F32.PACK_AB R13, R101, R58 ;  /* 0x0000003a650d723e */ /* 0x000fe400000010ff */
[----:B------:R-:W-:Y:S02]  /*f920*/  F2FP.BF16.F32.PACK_AB R14, R98, R97 ;  /* 0x00000061620e723e */ /* 0x000fe400000010ff */
[----:B------:R-:W-:Y:S02]  /*f930*/  F2FP.BF16.F32.PACK_AB R15, R103, R102 ;  /* 0x00000066670f723e */ /* 0x000fe400000010ff */
[----:B------:R-:W-:Y:S02]  /*f940*/  F2FP.BF16.F32.PACK_AB R100, R100, R99 ;  /* 0x000000636464723e */ /* 0x000fe400000010ff */
[----:B----4-:R-:W-:-:S02]  /*f950*/  F2FP.BF16.F32.PACK_AB R101, R106, R107 ;  /* 0x0000006b6a65723e */ /* 0x010fc400000010ff */
[----:B------:R-:W-:Y:S02]  /*f960*/  F2FP.BF16.F32.PACK_AB R102, R64, R36 ;  /* 0x000000244066723e */ /* 0x000fe400000010ff */
[----:B------:R-:W-:Y:S01]  /*f970*/  F2FP.BF16.F32.PACK_AB R103, R104, R111 ;  /* 0x0000006f6867723e */ /* 0x000fe200000010ff */
[----:B------:R-:W-:Y:S04]  /*f980*/  STSM.16.M88.4 [R116+0x2a800], R40 ;  /* 0x02a8002874007844 */ /* 0x000fe80000000200 */
[----:B------:R0:W-:Y:S04]  /*f990*/  STSM.16.M88.4 [R27], R8 ;  /* 0x000000081b007844 */ /* 0x0001e80000000200 */
[----:B------:R-:W-:Y:S04]  /*f9a0*/  STSM.16.M88.4 [R115+0xc000], R12 ;  /* 0x00c0000c73007844 */ /* 0x000fe80000000200 */
[----:B------:R-:W-:Y:S01]  /*f9b0*/  STSM.16.M88.4 [R114+0xc000], R100 ;  /* 0x00c0006472007844 */ /* 0x000fe20000000200 */
        /* <DEDUP_REMOVED lines=8> */
[----:B------:R-:W-:-:S03]  /*fa40*/  ISETP.GT.AND P2, PT, R24, R26, PT ;  /* 0x0000001a1800720c */ /* 0x000fc60003f44270 */
[----:B------:R-:W-:-:S04]  /*fa50*/  FADD.FTZ R0, R111, R0 ;  /* 0x000000006f007221 */ /* 0x000fc80000010000 */
[----:B------:R-:W-:Y:S01]  /*fa60*/  FADD.FTZ R0, R104, R0 ;  /* 0x0000000068007221 */ /* 0x000fe20000010000 */
[----:B------:R-:W-:-:S04]  /*fa70*/  FADD.FTZ R21, R36, R21 ;  /* 0x0000001524157221 */ /* 0x000fc80000010000 */
[----:B------:R2:W-:Y:S01]  /*fa80*/  STL [R1+0x14], R0 ;  /* 0x0000140001007387 */ /* 0x0005e20000100800 */
[-C--:B------:R-:W-:Y:S01]  /*fa90*/  FMUL.FTZ R120, R120, R7.reuse ;  /* 0x0000000778787220 */ /* 0x080fe20000410000 */
[-C--:B------:R-:W-:Y:S01]  /*faa0*/  FMUL.FTZ R121, R121, R7.reuse ;  /* 0x0000000779797220 */ /* 0x080fe20000410000 */
[-C--:B------:R-:W-:Y:S01]  /*fab0*/  FMUL.FTZ R124, R124, R7.reuse ;  /* 0x000000077c7c7220 */ /* 0x080fe20000410000 */
[----:B0-----:R0:W5:Y:S01]  /*fac0*/  LDL R8, [R1+0x18] ;  /* 0x0000180001087983 */ /* 0x0011620000100800 */
[-C--:B------:R-:W-:Y:S01]  /*fad0*/  FMUL.FTZ R125, R125, R7.reuse ;  /* 0x000000077d7d7220 */ /* 0x080fe20000410000 */
[----:B--2---:R-:W-:Y:S02]  /*fae0*/  VIADD R0, R24, 0xffffffff ;  /* 0xffffffff18007836 */ /* 0x004fe40000000000 */
        /* <DEDUP_REMOVED lines=28> */
[----:B------:R2:W-:Y:S01]  /*fcb0*/  STL [R1+0x4], R0 ;  /* 0x0000040001007387 */ /* 0x0005e20000100800 */
[----:B------:R-:W-:Y:S01]  /*fcc0*/  FADD.FTZ R4, R64, R21 ;  /* 0x0000001540047221 */ /* 0x000fe20000010000 */
[----:B------:R-:W-:-:S02]  /*fcd0*/  IMAD.MOV.U32 R3, RZ, RZ, R54 ;  /* 0x000000ffff037224 */ /* 0x000fc400078e0036 */
[----:B------:R-:W-:Y:S02]  /*fce0*/  IMAD.MOV.U32 R7, RZ, RZ, R5 ;  /* 0x000000ffff077224 */ /* 0x000fe400078e0005 */
[----:B--2---:R-:W-:Y:S01]  /*fcf0*/  IMAD.MOV.U32 R0, RZ, RZ, R152 ;  /* 0x000000ffff007224 */ /* 0x004fe200078e0098 */
[----:B-1----:R-:W-:Y:S01]  /*fd00*/  NOP ;  /* 0x0000000000007918 */ /* 0x002fe20000000000 */
[----:B0-----:R-:W-:Y:S05]  /*fd10*/  @P2 BRA `(.L_x_510) ;  /* 0xffffffc400342947 */ /* 0x001fea000383ffff */
.L_x_500:
[----:B------:R-:W-:Y:S05]  /*fd20*/  WARPSYNC.ALL ;  /* 0x0000000000007948 */ /* 0x000fea0003800000 */
[----:B------:R-:W-:Y:S06]  /*fd30*/  BAR.ARV 0x8, 0x200 ;  /* 0x0208000000007b1d */ /* 0x000fec0000002000 */
[----:B------:R-:W-:Y:S05]  /*fd40*/  @!P0 BRA `(.L_x_511) ;  /* 0x0000000000048947 */ /* 0x000fea0003800000 */
[----:B------:R-:W-:Y:S01]  /*fd50*/  BPT.TRAP 0x1 ;  /* 0x000000040000795c */ /* 0x000fe20000300000 */
.L_x_511:
[----:B------:R-:W2:Y:S01]  /*fd60*/  LDL R0, [R1+0x18] ;  /* 0x0000180001007983 */ /* 0x000ea20000100800 */
[----:B------:R-:W-:Y:S01]  /*fd70*/  IMAD R11, R152, 0x8, R2 ;  /* 0x00000008980b7824 */ /* 0x000fe200078e0202 */
[----:B--2---:R-:W-:-:S04]  /*fd80*/  SHF.L.U32 R0, R0, 0x1f, RZ ;  /* 0x0000001f00007819 */ /* 0x004fc800000006ff */
[----:B------:R0:W1:Y:S01]  /*fd90*/  SYNCS.PHASECHK.TRANS64.TRYWAIT P2, [R11+URZ+0x30850], R0 ;  /* 0x030850000b0075a7 */ /* 0x000062000804017f */
[----:B------:R-:W-:Y:S05]  /*fda0*/  @!P0 BRA `(.L_x_512) ;  /* 0x0000000000048947 */ /* 0x000fea0003800000 */
[----:B------:R-:W-:Y:S01]  /*fdb0*/  BPT.TRAP 0x1 ;  /* 0x000000040000795c */ /* 0x000fe20000300000 */
.L_x_512:
[----:B------:R-:W2:Y:S02]  /*fdc0*/  LDL.LU R3, [R1+0x70] ;  /* 0x0000700001037983 */ /* 0x000ea40000300800 */
[----:B--2---:R-:W-:Y:S01]  /*fdd0*/  IMAD R3, R3, 0x2000, R2 ;  /* 0x0000200003037824 */ /* 0x004fe200078e0202 */
[----:B------:R-:W-:-:S03]  /*fde0*/  IADD3 R2, R2, 0x400, RZ ;  /* 0x0000040002027810 */ /* 0x000fc60007ffe0ff */
[----:B------:R-:W-:Y:S01]  /*fdf0*/  VIADD R3, R3, 0x1e800 ;  /* 0x0001e80003037836 */ /* 0x000fe20000000000 */
[----:B------:R-:W-:-:S04]  /*fe00*/  SHF.R.U32.HI R2, RZ, 0x4, R2 ;  /* 0x00000004ff027819 */ /* 0x000fc80000011602 */
[----:B------:R-:W-:Y:S02]  /*fe10*/  SHF.R.U32.HI R3, RZ, 0x4, R3 ;  /* 0x00000004ff037819 */ /* 0x000fe40000011603 */
[----:B------:R-:W-:Y:S02]  /*fe20*/  LOP3.LUT R7, R2, 0x3fff, RZ, 0xc0, !PT ;  /* 0x00003fff02077812 */ /* 0x000fe400078ec0ff */
[----:B------:R-:W-:Y:S01]  /*fe30*/  LOP3.LUT R3, R3, 0x3fff, RZ, 0xc0, !PT ;  /* 0x00003fff03037812 */ /* 0x000fe200078ec0ff */
[----:B-1----:R-:W-:Y:S06]  /*fe40*/  @P2 BRA `(.L_x_513) ;  /* 0x0000000000082947 */ /* 0x002fec0003800000 */
[----:B------:R-:W1:Y:S02]  /*fe50*/  SYNCS.PHASECHK.TRANS64.TRYWAIT P0, [R11+URZ+0x30850], R0 ;  /* 0x030850000b0075a7 */ /* 0x000e64000800017f */
[----:B-1----:R-:W-:Y:S05]  /*fe60*/  @!P0 BRA `(.L_x_514) ;  /* 0x000000a000c88947 */ /* 0x002fea0003800000 */
.L_x_513:
[----:B01----:R-:W-:Y:S01]  /*fe70*/  LOP3.LUT R0, R3, 0x10000, RZ, 0xfc, !PT ;  /* 0x0001000003007812 */ /* 0x003fe200078efcff */
[----:B------:R-:W-:Y:S01]  /*fe80*/  IMAD R2, R152, 0x600, R7 ;  /* 0x0000060098027824 */ /* 0x000fe200078e0207 */
[----:B------:R-:W2:Y:S01]  /*fe90*/  LDL.LU R12, [R1+0x14] ;  /* 0x00001400010c7983 */ /* 0x000ea20000300800 */
[----:B------:R-:W-:Y:S01]  /*fea0*/  IMAD.MOV.U32 R3, RZ, RZ, 0x40000040 ;  /* 0x40000040ff037424 */ /* 0x000fe200078e00ff */
[----:B------:R-:W-:Y:S05]  /*feb0*/  WARPSYNC.ALL ;  /* 0x0000000000007948 */ /* 0x000fea0003800000 */
[----:B------:R-:W-:Y:S01]  /*fec0*/  R2UR UR4, R0 ;  /* 0x00000000000472ca */ /* 0x000fe200000e0000 */
[C---:B-----5:R-:W-:Y:S01]  /*fed0*/  VIADD R8, R2.reuse, 0x80 ;  /* 0x0000008002087836 */ /* 0x060fe20000000000 */
[----:B------:R-:W-:Y:S01]  /*fee0*/  R2UR UR6, R2 ;  /* 0x00000000020672ca */ /* 0x000fe200000e0000 */
[----:B------:R-:W-:Y:S01]  /*fef0*/  IMAD.MOV.U32 R9, RZ, RZ, 0x40000040 ;  /* 0x40000040ff097424 */ /* 0x000fe200078e00ff */
[----:B------:R-:W-:Y:S01]  /*ff00*/  R2UR UR7, R3 ;  /* 0x00000000030772ca */ /* 0x000fe200000e0000 */
[----:B------:R-:W-:Y:S01]  /*ff10*/  WARPGROUP.ARRIVE ;  /* 0x00000000000079c5 */ /* 0x000fe20000000000 */
[----:B------:R-:W-:Y:S01]  /*ff20*/  UMOV UR5, 0x40000040 ;  /* 0x4000004000057882 */ /* 0x000fe20000000000 */
[----:B------:R-:W3:Y:S01]  /*ff30*/  LDL.LU R10, [R1+0x18] ;  /* 0x00001800010a7983 */ /* 0x000ee20000300800 */
[----:B------:R-:W-:Y:S01]  /*ff40*/  R2UR UR10, R8 ;  /* 0x00000000080a72ca */ /* 0x000fe200000e0000 */
[----:B------:R-:W-:Y:S01]  /*ff50*/  UMOV UR9, 0x40000040 ;  /* 0x4000004000097882 */ /* 0x000fe20000000000 */
[----:B------:R-:W-:Y:S01]  /*ff60*/  R2UR UR11, R9 ;  /* 0x00000000090b72ca */ /* 0x000fe200000e0000 */
[----:B------:R-:W-:Y:S01]  /*ff70*/  VIADD R8, R2, 0x100 ;  /* 0x0000010002087836 */ /* 0x000fe20000000000 */
[----:B------:R-:W0:Y:S01]  /*ff80*/  SHFL.BFLY PT, R7, R4, 0x2, 0x1f ;  /* 0x0c401f0004077f89 */ /* 0x000e2200000e0000 */
[----:B------:R-:W-:-:S02]  /*ff90*/  IMAD.MOV.U32 R9, RZ, RZ, 0x40000040 ;  /* 0x40000040ff097424 */ /* 0x000fc400078e00ff */
[----:B------:R-:W-:Y:S02]  /*ffa0*/  IMAD.MOV.U32 R45, RZ, RZ, RZ ;  /* 0x000000ffff2d7224 */ /* 0x000fe400078e00ff */
[----:B------:R-:W-:Y:S01]  /*ffb0*/  HGMMA.64x64x16.F32.BF16 R120, gdesc[UR4].tnspB, R120, gsb0 ;  /* 0x40e00000047879f0 */ /* 0x000fe20008001878 */
[----:B------:R-:W-:Y:S01]  /*ffc0*/  R2UR UR4, R0 ;  /* 0x00000000000472ca */ /* 0x000fe200000e0000 */
[----:B------:R-:W-:Y:S01]  /*ffd0*/  IMAD.MOV.U32 R3, RZ, RZ, 0x40000040 ;  /* 0x40000040ff037424 */ /* 0x000fe200078e00ff */
[----:B------:R-:W-:Y:S01]  /*ffe0*/  UMOV UR5, 0x40000040 ;  /* 0x4000004000057882 */ /* 0x000fe20000000000 */
[----:B------:R-:W-:-:S03]  /*fff0*/  VIADD R152, R152, 0x1 ;  /* 0x0000000198987836 */ /* 0x000fc60000000000 */
[----:B------:R-:W-:Y:S02]  /*10000*/  R2UR UR7, R3 ;  /* 0x00000000030772ca */ /* 0x000fe400000e0000 */
[----:B------:R-:W-:-:S05]  /*10010*/  ISETP.NE.AND P2, PT, R152, 0x2, PT ;  /* 0x000000029800780c */ /* 0x000fca0003f45270 */
[----:B------:R-:W-:Y:S01]  /*10020*/  UIADD3 UR8, UR4, 0x2, URZ ;  /* 0x0000000204087890 */ /* 0x000fe2000fffe03f */
[----:B0-----:R-:W-:Y:S01]  /*10030*/  FADD.FTZ R7, R7, R4 ;  /* 0x0000000407077221 */ /* 0x001fe20000010000 */
[----:B------:R-:W-:Y:S02]  /*10040*/  WARPGROUP.DEPBAR.LE gsb0, 0x0 ;  /* 0x00008000000079c5 */ /* 0x000fe40000010000 */
[----:B------:R-:W-:-:S06]  /*10050*/  WARPGROUP.ARRIVE ;  /* 0x00000000000079c5 */ /* 0x000fcc0000000000 */
[----:B------:R-:W-:Y:S01]  /*10060*/  HGMMA.64x64x16.F32.BF16 R120, gdesc[UR8].tnspB, R120, gsb0 ;  /* 0x40e00000087879f0 */ /* 0x000fe20008001878 */
[----:B------:R-:W-:Y:S01]  /*10070*/  R2UR UR10, R8 ;  /* 0x00000000080a72ca */ /* 0x000fe200000e0000 */
[----:B------:R-:W-:Y:S01]  /*10080*/  UIADD3 UR8, UR4, 0x4, URZ ;  /* 0x0000000404087890 */ /* 0x000fe2000fffe03f */
[----:B------:R-:W-:Y:S01]  /*10090*/  R2UR UR11, R9 ;  /* 0x00000000090b72ca */ /* 0x000fe200000e0000 */
[----:B------:R-:W-:Y:S01]  /*100a0*/  UMOV UR9, 0x40000040 ;  /* 0x4000004000097882 */ /* 0x000fe20000000000 */
[----:B------:R-:W-:Y:S02]  /*100b0*/  VIADD R8, R2, 0x180 ;  /* 0x0000018002087836 */ /* 0x000fe40000000000 */
[----:B------:R-:W-:Y:S01]  /*100c0*/  IMAD.MOV.U32 R9, RZ, RZ, 0x40000040 ;  /* 0x40000040ff097424 */ /* 0x000fe200078e00ff */
[----:B------:R-:W-:Y:S02]  /*100d0*/  WARPGROUP.DEPBAR.LE gsb0, 0x0 ;  /* 0x00008000000079c5 */ /* 0x000fe40000010000 */
[----:B------:R-:W-:-:S06]  /*100e0*/  WARPGROUP.ARRIVE ;  /* 0x00000000000079c5 */ /* 0x000fcc0000000000 */
[----:B------:R-:W-:Y:S01]  /*100f0*/  HGMMA.64x64x16.F32.BF16 R120, gdesc[UR8].tnspB, R120, gsb0 ;  /* 0x40e00000087879f0 */ /* 0x000fe20008001878 */
[----:B------:R-:W-:Y:S01]  /*10100*/  R2UR UR10, R8 ;  /* 0x00000000080a72ca */ /* 0x000fe200000e0000 */
[----:B------:R-:W-:Y:S01]  /*10110*/  UIADD3 UR8, UR4, 0x6, URZ ;  /* 0x0000000604087890 */ /* 0x000fe2000fffe03f */
[----:B------:R-:W-:Y:S01]  /*10120*/  R2UR UR11, R9 ;  /* 0x00000000090b72ca */ /* 0x000fe200000e0000 */
[----:B------:R-:W-:Y:S01]  /*10130*/  UMOV UR9, 0x40000040 ;  /* 0x4000004000097882 */ /* 0x000fe20000000000 */
[----:B------:R-:W-:Y:S01]  /*10140*/  IMAD.MOV.U32 R9, RZ, RZ, 0x40000040 ;  /* 0x40000040ff097424 */ /* 0x000fe200078e00ff */
[----:B------:R-:W-:Y:S01]  /*10150*/  IADD3 R8, R2, 0x200, RZ ;  /* 0x0000020002087810 */ /* 0x000fe20007ffe0ff */
[----:B------:R-:W-:Y:S02]  /*10160*/  WARPGROUP.DEPBAR.LE gsb0, 0x0 ;  /* 0x00008000000079c5 */ /* 0x000fe40000010000 */
[----:B------:R-:W-:-:S07]  /*10170*/  WARPGROUP.ARRIVE ;  /* 0x00000000000079c5 */ /* 0x000fce0000000000 */
[----:B------:R-:W-:Y:S01]  /*10180*/  HGMMA.64x64x16.F32.BF16 R120, gdesc[UR8].tnspB, R120, gsb0 ;  /* 0x40e00000087879f0 */ /* 0x000fe20008001878 */
[----:B------:R-:W-:Y:S01]  /*10190*/  R2UR UR10, R8 ;  /* 0x00000000080a72ca */ /* 0x000fe200000e0000 */
[----:B------:R-:W-:Y:S01]  /*101a0*/  UIADD3 UR8, UR4, 0x600, URZ ;  /* 0x0000060004087890 */ /* 0x000fe2000fffe03f */
[----:B------:R-:W-:Y:S01]  /*101b0*/  R2UR UR11, R9 ;  /* 0x00000000090b72ca */ /* 0x000fe200000e0000 */
[----:B------:R-:W-:Y:S01]  /*101c0*/  UMOV UR9, 0x40000040 ;  /* 0x4000004000097882 */ /* 0x000fe20000000000 */
[----:B------:R-:W-:Y:S02]  /*101d0*/  VIADD R8, R2, 0x280 ;  /* 0x0000028002087836 */ /* 0x000fe40000000000 */
[----:B------:R-:W-:Y:S01]  /*101e0*/  IMAD.MOV.U32 R9, RZ, RZ, 0x40000040 ;  /* 0x40000040ff097424 */ /* 0x000fe200078e00ff */
[----:B--2---:R-:W0:Y:S01]  /*101f0*/  SHFL.BFLY PT, R0, R12, 0x2, 0x1f ;  /* 0x0c401f000c007f89 */ /* 0x004e2200000e0000 */
        /* <DEDUP_REMOVED lines=25> */
[----:B------:R-:W-:Y:S01]  /*10390*/  VIADD R8, R2, 0x400 ;  /* 0x0000040002087836 */ /* 0x000fe20000000000 */
[----:B------:R-:W-:Y:S01]  /*103a0*/  MOV R9, 0x40000040 ;  /* 0x4000004000097802 */ /* 0x000fe20000000f00 */
[----:B------:R-:W-:Y:S02]  /*103b0*/  WARPGROUP.DEPBAR.LE gsb0, 0x0 ;  /* 0x00008000000079c5 */ /* 0x000fe40000010000 */
[----:B------:R-:W-:-:S07]  /*103c0*/  WARPGROUP.ARRIVE ;  /* 0x00000000000079c5 */ /* 0x000fce0000000000 */
[----:B------:R-:W-:Y:S01]  /*103d0*/  HGMMA.64x64x16.F32.BF16 R120, gdesc[UR8].tnspB, R120, gsb0 ;  /* 0x40e00000087879f0 */ /* 0x000fe20008001878 */
[----:B------:R-:W-:Y:S01]  /*103e0*/  R2UR UR10, R8 ;  /* 0x00000000080a72ca */ /* 0x000fe200000e0000 */
[----:B------:R-:W-:Y:S01]  /*103f0*/  UIADD3 UR8, UR4, 0xc00, URZ ;  /* 0x00000c0004087890 */ /* 0x000fe2000fffe03f */
[----:B------:R-:W-:Y:S01]  /*10400*/  R2UR UR11, R9 ;  /* 0x00000000090b72ca */ /* 0x000fe200000e0000 */
[----:B------:R-:W-:Y:S01]  /*10410*/  VIADD R8, R2, 0x480 ;  /* 0x0000048002087836 */ /* 0x000fe20000000000 */
[----:B------:R-:W-:Y:S01]  /*10420*/  UMOV UR9, 0x40000040 ;  /* 0x4000004000097882 */ /* 0x000fe20000000000 */
[----:B------:R-:W-:Y:S01]  /*10430*/  IMAD.MOV.U32 R9, RZ, RZ, 0x40000040 ;  /* 0x40000040ff097424 */ /* 0x000fe200078e00ff */
[----:B------:R-:W-:Y:S02]  /*10440*/  WARPGROUP.DEPBAR.LE gsb0, 0x0 ;  /* 0x00008000000079c5 */ /* 0x000fe40000010000 */
[----:B------:R-:W-:-:S07]  /*10450*/  WARPGROUP.ARRIVE ;  /* 0x00000000000079c5 */ /* 0x000fce0000000000 */
[----:B------:R-:W-:Y:S01]  /*10460*/  HGMMA.64x64x16.F32.BF16 R120, gdesc[UR8].tnspB, R120, gsb0 ;  /* 0x40e00000087879f0 */ /* 0x000fe20008001878 */
[----:B------:R-:W-:Y:S01]  /*10470*/  R2UR UR10, R8 ;  /* 0x00000000080a72ca */ /* 0x000fe200000e0000 */
[C---:B------:R-:W-:Y:S01]  /*10480*/  VIADD R8, R2.reuse, 0x500 ;  /* 0x0000050002087836 */ /* 0x040fe20000000000 */
[----:B------:R-:W-:Y:S01]  /*10490*/  R2UR UR11, R9 ;  /* 0x00000000090b72ca */ /* 0x000fe200000e0000 */
[----:B------:R-:W-:Y:S01]  /*104a0*/  VIADD R2, R2, 0x580 ;  /* 0x0000058002027836 */ /* 0x000fe20000000000 */
[----:B------:R-:W-:Y:S01]  /*104b0*/  UIADD3 UR8, UR4, 0xc02, URZ ;  /* 0x00000c0204087890 */ /* 0x000fe2000fffe03f */
[----:B------:R-:W-:Y:S01]  /*104c0*/  IMAD.MOV.U32 R9, RZ, RZ, 0x40000040 ;  /* 0x40000040ff097424 */ /* 0x000fe200078e00ff */
[----:B------:R-:W-:Y:S02]  /*104d0*/  UMOV UR9, 0x40000040 ;  /* 0x4000004000097882 */ /* 0x000fe40000000000 */
[----:B------:R-:W-:Y:S01]  /*104e0*/  R2UR UR6, R2 ;  /* 0x00000000020672ca */ /* 0x000fe200000e0000 */
[----:B0-----:R-:W-:-:S02]  /*104f0*/  FADD.FTZ R2, R0, R12 ;  /* 0x0000000c00027221 */ /* 0x001fc40000010000 */
[----:B------:R-:W0:Y:S04]  /*10500*/  SHFL.BFLY PT, R0, R7, 0x1, 0x1f ;  /* 0x0c201f0007007f89 */ /* 0x000e2800000e0000 */
[----:B------:R-:W1:Y:S01]  /*10510*/  SHFL.BFLY PT, R3, R2, 0x1, 0x1f ;  /* 0x0c201f0002037f89 */ /* 0x000e6200000e0000 */
[----:B0-----:R-:W-:Y:S01]  /*10520*/  FADD.FTZ R12, R7, R0 ;  /* 0x00000000070c7221 */ /* 0x001fe20000010000 */
[----:B------:R-:W-:Y:S01]  /*10530*/  SEL R0, RZ, 0x1, P2 ;  /* 0x00000001ff007807 */ /* 0x000fe20001000000 */
[----:B-1----:R-:W-:-:S03]  /*10540*/  FADD.FTZ R13, R2, R3 ;  /* 0x00000003020d7221 */ /* 0x002fc60000010000 */
[----:B------:R-:W-:Y:S02]  /*10550*/  FSETP.NE.FTZ.AND P0, PT, R12, RZ, PT ;  /* 0x000000ff0c00720b */ /* 0x000fe40003f15000 */
[----:B---3--:R-:W-:Y:S02]  /*10560*/  LOP3.LUT R10, R10, R0, RZ, 0x3c, !PT ;  /* 0x000000000a0a7212 */ /* 0x008fe400078e3cff */
[----:B------:R-:W-:-:S09]  /*10570*/  FSETP.NE.FTZ.AND P3, PT, R13, RZ, PT ;  /* 0x000000ff0d00720b */ /* 0x000fd20003f75000 */
[----:B------:R-:W0:Y:S08]  /*10580*/  @P0 MUFU.LG2 R4, R12 ;  /* 0x0000000c00040308 */ /* 0x000e300000000c00 */
[----:B------:R1:W-:Y:S02]  /*10590*/  @P0 MUFU.RCP R45, R12 ;  /* 0x0000000c002d0308 */ /* 0x0003e40000001000 */
[----:B-1----:R-:W2:Y:S01]  /*105a0*/  LDL.LU R12, [R1+0x98] ;  /* 0x00009800010c7983 */ /* 0x002ea20000300800 */
[----:B------:R-:W-:-:S02]  /*105b0*/  WARPGROUP.DEPBAR.LE gsb0, 0x0 ;  /* 0x00008000000079c5 */ /* 0x000fc40000010000 */
[----:B------:R-:W-:-:S06]  /*105c0*/  WARPGROUP.ARRIVE ;  /* 0x00000000000079c5 */ /* 0x000fcc0000000000 */
[----:B------:R-:W-:Y:S01]  /*105d0*/  HGMMA.64x64x16.F32.BF16 R120, gdesc[UR8].tnspB, R120, gsb0 ;  /* 0x40e00000087879f0 */ /* 0x000fe20008001878 */
[----:B------:R-:W-:Y:S01]  /*105e0*/  R2UR UR10, R8 ;  /* 0x00000000080a72ca */ /* 0x000fe200000e0000 */
[----:B------:R-:W-:Y:S01]  /*105f0*/  UIADD3 UR8, UR4, 0xc04, URZ ;  /* 0x00000c0404087890 */ /* 0x000fe2000fffe03f */
[----:B------:R-:W-:Y:S01]  /*10600*/  R2UR UR11, R9 ;  /* 0x00000000090b72ca */ /* 0x000fe200000e0000 */
[----:B------:R-:W-:Y:S01]  /*10610*/  UMOV UR9, 0x40000040 ;  /* 0x4000004000097882 */ /* 0x000fe20000000000 */
[----:B------:R-:W-:Y:S01]  /*10620*/  UIADD3 UR4, UR4, 0xc06, URZ ;  /* 0x00000c0604047890 */ /* 0x000fe2000fffe03f */
[----:B------:R-:W-:Y:S02]  /*10630*/  WARPGROUP.DEPBAR.LE gsb0, 0x0 ;  /* 0x00008000000079c5 */ /* 0x000fe40000010000 */
[----:B------:R-:W-:Y:S01]  /*10640*/  WARPGROUP.ARRIVE ;  /* 0x00000000000079c5 */ /* 0x000fe20000000000 */
[----:B------:R1:W-:Y:S01]  /*10650*/  STL [R1+0x18], R10 ;  /* 0x0000180a01007387 */ /* 0x0003e20000100800 */
[----:B------:R-:W-:Y:S01]  /*10660*/  IMAD.MOV.U32 R8, RZ, RZ, RZ ;  /* 0x000000ffff087224 */ /* 0x000fe200078e00ff */
[----:B------:R-:W3:Y:S05]  /*10670*/  @P3 MUFU.LG2 R9, R13 ;  /* 0x0000000d00093308 */ /* 0x000eea0000000c00 */
[----:B------:R-:W-:Y:S03]  /*10680*/  HGMMA.64x64x16.F32.BF16 R120, gdesc[UR8].tnspB, R120, gsb0 ;  /* 0x40e00000087879f0 */ /* 0x000fe60008001878 */
[----:B------:R-:W-:-:S02]  /*10690*/  WARPGROUP.DEPBAR.LE gsb0, 0x0 ;  /* 0x00008000000079c5 */ /* 0x000fc40000010000 */
[----:B------:R-:W-:-:S06]  /*106a0*/  WARPGROUP.ARRIVE ;  /* 0x00000000000079c5 */ /* 0x000fcc0000000000 */
[----:B------:R-:W-:Y:S01]  /*106b0*/  HGMMA.64x64x16.F32.BF16 R120, gdesc[UR4].tnspB, R120, gsb0 ;  /* 0x40e00000047879f0 */ /* 0x000fe20008001878 */
[----:B-1----:R-:W-:-:S04]  /*106c0*/  @!P1 IADD3 R10, R11, 0x30860, RZ ;  /* 0x000308600b0a9810 */ /* 0x002fc80007ffe0ff */
[----:B------:R-:W-:Y:S01]  /*106d0*/  @!P1 PRMT R10, RZ, 0x654, R10 ;  /* 0x00000654ff0a9816 */ /* 0x000fe2000000000a */
[----:B------:R-:W1:Y:S01]  /*106e0*/  @P3 MUFU.RCP R8, R13 ;  /* 0x0000000d00083308 */ /* 0x000e620000001000 */
[C---:B------:R-:W-:Y:S01]  /*106f0*/  @P0 FMUL.FTZ R2, R6.reuse, 0.69314718246459960938 ;  /* 0x3f31721806020820 */ /* 0x040fe20000410000 */
[----:B------:R-:W-:Y:S01]  /*10700*/  @P3 FMUL.FTZ R6, R6, 0.69314718246459960938 ;  /* 0x3f31721806063820 */ /* 0x000fe20000410000 */
[----:B0-----:R-:W-:Y:S01]  /*10710*/  @P0 FMUL.FTZ R7, R4, 0.69314718246459960938 ;  /* 0x3f31721804070820 */ /* 0x001fe20000410000 */
[----:B---3--:R-:W-:Y:S01]  /*10720*/  @P3 FMUL.FTZ R9, R9, 0.69314718246459960938 ;  /* 0x3f31721809093820 */ /* 0x008fe20000410000 */
[----:B------:R-:W-:Y:S02]  /*10730*/  IMAD.MOV.U32 R3, RZ, RZ, -0x800000 ;  /* 0xff800000ff037424 */ /* 0x000fe400078e00ff */
[----:B------:R-:W-:Y:S02]  /*10740*/  IMAD.MOV.U32 R0, RZ, RZ, -0x800000 ;  /* 0xff800000ff007424 */ /* 0x000fe400078e00ff */
[----:B------:R-:W-:Y:S01]  /*10750*/  @P0 FFMA.FTZ R3, R2, R5, R7 ;  /* 0x0000000502030223 */ /* 0x000fe20000010007 */
[----:B------:R-:W-:Y:S01]  /*10760*/  @P3 FFMA.FTZ R0, R6, R54, R9 ;  /* 0x0000003606003223 */ /* 0x000fe20000010009 */
[----:B------:R-:W-:-:S02]  /*10770*/  PLOP3.LUT P0, PT, PT, PT, PT, 0x8, 0x0 ;  /* 0x000000000000781c */ /* 0x000fc40003f0e170 */
[----:B------:R-:W-:Y:S01]  /*10780*/  SEL R152, R152, RZ, P2 ;  /* 0x000000ff98987207 */ /* 0x000fe20001000000 */
[----:B------:R-:W-:Y:S02]  /*10790*/  WARPGROUP.DEPBAR.LE gsb0, 0x0 ;  /* 0x00008000000079c5 */ /* 0x000fe40000010000 */
[----:B------:R3:W-:Y:S01]  /*107a0*/  @!P1 SYNCS.ARRIVE.TRANS64.RED.A1T0 RZ, [R10+URZ], RZ ;  /* 0x000000ff0aff99a7 */ /* 0x0007e2000810043f */
        /* <DEDUP_REMOVED lines=16> */
[----:B--2---:R-:W-:-:S05]  /*108b0*/  VIADD R12, R12, 0x1 ;  /* 0x000000010c0c7836 */ /* 0x004fca0000000000 */
[----:B------:R3:W-:Y:S01]  /*108c0*/  STL [R1+0x98], R12 ;  /* 0x0000980c01007387 */ /* 0x0007e20000100800 */
[-C--:B-1----:R-:W-:Y:S01]  /*108d0*/  FMUL.FTZ R42, R122, R8.reuse ;  /* 0x000000087a2a7220 */ /* 0x082fe20000410000 */
        /* <DEDUP_REMOVED lines=14> */
[----:B---3--:R-:W-:-:S07]  /*109c0*/  FMUL.FTZ R151, R151, R8 ;  /* 0x0000000897977220 */ /* 0x008fce0000410000 */
.L_x_464:
[----:B------:R-:W2:Y:S01]  /*109d0*/  LDL R74, [R1+0x90] ;  /* 0x00009000014a7983 */ /* 0x000ea20000100800 */
[----:B------:R-:W-:Y:S05]  /*109e0*/  WARPSYNC.ALL ;  /* 0x0000000000007948 */ /* 0x000fea0003800000 */
[----:B------:R-:W1:Y:S01]  /*109f0*/  S2R R2, SR_TID.X ;  /* 0x0000000000027919 */ /* 0x000e620000002100 */
[----:B------:R-:W3:Y:S01]  /*10a00*/  S2UR UR5, SR_CgaCtaId ;  /* 0x00000000000579c3 */ /* 0x000ee20000008800 */
[----:B------:R-:W-:Y:S01]  /*10a10*/  UMOV UR4, 0x400 ;  /* 0x0000040000047882 */ /* 0x000fe20000000000 */
[----:B------:R-:W-:Y:S01]  /*10a20*/  BSSY B0, `(.L_x_515) ;  /* 0x0000249000007945 */ /* 0x000fe20003800000 */
[----:B---3--:R-:W-:Y:S01]  /*10a30*/  ULEA UR4, UR5, UR4, 0x18 ;  /* 0x0000000405047291 */ /* 0x008fe2000f8ec03f */
[----:B-1----:R-:W-:-:S05]  /*10a40*/  VIADD R75, R2, 0xffffff80 ;  /* 0xffffff80024b7836 */ /* 0x002fca0000000000 */
[----:B------:R-:W-:Y:S01]  /*10a50*/  IMAD.U32 R2, RZ, RZ, UR4 ;  /* 0x00000004ff027e24 */ /* 0x000fe2000f8e00ff */
[----:B------:R-:W-:Y:S01]  /*10a60*/  BAR.SYNC.DEFER_BLOCKING 0x5, 0x200 ;  /* 0x0148000000007b1d */ /* 0x000fe20000010000 */
[----:B------:R-:W-:-:S04]  /*10a70*/  SHF.R.S32.HI R71, RZ, 0x1f, R75 ;  /* 0x0000001fff477819 */ /* 0x000fc8000001144b */
[----:B------:R-:W-:-:S04]  /*10a80*/  LEA.HI R60, R71, R75, RZ, 0x3 ;  /* 0x0000004b473c7211 */ /* 0x000fc800078f18ff */
[----:B------:R-:W-:Y:S02]  /*10a90*/  LOP3.LUT R61, R60, 0xfffffff8, RZ, 0xc0, !PT ;  /* 0xfffffff83c3d7812 */ /* 0x000fe400078ec0ff */
[----:B------:R-:W-:-:S03]  /*10aa0*/  SHF.R.S32.HI R60, RZ, 0x3, R60 ;  /* 0x00000003ff3c7819 */ /* 0x000fc6000001143c */
[----:B------:R-:W-:-:S04]  /*10ab0*/  IMAD.IADD R61, R75, 0x1, -R61 ;  /* 0x000000014b3d7824 */ /* 0x000fc800078e0a3d */
[----:B------:R-:W-:Y:S01]  /*10ac0*/  IMAD.SHL.U32 R59, R61, 0x8, RZ ;  /* 0x000000083d3b7824 */ /* 0x000fe200078e00ff */
[----:B0-----:R0:W1:Y:S04]  /*10ad0*/  LDS.128 R32, [R2+0x308d0] ;  /* 0x0308d00002207984 */ /* 0x0010680000000c00 */
[----:B------:R-:W-:Y:S01]  /*10ae0*/  SHF.R.S32.HI R58, RZ, 0x1f, R59 ;  /* 0x0000001fff3a7819 */ /* 0x000fe2000001143b */
[----:B------:R-:W-:Y:S06]  /*10af0*/  BAR.ARV 0x4, 0x200 ;  /* 0x0108000000007b1d */ /* 0x000fec0000002000 */
[----:B--2---:R-:W-:-:S02]  /*10b00*/  SHF.R.S32.HI R64, RZ, 0x1f, R74 ;  /* 0x0000001fff407819 */ /* 0x004fc4000001144a */
[C---:B------:R-:W-:Y:S02]  /*10b10*/  SHF.L.U32 R66, R74.reuse, 0x2, RZ ;  /* 0x000000024a427819 */ /* 0x040fe400000006ff */
[----:B------:R-:W-:Y:S01]  /*10b20*/  SHF.L.U64.HI R67, R74, 0x2, R64 ;  /* 0x000000024a437819 */ /* 0x000fe20000010240 */
[----:B01----:R-:W-:Y:S06]  /*10b30*/  @P0 BRA `(.L_x_516) ;  /* 0x0000001800540947 */ /* 0x003fec0003800000 */
[----:B------:R-:W2:Y:S01]  /*10b40*/  LDL R4, [R1+0xac] ;  /* 0x0000ac0001047983 */ /* 0x000ea20000100800 */
[----:B------:R-:W-:-:S03]  /*10b50*/  ULDC UR4, c[0x0][0xad4] ;  /* 0x0002b50000047ab9 */ /* 0x000fc60000000800 */
[----:B------:R-:W3:Y:S01]  /*10b60*/  LDL.LU R62, [R1+0x94] ;  /* 0x00009400013e7983 */ /* 0x000ee20000300800 */
[----:B------:R-:W-:Y:S01]  /*10b70*/  F2FP.BF16.F32.PACK_AB R14, R27, R26 ;  /* 0x0000001a1b0e723e */ /* 0x000fe200000010ff */
[----:B------:R-:W-:Y:S01]  /*10b80*/  IMAD.MOV.U32 R32, RZ, RZ, RZ ;  /* 0x000000ffff207224 */ /* 0x000fe200078e00ff */
[----:B------:R-:W0:Y:S01]  /*10b90*/  S2R R5, SR_SWINHI ;  /* 0x0000000000057919 */ /* 0x000e220000002f00 */
[----:B------:R-:W-:Y:S02]  /*10ba0*/  MOV R24, R2 ;  /* 0x0000000200187202 */ /* 0x000fe40000000f00 */
[----:B0----5:R-:W-:-:S03]  /*10bb0*/  MOV R25, R5 ;  /* 0x0000000500197202 */ /* 0x021fc60000000f00 */
[----:B--2---:R-:W-:-:S03]  /*10bc0*/  IMAD.WIDE R10, R4, 0x2, R24 ;  /* 0x00000002040a7825 */ /* 0x004fc600078e0218 */
[C---:B------:R-:W-:Y:S02]  /*10bd0*/  IADD3 R63, P0, R10.reuse, 0x60, RZ ;  /* 0x000000600a3f7810 */ /* 0x040fe40007f1e0ff */
[C---:B------:R-:W-:Y:S02]  /*10be0*/  IADD3 R13, P2, R10.reuse, 0x20, RZ ;  /* 0x000000200a0d7810 */ /* 0x040fe40007f5e0ff */
[----:B------:R-:W-:Y:S01]  /*10bf0*/  IADD3 R15, P1, R10, 0x40, RZ ;  /* 0x000000400a0f7810 */ /* 0x000fe20007f3e0ff */
[--C-:B------:R-:W-:Y:S01]  /*10c00*/  IMAD.X R5, RZ, RZ, R11.reuse, P0 ;  /* 0x000000ffff057224 */ /* 0x100fe200000e060b */
[----:B---3--:R-:W-:Y:S02]  /*10c10*/  ISETP.NE.AND P0, PT, R62, RZ, PT ;  /* 0x000000ff3e00720c */ /* 0x008fe40003f05270 */
[----:B------:R-:W-:Y:S01]  /*10c20*/  LOP3.LUT R9, R10, 0x380, RZ, 0xc0, !PT ;  /* 0x000003800a097812 */ /* 0x000fe200078ec0ff */
[----:B------:R-:W-:Y:S01]  /*10c30*/  IMAD.X R7, RZ, RZ, R11, P1 ;  /* 0x000000ffff077224 */ /* 0x000fe200008e060b */
[----:B------:R-:W-:Y:S01]  /*10c40*/  SEL R70, R62, UR4, P0 ;  /* 0x000000043e467c07 */ /* 0x000fe20008000000 */
[----:B------:R-:W-:Y:S05]  /*10c50*/  WARPSYNC.ALL ;  /* 0x0000000000007948 */ /* 0x000fea0003800000 */
[----:B------:R-:W-:Y:S01]  /*10c60*/  LOP3.LUT R4, R13, 0x380, RZ, 0xc0, !PT ;  /* 0x000003800d047812 */ /* 0x000fe200078ec0ff */
[----:B------:R-:W-:Y:S01]  /*10c70*/  ULDC.64 UR6, c[0x0][0xc08] ;  /* 0x0003020000067ab9 */ /* 0x000fe20000000a00 */
[----:B------:R-:W-:Y:S01]  /*10c80*/  LOP3.LUT R6, R15, 0x380, RZ, 0xc0, !PT ;  /* 0x000003800f067812 */ /* 0x000fe200078ec0ff */
[----:B------:R-:W-:Y:S01]  /*10c90*/  ULDC.64 UR4, c[0x0][0xc00] ;  /* 0x0003000000047ab9 */ /* 0x000fe20000000a00 */
[----:B------:R-:W-:-:S02]  /*10ca0*/  LOP3.LUT R12, R63, 0x380, RZ, 0xc0, !PT ;  /* 0x000003803f0c7812 */ /* 0x000fc400078ec0ff */
[----:B------:R-:W-:Y:S02]  /*10cb0*/  SHF.R.U64 R9, R9, 0x3, RZ ;  /* 0x0000000309097819 */ /* 0x000fe400000012ff */
[----:B------:R-:W-:Y:S02]  /*10cc0*/  SHF.R.U64 R4, R4, 0x3, RZ ;  /* 0x0000000304047819 */ /* 0x000fe400000012ff */
[----:B------:R-:W-:Y:S02]  /*10cd0*/  SHF.R.U64 R6, R6, 0x3, RZ ;  /* 0x0000000306067819 */ /* 0x000fe400000012ff */
[----:B------:R-:W-:Y:S02]  /*10ce0*/  SHF.R.U64 R12, R12, 0x3, RZ ;  /* 0x000000030c0c7819 */ /* 0x000fe400000012ff */
[----:B------:R-:W-:Y:S01]  /*10cf0*/  LOP3.LUT R10, R9, R10, RZ, 0x3c, !PT ;  /* 0x0000000a090a7212 */ /* 0x000fe200078e3cff */
[----:B------:R-:W-:Y:S01]  /*10d00*/  IMAD.X R9, RZ, RZ, R11, P2 ;  /* 0x000000ffff097224 */ /* 0x000fe200010e060b */
[----:B------:R-:W-:-:S02]  /*10d10*/  LOP3.LUT R8, R4, R13, RZ, 0x3c, !PT ;  /* 0x0000000d04087212 */ /* 0x000fc400078e3cff */
[----:B------:R-:W-:Y:S02]  /*10d20*/  LOP3.LUT R6, R6, R15, RZ, 0x3c, !PT ;  /* 0x0000000f06067212 */ /* 0x000fe400078e3cff */
[----:B------:R-:W-:Y:S02]  /*10d30*/  LOP3.LUT R4, R12, R63, RZ, 0x3c, !PT ;  /* 0x0000003f0c047212 */ /* 0x000fe400078e3cff */
[----:B------:R-:W-:Y:S02]  /*10d40*/  MOV R10, R10 ;  /* 0x0000000a000a7202 */ /* 0x000fe40000000f00 */
[----:B------:R-:W-:Y:S02]  /*10d50*/  F2FP.BF16.F32.PACK_AB R12, R21, R20 ;  /* 0x00000014150c723e */ /* 0x000fe400000010ff */
[----:B------:R-:W-:Y:S02]  /*10d60*/  F2FP.BF16.F32.PACK_AB R13, R43, R42 ;  /* 0x0000002a2b0d723e */ /* 0x000fe400000010ff */
[----:B------:R-:W-:Y:S01]  /*10d70*/  F2FP.BF16.F32.PACK_AB R15, R47, R46 ;  /* 0x0000002e2f0f723e */ /* 0x000fe200000010ff */
[----:B------:R-:W-:Y:S01]  /*10d80*/  BAR.SYNC.DEFER_BLOCKING 0x1, 0x180 ;  /* 0x0046000000007b1d */ /* 0x000fe20000010000 */
[----:B------:R-:W-:-:S02]  /*10d90*/  MOV R68, R6 ;  /* 0x0000000600447202 */ /* 0x000fc40000000f00 */
[----:B------:R-:W-:Y:S02]  /*10da0*/  MOV R65, R4 ;  /* 0x0000000400417202 */ /* 0x000fe40000000f00 */
[----:B------:R-:W-:Y:S02]  /*10db0*/  MOV R69, R8 ;  /* 0x0000000800457202 */ /* 0x000fe40000000f00 */
[----:B------:R-:W-:Y:S02]  /*10dc0*/  F2FP.BF16.F32.PACK_AB R4, R29, R28 ;  /* 0x0000001c1d04723e */ /* 0x000fe400000010ff */
[----:B------:R-:W-:Y:S02]  /*10dd0*/  F2FP.BF16.F32.PACK_AB R5, R49, R48 ;  /* 0x000000303105723e */ /* 0x000fe400000010ff */
[----:B------:R-:W-:Y:S02]  /*10de0*/  F2FP.BF16.F32.PACK_AB R6, R31, R30 ;  /* 0x0000001e1f06723e */ /* 0x000fe400000010ff */
[----:B------:R-:W-:-:S02]  /*10df0*/  F2FP.BF16.F32.PACK_AB R7, R51, R50 ;  /* 0x000000323307723e */ /* 0x000fc400000010ff */
[----:B------:R-:W-:Y:S02]  /*10e00*/  F2FP.BF16.F32.PACK_AB R8, R37, R36 ;  /* 0x000000242508723e */ /* 0x000fe400000010ff */
[----:B------:R-:W-:Y:S02]  /*10e10*/  F2FP.BF16.F32.PACK_AB R9, R53, R52 ;  /* 0x000000343509723e */ /* 0x000fe400000010ff */
[----:B------:R-:W-:Y:S02]  /*10e20*/  F2FP.BF16.F32.PACK_AB R11, R55, R54 ;  /* 0x00000036370b723e */ /* 0x000fe400000010ff */
[----:B------:R-:W-:Y:S02]  /*10e30*/  ISETP.NE.U32.AND P3, PT, RZ, UR6, PT ;  /* 0x00000006ff007c0c */ /* 0x000fe4000bf65070 */
[----:B------:R-:W-:Y:S01]  /*10e40*/  ISETP.NE.U32.AND P0, PT, RZ, UR4, PT ;  /* 0x00000004ff007c0c */ /* 0x000fe2000bf05070 */
[----:B------:R0:W-:Y:S01]  /*10e50*/  STSM.16.M88.4 [R10], R12 ;  /* 0x0000000c0a007844 */ /* 0x0001e20000000200 */
[----:B------:R-:W-:-:S02]  /*10e60*/  ISETP.NE.AND.EX P3, PT, RZ, UR7, PT, P3 ;  /* 0x00000007ff007c0c */ /* 0x000fc4000bf65330 */
[----:B------:R-:W-:Y:S01]  /*10e70*/  IADD3 R62, P1, R66, UR4, RZ ;  /* 0x00000004423e7c10 */ /* 0x000fe2000ff3e0ff */
[----:B------:R1:W-:Y:S01]  /*10e80*/  STSM.16.M88.4 [R69], R4 ;  /* 0x0000000445007844 */ /* 0x0003e20000000200 */
[----:B------:R-:W-:Y:S02]  /*10e90*/  ISETP.NE.AND.EX P0, PT, RZ, UR5, PT, P0 ;  /* 0x00000005ff007c0c */ /* 0x000fe4000bf05300 */
[----:B------:R-:W-:Y:S02]  /*10ea0*/  IADD3.X R63, R67, UR5, RZ, P1, !PT ;  /* 0x00000005433f7c10 */ /* 0x000fe40008ffe4ff */
[----:B0-----:R-:W-:Y:S02]  /*10eb0*/  F2FP.BF16.F32.PACK_AB R10, R39, R38 ;  /* 0x00000026270a723e */ /* 0x001fe400000010ff */
[----:B------:R-:W-:Y:S02]  /*10ec0*/  F2FP.BF16.F32.PACK_AB R12, R41, R40 ;  /* 0x00000028290c723e */ /* 0x000fe400000010ff */
[----:B------:R-:W-:Y:S01]  /*10ed0*/  F2FP.BF16.F32.PACK_AB R13, R57, R56 ;  /* 0x00000038390d723e */ /* 0x000fe200000010ff */
[----:B------:R0:W-:Y:S01]  /*10ee0*/  STSM.16.M88.4 [R68], R8 ;  /* 0x0000000844007844 */ /* 0x0001e20000000200 */
[----:B------:R-:W-:-:S02]  /*10ef0*/  F2FP.BF16.F32.PACK_AB R14, R45, R44 ;  /* 0x0000002c2d0e723e */ /* 0x000fc400000010ff */
[----:B------:R-:W-:-:S05]  /*10f00*/  F2FP.BF16.F32.PACK_AB R15, R151, R150 ;  /* 0x00000096970f723e */ /* 0x000fca00000010ff */
[----:B------:R2:W-:Y:S01]  /*10f10*/  STSM.16.M88.4 [R65], R12 ;  /* 0x0000000c41007844 */ /* 0x0005e20000000200 */
[----:B------:R-:W-:Y:S01]  /*10f20*/  BAR.SYNC.DEFER_BLOCKING 0x1, 0x180 ;  /* 0x0046000000007b1d */ /* 0x000fe20000010000 */
[----:B------:R-:W-:-:S05]  /*10f30*/  @P3 IADD3 R66, P1, R66, UR6, RZ ;  /* 0x0000000642423c10 */ /* 0x000fca000ff3e0ff */
[----:B------:R-:W-:Y:S01]  /*10f40*/  ULDC UR6, c[0x0][0xa88] ;  /* 0x0002a20000067ab9 */ /* 0x000fe20000000800 */
[----:B------:R-:W-:Y:S01]  /*10f50*/  @P3 IADD3.X R67, R67, UR7, RZ, P1, !PT ;  /* 0x0000000743433c10 */ /* 0x000fe20008ffe4ff */
[----:B-1----:R-:W-:Y:S01]  /*10f60*/  IMAD.U32 R69, RZ, RZ, UR6 ;  /* 0x00000006ff457e24 */ /* 0x002fe2000f8e00ff */
[----:B------:R-:W-:Y:S01]  /*10f70*/  ISETP.GT.AND P2, PT, R70, 0x1, PT ;  /* 0x000000014600780c */ /* 0x000fe20003f44270 */
[----:B------:R-:W-:Y:S01]  /*10f80*/  IMAD.MOV.U32 R4, RZ, RZ, 0x9b8 ;  /* 0x000009b8ff047424 */ /* 0x000fe200078e00ff */
[----:B0-----:R-:W0:Y:S01]  /*10f90*/  LDC R8, c[0x0][0xbe8] ;  /* 0x0002fa00ff087b82 */ /* 0x001e220000000800 */
[----:B------:R1:W5:Y:S04]  /*10fa0*/  @P0 LDG.E R32, desc[UR56][R62.64] ;  /* 0x000000383e200981 */ /* 0x000368000c1e1900 */
[----:B------:R1:W5:Y:S01]  /*10fb0*/  @P3 LDG.E R69, desc[UR56][R66.64] ;  /* 0x0000003842453981 */ /* 0x000362000c1e1900 */
[----:B------:R-:W-:-:S02]  /*10fc0*/  SEL R4, R4, 0x978, P2 ;  /* 0x0000097804047807 */ /* 0x000fc40001000000 */
[----:B------:R-:W-:Y:S02]  /*10fd0*/  LEA.HI R71, R71, R75, RZ, 0x2 ;  /* 0x0000004b47477211 */ /* 0x000fe400078f10ff */
[----:B--2---:R1:W2:Y:S01]  /*10fe0*/  LDC.64 R12, c[0x0][R4+0x220] ;  /* 0x00008800040c7b82 */ /* 0x0042a20000000a00 */
[----:B0-----:R-:W-:-:S07]  /*10ff0*/  ISETP.NE.AND P1, PT, R8, 0x1, PT ;  /* 0x000000010800780c */ /* 0x001fce0003f25270 */
[----:B------:R1:W0:Y:S08]  /*11000*/  LDC.64 R14, c[0x0][R4+0x218] ;  /* 0x00008600040e7b82 */ /* 0x0002300000000a00 */
[----:B------:R1:W3:Y:S01]  /*11010*/  LDC.64 R10, c[0x0][R4+0x228] ;  /* 0x00008a00040a7b82 */ /* 0x0002e20000000a00 */
[----:B--2---:R-:W-:Y:S05]  /*11020*/  @P3 BRA `(.L_x_517) ;  /* 0x0000000000103947 */ /* 0x004fea0003800000 */
[----:B------:R-:W-:Y:S05]  /*11030*/  @!P0 BRA `(.L_x_517) ;  /* 0x00000000000c8947 */ /* 0x000fea0003800000 */
[----:B------:R-:W2:Y:S04]  /*11040*/  LDG.E R6, desc[UR56][R62.64] ;  /* 0x000000383e067981 */ /* 0x000ea8000c1e1900 */
[----:B-----5:R-:W2:Y:S02]  /*11050*/  LDG.E R69, desc[UR56][R62.64+0x4] ;  /* 0x000004383e457981 */ /* 0x020ea4000c1e1900 */
[----:B--2---:R-:W-:-:S07]  /*11060*/  IMAD.IADD R69, R69, 0x1, -R6 ;  /* 0x0000000145457824 */ /* 0x004fce00078e0a06 */
.L_x_517:
[----:B------:R-:W2:Y:S04]  /*11070*/  LDL R77, [R1+0xa8] ;  /* 0x0000a800014d7983 */ /* 0x000ea80000100800 */
[----:B------:R-:W0:Y:S04]  /*11080*/  LDL R72, [R1+0x8c] ;  /* 0x00008c0001487983 */ /* 0x000e280000100800 */
[----:B------:R-:W4:Y:S04]  /*11090*/  LDL R76, [R1+0x9c] ;  /* 0x00009c00014c7983 */ /* 0x000f280000100800 */
[----:B------:R-:W3:Y:S01]  /*110a0*/  LDL R70, [R1+0xa0] ;  /* 0x0000a00001467983 */ /* 0x000ee20000100800 */
[----:B------:R-:W-:Y:S01]  /*110b0*/  LOP3.LUT R71, R71, 0xfffffffc, RZ, 0xc0, !PT ;  /* 0xfffffffc47477812 */ /* 0x000fe200078ec0ff */
[----:B-1----:R-:W1:Y:S01]  /*110c0*/  LDC.64 R4, c[0x0][R4+0x210] ;  /* 0x0000840004047b82 */ /* 0x002e620000000a00 */
[----:B------:R-:W-:-:S03]  /*110d0*/  ISETP.NE.U32.AND P0, PT, RZ, UR4, PT ;  /* 0x00000004ff007c0c */ /* 0x000fc6000bf05070 */
[----:B------:R-:W-:-:S04]  /*110e0*/  IMAD.IADD R71, R75, 0x1, -R71 ;  /* 0x000000014b477824 */ /* 0x000fc800078e0a47 */
[----:B------:R-:W1:Y:S01]  /*110f0*/  @P1 LDC R66, c[0x0][0xbec] ;  /* 0x0002fb00ff421b82 */ /* 0x000e620000000800 */
[----:B------:R-:W-:Y:S02]  /*11100*/  LEA.HI R62, R71, R71, RZ, 0x1 ;  /* 0x00000047473e7211 */ /* 0x000fe400078f08ff */
[----:B------:R-:W-:Y:S02]  /*11110*/  ISETP.NE.AND.EX P0, PT, RZ, UR5, PT, P0 ;  /* 0x00000005ff007c0c */ /* 0x000fe4000bf05300 */
[----:B------:R-:W-:-:S03]  /*11120*/  LOP3.LUT R62, R62, 0x1ffffffe, RZ, 0xc0, !PT ;  /* 0x1ffffffe3e3e7812 */ /* 0x000fc600078ec0ff */
[----:B------:R-:W3:Y:S01]  /*11130*/  @P1 LDC R73, c[0x0][0xbf0] ;  /* 0x0002fc00ff491b82 */ /* 0x000ee20000000800 */
[----:B------:R-:W-:-:S07]  /*11140*/  SEL R9, R74, RZ, !P0 ;  /* 0x000000ff4a097207 */ /* 0x000fce0004000000 */
[----:B------:R-:W1:Y:S01]  /*11150*/  LDC.64 R6, c[0x0][0xba8] ;  /* 0x0002ea00ff067b82 */ /* 0x000e620000000a00 */
[----:B------:R-:W-:Y:S01]  /*11160*/  IADD3 R62, R71, -R62, RZ ;  /* 0x8000003e473e7210 */ /* 0x000fe20007ffe0ff */
[----:B------:R-:W-:Y:S01]  /*11170*/  IMAD R13, R13, R9, RZ ;  /* 0x000000090d0d7224 */ /* 0x000fe200078e02ff */
[----:B------:R-:W-:Y:S01]  /*11180*/  SEL R63, R64, RZ, !P0 ;  /* 0x000000ff403f7207 */ /* 0x000fe20004000000 */
[----:B------:R-:W1:Y:S04]  /*11190*/  S2R R68, SR_TID.X ;  /* 0x0000000000447919 */ /* 0x000e680000002100 */
[C---:B------:R-:W-:Y:S02]  /*111a0*/  IMAD R71, R12.reuse, R63, R13 ;  /* 0x0000003f0c477224 */ /* 0x040fe400078e020d */
[----:B------:R-:W-:-:S04]  /*111b0*/  IMAD.WIDE.U32 R12, R12, R9, RZ ;  /* 0x000000090c0c7225 */ /* 0x000fc800078e00ff */
[----:B------:R-:W-:Y:S01]  /*111c0*/  IMAD.IADD R71, R13, 0x1, R71 ;  /* 0x000000010d477824 */ /* 0x000fe200078e0247 */
[----:B-1----:R-:W1:Y:S08]  /*111d0*/  @!P2 LDC R6, c[0x0][0xb50] ;  /* 0x0002d400ff06ab82 */ /* 0x002e700000000800 */
[----:B------:R-:W1:Y:S01]  /*111e0*/  @!P2 LDC R7, c[0x0][0xb54] ;  /* 0x0002d500ff07ab82 */ /* 0x000e620000000800 */
[----:B------:R-:W-:-:S05]  /*111f0*/  VIADD R78, R68, 0xffffff80 ;  /* 0xffffff80444e7836 */ /* 0x000fca0000000000 */
[----:B------:R-:W-:-:S04]  /*11200*/  SHF.R.S32.HI R68, RZ, 0x1f, R78 ;  /* 0x0000001fff447819 */ /* 0x000fc8000001144e */
[----:B------:R-:W-:-:S04]  /*11210*/  LEA.HI R68, R68, R78, RZ, 0x7 ;  /* 0x0000004e44447211 */ /* 0x000fc800078f38ff */
[----:B------:R-:W-:-:S04]  /*11220*/  LOP3.LUT R68, R68, 0xffffff80, RZ, 0xc0, !PT ;  /* 0xffffff8044447812 */ /* 0x000fc800078ec0ff */
[----:B------:R-:W-:Y:S01]  /*11230*/  IADD3 R68, R78, -R68, RZ ;  /* 0x800000444e447210 */ /* 0x000fe20007ffe0ff */
[----:B--2---:R-:W-:Y:S02]  /*11240*/  IMAD R62, R62, 0x8, R77 ;  /* 0x000000083e3e7824 */ /* 0x004fe400078e024d */
[-C--:B0-----:R-:W-:Y:S02]  /*11250*/  IMAD R67, R15, R72.reuse, RZ ;  /* 0x000000480f437224 */ /* 0x081fe400078e02ff */
[----:B------:R-:W-:-:S04]  /*11260*/  IMAD.WIDE.U32 R14, R14, R72, RZ ;  /* 0x000000480e0e7225 */ /* 0x000fc800078e00ff */
[----:B----4-:R-:W-:Y:S01]  /*11270*/  IMAD R65, R76, 0xc0, R62 ;  /* 0x000000c04c417824 */ /* 0x010fe200078e023e */
[----:B-----5:R-:W-:-:S03]  /*11280*/  IADD3 R62, P0, P3, R12, R14, R32 ;  /* 0x0000000e0c3e7210 */ /* 0x020fc60007b1e020 */
[----:B------:R-:W-:Y:S01]  /*11290*/  @P1 IMAD.HI.U32 R14, R65, R66, RZ ;  /* 0x00000042410e1227 */ /* 0x000fe200078e00ff */
[----:B---3--:R-:W-:-:S03]  /*112a0*/  SEL R63, R70, RZ, P2 ;  /* 0x000000ff463f7207 */ /* 0x008fc60001000000 */
[----:B------:R-:W-:Y:S02]  /*112b0*/  IMAD.IADD R64, R15, 0x1, R67 ;  /* 0x000000010f407824 */ /* 0x000fe400078e0243 */
[----:B------:R-:W-:Y:S01]  /*112c0*/  IMAD.MOV.U32 R15, RZ, RZ, R65 ;  /* 0x000000ffff0f7224 */ /* 0x000fe200078e0041 */
[----:B------:R-:W-:Y:S01]  /*112d0*/  @P1 SHF.R.U32.HI R15, RZ, R73, R14 ;  /* 0x00000049ff0f1219 */ /* 0x000fe2000001160e */
[-C--:B------:R-:W-:Y:S01]  /*112e0*/  IMAD R67, R11, R63.reuse, RZ ;  /* 0x0000003f0b437224 */ /* 0x080fe200078e02ff */
[----:B------:R-:W-:Y:S01]  /*112f0*/  SHF.R.S32.HI R11, RZ, 0x1f, R32 ;  /* 0x0000001fff0b7819 */ /* 0x000fe20000011420 */
[----:B------:R-:W-:Y:S01]  /*11300*/  IMAD.WIDE.U32 R12, R10, R63, RZ ;  /* 0x0000003f0a0c7225 */ /* 0x000fe200078e00ff */
[----:B------:R-:W-:-:S03]  /*11310*/  SHF.R.S32.HI R10, RZ, 0x1f, R15 ;  /* 0x0000001fff0a7819 */ /* 0x000fc6000001140f */
[----:B------:R-:W-:Y:S01]  /*11320*/  IMAD.MOV R14, RZ, RZ, -R15 ;  /* 0x000000ffff0e7224 */ /* 0x000fe200078e0a0f */
[----:B------:R-:W-:Y:S01]  /*11330*/  IADD3.X R63, R71, R64, R11, P0, P3 ;  /* 0x00000040473f7210 */ /* 0x000fe200007e640b */
[----:B------:R-:W-:Y:S01]  /*11340*/  IMAD.IADD R67, R13, 0x1, R67 ;  /* 0x000000010d437824 */ /* 0x000fe200078e0243 */
[----:B------:R-:W-:Y:S01]  /*11350*/  IADD3 R12, P0, P3, R15, R62, R12 ;  /* 0x0000003e0f0c7210 */ /* 0x000fe20007b1e00c */
[----:B------:R-:W-:-:S03]  /*11360*/  IMAD R15, R8, R14, R65 ;  /* 0x0000000e080f7224 */ /* 0x000fc600078e0241 */
[----:B------:R-:W-:Y:S01]  /*11370*/  IADD3.X R13, R10, R63, R67, P0, P3 ;  /* 0x0000003f0a0d7210 */ /* 0x000fe200007e6443 */
[-C--:B------:R-:W-:Y:S01]  /*11380*/  IMAD R5, R5, R15.reuse, RZ ;  /* 0x0000000f05057224 */ /* 0x080fe200078e02ff */
[----:B------:R-:W-:Y:S01]  /*11390*/  SHF.R.S32.HI R63, RZ, 0x1f, R15 ;  /* 0x0000001fff3f7819 */ /* 0x000fe2000001140f */
[----:B------:R-:W-:-:S04]  /*113a0*/  IMAD.WIDE.U32 R12, R4, R15, R12 ;  /* 0x0000000f040c7225 */ /* 0x000fc800078e000c */
[----:B------:R-:W-:Y:S01]  /*113b0*/  IMAD R5, R4, R63, R5 ;  /* 0x0000003f04057224 */ /* 0x000fe200078e0205 */
[----:B-1----:R-:W-:-:S03]  /*113c0*/  LEA R14, P0, R12, R6, 0x2 ;  /* 0x000000060c0e7211 */ /* 0x002fc600078010ff */
[----:B------:R-:W-:-:S05]  /*113d0*/  IMAD.IADD R4, R13, 0x1, R5 ;  /* 0x000000010d047824 */ /* 0x000fca00078e0205 */
[----:B------:R-:W-:Y:S02]  /*113e0*/  LEA.HI.X R7, R12, R7, R4, 0x2, P0 ;  /* 0x000000070c077211 */ /* 0x000fe400000f1404 */
[----:B------:R-:W-:Y:S01]  /*113f0*/  SHFL.IDX PT, R4, R14, RZ, 0x1c1f ;  /* 0x001c1fff0e047589 */ /* 0x000fe200000e0000 */
[----:B------:R-:W-:-:S03]  /*11400*/  IMAD R10, R76, 0xc0, R77 ;  /* 0x000000c04c0a7824 */ /* 0x000fc600078e024d */
[----:B------:R-:W0:Y:S04]  /*11410*/  SHFL.IDX PT, R5, R7, RZ, 0x1c1f ;  /* 0x001c1fff07057589 */ /* 0x000e2800000e0000 */
[----:B------:R-:W-:Y:S04]  /*11420*/  SHFL.IDX PT, R12, R14, 0x1, 0x1c1f ;  /* 0x003c1f000e0c7f89 */ /* 0x000fe800000e0000 */
[----:B------:R-:W1:Y:S01]  /*11430*/  SHFL.IDX PT, R13, R7, 0x1, 0x1c1f ;  /* 0x003c1f00070d7f89 */ /* 0x000e6200000e0000 */
[----:B------:R-:W-:Y:S01]  /*11440*/  IMAD R63, R69, R8, RZ ;  /* 0x00000008453f7224 */ /* 0x000fe200078e02ff */
[----:B------:R-:W-:Y:S01]  /*11450*/  LOP3.LUT P0, RZ, R68, 0x3, RZ, 0xc0, !PT ;  /* 0x0000000344ff7812 */ /* 0x000fe2000780c0ff */
[----:B------:R-:W-:-:S03]  /*11460*/  VIADD R6, R10, 0x8 ;  /* 0x000000080a067836 */ /* 0x000fc60000000000 */
[-C--:B------:R-:W-:Y:S02]  /*11470*/  ISETP.GE.OR P3, PT, R10, R63.reuse, P0 ;  /* 0x0000003f0a00720c */ /* 0x080fe40000766670 */
[----:B------:R-:W-:-:S11]  /*11480*/  ISETP.GE.OR P0, PT, R6, R63, P0 ;  /* 0x0000003f0600720c */ /* 0x000fd60000706670 */
[----:B0-----:R0:W-:Y:S04]  /*11490*/  @!P3 ST.E desc[UR56][R4.64], R3 ;  /* 0x000000030400b985 */ /* 0x0011e8000c101938 */
[----:B-1----:R0:W-:Y:S01]  /*114a0*/  @!P0 ST.E desc[UR56][R12.64], R0 ;  /* 0x000000000c008985 */ /* 0x0021e2000c101938 */
[----:B------:R-:W-:Y:S05]  /*114b0*/  @P2 BRA `(.L_x_518) ;  /* 0x0000000400b82947 */ /* 0x000fea0003800000 */
[----:B0-----:R-:W-:Y:S01]  /*114c0*/  IMAD R3, R60, 0x40, R59 ;  /* 0x000000403c037824 */ /* 0x001fe200078e023b */
[----:B------:R-:W0:Y:S01]  /*114d0*/  @P1 LDC R0, c[0x0][0xbec] ;  /* 0x0002fb00ff001b82 */ /* 0x000e220000000800 */
[----:B------:R-:W-:Y:S02]  /*114e0*/  ULDC.64 UR4, c[0x0][0xaa0] ;  /* 0x0002a80000047ab9 */ /* 0x000fe40000000a00 */
[----:B------:R-:W-:-:S03]  /*114f0*/  IMAD.WIDE R24, R3, 0x2, R24 ;  /* 0x0000000203187825 */ /* 0x000fc600078e0218 */
[C---:B------:R-:W-:Y:S02]  /*11500*/  IADD3 R27, P0, R24.reuse, 0x1800, RZ ;  /* 0x00001800181b7810 */ /* 0x040fe40007f1e0ff */
[----:B------:R-:W1:Y:S01]  /*11510*/  @P1 LDC R15, c[0x0][0xbf0] ;  /* 0x0002fc00ff0f1b82 */ /* 0x000e620000000800 */
[C---:B------:R-:W-:Y:S02]  /*11520*/  IADD3 R29, P2, R24.reuse, 0x3000, RZ ;  /* 0x00003000181d7810 */ /* 0x040fe40007f5e0ff */
[----:B------:R-:W-:Y:S02]  /*11530*/  IADD3 R37, P3, R24, 0x4800, RZ ;  /* 0x0000480018257810 */ /* 0x000fe40007f7e0ff */
[----:B------:R-:W-:Y:S02]  /*11540*/  LOP3.LUT R26, R27, 0x380, RZ, 0xc0, !PT ;  /* 0x000003801b1a7812 */ /* 0x000fe400078ec0ff */
[----:B------:R-:W-:Y:S02]  /*11550*/  LOP3.LUT R28, R29, 0x380, RZ, 0xc0, !PT ;  /* 0x000003801d1c7812 */ /* 0x000fe400078ec0ff */
[----:B------:R-:W-:-:S02]  /*11560*/  LOP3.LUT R36, R37, 0x380, RZ, 0xc0, !PT ;  /* 0x0000038025247812 */ /* 0x000fc400078ec0ff */
[----:B------:R-:W-:Y:S01]  /*11570*/  LOP3.LUT R5, R24, 0x380, RZ, 0xc0, !PT ;  /* 0x0000038018057812 */ /* 0x000fe200078ec0ff */
[----:B------:R-:W-:Y:S01]  /*11580*/  IMAD R11, R11, UR4, RZ ;  /* 0x000000040b0b7c24 */ /* 0x000fe2000f8e02ff */
[----:B------:R-:W-:Y:S02]  /*11590*/  SHF.R.U64 R26, R26, 0x3, RZ ;  /* 0x000000031a1a7819 */ /* 0x000fe400000012ff */
[----:B------:R-:W-:Y:S02]  /*115a0*/  SHF.R.U64 R28, R28, 0x3, RZ ;  /* 0x000000031c1c7819 */ /* 0x000fe400000012ff */
[----:B------:R-:W-:Y:S02]  /*115b0*/  SHF.R.U64 R36, R36, 0x3, RZ ;  /* 0x0000000324247819 */ /* 0x000fe400000012ff */
[----:B------:R-:W-:Y:S01]  /*115c0*/  SHF.R.U64 R5, R5, 0x3, RZ ;  /* 0x0000000305057819 */ /* 0x000fe200000012ff */
[----:B------:R-:W-:Y:S01]  /*115d0*/  IMAD R3, R32, UR5, R11 ;  /* 0x0000000520037c24 */ /* 0x000fe2000f8e020b */
[----:B------:R-:W-:Y:S01]  /*115e0*/  LOP3.LUT R26, R26, R27, RZ, 0x3c, !PT ;  /* 0x0000001b1a1a7212 */ /* 0x000fe200078e3cff */
[----:B------:R-:W-:Y:S01]  /*115f0*/  IMAD.WIDE.U32 R10, R32, UR4, RZ ;  /* 0x00000004200a7c25 */ /* 0x000fe2000f8e00ff */
[----:B------:R-:W-:Y:S01]  /*11600*/  LOP3.LUT R28, R28, R29, RZ, 0x3c, !PT ;  /* 0x0000001d1c1c7212 */ /* 0x000fe200078e3cff */
[----:B------:R-:W-:Y:S01]  /*11610*/  ULDC.64 UR4, c[0x0][0xae8] ;  /* 0x0002ba0000047ab9 */ /* 0x000fe20000000a00 */
[----:B------:R-:W-:Y:S01]  /*11620*/  LOP3.LUT R36, R36, R37, RZ, 0x3c, !PT ;  /* 0x0000002524247212 */ /* 0x000fe200078e3cff */
[--C-:B------:R-:W-:Y:S01]  /*11630*/  IMAD.X R27, RZ, RZ, R25.reuse, P0 ;  /* 0x000000ffff1b7224 */ /* 0x100fe200000e0619 */
[----:B------:R-:W-:Y:S01]  /*11640*/  LOP3.LUT R4, R5, R24, RZ, 0x3c, !PT ;  /* 0x0000001805047212 */ /* 0x000fe200078e3cff */
[----:B------:R-:W-:-:S02]  /*11650*/  IMAD.X R29, RZ, RZ, R25, P2 ;  /* 0x000000ffff1d7224 */ /* 0x000fc400010e0619 */
[--C-:B------:R-:W-:Y:S02]  /*11660*/  IMAD.X R37, RZ, RZ, R25.reuse, P3 ;  /* 0x000000ffff257224 */ /* 0x100fe400018e0619 */
[----:B------:R-:W-:Y:S02]  /*11670*/  IMAD.MOV.U32 R5, RZ, RZ, R25 ;  /* 0x000000ffff057224 */ /* 0x000fe400078e0019 */
[----:B------:R-:W-:Y:S01]  /*11680*/  IMAD.IADD R11, R11, 0x1, R3 ;  /* 0x000000010b0b7824 */ /* 0x000fe200078e0203 */
[----:B------:R-:W5:Y:S01]  /*11690*/  LD.E.128 R24, desc[UR56][R26.64] ;  /* 0x000000381a187980 */ /* 0x000f62000c101d00 */
[----:B------:R-:W-:Y:S02]  /*116a0*/  IMAD R61, R61, 0x30, R60 ;  /* 0x000000303d3d7824 */ /* 0x000fe400078e023c */
[----:B------:R-:W-:Y:S01]  /*116b0*/  IMAD.WIDE.U32 R10, R72, UR4, R10 ;  /* 0x00000004480a7c25 */ /* 0x000fe2000f8e000a */
[----:B------:R-:W5:Y:S01]  /*116c0*/  LD.E.128 R4, desc[UR56][R4.64] ;  /* 0x0000003804047980 */ /* 0x000f62000c101d00 */
[----:B------:R-:W-:-:S03]  /*116d0*/  SHF.R.S32.HI R12, RZ, 0x1f, R9 ;  /* 0x0000001fff0c7819 */ /* 0x000fc60000011409 */
[----:B------:R-:W5:Y:S01]  /*116e0*/  LD.E.128 R28, desc[UR56][R28.64] ;  /* 0x000000381c1c7980 */ /* 0x000f62000c101d00 */
[----:B------:R-:W-:-:S03]  /*116f0*/  IMAD R61, R76, 0xc0, R61 ;  /* 0x000000c04c3d7824 */ /* 0x000fc600078e023d */
[----:B------:R-:W5:Y:S01]  /*11700*/  LD.E.128 R36, desc[UR56][R36.64] ;  /* 0x0000003824247980 */ /* 0x000f62000c101d00 */
[----:B------:R-:W-:Y:S01]  /*11710*/  IMAD R11, R72, UR5, R11 ;  /* 0x00000005480b7c24 */ /* 0x000fe2000f8e020b */
[----:B------:R-:W-:Y:S01]  /*11720*/  ULDC.64 UR4, c[0x0][0xaf0] ;  /* 0x0002bc0000047ab9 */ /* 0x000fe20000000a00 */
[----:B------:R-:W-:Y:S01]  /*11730*/  @!PT LDS RZ, [RZ] ;  /* 0x00000000fffff984 */ /* 0x000fe20000000800 */
[----:B------:R-:W-:Y:S01]  /*11740*/  @!PT LDS RZ, [RZ] ;  /* 0x00000000fffff984 */ /* 0x000fe20000000800 */
[----:B------:R-:W-:Y:S01]  /*11750*/  @!PT LDS RZ, [RZ] ;  /* 0x00000000fffff984 */ /* 0x000fe20000000800 */
[----:B------:R-:W-:Y:S01]  /*11760*/  @!PT LDS RZ, [RZ] ;  /* 0x00000000fffff984 */ /* 0x000fe20000000800 */
[----:B------:R2:W-:Y:S06]  /*11770*/  MEMBAR.ALL.CTA ;  /* 0x0000000000007992 */ /* 0x0005ec0000008000 */
[----:B--2---:R-:W2:Y:S01]  /*11780*/  FENCE.VIEW.ASYNC.S ;  /* 0x00000000000073c6 */ /* 0x004ea20000000000 */
[----:B------:R-:W-:-:S02]  /*11790*/  IMAD R12, R12, UR4, RZ ;  /* 0x000000040c0c7c24 */ /* 0x000fc4000f8e02ff */
[----:B0-----:R-:W-:-:S04]  /*117a0*/  @P1 IMAD.HI.U32 R0, R61, R0, RZ ;  /* 0x000000003d001227 */ /* 0x001fc800078e00ff */
[----:B------:R-:W-:Y:S01]  /*117b0*/  IMAD.MOV.U32 R3, RZ, RZ, R61 ;  /* 0x000000ffff037224 */ /* 0x000fe200078e003d */
[----:B-1----:R-:W-:Y:S01]  /*117c0*/  @P1 SHF.R.U32.HI R3, RZ, R15, R0 ;  /* 0x0000000fff031219 */ /* 0x002fe20000011600 */
[C---:B------:R-:W-:Y:S02]  /*117d0*/  IMAD R13, R9.reuse, UR5, R12 ;  /* 0x00000005090d7c24 */ /* 0x040fe4000f8e020c */
[----:B------:R-:W-:Y:S01]  /*117e0*/  IMAD.WIDE.U32 R10, R9, UR4, R10 ;  /* 0x00000004090a7c25 */ /* 0x000fe2000f8e000a */
[--C-:B------:R-:W-:Y:S01]  /*117f0*/  SHF.R.S32.HI R9, RZ, 0x1f, R3.reuse ;  /* 0x0000001fff097819 */ /* 0x100fe20000011403 */
[----:B------:R-:W-:Y:S02]  /*11800*/  ULDC.64 UR4, c[0x0][0xae0] ;  /* 0x0002b80000047ab9 */ /* 0x000fe40000000a00 */
[----:B------:R-:W-:Y:S01]  /*11810*/  VIADD R0, R2, 0x30820 ;  /* 0x0003082002007836 */ /* 0x000fe20000000000 */
[----:B------:R-:W-:Y:S01]  /*11820*/  IADD3 R11, R11, R13, RZ ;  /* 0x0000000d0b0b7210 */ /* 0x000fe20007ffe0ff */
[----:B------:R-:W-:-:S03]  /*11830*/  IMAD.MOV R13, RZ, RZ, -R3 ;  /* 0x000000ffff0d7224 */ /* 0x000fc600078e0a03 */
[----:B------:R-:W-:Y:S01]  /*11840*/  PRMT R0, RZ, 0x654, R0 ;  /* 0x00000654ff007816 */ /* 0x000fe20000000000 */
[----:B------:R-:W-:Y:S02]  /*11850*/  IMAD R13, R8, R13, R61 ;  /* 0x0000000d080d7224 */ /* 0x000fe400078e023d */
[----:B------:R-:W-:Y:S01]  /*11860*/  IMAD R12, R9, UR4, RZ ;  /* 0x00000004090c7c24 */ /* 0x000fe2000f8e02ff */
[----:B--2---:R0:W-:Y:S01]  /*11870*/  SYNCS.ARRIVE.TRANS64.RED.A1T0 RZ, [R0+URZ], RZ ;  /* 0x000000ff00ff79a7 */ /* 0x0041e2000810043f */
[----:B------:R-:W-:-:S04]  /*11880*/  IMAD.WIDE.U32 R8, R3, UR4, R10 ;  /* 0x0000000403087c25 */ /* 0x000fc8000f8e000a */
[----:B------:R-:W-:Y:S01]  /*11890*/  IMAD R15, R3, UR5, R12 ;  /* 0x00000005030f7c24 */ /* 0x000fe2000f8e020c */
[----:B------:R-:W-:Y:S01]  /*118a0*/  ULDC.64 UR4, c[0x0][0xad8] ;  /* 0x0002b60000047ab9 */ /* 0x000fe20000000a00 */
[----:B0-----:R-:W-:Y:S02]  /*118b0*/  SHF.R.S32.HI R0, RZ, 0x1f, R13 ;  /* 0x0000001fff007819 */ /* 0x001fe4000001140d */
[----:B------:R-:W-:-:S03]  /*118c0*/  IMAD.IADD R9, R9, 0x1, R15 ;  /* 0x0000000109097824 */ /* 0x000fc600078e020f */
[----:B------:R-:W-:Y:S02]  /*118d0*/  IMAD R0, R0, UR4, RZ ;  /* 0x0000000400007c24 */ /* 0x000fe4000f8e02ff */
[----:B------:R-:W-:-:S04]  /*118e0*/  IMAD.WIDE.U32 R8, R13, UR4, R8 ;  /* 0x000000040d087c25 */ /* 0x000fc8000f8e0008 */
[----:B------:R-:W-:Y:S01]  /*118f0*/  IMAD R41, R13, UR5, R0 ;  /* 0x000000050d297c24 */ /* 0x000fe2000f8e0200 */
[----:B------:R-:W-:Y:S02]  /*11900*/  ULDC.64 UR4, c[0x0][0xa80] ;  /* 0x0002a00000047ab9 */ /* 0x000fe40000000a00 */
[----:B------:R-:W-:Y:S01]  /*11910*/  LEA R40, P0, R8, UR4, 0x1 ;  /* 0x0000000408287c11 */ /* 0x000fe2000f8008ff */
[----:B------:R-:W-:Y:S01]  /*11920*/  IMAD.IADD R41, R9, 0x1, R41 ;  /* 0x0000000109297824 */ /* 0x000fe200078e0229 */
[----:B------:R-:W-:-:S04]  /*11930*/  UMOV UR4, 0xffffffff ;  /* 0xffffffff00047882 */ /* 0x000fc80000000000 */
[----:B------:R-:W-:Y:S01]  /*11940*/  LEA.HI.X R41, R8, UR5, R41, 0x1, P0 ;  /* 0x0000000508297c11 */ /* 0x000fe200080f0c29 */
[----:B------:R-:W-:Y:S06]  /*11950*/  BRA.DIV UR4, `(.L_x_519) ;  /* 0x0000008a04207947 */ /* 0x000fec000b800000 */
[----:B------:R-:W0:Y:S01]  /*11960*/  SHFL.IDX PT, R3, R40, RZ, 0x181f ;  /* 0x00181fff28037589 */ /* 0x000e2200000e0000 */
[----:B------:R-:W-:Y:S01]  /*11970*/  ULDC UR4, c[0x0][0xac8] ;  /* 0x0002b20000047ab9 */ /* 0x000fe20000000800 */
[----:B------:R-:W-:Y:S01]  /*11980*/  IMAD R42, R76, 0xc0, R60 ;  /* 0x000000c04c2a7824 */ /* 0x000fe200078e023c */
[----:B------:R-:W-:Y:S01]  /*11990*/  ISETP.GE.AND P0, PT, R59, UR4, PT ;  /* 0x000000043b007c0c */ /* 0x000fe2000bf06270 */
[----:B------:R-:W1:Y:S02]  /*119a0*/  SHFL.IDX PT, R9, R40, 0x1, 0x181f ;  /* 0x00381f0028097f89 */ /* 0x000e6400000e0000 */
[C---:B------:R-:W-:Y:S01]  /*119b0*/  VIADD R12, R42.reuse, 0x30 ;  /* 0x000000302a0c7836 */ /* 0x040fe20000000000 */
[CC--:B------:R-:W-:Y:S01]  /*119c0*/  ISETP.GE.OR P2, PT, R42.reuse, R63.reuse, P0 ;  /* 0x0000003f2a00720c */ /* 0x0c0fe20000746670 */
[----:B------:R-:W2:Y:S01]  /*119d0*/  SHFL.IDX PT, R0, R41, RZ, 0x181f ;  /* 0x00181fff29007589 */ /* 0x000ea200000e0000 */
[----:B------:R-:W-:Y:S02]  /*119e0*/  VIADD R20, R42, 0x60 ;  /* 0x000000602a147836 */ /* 0x000fe40000000000 */
[-C--:B------:R-:W-:Y:S01]  /*119f0*/  ISETP.GE.OR P3, PT, R12, R63.reuse, P0 ;  /* 0x0000003f0c00720c */ /* 0x080fe20000766670 */
[----:B------:R-:W3:Y:S02]  /*11a00*/  SHFL.IDX PT, R14, R40, 0x2, 0x181f ;  /* 0x00581f00280e7f89 */ /* 0x000ee400000e0000 */
[----:B------:R-:W-:-:S02]  /*11a10*/  ISETP.GE.OR P4, PT, R20, R63, P0 ;  /* 0x0000003f1400720c */ /* 0x000fc40000786670 */
[----:B------:R-:W4:Y:S04]  /*11a20*/  SHFL.IDX PT, R8, R41, 0x1, 0x181f ;  /* 0x00381f0029087f89 */ /* 0x000f2800000e0000 */
[----:B------:R-:W4:Y:S01]  /*11a30*/  SHFL.IDX PT, R10, R41, 0x2, 0x181f ;  /* 0x00581f00290a7f89 */ /* 0x000f2200000e0000 */
[----:B0-----:R-:W-:-:S03]  /*11a40*/  @!P2 LEA R32, P5, R59, R3, 0x1 ;  /* 0x000000033b20a211 */ /* 0x001fc600078a08ff */
[C---:B-1----:R-:W-:Y:S02]  /*11a50*/  @!P3 LEA R20, P1, R59.reuse, R9, 0x1 ;  /* 0x000000093b14b211 */ /* 0x042fe400078208ff */
[C-C-:B--2---:R-:W-:Y:S02]  /*11a60*/  @!P2 LEA.HI.X R3, R59.reuse, R0, R58.reuse, 0x1, P5 ;  /* 0x000000003b03a211 */ /* 0x144fe400028f0c3a */
[----:B------:R-:W0:Y:S01]  /*11a70*/  SHFL.IDX PT, R0, R41, 0x3, 0x181f ;  /* 0x00781f0029007f89 */ /* 0x000e2200000e0000 */
[C---:B---3--:R-:W-:Y:S02]  /*11a80*/  @!P4 LEA R43, P5, R59.reuse, R14, 0x1 ;  /* 0x0000000e3b2bc211 */ /* 0x048fe400078a08ff */
[----:B------:R-:W-:Y:S01]  /*11a90*/  @!P2 IMAD.MOV.U32 R9, RZ, RZ, R3 ;  /* 0x000000ffff09a224 */ /* 0x000fe200078e0003 */
[----:B------:R-:W1:Y:S01]  /*11aa0*/  SHFL.IDX PT, R14, R40, 0x3, 0x181f ;  /* 0x00781f00280e7f89 */ /* 0x000e6200000e0000 */
[C---:B----4-:R-:W-:Y:S01]  /*11ab0*/  @!P3 LEA.HI.X R21, R59.reuse, R8, R58, 0x1, P1 ;  /* 0x000000083b15b211 */ /* 0x050fe200008f0c3a */
[----:B------:R-:W-:Y:S01]  /*11ac0*/  @!P2 IMAD.MOV.U32 R8, RZ, RZ, R32 ;  /* 0x000000ffff08a224 */ /* 0x000fe200078e0020 */
[----:B------:R-:W-:-:S04]  /*11ad0*/  @!P4 LEA.HI.X R10, R59, R10, R58, 0x1, P5 ;  /* 0x0000000a3b0ac211 */ /* 0x000fc800028f0c3a */
[----:B-----5:R2:W-:Y:S04]  /*11ae0*/  @!P2 ST.E.128 desc[UR56][R8.64], R4 ;  /* 0x000000040800a985 */ /* 0x0205e8000c101d38 */
[----:B------:R3:W-:Y:S01]  /*11af0*/  @!P3 ST.E.128 desc[UR56][R20.64], R24 ;  /* 0x000000181400b985 */ /* 0x0007e2000c101d38 */
[----:B--2---:R-:W-:Y:S01]  /*11b00*/  @!P4 MOV R4, R43 ;  /* 0x0000002b0004c202 */ /* 0x004fe20000000f00 */
[----:B------:R-:W-:-:S05]  /*11b10*/  @!P4 IMAD.MOV.U32 R5, RZ, RZ, R10 ;  /* 0x000000ffff05c224 */ /* 0x000fca00078e000a */
[----:B01----:R3:W-:Y:S02]  /*11b20*/  @!P4 ST.E.128 desc[UR56][R4.64], R28 ;  /* 0x0000001c0400c985 */ /* 0x0037e4000c101d38 */
.L_x_701:
[----:B------:R-:W-:-:S05]  /*11b30*/  VIADD R42, R42, 0x90 ;  /* 0x000000902a2a7836 */ /* 0x000fca0000000000 */
[----:B------:R-:W-:-:S13]  /*11b40*/  ISETP.GE.OR P0, PT, R42, R63, P0 ;  /* 0x0000003f2a00720c */ /* 0x000fda0000706670 */
[----:B------:R-:W-:Y:S05]  /*11b50*/  @P0 BRA `(.L_x_520) ;  /* 0x0000001000d40947 */ /* 0x000fea0003800000 */
[----:B------:R-:W-:-:S04]  /*11b60*/  LEA R14, P0, R59, R14, 0x1 ;  /* 0x0000000e3b0e7211 */ /* 0x000fc800078008ff */
[----:B------:R-:W-:-:S05]  /*11b70*/  LEA.HI.X R15, R59, R0, R58, 0x1, P0 ;  /* 0x000000003b0f7211 */ /* 0x000fca00000f0c3a */
[----:B------:R0:W-:Y:S01]  /*11b80*/  ST.E.128 desc[UR56][R14.64], R36 ;  /* 0x000000240e007985 */ /* 0x0001e2000c101d38 */
[----:B------:R-:W-:Y:S05]  /*11b90*/  BRA `(.L_x_520) ;  /* 0x0000001000c47947 */ /* 0x000fea0003800000 */
.L_x_518:
[----:B0-----:R-:W0:Y:S01]  /*11ba0*/  @P1 LDC R12, c[0x0][0xbec] ;  /* 0x0002fb00ff0c1b82 */ /* 0x001e220000000800 */
[----:B------:R-:W-:Y:S01]  /*11bb0*/  ULDC.64 UR4, c[0x0][0xb08] ;  /* 0x0002c20000047ab9 */ /* 0x000fe20000000a00 */
[----:B------:R-:W-:Y:S01]  /*11bc0*/  SHF.R.S32.HI R0, RZ, 0x1f, R9 ;  /* 0x0000001fff007819 */ /* 0x000fe20000011409 */
[----:B------:R-:W-:Y:S01]  /*11bd0*/  IMAD R11, R11, UR4, RZ ;  /* 0x000000040b0b7c24 */ /* 0x000fe2000f8e02ff */
[----:B------:R-:W-:Y:S01]  /*11be0*/  ULDC.64 UR6, c[0x0][0xb30] ;  /* 0x0002cc0000067ab9 */ /* 0x000fe20000000a00 */
[----:B------:R-:W-:-:S03]  /*11bf0*/  IMAD.WIDE.U32 R4, R32, UR4, RZ ;  /* 0x0000000420047c25 */ /* 0x000fc6000f8e00ff */
[----:B------:R-:W1:Y:S01]  /*11c00*/  @P1 LDC R13, c[0x0][0xbf0] ;  /* 0x0002fc00ff0d1b82 */ /* 0x000e620000000800 */
[----:B------:R-:W-:Y:S01]  /*11c10*/  IMAD R11, R32, UR5, R11 ;  /* 0x00000005200b7c24 */ /* 0x000fe2000f8e020b */
[----:B------:R-:W-:Y:S01]  /*11c20*/  ULDC.64 UR4, c[0x0][0xb38] ;  /* 0x0002ce0000047ab9 */ /* 0x000fe20000000a00 */
[----:B------:R-:W-:Y:S02]  /*11c30*/  IMAD.MOV.U32 R3, RZ, RZ, R65 ;  /* 0x000000ffff037224 */ /* 0x000fe400078e0041 */
[----:B------:R-:W-:Y:S02]  /*11c40*/  IMAD.IADD R5, R5, 0x1, R11 ;  /* 0x0000000105057824 */ /* 0x000fe400078e020b */
[----:B------:R-:W-:-:S04]  /*11c50*/  IMAD.WIDE.U32 R4, R72, UR4, R4 ;  /* 0x0000000448047c25 */ /* 0x000fc8000f8e0004 */
[----:B------:R-:W-:Y:S01]  /*11c60*/  IMAD R5, R72, UR5, R5 ;  /* 0x0000000548057c24 */ /* 0x000fe2000f8e0205 */
[----:B------:R-:W-:Y:S02]  /*11c70*/  ULDC.64 UR4, c[0x0][0xb40] ;  /* 0x0002d00000047ab9 */ /* 0x000fe40000000a00 */
[----:B------:R-:W-:Y:S02]  /*11c80*/  IMAD R0, R0, UR4, RZ ;  /* 0x0000000400007c24 */ /* 0x000fe4000f8e02ff */
[----:B0-----:R-:W-:-:S04]  /*11c90*/  @P1 IMAD.HI.U32 R12, R65, R12, RZ ;  /* 0x0000000c410c1227 */ /* 0x001fc800078e00ff */
[C---:B------:R-:W-:Y:S02]  /*11ca0*/  IMAD R7, R9.reuse, UR5, R0 ;  /* 0x0000000509077c24 */ /* 0x040fe4000f8e0200 */
[----:B------:R-:W-:Y:S01]  /*11cb0*/  IMAD.WIDE.U32 R4, R9, UR4, R4 ;  /* 0x0000000409047c25 */ /* 0x000fe2000f8e0004 */
[----:B-1----:R-:W-:Y:S01]  /*11cc0*/  @P1 SHF.R.U32.HI R3, RZ, R13, R12 ;  /* 0x0000000dff031219 */ /* 0x002fe2000001160c */
[----:B------:R-:W-:Y:S02]  /*11cd0*/  ULDC.64 UR4, c[0x0][0xb48] ;  /* 0x0002d20000047ab9 */ /* 0x000fe40000000a00 */
[----:B------:R-:W-:Y:S01]  /*11ce0*/  IMAD.IADD R5, R5, 0x1, R7 ;  /* 0x0000000105057824 */ /* 0x000fe200078e0207 */
[--C-:B------:R-:W-:Y:S01]  /*11cf0*/  SHF.R.S32.HI R0, RZ, 0x1f, R3.reuse ;  /* 0x0000001fff007819 */ /* 0x100fe20000011403 */
[----:B------:R-:W-:Y:S02]  /*11d00*/  IMAD.MOV R7, RZ, RZ, -R3 ;  /* 0x000000ffff077224 */ /* 0x000fe400078e0a03 */
[----:B------:R-:W-:-:S04]  /*11d10*/  IMAD.WIDE.U32 R4, R70, UR4, R4 ;  /* 0x0000000446047c25 */ /* 0x000fc8000f8e0004 */
[----:B------:R-:W-:Y:S02]  /*11d20*/  IMAD R0, R0, UR6, RZ ;  /* 0x0000000600007c24 */ /* 0x000fe4000f8e02ff */
[----:B------:R-:W-:Y:S01]  /*11d30*/  IMAD R5, R70, UR5, R5 ;  /* 0x0000000546057c24 */ /* 0x000fe2000f8e0205 */
[----:B------:R-:W-:Y:S01]  /*11d40*/  ULDC.64 UR4, c[0x0][0xb28] ;  /* 0x0002ca0000047ab9 */ /* 0x000fe20000000a00 */
[C---:B------:R-:W-:Y:S02]  /*11d50*/  IMAD R9, R3.reuse, UR7, R0 ;  /* 0x0000000703097c24 */ /* 0x040fe4000f8e0200 */
[----:B------:R-:W-:Y:S01]  /*11d60*/  IMAD.WIDE.U32 R4, R3, UR6, R4 ;  /* 0x0000000603047c25 */ /* 0x000fe2000f8e0004 */
[----:B------:R-:W-:-:S03]  /*11d70*/  SHF.R.S32.HI R3, RZ, 0x1f, R68 ;  /* 0x0000001fff037819 */ /* 0x000fc60000011444 */
[----:B------:R-:W-:Y:S01]  /*11d80*/  IMAD R7, R8, R7, R65 ;  /* 0x0000000708077224 */ /* 0x000fe200078e0241 */
[----:B------:R-:W-:Y:S01]  /*11d90*/  LEA.HI R8, R3, R68, RZ, 0x2 ;  /* 0x0000004403087211 */ /* 0x000fe200078f10ff */
[----:B------:R-:W-:Y:S02]  /*11da0*/  IMAD.IADD R5, R5, 0x1, R9 ;  /* 0x0000000105057824 */ /* 0x000fe400078e0209 */
[----:B------:R-:W-:Y:S01]  /*11db0*/  VIADD R3, R2, 0x30820 ;  /* 0x0003082002037836 */ /* 0x000fe20000000000 */
[----:B------:R-:W-:Y:S01]  /*11dc0*/  SHF.R.S32.HI R0, RZ, 0x1f, R7 ;  /* 0x0000001fff007819 */ /* 0x000fe20000011407 */
[----:B------:R-:W-:Y:S01]  /*11dd0*/  IMAD.WIDE.U32 R4, R7, UR4, R4 ;  /* 0x0000000407047c25 */ /* 0x000fe2000f8e0004 */
[----:B------:R-:W-:Y:S02]  /*11de0*/  LOP3.LUT R9, R8, 0x7ffffffc, RZ, 0xc0, !PT ;  /* 0x7ffffffc08097812 */ /* 0x000fe400078ec0ff */
[----:B------:R-:W-:Y:S01]  /*11df0*/  PRMT R8, RZ, 0x654, R3 ;  /* 0x00000654ff087816 */ /* 0x000fe20000000003 */
[----:B------:R-:W-:Y:S01]  /*11e00*/  IMAD R0, R0, UR4, RZ ;  /* 0x0000000400007c24 */ /* 0x000fe2000f8e02ff */
[----:B------:R-:W-:-:S02]  /*11e10*/  IADD3 R9, R68, -R9, RZ ;  /* 0x8000000944097210 */ /* 0x000fc40007ffe0ff */
[----:B------:R0:W-:Y:S01]  /*11e20*/  SYNCS.ARRIVE.TRANS64.RED.A1T0 RZ, [R8+URZ], RZ ;  /* 0x000000ff08ff79a7 */ /* 0x0001e2000810043f */
[----:B------:R-:W-:Y:S01]  /*11e30*/  IMAD R3, R7, UR5, R0 ;  /* 0x0000000507037c24 */ /* 0x000fe2000f8e0200 */
[----:B------:R-:W-:Y:S01]  /*11e40*/  ULDC.64 UR4, c[0x0][0xb00] ;  /* 0x0002c00000047ab9 */ /* 0x000fe20000000a00 */
[----:B------:R-:W-:Y:S01]  /*11e50*/  IMAD.SHL.U32 R7, R9, 0x2, RZ ;  /* 0x0000000209077824 */ /* 0x000fe200078e00ff */
[C---:B------:R-:W-:Y:S01]  /*11e60*/  LEA R0, P0, R4.reuse, UR4, 0x2 ;  /* 0x0000000404007c11 */ /* 0x040fe2000f8010ff */
[----:B------:R-:W-:Y:S01]  /*11e70*/  IMAD.IADD R3, R5, 0x1, R3 ;  /* 0x0000000105037824 */ /* 0x000fe200078e0203 */
[----:B------:R-:W-:Y:S01]  /*11e80*/  UMOV UR4, 0xffffffff ;  /* 0xffffffff00047882 */ /* 0x000fe20000000000 */
[C---:B------:R-:W-:Y:S01]  /*11e90*/  VIADD R32, R7.reuse, 0x30 ;  /* 0x0000003007207836 */ /* 0x040fe20000000000 */
[C---:B------:R-:W-:Y:S01]  /*11ea0*/  IADD3 R69, R7.reuse, 0x20, RZ ;  /* 0x0000002007457810 */ /* 0x040fe20007ffe0ff */
[C---:B------:R-:W-:Y:S01]  /*11eb0*/  VIADD R60, R7.reuse, 0x38 ;  /* 0x00000038073c7836 */ /* 0x040fe20000000000 */
[----:B------:R-:W-:Y:S01]  /*11ec0*/  LEA.HI.X R4, R4, UR5, R3, 0x2, P0 ;  /* 0x0000000504047c11 */ /* 0x000fe200080f1403 */
[C---:B------:R-:W-:Y:S01]  /*11ed0*/  VIADD R62, R7.reuse, 0x8 ;  /* 0x00000008073e7836 */ /* 0x040fe20000000000 */
[----:B------:R-:W-:Y:S01]  /*11ee0*/  SHF.R.S32.HI R70, RZ, 0x1f, R69 ;  /* 0x0000001fff467819 */ /* 0x000fe20000011445 */
[C---:B------:R-:W-:Y:S01]  /*11ef0*/  VIADD R65, R7.reuse, 0x10 ;  /* 0x0000001007417836 */ /* 0x040fe20000000000 */
[----:B------:R-:W-:Y:S01]  /*11f00*/  SHF.R.S32.HI R61, RZ, 0x1f, R60 ;  /* 0x0000001fff3d7819 */ /* 0x000fe2000001143c */
[C---:B------:R-:W-:Y:S01]  /*11f10*/  VIADD R67, R7.reuse, 0x18 ;  /* 0x0000001807437836 */ /* 0x040fe20000000000 */
[----:B------:R-:W-:Y:S01]  /*11f20*/  SHF.R.S32.HI R64, RZ, 0x1f, R62 ;  /* 0x0000001fff407819 */ /* 0x000fe2000001143e */
[----:B------:R-:W-:Y:S01]  /*11f30*/  VIADD R71, R7, 0x28 ;  /* 0x0000002807477836 */ /* 0x000fe20000000000 */
[----:B------:R-:W-:-:S02]  /*11f40*/  SHF.R.S32.HI R66, RZ, 0x1f, R65 ;  /* 0x0000001fff427819 */ /* 0x000fc40000011441 */
[----:B------:R-:W-:Y:S02]  /*11f50*/  SHF.R.S32.HI R68, RZ, 0x1f, R67 ;  /* 0x0000001fff447819 */ /* 0x000fe40000011443 */
[----:B------:R-:W-:Y:S02]  /*11f60*/  SHF.R.S32.HI R72, RZ, 0x1f, R71 ;  /* 0x0000001fff487819 */ /* 0x000fe40000011447 */
[----:B------:R-:W-:Y:S01]  /*11f70*/  SHF.R.S32.HI R73, RZ, 0x1f, R32 ;  /* 0x0000001fff497819 */ /* 0x000fe20000011420 */
[----:B0-----:R-:W-:Y:S06]  /*11f80*/  BRA.DIV UR4, `(.L_x_521) ;  /* 0x00000086049c7947 */ /* 0x001fec000b800000 */
[----:B------:R0:W1:Y:S04]  /*11f90*/  SHFL.IDX PT, R3, R4, RZ, 0x1c1f ;  /* 0x001c1fff04037589 */ /* 0x00006800000e0000 */
[----:B------:R0:W2:Y:S02]  /*11fa0*/  SHFL.IDX PT, R14, R0, RZ, 0x1c1f ;  /* 0x001c1fff000e7589 */ /* 0x0000a400000e0000 */
.L_x_704:
[----:B------:R-:W-:Y:S01]  /*11fb0*/  ISETP.GE.AND P0, PT, R10, R63, PT ;  /* 0x0000003f0a00720c */ /* 0x000fe20003f06270 */
[----:B------:R-:W-:-:S12]  /*11fc0*/  BSSY B1, `(.L_x_522) ;  /* 0x0000023000017945 */ /* 0x000fd80003800000 */
[----:B------:R-:W-:Y:S05]  /*11fd0*/  @P0 BRA `(.L_x_523) ;  /* 0x0000000000840947 */ /* 0x000fea0003800000 */
[----:B------:R-:W-:Y:S02]  /*11fe0*/  ULDC UR4, c[0x0][0xac8] ;  /* 0x0002b20000047ab9 */ /* 0x000fe40000000800 */
[----:B------:R-:W-:Y:S02]  /*11ff0*/  ISETP.GE.AND P3, PT, R7, UR4, PT ;  /* 0x0000000407007c0c */ /* 0x000fe4000bf66270 */
[----:B------:R-:W-:Y:S02]  /*12000*/  ISETP.GE.AND P1, PT, R62, UR4, PT ;  /* 0x000000043e007c0c */ /* 0x000fe4000bf26270 */
[----:B------:R-:W-:Y:S02]  /*12010*/  ISETP.GE.AND P0, PT, R65, UR4, PT ;  /* 0x0000000441007c0c */ /* 0x000fe4000bf06270 */
[----:B------:R-:W-:-:S07]  /*12020*/  ISETP.GE.AND P4, PT, R67, UR4, PT ;  /* 0x0000000443007c0c */ /* 0x000fce000bf86270 */
[----:B-1----:R-:W-:Y:S02]  /*12030*/  @!P3 IMAD.MOV.U32 R15, RZ, RZ, R3 ;  /* 0x000000ffff0fb224 */ /* 0x002fe400078e0003 */
[CC--:B--2---:R-:W-:Y:S01]  /*12040*/  @!P1 LEA R10, P5, R62.reuse, R14.reuse, 0x2 ;  /* 0x0000000e3e0a9211 */ /* 0x0c4fe200078a10ff */
[----:B------:R-:W-:Y:S01]  /*12050*/  @!P3 IMAD.WIDE R8, R7, 0x4, R14 ;  /* 0x000000040708b825 */ /* 0x000fe200078e020e */
[----:B------:R-:W-:Y:S02]  /*12060*/  @!P0 LEA R12, P2, R65, R14, 0x2 ;  /* 0x0000000e410c8211 */ /* 0x000fe400078410ff */
[-C--:B------:R-:W-:Y:S02]  /*12070*/  @!P1 LEA.HI.X R11, R62, R3.reuse, R64, 0x2, P5 ;  /* 0x000000033e0b9211 */ /* 0x080fe400028f1440 */
[----:B------:R1:W-:Y:S01]  /*12080*/  @!P3 ST.E.64 desc[UR56][R8.64], R20 ;  /* 0x000000140800b985 */ /* 0x0003e2000c101b38 */
[----:B------:R-:W-:Y:S02]  /*12090*/  ISETP.GE.AND P3, PT, R69, UR4, PT ;  /* 0x0000000445007c0c */ /* 0x000fe4000bf66270 */
[----:B------:R-:W-:Y:S01]  /*120a0*/  @!P0 LEA.HI.X R13, R65, R3, R66, 0x2, P2 ;  /* 0x00000003410d8211 */ /* 0x000fe200010f1442 */
[----:B------:R2:W-:Y:S01]  /*120b0*/  @!P1 ST.E.64 desc[UR56][R10.64], R26 ;  /* 0x0000001a0a009985 */ /* 0x0005e2000c101b38 */
[----:B------:R-:W-:-:S02]  /*120c0*/  ISETP.GE.AND P2, PT, R71, UR4, PT ;  /* 0x0000000447007c0c */ /* 0x000fc4000bf46270 */
[CC--:B------:R-:W-:Y:S01]  /*120d0*/  @!P4 LEA R24, P5, R67.reuse, R14.reuse, 0x2 ;  /* 0x0000000e4318c211 */ /* 0x0c0fe200078a10ff */
[----:B------:R3:W-:Y:S01]  /*120e0*/  @!P0 ST.E.64 desc[UR56][R12.64], R28 ;  /* 0x0000001c0c008985 */ /* 0x0007e2000c101b38 */
[----:B------:R-:W-:Y:S02]  /*120f0*/  ISETP.GE.AND P1, PT, R32, UR4, PT ;  /* 0x0000000420007c0c */ /* 0x000fe4000bf26270 */
[----:B------:R-:W-:Y:S02]  /*12100*/  ISETP.GE.AND P0, PT, R60, UR4, PT ;  /* 0x000000043c007c0c */ /* 0x000fe4000bf06270 */
[----:B------:R-:W-:Y:S02]  /*12110*/  @!P4 LEA.HI.X R25, R67, R3, R68, 0x2, P5 ;  /* 0x000000034319c211 */ /* 0x000fe400028f1444 */
[----:B------:R-:W-:-:S03]  /*12120*/  @!P3 LEA R58, P5, R69, R14, 0x2 ;  /* 0x0000000e453ab211 */ /* 0x000fc600078a10ff */
[----:B------:R3:W-:Y:S01]  /*12130*/  @!P4 ST.E.64 desc[UR56][R24.64], R30 ;  /* 0x0000001e1800c985 */ /* 0x0007e2000c101b38 */
[-C--:B-1----:R-:W-:Y:S02]  /*12140*/  @!P2 LEA R8, P4, R71, R14.reuse, 0x2 ;  /* 0x0000000e4708a211 */ /* 0x082fe400078810ff */
[-C--:B------:R-:W-:Y:S02]  /*12150*/  @!P3 LEA.HI.X R59, R69, R3.reuse, R70, 0x2, P5 ;  /* 0x00000003453bb211 */ /* 0x080fe400028f1446 */
[-C--:B--2---:R-:W-:Y:S02]  /*12160*/  @!P1 LEA R10, P5, R32, R14.reuse, 0x2 ;  /* 0x0000000e200a9211 */ /* 0x084fe400078a10ff */
[-C--:B------:R-:W-:Y:S01]  /*12170*/  @!P2 LEA.HI.X R9, R71, R3.reuse, R72, 0x2, P4 ;  /* 0x000000034709a211 */ /* 0x080fe200020f1448 */
[----:B------:R3:W-:Y:S01]  /*12180*/  @!P3 ST.E.64 desc[UR56][R58.64], R36 ;  /* 0x000000243a00b985 */ /* 0x0007e2000c101b38 */
[----:B------:R-:W-:Y:S02]  /*12190*/  @!P0 LEA R14, P4, R60, R14, 0x2 ;  /* 0x0000000e3c0e8211 */ /* 0x000fe400078810ff */
[-C--:B------:R-:W-:Y:S01]  /*121a0*/  @!P1 LEA.HI.X R11, R32, R3.reuse, R73, 0x2, P5 ;  /* 0x00000003200b9211 */ /* 0x080fe200028f1449 */
[----:B------:R3:W-:Y:S01]  /*121b0*/  @!P2 ST.E.64 desc[UR56][R8.64], R38 ;  /* 0x000000260800a985 */ /* 0x0007e2000c101b38 */
[----:B------:R-:W-:-:S03]  /*121c0*/  @!P0 LEA.HI.X R15, R60, R3, R61, 0x2, P4 ;  /* 0x000000033c0f8211 */ /* 0x000fc600020f143d */
[----:B------:R3:W-:Y:S04]  /*121d0*/  @!P1 ST.E.64 desc[UR56][R10.64], R40 ;  /* 0x000000280a009985 */ /* 0x0007e8000c101b38 */
[----:B------:R3:W-:Y:S02]  /*121e0*/  @!P0 ST.E.64 desc[UR56][R14.64], R44 ;  /* 0x0000002c0e008985 */ /* 0x0007e4000c101b38 */
.L_x_523:
[----:B------:R-:W-:Y:S05]  /*121f0*/  BSYNC B1 ;  /* 0x0000000000017941 */ /* 0x000fea0003800000 */
.L_x_522:
[----:B------:R-:W-:-:S03]  /*12200*/  UMOV UR4, 0xffffffff ;  /* 0xffffffff00047882 */ /* 0x000fc60000000000 */
[----:B------:R-:W-:Y:S05]  /*12210*/  BRA.DIV UR4, `(.L_x_524) ;  /* 0x00000086042c7947 */ /* 0x000fea000b800000 */
[----:B-1----:R1:W4:Y:S04]  /*12220*/  SHFL.IDX PT, R3, R4, 0x1, 0x1c1f ;  /* 0x003c1f0004037f89 */ /* 0x00232800000e0000 */
[----:B--23--:R1:W2:Y:S02]  /*12230*/  SHFL.IDX PT, R14, R0, 0x1, 0x1c1f ;  /* 0x003c1f00000e7f89 */ /* 0x00c2a400000e0000 */
.L_x_708:
[----:B------:R-:W-:-:S13]  /*12240*/  ISETP.GE.AND P0, PT, R6, R63, PT ;  /* 0x0000003f0600720c */ /* 0x000fda0003f06270 */
[----:B------:R-:W-:Y:S05]  /*12250*/  @P0 BRA `(.L_x_520) ;  /* 0x0000000c00140947 */ /* 0x000fea0003800000 */
[----:B------:R-:W-:Y:S02]  /*12260*/  ULDC UR4, c[0x0][0xac8] ;  /* 0x0002b20000047ab9 */ /* 0x000fe40000000800 */
[----:B------:R-:W-:Y:S02]  /*12270*/  ISETP.GE.AND P4, PT, R7, UR4, PT ;  /* 0x0000000407007c0c */ /* 0x000fe4000bf86270 */
[----:B------:R-:W-:Y:S02]  /*12280*/  ISETP.GE.AND P5, PT, R62, UR4, PT ;  /* 0x000000043e007c0c */ /* 0x000fe4000bfa6270 */
[----:B------:R-:W-:Y:S02]  /*12290*/  ISETP.GE.AND P0, PT, R65, UR4, PT ;  /* 0x0000000441007c0c */ /* 0x000fe4000bf06270 */
[----:B------:R-:W-:Y:S02]  /*122a0*/  ISETP.GE.AND P1, PT, R67, UR4, PT ;  /* 0x0000000443007c0c */ /* 0x000fe4000bf26270 */
[----:B------:R-:W-:-:S05]  /*122b0*/  ISETP.GE.AND P2, PT, R69, UR4, PT ;  /* 0x0000000445007c0c */ /* 0x000fca000bf46270 */
[----:B----4-:R-:W-:Y:S02]  /*122c0*/  @!P4 IMAD.MOV.U32 R15, RZ, RZ, R3 ;  /* 0x000000ffff0fc224 */ /* 0x010fe400078e0003 */
[----:B--2---:R-:W-:Y:S01]  /*122d0*/  @!P5 LEA R6, P3, R62, R14, 0x2 ;  /* 0x0000000e3e06d211 */ /* 0x004fe200078610ff */
[----:B01----:R-:W-:-:S03]  /*122e0*/  @!P4 IMAD.WIDE R4, R7, 0x4, R14 ;  /* 0x000000040704c825 */ /* 0x003fc600078e020e */
[----:B------:R-:W-:Y:S02]  /*122f0*/  @!P5 LEA.HI.X R7, R62, R3, R64, 0x2, P3 ;  /* 0x000000033e07d211 */ /* 0x000fe400018f1440 */
[----:B------:R-:W-:Y:S01]  /*12300*/  ISETP.GE.AND P3, PT, R71, UR4, PT ;  /* 0x0000000447007c0c */ /* 0x000fe2000bf66270 */
[----:B------:R0:W-:Y:S01]  /*12310*/  @!P4 ST.E.64 desc[UR56][R4.64], R42 ;  /* 0x0000002a0400c985 */ /* 0x0001e2000c101b38 */
[----:B------:R-:W-:-:S03]  /*12320*/  @!P0 LEA R8, P4, R65, R14, 0x2 ;  /* 0x0000000e41088211 */ /* 0x000fc600078810ff */
[----:B------:R3:W-:Y:S01]  /*12330*/  @!P5 ST.E.64 desc[UR56][R6.64], R46 ;  /* 0x0000002e0600d985 */ /* 0x0007e2000c101b38 */
[-C--:B------:R-:W-:Y:S02]  /*12340*/  @!P1 LEA R10, P5, R67, R14.reuse, 0x2 ;  /* 0x0000000e430a9211 */ /* 0x080fe400078a10ff */
[-C--:B------:R-:W-:Y:S02]  /*12350*/  @!P0 LEA.HI.X R9, R65, R3.reuse, R66, 0x2, P4 ;  /* 0x0000000341098211 */ /* 0x080fe400020f1442 */
[----:B------:R-:W-:Y:S02]  /*12360*/  ISETP.GE.AND P4, PT, R32, UR4, PT ;  /* 0x0000000420007c0c */ /* 0x000fe4000bf86270 */
[-C--:B------:R-:W-:Y:S01]  /*12370*/  @!P1 LEA.HI.X R11, R67, R3.reuse, R68, 0x2, P5 ;  /* 0x00000003430b9211 */ /* 0x080fe200028f1444 */
[----:B------:R3:W-:Y:S01]  /*12380*/  @!P0 ST.E.64 desc[UR56][R8.64], R48 ;  /* 0x0000003008008985 */ /* 0x0007e2000c101b38 */
[C---:B------:R-:W-:Y:S02]  /*12390*/  @!P2 LEA R12, P5, R69.reuse, R14, 0x2 ;  /* 0x0000000e450ca211 */ /* 0x040fe400078a10ff */
[----:B------:R-:W-:Y:S01]  /*123a0*/  ISETP.GE.AND P0, PT, R60, UR4, PT ;  /* 0x000000043c007c0c */ /* 0x000fe2000bf06270 */
[----:B------:R3:W-:Y:S01]  /*123b0*/  @!P1 ST.E.64 desc[UR56][R10.64], R50 ;  /* 0x000000320a009985 */ /* 0x0007e2000c101b38 */
[----:B------:R-:W-:-:S02]  /*123c0*/  @!P2 LEA.HI.X R13, R69, R3, R70, 0x2, P5 ;  /* 0x00000003450da211 */ /* 0x000fc400028f1446 */
[----:B------:R-:W-:-:S03]  /*123d0*/  @!P3 LEA R20, P5, R71, R14, 0x2 ;  /* 0x0000000e4714b211 */ /* 0x000fc600078a10ff */
[----:B------:R3:W-:Y:S01]  /*123e0*/  @!P2 ST.E.64 desc[UR56][R12.64], R52 ;  /* 0x000000340c00a985 */ /* 0x0007e2000c101b38 */
[----:B------:R-:W-:Y:S02]  /*123f0*/  @!P3 LEA.HI.X R21, R71, R3, R72, 0x2, P5 ;  /* 0x000000034715b211 */ /* 0x000fe400028f1448 */
[----:B0-----:R-:W-:-:S03]  /*12400*/  @!P4 LEA R4, P5, R32, R14, 0x2 ;  /* 0x0000000e2004c211 */ /* 0x001fc600078a10ff */
[----:B------:R3:W-:Y:S01]  /*12410*/  @!P3 ST.E.64 desc[UR56][R20.64], R54 ;  /* 0x000000361400b985 */ /* 0x0007e2000c101b38 */
[----:B------:R-:W-:-:S05]  /*12420*/  @!P4 LEA.HI.X R5, R32, R3, R73, 0x2, P5 ;  /* 0x000000032005c211 */ /* 0x000fca00028f1449 */
[----:B------:R3:W-:Y:S01]  /*12430*/  @!P4 ST.E.64 desc[UR56][R4.64], R56 ;  /* 0x000000380400c985 */ /* 0x0007e2000c101b38 */
[----:B------:R-:W-:Y:S05]  /*12440*/  @P0 BRA `(.L_x_520) ;  /* 0x0000000800980947 */ /* 0x000fea0003800000 */
[----:B------:R-:W-:-:S04]  /*12450*/  LEA R14, P0, R60, R14, 0x2 ;  /* 0x0000000e3c0e7211 */ /* 0x000fc800078010ff */
[----:B------:R-:W-:-:S05]  /*12460*/  LEA.HI.X R15, R60, R3, R61, 0x2, P0 ;  /* 0x000000033c0f7211 */ /* 0x000fca00000f143d */
[----:B------:R0:W-:Y:S01]  /*12470*/  ST.E.64 desc[UR56][R14.64], R150 ;  /* 0x000000960e007985 */ /* 0x0001e2000c101b38 */
[----:B------:R-:W-:Y:S05]  /*12480*/  BRA `(.L_x_520) ;  /* 0x0000000800887947 */ /* 0x000fea0003800000 */
.L_x_516:
[----:B------:R-:W2:Y:S01]  /*12490*/  LDL R8, [R1+0x94] ;  /* 0x0000940001087983 */ /* 0x000ea20000100800 */
[----:B------:R-:W-:Y:S01]  /*124a0*/  ULDC.64 UR6, c[0x0][0xc08] ;  /* 0x0003020000067ab9 */ /* 0x000fe20000000a00 */
[----:B------:R-:W-:Y:S01]  /*124b0*/  ULDC.64 UR4, c[0x0][0xc00] ;  /* 0x0003000000047ab9 */ /* 0x000fe20000000a00 */
[----:B------:R-:W-:Y:S01]  /*124c0*/  ISETP.NE.U32.AND P1, PT, RZ, UR6, PT ;  /* 0x00000006ff007c0c */ /* 0x000fe2000bf25070 */
[----:B------:R-:W-:Y:S01]  /*124d0*/  IMAD.MOV.U32 R3, RZ, RZ, RZ ;  /* 0x000000ffff037224 */ /* 0x000fe200078e00ff */
[----:B------:R-:W-:Y:S02]  /*124e0*/  ISETP.NE.U32.AND P0, PT, RZ, UR4, PT ;  /* 0x00000004ff007c0c */ /* 0x000fe4000bf05070 */
[----:B------:R-:W-:Y:S02]  /*124f0*/  ISETP.NE.AND.EX P1, PT, RZ, UR7, PT, P1 ;  /* 0x00000007ff007c0c */ /* 0x000fe4000bf25310 */
[----:B------:R-:W-:Y:S02]  /*12500*/  IADD3 R4, P2, R66, UR4, RZ ;  /* 0x0000000442047c10 */ /* 0x000fe4000ff5e0ff */
[----:B------:R-:W-:-:S02]  /*12510*/  ISETP.NE.AND.EX P0, PT, RZ, UR5, PT, P0 ;  /* 0x00000005ff007c0c */ /* 0x000fc4000bf05300 */
[----:B------:R-:W-:Y:S01]  /*12520*/  IADD3.X R5, R67, UR5, RZ, P2, !PT ;  /* 0x0000000543057c10 */ /* 0x000fe200097fe4ff */
[----:B------:R-:W-:Y:S02]  /*12530*/  ULDC UR4, c[0x0][0xa88] ;  /* 0x0002a20000047ab9 */ /* 0x000fe40000000800 */
[----:B------:R-:W-:-:S04]  /*12540*/  IMAD.U32 R21, RZ, RZ, UR4 ;  /* 0x00000004ff157e24 */ /* 0x000fc8000f8e00ff */
[----:B------:R-:W-:-:S04]  /*12550*/  @P1 IADD3 R6, P2, R66, UR6, RZ ;  /* 0x0000000642061c10 */ /* 0x000fc8000ff5e0ff */
[----:B------:R-:W-:Y:S01]  /*12560*/  @P1 IADD3.X R7, R67, UR7, RZ, P2, !PT ;  /* 0x0000000743071c10 */ /* 0x000fe200097fe4ff */
[----:B------:R0:W5:Y:S04]  /*12570*/  @P0 LDG.E R3, desc[UR56][R4.64] ;  /* 0x0000003804030981 */ /* 0x000168000c1e1900 */
[----:B------:R0:W5:Y:S01]  /*12580*/  @P1 LDG.E R21, desc[UR56][R6.64] ;  /* 0x0000003806151981 */ /* 0x000162000c1e1900 */
[----:B------:R-:W-:Y:S02]  /*12590*/  ISETP.GT.AND P3, PT, R75, 0xbf, PT ;  /* 0x000000bf4b00780c */ /* 0x000fe40003f64270 */
[----:B--2---:R-:W-:-:S13]  /*125a0*/  ISETP.NE.AND P2, PT, R8, RZ, PT ;  /* 0x000000ff0800720c */ /* 0x004fda0003f45270 */
[----:B------:R-:W1:Y:S02]  /*125b0*/  @!P2 LDC R8, c[0x0][0xad4] ;  /* 0x0002b500ff08ab82 */ /* 0x000e640000000800 */
[----:B-1----:R0:W-:Y:S01]  /*125c0*/  @!P2 STL [R1+0x94], R8 ;  /* 0x000094080100a387 */ /* 0x0021e20000100800 */
[----:B------:R-:W-:Y:S01]  /*125d0*/  ISETP.GT.AND P2, PT, R8, 0x1, PT ;  /* 0x000000010800780c */ /* 0x000fe20003f44270 */
[----:B------:R-:W-:-:S12]  /*125e0*/  @P1 BRA `(.L_x_525) ;  /* 0x0000000000101947 */ /* 0x000fd80003800000 */
[----:B------:R-:W-:Y:S05]  /*125f0*/  @!P0 BRA `(.L_x_525) ;  /* 0x00000000000c8947 */ /* 0x000fea0003800000 */
[----:B------:R-:W2:Y:S04]  /*12600*/  LDG.E R0, desc[UR56][R4.64] ;  /* 0x0000003804007981 */ /* 0x000ea8000c1e1900 */
[----:B-----5:R-:W2:Y:S02]  /*12610*/  LDG.E R21, desc[UR56][R4.64+0x4] ;  /* 0x0000043804157981 */ /* 0x020ea4000c1e1900 */
[----:B--2---:R-:W-:-:S07]  /*12620*/  IMAD.IADD R21, R21, 0x1, -R0 ;  /* 0x0000000115157824 */ /* 0x004fce00078e0a00 */
.L_x_525:
[----:B------:R-:W-:Y:S01]  /*12630*/  BSSY B1, `(.L_x_526) ;  /* 0x000003a000017945 */ /* 0x000fe20003800000 */
[----:B------:R-:W-:Y:S02]  /*12640*/  SEL R31, R74, RZ, !P0 ;  /* 0x000000ff4a1f7207 */ /* 0x000fe40004000000 */
[----:B------:R-:W-:Y:S02]  /*12650*/  SEL R64, R64, RZ, !P0 ;  /* 0x000000ff40407207 */ /* 0x000fe40004000000 */
[----:B-----5:R-:W-:Y:S01]  /*12660*/  SHF.R.S32.HI R24, RZ, 0x1f, R3 ;  /* 0x0000001fff187819 */ /* 0x020fe20000011403 */
[----:B------:R-:W-:Y:S06]  /*12670*/  @P3 BRA `(.L_x_527) ;  /* 0x0000000000d43947 */ /* 0x000fec0003800000 */
[----:B------:R-:W2:Y:S01]  /*12680*/  LDL R0, [R1+0x9c] ;  /* 0x00009c0001007983 */ /* 0x000ea20000100800 */
[----:B------:R-:W1:Y:S01]  /*12690*/  LDC R26, c[0x0][0xbe8] ;  /* 0x0002fa00ff1a7b82 */ /* 0x000e620000000800 */
[----:B0-----:R-:W2:Y:S02]  /*126a0*/  S2R R4, SR_TID.X ;  /* 0x0000000000047919 */ /* 0x001ea40000002100 */
[----:B--2---:R-:W-:Y:S02]  /*126b0*/  IMAD R0, R0, 0xc0, R4 ;  /* 0x000000c000007824 */ /* 0x004fe400078e0204 */
[----:B-1----:R-:W-:Y:S02]  /*126c0*/  IMAD R4, R21, R26, RZ ;  /* 0x0000001a15047224 */ /* 0x002fe400078e02ff */
[----:B------:R-:W-:-:S05]  /*126d0*/  VIADD R37, R0, 0xffffff80 ;  /* 0xffffff8000257836 */ /* 0x000fca0000000000 */
[----:B------:R-:W-:-:S13]  /*126e0*/  ISETP.GE.AND P0, PT, R37, R4, PT ;  /* 0x000000042500720c */ /* 0x000fda0003f06270 */
[----:B------:R-:W-:Y:S05]  /*126f0*/  @P0 BRA `(.L_x_527) ;  /* 0x0000000000b40947 */ /* 0x000fea0003800000 */
[----:B------:R-:W2:Y:S01]  /*12700*/  LDL R14, [R1+0x8c] ;  /* 0x00008c00010e7983 */ /* 0x000ea20000100800 */
[----:B------:R-:W-:Y:S01]  /*12710*/  ISETP.GT.AND P0, PT, R8, 0x1, PT ;  /* 0x000000010800780c */ /* 0x000fe20003f04270 */
[----:B------:R-:W0:Y:S02]  /*12720*/  LDC.64 R4, c[0x0][0xba8] ;  /* 0x0002ea00ff047b82 */ /* 0x000e240000000a00 */
[----:B------:R-:W3:Y:S01]  /*12730*/  LDL.LU R28, [R1+0xa0] ;  /* 0x0000a000011c7983 */ /* 0x000ee20000300800 */
[----:B------:R-:W-:Y:S01]  /*12740*/  MOV R20, 0x9b8 ;  /* 0x000009b800147802 */ /* 0x000fe20000000f00 */
[----:B------:R-:W-:Y:S01]  /*12750*/  IMAD.MOV.U32 R25, RZ, RZ, R37 ;  /* 0x000000ffff197224 */ /* 0x000fe200078e0025 */
[----:B------:R-:W-:Y:S02]  /*12760*/  ISETP.NE.AND P1, PT, R26, 0x1, PT ;  /* 0x000000011a00780c */ /* 0x000fe40003f25270 */
[----:B------:R-:W-:-:S04]  /*12770*/  SEL R20, R20, 0x978, P0 ;  /* 0x0000097814147807 */ /* 0x000fc80000000000 */
[----:B------:R-:W1:Y:S08]  /*12780*/  LDC.64 R10, c[0x0][R20+0x220] ;  /* 0x00008800140a7b82 */ /* 0x000e700000000a00 */
[----:B------:R-:W2:Y:S08]  /*12790*/  LDC.64 R8, c[0x0][R20+0x218] ;  /* 0x0000860014087b82 */ /* 0x000eb00000000a00 */
[----:B------:R-:W4:Y:S08]  /*127a0*/  LDC.64 R12, c[0x0][R20+0x228] ;  /* 0x00008a00140c7b82 */ /* 0x000f300000000a00 */
[----:B------:R-:W5:Y:S08]  /*127b0*/  @P1 LDC R0, c[0x0][0xbec] ;  /* 0x0002fb00ff001b82 */ /* 0x000f700000000800 */
[----:B------:R-:W4:Y:S08]  /*127c0*/  LDC.64 R6, c[0x0][R20+0x210] ;  /* 0x0000840014067b82 */ /* 0x000f300000000a00 */
[----:B------:R-:W4:Y:S01]  /*127d0*/  @P1 LDC R29, c[0x0][0xbf0] ;  /* 0x0002fc00ff1d1b82 */ /* 0x000f220000000800 */
[----:B-----5:R-:W-:-:S07]  /*127e0*/  @P1 IMAD.HI.U32 R0, R37, R0, RZ ;  /* 0x0000000025001227 */ /* 0x020fce00078e00ff */
[----:B0-----:R-:W0:Y:S01]  /*127f0*/  @!P0 LDC R4, c[0x0][0xb50] ;  /* 0x0002d400ff048b82 */ /* 0x001e220000000800 */
[----:B-1----:R-:W-:-:S07]  /*12800*/  IMAD R11, R11, R31, RZ ;  /* 0x0000001f0b0b7224 */ /* 0x002fce00078e02ff */
[----:B------:R-:W1:Y:S01]  /*12810*/  @!P0 LDC R5, c[0x0][0xb54] ;  /* 0x0002d500ff058b82 */ /* 0x000e620000000800 */
[----:B----4-:R-:W-:Y:S01]  /*12820*/  @P1 SHF.R.U32.HI R25, RZ, R29, R0 ;  /* 0x0000001dff191219 */ /* 0x010fe20000011600 */
[----:B------:R-:W-:Y:S02]  /*12830*/  IMAD R29, R10, R64, R11 ;  /* 0x000000400a1d7224 */ /* 0x000fe400078e020b */
[-C--:B--2---:R-:W-:Y:S02]  /*12840*/  IMAD R27, R9, R14.reuse, RZ ;  /* 0x0000000e091b7224 */ /* 0x084fe400078e02ff */
[----:B------:R-:W-:Y:S01]  /*12850*/  IMAD.WIDE.U32 R8, R8, R14, RZ ;  /* 0x0000000e08087225 */ /* 0x000fe200078e00ff */
[----:B---3--:R-:W-:-:S03]  /*12860*/  SEL R11, R28, RZ, P0 ;  /* 0x000000ff1c0b7207 */ /* 0x008fc60000000000 */
[----:B------:R-:W-:-:S04]  /*12870*/  IMAD.WIDE.U32 R14, R10, R31, RZ ;  /* 0x0000001f0a0e7225 */ /* 0x000fc800078e00ff */
[----:B------:R-:W-:Y:S01]  /*12880*/  IMAD.IADD R27, R9, 0x1, R27 ;  /* 0x00000001091b7824 */ /* 0x000fe200078e021b */
[----:B------:R-:W-:Y:S01]  /*12890*/  IADD3 R0, P1, P3, R14, R8, R3 ;  /* 0x000000080e007210 */ /* 0x000fe20007b3e003 */
[----:B------:R-:W-:Y:S02]  /*128a0*/  IMAD.MOV R10, RZ, RZ, -R25 ;  /* 0x000000ffff0a7224 */ /* 0x000fe400078e0a19 */
[----:B------:R-:W-:Y:S02]  /*128b0*/  IMAD.IADD R29, R15, 0x1, R29 ;  /* 0x000000010f1d7824 */ /* 0x000fe400078e021d */
[----:B------:R-:W-:-:S04]  /*128c0*/  IMAD.WIDE.U32 R8, R12, R11, RZ ;  /* 0x0000000b0c087225 */ /* 0x000fc800078e00ff */
[----:B------:R-:W-:Y:S02]  /*128d0*/  IMAD R13, R13, R11, RZ ;  /* 0x0000000b0d0d7224 */ /* 0x000fe400078e02ff */
[----:B------:R-:W-:Y:S01]  /*128e0*/  IMAD R11, R26, R10, R37 ;  /* 0x0000000a1a0b7224 */ /* 0x000fe200078e0225 */
[----:B------:R-:W-:Y:S01]  /*128f0*/  IADD3.X R10, R29, R27, R24, P1, P3 ;  /* 0x0000001b1d0a7210 */ /* 0x000fe20000fe6418 */
[----:B------:R-:W-:Y:S01]  /*12900*/  IMAD.IADD R13, R9, 0x1, R13 ;  /* 0x00000001090d7824 */ /* 0x000fe200078e020d */
[----:B------:R-:W-:Y:S01]  /*12910*/  IADD3 R8, P0, P1, R25, R0, R8 ;  /* 0x0000000019087210 */ /* 0x000fe2000791e008 */
[----:B------:R-:W-:Y:S01]  /*12920*/  IMAD R0, R7, R11, RZ ;  /* 0x0000000b07007224 */ /* 0x000fe200078e02ff */
[----:B------:R-:W-:-:S04]  /*12930*/  SHF.R.S32.HI R25, RZ, 0x1f, R25 ;  /* 0x0000001fff197819 */ /* 0x000fc80000011419 */
[----:B------:R-:W-:Y:S02]  /*12940*/  IADD3.X R9, R25, R10, R13, P0, P1 ;  /* 0x0000000a19097210 */ /* 0x000fe400007e240d */
[----:B------:R-:W-:-:S05]  /*12950*/  SHF.R.S32.HI R13, RZ, 0x1f, R11 ;  /* 0x0000001fff0d7819 */ /* 0x000fca000001140b */
[C---:B------:R-:W-:Y:S02]  /*12960*/  IMAD R13, R6.reuse, R13, R0 ;  /* 0x0000000d060d7224 */ /* 0x040fe400078e0200 */
[----:B------:R-:W-:-:S04]  /*12970*/  IMAD.WIDE.U32 R6, R6, R11, R8 ;  /* 0x0000000b06067225 */ /* 0x000fc800078e0008 */
[----:B------:R-:W-:Y:S01]  /*12980*/  IMAD.IADD R0, R7, 0x1, R13 ;  /* 0x0000000107007824 */ /* 0x000fe200078e020d */
[----:B0-----:R-:W-:Y:S01]  /*12990*/  LEA R4, P0, R6, R4, 0x2 ;  /* 0x0000000406047211 */ /* 0x001fe200078010ff */
[----:B------:R-:W-:-:S03]  /*129a0*/  IMAD.MOV.U32 R7, RZ, RZ, -0x800000 ;  /* 0xff800000ff077424 */ /* 0x000fc600078e00ff */
[----:B-1----:R-:W-:-:S05]  /*129b0*/  LEA.HI.X R5, R6, R5, R0, 0x2, P0 ;  /* 0x0000000506057211 */ /* 0x002fca00000f1400 */
[----:B------:R1:W-:Y:S04]  /*129c0*/  STG.E desc[UR56][R4.64], R7 ;  /* 0x0000000704007986 */ /* 0x0003e8000c101938 */
.L_x_527:
[----:B------:R-:W-:Y:S05]  /*129d0*/  BSYNC B1 ;  /* 0x0000000000017941 */ /* 0x000fea0003800000 */
.L_x_526:
[----:B------:R-:W-:Y:S05]  /*129e0*/  @P2 BRA `(.L_x_520) ;  /* 0x0000000400302947 */ /* 0x000fea0003800000 */
[----:B------:R-:W2:Y:S01]  /*129f0*/  LDL.LU R12, [R1+0x8c] ;  /* 0x00008c00010c7983 */ /* 0x000ea20000300800 */
[----:B------:R-:W3:Y:S01]  /*12a00*/  LDC R10, c[0x0][0xbe8] ;  /* 0x0002fa00ff0a7b82 */ /* 0x000ee20000000800 */
[----:B------:R-:W-:Y:S01]  /*12a10*/  ULDC.64 UR4, c[0x0][0xaa0] ;  /* 0x0002a80000047ab9 */ /* 0x000fe20000000a00 */
[----:B------:R-:W-:Y:S01]  /*12a20*/  IMAD R61, R61, 0x30, R60 ;  /* 0x000000303d3d7824 */ /* 0x000fe200078e023c */
[----:B------:R-:W4:Y:S01]  /*12a30*/  LDL R26, [R1+0x9c] ;  /* 0x00009c00011a7983 */ /* 0x000f220000100800 */
[----:B------:R-:W-:Y:S01]  /*12a40*/  IMAD R0, R24, UR4, RZ ;  /* 0x0000000418007c24 */ /* 0x000fe2000f8e02ff */
[----:B------:R-:W-:Y:S01]  /*12a50*/  ULDC.64 UR6, c[0x0][0xaf0] ;  /* 0x0002bc0000067ab9 */ /* 0x000fe20000000a00 */
[----:B01----:R-:W-:-:S04]  /*12a60*/  IMAD.WIDE.U32 R4, R3, UR4, RZ ;  /* 0x0000000403047c25 */ /* 0x003fc8000f8e00ff */
[----:B------:R-:W-:Y:S01]  /*12a70*/  IMAD R7, R3, UR5, R0 ;  /* 0x0000000503077c24 */ /* 0x000fe2000f8e0200 */
[----:B------:R-:W-:Y:S01]  /*12a80*/  ULDC.64 UR4, c[0x0][0xae8] ;  /* 0x0002ba0000047ab9 */ /* 0x000fe20000000a00 */
[----:B------:R-:W-:-:S03]  /*12a90*/  IMAD R6, R64, UR6, RZ ;  /* 0x0000000640067c24 */ /* 0x000fc6000f8e02ff */
[----:B------:R-:W-:Y:S02]  /*12aa0*/  IADD3 R5, R5, R7, RZ ;  /* 0x0000000705057210 */ /* 0x000fe40007ffe0ff */
[----:B---3--:R-:W-:-:S13]  /*12ab0*/  ISETP.NE.AND P0, PT, R10, 0x1, PT ;  /* 0x000000010a00780c */ /* 0x008fda0003f05270 */
[----:B------:R-:W0:Y:S08]  /*12ac0*/  @P0 LDC R9, c[0x0][0xbec] ;  /* 0x0002fb00ff090b82 */ /* 0x000e300000000800 */
[----:B------:R-:W1:Y:S01]  /*12ad0*/  @P0 LDC R11, c[0x0][0xbf0] ;  /* 0x0002fc00ff0b0b82 */ /* 0x000e620000000800 */
[----:B--2---:R-:W-:-:S04]  /*12ae0*/  IMAD.WIDE.U32 R4, R12, UR4, R4 ;  /* 0x000000040c047c25 */ /* 0x004fc8000f8e0004 */
[----:B----4-:R-:W-:Y:S02]  /*12af0*/  IMAD R8, R26, 0xc0, R61 ;  /* 0x000000c01a087824 */ /* 0x010fe400078e023d */
[----:B------:R-:W-:Y:S01]  /*12b00*/  IMAD R5, R12, UR5, R5 ;  /* 0x000000050c057c24 */ /* 0x000fe2000f8e0205 */
[----:B------:R-:W-:Y:S01]  /*12b10*/  ULDC.64 UR4, c[0x0][0xae0] ;  /* 0x0002b80000047ab9 */ /* 0x000fe20000000a00 */
[----:B0-----:R-:W-:-:S04]  /*12b20*/  @P0 IMAD.HI.U32 R0, R8, R9, RZ ;  /* 0x0000000908000227 */ /* 0x001fc800078e00ff */
[----:B------:R-:W-:Y:S01]  /*12b30*/  IMAD.MOV.U32 R3, RZ, RZ, R8 ;  /* 0x000000ffff037224 */ /* 0x000fe200078e0008 */
[----:B-1----:R-:W-:Y:S01]  /*12b40*/  @P0 SHF.R.U32.HI R3, RZ, R11, R0 ;  /* 0x0000000bff030219 */ /* 0x002fe20000011600 */
[C---:B------:R-:W-:Y:S02]  /*12b50*/  IMAD R9, R31.reuse, UR7, R6 ;  /* 0x000000071f097c24 */ /* 0x040fe4000f8e0206 */
[----:B------:R-:W-:Y:S01]  /*12b60*/  IMAD.WIDE.U32 R4, R31, UR6, R4 ;  /* 0x000000061f047c25 */ /* 0x000fe2000f8e0004 */
[--C-:B------:R-:W-:Y:S01]  /*12b70*/  SHF.R.S32.HI R0, RZ, 0x1f, R3.reuse ;  /* 0x0000001fff007819 */ /* 0x100fe20000011403 */
[----:B------:R-:W-:Y:S02]  /*12b80*/  ULDC.64 UR6, c[0x0][0xa80] ;  /* 0x0002a00000067ab9 */ /* 0x000fe40000000a00 */
[----:B------:R-:W-:Y:S02]  /*12b90*/  IMAD.MOV R7, RZ, RZ, -R3 ;  /* 0x000000ffff077224 */ /* 0x000fe400078e0a03 */
[----:B------:R-:W-:-:S02]  /*12ba0*/  IMAD R0, R0, UR4, RZ ;  /* 0x0000000400007c24 */ /* 0x000fc4000f8e02ff */
[----:B------:R-:W-:Y:S02]  /*12bb0*/  IMAD R7, R10, R7, R8 ;  /* 0x000000070a077224 */ /* 0x000fe400078e0208 */
[----:B------:R-:W-:Y:S02]  /*12bc0*/  IMAD.IADD R5, R5, 0x1, R9 ;  /* 0x0000000105057824 */ /* 0x000fe400078e0209 */
[C---:B------:R-:W-:Y:S01]  /*12bd0*/  IMAD R9, R3.reuse, UR5, R0 ;  /* 0x0000000503097c24 */ /* 0x040fe2000f8e0200 */
[----:B------:R-:W-:Y:S01]  /*12be0*/  SHF.R.S32.HI R0, RZ, 0x1f, R7 ;  /* 0x0000001fff007819 */ /* 0x000fe20000011407 */
[----:B------:R-:W-:Y:S01]  /*12bf0*/  IMAD.WIDE.U32 R4, R3, UR4, R4 ;  /* 0x0000000403047c25 */ /* 0x000fe2000f8e0004 */
[----:B------:R-:W-:-:S03]  /*12c00*/  ULDC.64 UR4, c[0x0][0xad8] ;  /* 0x0002b60000047ab9 */ /* 0x000fc60000000a00 */
[----:B------:R-:W-:Y:S02]  /*12c10*/  IMAD R0, R0, UR4, RZ ;  /* 0x0000000400007c24 */ /* 0x000fe4000f8e02ff */
[----:B------:R-:W-:Y:S02]  /*12c20*/  IMAD.IADD R5, R5, 0x1, R9 ;  /* 0x0000000105057824 */ /* 0x000fe400078e0209 */
[C---:B------:R-:W-:Y:S02]  /*12c30*/  IMAD R3, R7.reuse, UR5, R0 ;  /* 0x0000000507037c24 */ /* 0x040fe4000f8e0200 */
[----:B------:R-:W-:Y:S01]  /*12c40*/  IMAD.WIDE.U32 R4, R7, UR4, R4 ;  /* 0x0000000407047c25 */ /* 0x000fe2000f8e0004 */
[----:B------:R-:W-:Y:S02]  /*12c50*/  ULDC UR4, c[0x0][0xac8] ;  /* 0x0002b20000047ab9 */ /* 0x000fe40000000800 */
[----:B------:R-:W-:Y:S01]  /*12c60*/  ISETP.GE.AND P0, PT, R59, UR4, PT ;  /* 0x000000043b007c0c */ /* 0x000fe2000bf06270 */
[----:B------:R-:W-:Y:S01]  /*12c70*/  IMAD.IADD R3, R5, 0x1, R3 ;  /* 0x0000000105037824 */ /* 0x000fe200078e0203 */
[----:B------:R-:W-:Y:S01]  /*12c80*/  LEA R7, P1, R4, UR6, 0x1 ;  /* 0x0000000604077c11 */ /* 0x000fe2000f8208ff */
[----:B------:R-:W-:-:S03]  /*12c90*/  UMOV UR4, 0xffffffff ;  /* 0xffffffff00047882 */ /* 0x000fc60000000000 */
[----:B------:R-:W-:Y:S01]  /*12ca0*/  LEA.HI.X R20, R4, UR7, R3, 0x1, P1 ;  /* 0x0000000704147c11 */ /* 0x000fe200088f0c03 */
[----:B------:R-:W-:Y:S08]  /*12cb0*/  BRA.DIV UR4, `(.L_x_528) ;  /* 0x0000007a04cc7947 */ /* 0x000ff0000b800000 */
[----:B------:R-:W0:Y:S01]  /*12cc0*/  SHFL.IDX PT, R3, R7, RZ, 0x181f ;  /* 0x00181fff07037589 */ /* 0x000e2200000e0000 */
[----:B------:R-:W-:Y:S02]  /*12cd0*/  IMAD R21, R21, R10, RZ ;  /* 0x0000000a15157224 */ /* 0x000fe400078e02ff */
[----:B------:R-:W-:Y:S01]  /*12ce0*/  IMAD R24, R26, 0xc0, R60 ;  /* 0x000000c01a187824 */ /* 0x000fe200078e023c */
[----:B------:R-:W1:Y:S03]  /*12cf0*/  SHFL.IDX PT, R0, R20, RZ, 0x181f ;  /* 0x00181fff14007589 */ /* 0x000e6600000e0000 */
[C---:B------:R-:W-:Y:S01]  /*12d00*/  VIADD R8, R24.reuse, 0x30 ;  /* 0x0000003018087836 */ /* 0x040fe20000000000 */
[----:B------:R-:W2:Y:S01]  /*12d10*/  SHFL.IDX PT, R5, R7, 0x1, 0x181f ;  /* 0x00381f0007057f89 */ /* 0x000ea200000e0000 */
[C---:B------:R-:W-:Y:S01]  /*12d20*/  ISETP.GE.OR P2, PT, R24.reuse, R21, P0 ;  /* 0x000000151800720c */ /* 0x040fe20000746670 */
[----:B------:R-:W-:-:S02]  /*12d30*/  VIADD R10, R24, 0x60 ;  /* 0x00000060180a7836 */ /* 0x000fc40000000000 */
[----:B------:R-:W3:Y:S01]  /*12d40*/  SHFL.IDX PT, R14, R7, 0x2, 0x181f ;  /* 0x00581f00070e7f89 */ /* 0x000ee200000e0000 */
[-C--:B------:R-:W-:Y:S02]  /*12d50*/  ISETP.GE.OR P3, PT, R8, R21.reuse, P0 ;  /* 0x000000150800720c */ /* 0x080fe40000766670 */
[----:B------:R-:W-:Y:S01]  /*12d60*/  ISETP.GE.OR P4, PT, R10, R21, P0 ;  /* 0x000000150a00720c */ /* 0x000fe20000786670 */
[----:B------:R-:W4:Y:S04]  /*12d70*/  SHFL.IDX PT, R4, R20, 0x1, 0x181f ;  /* 0x00381f0014047f89 */ /* 0x000f2800000e0000 */
[----:B------:R-:W5:Y:S02]  /*12d80*/  SHFL.IDX PT, R6, R20, 0x2, 0x181f ;  /* 0x00581f0014067f89 */ /* 0x000f6400000e0000 */
[----:B0-----:R-:W-:-:S04]  /*12d90*/  @!P2 LEA R10, P5, R59, R3, 0x1 ;  /* 0x000000033b0aa211 */ /* 0x001fc800078a08ff */
[C-C-:B-1----:R-:W-:Y:S02]  /*12da0*/  @!P2 LEA.HI.X R3, R59.reuse, R0, R58.reuse, 0x1, P5 ;  /* 0x000000003b03a211 */ /* 0x142fe400028f0c3a */
[----:B------:R0:W1:Y:S01]  /*12db0*/  SHFL.IDX PT, R0, R20, 0x3, 0x181f ;  /* 0x00781f0014007f89 */ /* 0x00006200000e0000 */
[C---:B--2---:R-:W-:Y:S02]  /*12dc0*/  @!P3 LEA R8, P1, R59.reuse, R5, 0x1 ;  /* 0x000000053b08b211 */ /* 0x044fe400078208ff */
[----:B------:R-:W-:Y:S02]  /*12dd0*/  @!P2 MOV R11, R3 ;  /* 0x00000003000ba202 */ /* 0x000fe40000000f00 */
[C---:B---3--:R-:W-:Y:S02]  /*12de0*/  @!P4 LEA R25, P5, R59.reuse, R14, 0x1 ;  /* 0x0000000e3b19c211 */ /* 0x048fe400078a08ff */
[----:B------:R0:W2:Y:S01]  /*12df0*/  SHFL.IDX PT, R14, R7, 0x3, 0x181f ;  /* 0x00781f00070e7f89 */ /* 0x0000a200000e0000 */
[----:B----4-:R-:W-:-:S02]  /*12e00*/  @!P3 LEA.HI.X R9, R59, R4, R58, 0x1, P1 ;  /* 0x000000043b09b211 */ /* 0x010fc400008f0c3a */
[----:B------:R-:W-:Y:S01]  /*12e10*/  @!P4 IMAD.MOV.U32 R4, RZ, RZ, R25 ;  /* 0x000000ffff04c224 */ /* 0x000fe200078e0019 */
[----:B------:R0:W-:Y:S01]  /*12e20*/  @!P2 ST.E.128 desc[UR56][R10.64], RZ ;  /* 0x000000ff0a00a985 */ /* 0x0001e2000c101d38 */
[----:B-----5:R-:W-:-:S03]  /*12e30*/  @!P4 LEA.HI.X R5, R59, R6, R58, 0x1, P5 ;  /* 0x000000063b05c211 */ /* 0x020fc600028f0c3a */
[----:B------:R0:W-:Y:S04]  /*12e40*/  @!P3 ST.E.128 desc[UR56][R8.64], RZ ;  /* 0x000000ff0800b985 */ /* 0x0001e8000c101d38 */
[----:B------:R0:W-:Y:S02]  /*12e50*/  @!P4 ST.E.128 desc[UR56][R4.64], RZ ;  /* 0x000000ff0400c985 */ /* 0x0001e4000c101d38 */
.L_x_717:
[----:B------:R-:W-:-:S05]  /*12e60*/  VIADD R24, R24, 0x90 ;  /* 0x0000009018187836 */ /* 0x000fca0000000000 */
[----:B------:R-:W-:-:S13]  /*12e70*/  ISETP.GE.OR P0, PT, R24, R21, P0 ;  /* 0x000000151800720c */ /* 0x000fda0000706670 */
[----:B--2---:R-:W-:-:S04]  /*12e80*/  @!P0 LEA R14, P1, R59, R14, 0x1 ;  /* 0x0000000e3b0e8211 */ /* 0x004fc800078208ff */
[----:B-1----:R-:W-:-:S05]  /*12e90*/  @!P0 LEA.HI.X R15, R59, R0, R58, 0x1, P1 ;  /* 0x000000003b0f8211 */ /* 0x002fca00008f0c3a */
[----:B------:R1:W-:Y:S04]  /*12ea0*/  @!P0 ST.E.128 desc[UR56][R14.64], RZ ;  /* 0x000000ff0e008985 */ /* 0x0003e8000c101d38 */
.L_x_520:
[----:B------:R-:W-:Y:S05]  /*12eb0*/  BSYNC B0 ;  /* 0x0000000000007941 */ /* 0x000fea0003800000 */
.L_x_515:
[----:B------:R-:W-:Y:S02]  /*12ec0*/  ULDC UR4, c[0x0][0xc3c] ;  /* 0x00030f0000047ab9 */ /* 0x000fe40000000800 */
[----:B------:R-:W-:-:S13]  /*12ed0*/  ISETP.GE.AND P0, PT, R35, UR4, PT ;  /* 0x0000000423007c0c */ /* 0x000fda000bf06270 */
[----:B------:R-:W-:Y:S05]  /*12ee0*/  @!P0 BRA `(.L_x_529) ;  /* 0xfffffee000988947 */ /* 0x000fea000383ffff */
[----:B------:R-:W-:Y:S05]  /*12ef0*/  BRA `(.L_x_400) ;  /* 0x0000006800c87947 */ /* 0x000fea0003800000 */
.L_x_398:
[----:B------:R-:W-:-:S08]  /*12f00*/  NOP ;  /* 0x0000000000007918 */ /* 0x000fd00000000000 */
[----:B--2---:R-:W0:-:S00]  /*12f10*/  USETMAXREG.DEALLOC.CTAPOOL 0x20 ;  /* 0x00000020000079c8 */ /* 0x004e0000080e0500 */
[----:B0-----:R-:W2:Y:S01]  /*12f20*/  LDL.LU R2, [R1] ;  /* 0x0000000001027983 */ /* 0x001ea20000300800 */
[----:B------:R-:W-:Y:S01]  /*12f30*/  LOP3.LUT R0, R0, 0x3, RZ, 0xc0, !PT ;  /* 0x0000000300007812 */ /* 0x000fe200078ec0ff */
[----:B------:R-:W-:-:S05]  /*12f40*/  IMAD.MOV.U32 R6, RZ, RZ, RZ ;  /* 0x000000ffff067224 */ /* 0x000fca00078e00ff */
[----:B------:R-:W0:Y:S02]  /*12f50*/  SHFL.IDX PT, R0, R0, RZ, 0x1f ;  /* 0x00001fff00007589 */ /* 0x000e2400000e0000 */
[----:B0-----:R-:W-:Y:S02]  /*12f60*/  ISETP.NE.AND P0, PT, R0, RZ, PT ;  /* 0x000000ff0000720c */ /* 0x001fe40003f05270 */
[----:B--2---:R-:W-:-:S11]  /*12f70*/  LOP3.LUT R2, R2, 0xfffffffd, RZ, 0xc0, !PT ;  /* 0xfffffffd02027812 */ /* 0x004fd600078ec0ff */
[----:B------:R-:W-:-:S05]  /*12f80*/  @P0 LOP3.LUT R2, R2, 0x2, RZ, 0xfc, !PT ;  /* 0x0000000202020812 */ /* 0x000fca00078efcff */
[----:B------:R0:W-:Y:S01]  /*12f90*/  STL [R1], R2 ;  /* 0x0000000201007387 */ /* 0x0001e20000100800 */
        /* <DEDUP_REMOVED lines=8> */
.L_x_530:
[----:B------:R-:W1:Y:S01]  /*13020*/  S2R R0, SR_TID.X ;  /* 0x0000000000007919 */ /* 0x000e620000002100 */
[----:B------:R-:W-:Y:S01]  /*13030*/  ULDC UR4, c[0x0][0xc3c] ;  /* 0x00030f0000047ab9 */ /* 0x000fe20000000800 */
[----:B------:R-:W-:Y:S01]  /*13040*/  IMAD.MOV.U32 R7, RZ, RZ, RZ ;  /* 0x000000ffff077224 */ /* 0x000fe200078e00ff */
[----:B------:R-:W2:Y:S01]  /*13050*/  S2UR UR6, SR_CTAID.X ;  /* 0x00000000000679c3 */ /* 0x000ea20000002500 */
[----:B------:R-:W-:Y:S01]  /*13060*/  ULDC UR5, c[0x0][0xc38] ;  /* 0x00030e0000057ab9 */ /* 0x000fe20000000800 */
[----:B-1----:R-:W-:-:S04]  /*13070*/  LOP3.LUT R0, R0, 0x1f, RZ, 0xc0, !PT ;  /* 0x0000001f00007812 */ /* 0x002fc800078ec0ff */
[----:B------:R-:W-:-:S04]  /*13080*/  ISETP.NE.AND P0, PT, R0, 0x1f, PT ;  /* 0x0000001f0000780c */ /* 0x000fc80003f05270 */
[----:B------:R-:W-:-:S13]  /*13090*/  ISETP.GE.OR P1, PT, R0, UR4, !P0 ;  /* 0x0000000400007c0c */ /* 0x000fda000c726670 */
[----:B------:R-:W1:Y:S08]  /*130a0*/  @!P1 LDC.64 R4, c[0x0][0xc80] ;  /* 0x00032000ff049b82 */ /* 0x000e700000000a00 */
[----:B0-----:R-:W0:Y:S01]  /*130b0*/  @!P1 LDC.64 R2, c[0x0][0xc78] ;  /* 0x00031e00ff029b82 */ /* 0x001e220000000a00 */
[----:B-1----:R-:W-:-:S05]  /*130c0*/  @!P1 IMAD.WIDE.U32 R4, R0, 0x4, R4 ;  /* 0x0000000400049825 */ /* 0x002fca00078e0004 */
[----:B------:R-:W3:Y:S01]  /*130d0*/  @!P1 LDG.E R6, desc[UR56][R4.64] ;  /* 0x0000003804069981 */ /* 0x000ee2000c1e1900 */
[----:B0-----:R-:W-:-:S05]  /*130e0*/  @!P1 IMAD.WIDE.U32 R2, R0, 0x4, R2 ;  /* 0x0000000400029825 */ /* 0x001fca00078e0002 */
        /* <DEDUP_REMOVED lines=25> */
[----:B--2---:R-:W-:Y:S01]  /*13280*/  ISETP.GT.AND P6, PT, R8, UR6, PT ;  /* 0x0000000608007c0c */ /* 0x004fe2000bfc4270 */
[----:B------:R-:W-:-:S12]  /*13290*/  IMAD.MOV.U32 R3, RZ, RZ, R8 ;  /* 0x000000ffff037224 */ /* 0x000fd800078e0008 */
[----:B------:R-:W-:Y:S05]  /*132a0*/  @P6 BRA `(.L_x_532) ;  /* 0x00000000009c6947 */ /* 0x000fea0003800000 */
[----:B------:R-:W-:Y:S01]  /*132b0*/  IMAD.MOV.U32 R8, RZ, RZ, R3 ;  /* 0x000000ffff087224 */ /* 0x000fe200078e0003 */
[----:B------:R-:W-:Y:S01]  /*132c0*/  UMOV UR4, URZ ;  /* 0x0000003f00047c82 */ /* 0x000fe20008000000 */
[----:B------:R-:W-:-:S05]  /*132d0*/  ULDC UR5, c[0x0][0xc38] ;  /* 0x00030e0000057ab9 */ /* 0x000fca0000000800 */
.L_x_534:
        /* <DEDUP_REMOVED lines=36> */
.L_x_532:
        /* <DEDUP_REMOVED lines=15> */
[----:B0-----:R-:W-:Y:S01]  /*13610*/  IMAD.MOV R11, RZ, RZ, -R3 ;  /* 0x000000ffff0b7224 */ /* 0x001fe200078e0a03 */
[----:B------:R-:W-:Y:S06]  /*13620*/  @!P0 BRA `(.L_x_535) ;  /* 0x0000000000088947 */ /* 0x000fec0003800000 */
[----:B------:R-:W-:-:S05]  /*13630*/  IADD3 R5, R27, -0x1, RZ ;  /* 0xffffffff1b057810 */ /* 0x000fca0007ffe0ff */
[----:B------:R0:W1:Y:S02]  /*13640*/  SHFL.IDX PT, R24, R2, R5, 0x1f ;  /* 0x00001f0502187589 */ /* 0x00006400000e0000 */
.L_x_535:
        /* <DEDUP_REMOVED lines=16> */
[----:B------:R-:W-:Y:S01]  /*13750*/  @!P1 IMAD.IADD R9, R9, 0x1, -R4 ;  /* 0x0000000109099824 */ /* 0x000fe200078e0a04 */
[----:B------:R-:W0:Y:S01]  /*13760*/  F2I.FTZ.U32.TRUNC.NTZ R3, R3 ;  /* 0x0000000300037305 */ /* 0x000e22000021f000 */
[----:B------:R-:W-:Y:S01]  /*13770*/  @!P1 VIADD R2, R2, 0x1 ;  /* 0x0000000102029836 */ /* 0x000fe20000000000 */
[----:B------:R-:W-:Y:S02]  /*13780*/  ISETP.NE.AND P1, PT, R6, RZ, PT ;  /* 0x000000ff0600720c */ /* 0x000fe40003f25270 */
[----:B------:R-:W-:Y:S02]  /*13790*/  ISETP.GE.U32.AND P0, PT, R9, R4, PT ;  /* 0x000000040900720c */ /* 0x000fe40003f06070 */
[----:B------:R-:W-:-:S04]  /*137a0*/  LOP3.LUT R4, R25, R6, RZ, 0x3c, !PT ;  /* 0x0000000619047212 */ /* 0x000fc800078e3cff */
[----:B------:R-:W-:Y:S02]  /*137b0*/  ISETP.GE.AND P2, PT, R4, RZ, PT ;  /* 0x000000ff0400720c */ /* 0x000fe40003f46270 */
[----:B0-----:R-:W-:-:S05]  /*137c0*/  IADD3 R8, RZ, -R3, RZ ;  /* 0x80000003ff087210 */ /* 0x001fca0007ffe0ff */
[----:B------:R-:W-:-:S04]  /*137d0*/  @P0 VIADD R2, R2, 0x1 ;  /* 0x0000000102020836 */ /* 0x000fc80000000000 */
[----:B------:R-:W-:Y:S02]  /*137e0*/  IMAD.MOV.U32 R4, RZ, RZ, R2 ;  /* 0x000000ffff047224 */ /* 0x000fe400078e0002 */
[----:B------:R-:W-:Y:S01]  /*137f0*/  IMAD.MOV.U32 R2, RZ, RZ, R8 ;  /* 0x000000ffff027224 */ /* 0x000fe200078e0008 */
[----:B------:R-:W-:Y:S01]  /*13800*/  IABS R8, R7 ;  /* 0x0000000700087213 */ /* 0x000fe20000000000 */
[----:B------:R-:W-:Y:S01]  /*13810*/  @!P2 IMAD.MOV R4, RZ, RZ, -R4 ;  /* 0x000000ffff04a224 */ /* 0x000fe200078e0a04 */
[----:B------:R-:W-:Y:S01]  /*13820*/  @!P1 LOP3.LUT R4, RZ, R6, RZ, 0x33, !PT ;  /* 0x00000006ff049212 */ /* 0x000fe200078e33ff */
[----:B------:R-:W-:Y:S02]  /*13830*/  IMAD R9, R2, R5, RZ ;  /* 0x0000000502097224 */ /* 0x000fe400078e02ff */
[----:B------:R-:W-:Y:S02]  /*13840*/  IMAD.MOV.U32 R2, RZ, RZ, RZ ;  /* 0x000000ffff027224 */ /* 0x000fe400078e00ff */
[----:B------:R-:W-:-:S02]  /*13850*/  IMAD.MOV R8, RZ, RZ, -R8 ;  /* 0x000000ffff087224 */ /* 0x000fc400078e0a08 */
[----:B------:R-:W-:Y:S01]  /*13860*/  IMAD.HI.U32 R2, R3, R9, R2 ;  /* 0x0000000903027227 */ /* 0x000fe200078e0002 */
[----:B------:R-:W-:-:S03]  /*13870*/  IABS R3, R4 ;  /* 0x0000000400037213 */ /* 0x000fc60000000000 */
[----:B------:R-:W-:Y:S02]  /*13880*/  IMAD R6, R6, R4, RZ ;  /* 0x0000000406067224 */ /* 0x000fe400078e02ff */
        /* <DEDUP_REMOVED lines=10> */
[----:B------:R-:W-:-:S05]  /*13930*/  @P0 IADD3 R2, R2, 0x1, RZ ;  /* 0x0000000102020810 */ /* 0x000fca0007ffe0ff */
[----:B------:R-:W-:Y:S01]  /*13940*/  @!P2 IMAD.MOV R2, RZ, RZ, -R2 ;  /* 0x000000ffff02a224 */ /* 0x000fe200078e0a02 */
[----:B------:R-:W-:-:S05]  /*13950*/  @!P1 LOP3.LUT R2, RZ, R7, RZ, 0x33, !PT ;  /* 0x00000007ff029212 */ /* 0x000fca00078e33ff */
[----:B------:R-:W-:-:S04]  /*13960*/  IMAD.MOV R3, RZ, RZ, -R2 ;  /* 0x000000ffff037224 */ /* 0x000fc800078e0a02 */
[C---:B------:R-:W-:Y:S02]  /*13970*/  IMAD R4, R7.reuse, R3, R4 ;  /* 0x0000000307047224 */ /* 0x040fe400078e0204 */
[----:B------:R-:W-:-:S04]  /*13980*/  IMAD R7, R7, 0x1000000, R2 ;  /* 0x0100000007077824 */ /* 0x000fc800078e0202 */
[----:B------:R-:W-:Y:S01]  /*13990*/  IMAD R26, R4, 0x10000, R7 ;  /* 0x00010000041a7824 */ /* 0x000fe200078e0207 */
[----:B------:R-:W-:Y:S06]  /*139a0*/  BRA `(.L_x_536) ;  /* 0x00000000000c7947 */ /* 0x000fec0003800000 */
.L_x_533:
[----:B------:R-:W-:Y:S01]  /*139b0*/  IMAD.MOV.U32 R25, RZ, RZ, RZ ;  /* 0x000000ffff197224 */ /* 0x000fe200078e00ff */
[----:B------:R-:W-:Y:S01]  /*139c0*/  MOV R24, UR6 ;  /* 0x0000000600187c02 */ /* 0x000fe20008000f00 */
[----:B------:R-:W-:-:S07]  /*139d0*/  IMAD.MOV.U32 R26, RZ, RZ, RZ ;  /* 0x000000ffff1a7224 */ /* 0x000fce00078e00ff */
.L_x_536:
[----:B------:R-:W-:-:S13]  /*139e0*/  ISETP.NE.AND P0, PT, R0, RZ, PT ;  /* 0x000000ff0000720c */ /* 0x000fda0003f05270 */
[----:B------:R-:W0:Y:S01]  /*139f0*/  @!P0 S2R R3, SR_CgaCtaId ;  /* 0x0000000000038919 */ /* 0x000e220000008800 */
[----:B------:R-:W-:-:S04]  /*13a00*/  @!P0 MOV R0, 0x400 ;  /* 0x0000040000008802 */ /* 0x000fc80000000f00 */
[----:B0-----:R-:W-:-:S05]  /*13a10*/  @!P0 LEA R0, R3, R0, 0x18 ;  /* 0x0000000003008211 */ /* 0x001fca00078ec0ff */
[----:B------:R2:W-:Y:S01]  /*13a20*/  @!P0 STS.128 [R0+0x308d0], R24 ;  /* 0x0308d01800008388 */ /* 0x0005e20000000c00 */
[----:B------:R-:W-:Y:S06]  /*13a30*/  BAR.ARV 0x5, 0x200 ;  /* 0x0148000000007b1d */ /* 0x000fec0000002000 */
.L_x_531:
[----:B------:R3:W-:Y:S01]  /*13a40*/  STL [R1+0x38], RZ ;  /* 0x000038ff01007387 */ /* 0x0007e20000100800 */
[----:B------:R-:W-:Y:S01]  /*13a50*/  ULDC UR4, c[0x0][0xc3c] ;  /* 0x00030f0000047ab9 */ /* 0x000fe20000000800 */
[----:B------:R-:W-:Y:S01]  /*13a60*/  IMAD.MOV.U32 R28, RZ, RZ, 0x1 ;  /* 0x00000001ff1c7424 */ /* 0x000fe200078e00ff */
[----:B-1----:R-:W-:Y:S01]  /*13a70*/  ISETP.GE.AND P0, PT, R27, UR4, PT ;  /* 0x000000041b007c0c */ /* 0x002fe2000bf06270 */
[----:B------:R-:W-:-:S12]  /*13a80*/  IMAD.MOV.U32 R18, RZ, RZ, RZ ;  /* 0x000000ffff127224 */ /* 0x000fd800078e00ff */
[----:B---3--:R-:W-:Y:S05]  /*13a90*/  @P0 BRA `(.L_x_537) ;  /* 0x0000005c00040947 */ /* 0x008fea0003800000 */
[----:B------:R-:W2:Y:S01]  /*13aa0*/  S2R R5, SR_TID.X ;  /* 0x0000000000057919 */ /* 0x000ea20000002100 */
[----:B------:R-:W1:Y:S01]  /*13ab0*/  S2UR UR5, SR_CgaCtaId ;  /* 0x00000000000579c3 */ /* 0x000e620000008800 */
[----:B------:R-:W-:Y:S01]  /*13ac0*/  UMOV UR4, 0x400 ;  /* 0x0000040000047882 */ /* 0x000fe20000000000 */
[----:B------:R-:W-:Y:S01]  /*13ad0*/  BSSY B8, `(.L_x_537) ;  /* 0x00005bd000087945 */ /* 0x000fe20003800000 */
[----:B------:R-:W-:Y:S01]  /*13ae0*/  STL [R1+0x38], RZ ;  /* 0x000038ff01007387 */ /* 0x000fe20000100800 */
[----:B------:R-:W-:Y:S01]  /*13af0*/  IMAD.MOV.U32 R29, RZ, RZ, RZ ;  /* 0x000000ffff1d7224 */ /* 0x000fe200078e00ff */
[----:B------:R-:W-:Y:S01]  /*13b00*/  ULDC.64 UR38, c[0x0][0x198] ;  /* 0x0000660000267ab9 */ /* 0x000fe20000000a00 */
[----:B------:R-:W-:Y:S01]  /*13b10*/  IMAD.MOV.U32 R18, RZ, RZ, RZ ;  /* 0x000000ffff127224 */ /* 0x000fe200078e00ff */
[----:B------:R-:W-:Y:S01]  /*13b20*/  ULDC UR36, c[0x0][0xc] ;  /* 0x0000030000247ab9 */ /* 0x000fe20000000800 */
[----:B------:R-:W-:Y:S01]  /*13b30*/  IMAD.MOV.U32 R28, RZ, RZ, 0x1 ;  /* 0x00000001ff1c7424 */ /* 0x000fe200078e00ff */
[----:B-1----:R-:W-:-:S06]  /*13b40*/  ULEA UR4, UR5, UR4, 0x18 ;  /* 0x0000000405047291 */ /* 0x002fcc000f8ec03f */
[----:B------:R-:W-:Y:S01]  /*13b50*/  MOV R16, UR4 ;  /* 0x0000000400107c02 */ /* 0x000fe20008000f00 */
[C---:B--2---:R-:W-:Y:S01]  /*13b60*/  IMAD.SHL.U32 R0, R5.reuse, 0x8, RZ ;  /* 0x0000000805007824 */ /* 0x044fe200078e00ff */
[----:B------:R-:W-:-:S04]  /*13b70*/  LOP3.LUT R4, R5, 0x7f, RZ, 0xc0, !PT ;  /* 0x0000007f05047812 */ /* 0x000fc800078ec0ff */
[----:B0-----:R-:W-:Y:S01]  /*13b80*/  LOP3.LUT R2, R0, 0x1f8, RZ, 0xc0, !PT ;  /* 0x000001f800027812 */ /* 0x001fe200078ec0ff */
[----:B------:R-:W-:Y:S01]  /*13b90*/  IMAD.SHL.U32 R3, R4, 0x8, RZ ;  /* 0x0000000804037824 */ /* 0x000fe200078e00ff */
[----:B------:R-:W-:Y:S01]  /*13ba0*/  SHF.R.U32.HI R4, RZ, 0x3, R4 ;  /* 0x00000003ff047819 */ /* 0x000fe20000011604 */
[----:B------:R-:W-:Y:S01]  /*13bb0*/  IMAD.MOV.U32 R0, RZ, RZ, 0x1 ;  /* 0x00000001ff007424 */ /* 0x000fe200078e00ff */
[----:B------:R-:W-:-:S04]  /*13bc0*/  LOP3.LUT R2, R2, 0x38, R5, 0x78, !PT ;  /* 0x0000003802027812 */ /* 0x000fc800078e7805 */
[----:B------:R-:W-:Y:S01]  /*13bd0*/  LOP3.LUT R3, R2, 0x200, R3, 0xf8, !PT ;  /* 0x0000020002037812 */ /* 0x000fe200078ef803 */
[----:B------:R0:W-:Y:S01]  /*13be0*/  STL [R1+0x4], R0 ;  /* 0x0000040001007387 */ /* 0x0001e20000100800 */
[----:B------:R-:W-:-:S05]  /*13bf0*/  IMAD.SHL.U32 R2, R5, 0x10, RZ ;  /* 0x0000001005027824 */ /* 0x000fca00078e00ff */
[----:B------:R-:W-:Y:S01]  /*13c00*/  LOP3.LUT R2, R4, 0x70, R2, 0xf8, !PT ;  /* 0x0000007004027812 */ /* 0x000fe200078ef802 */
[----:B0-----:R-:W-:-:S05]  /*13c10*/  IMAD R0, R3, 0x2, R16 ;  /* 0x0000000203007824 */ /* 0x001fca00078e0210 */
[----:B------:R0:W-:Y:S02]  /*13c20*/  STL [R1+0x10], R0 ;  /* 0x0000100001007387 */ /* 0x0001e40000100800 */
.L_x_661:
[----:B-1----:R-:W1:Y:S02]  /*13c30*/  LDC.64 R2, c[0x0][0xc88] ;  /* 0x00032200ff027b82 */ /* 0x002e640000000a00 */
[----:B-1----:R-:W-:-:S05]  /*13c40*/  IMAD.WIDE R2, R27, 0x4, R2 ;  /* 0x000000041b027825 */ /* 0x002fca00078e0202 */
[----:B0-----:R-:W0:Y:S01]  /*13c50*/  LDG.E R13, desc[UR56][R2.64] ;  /* 0x00000038020d7981 */ /* 0x001e22000c1e1900 */
[----:B------:R-:W-:Y:S05]  /*13c60*/  YIELD ;  /* 0x0000000000007946 */ /* 0x000fea0003800000 */
[----:B------:R-:W-:Y:S01]  /*13c70*/  ULDC.64 UR4, c[0x0][0xa28] ;  /* 0x00028a0000047ab9 */ /* 0x000fe20000000a00 */
[----:B------:R-:W-:Y:S02]  /*13c80*/  CS2R R8, SRZ ;  /* 0x0000000000087805 */ /* 0x000fe4000001ff00 */
[----:B------:R-:W-:Y:S01]  /*13c90*/  ISETP.NE.U32.AND P0, PT, RZ, UR4, PT ;  /* 0x00000004ff007c0c */ /* 0x000fe2000bf05070 */
[----:B------:R-:W-:-:S03]  /*13ca0*/  ULDC.64 UR6, c[0x0][0xa00] ;  /* 0x0002800000067ab9 */ /* 0x000fc60000000a00 */
[----:B------:R-:W-:Y:S02]  /*13cb0*/  ISETP.NE.AND.EX P0, PT, RZ, UR5, PT, P0 ;  /* 0x00000005ff007c0c */ /* 0x000fe4000bf05300 */
[----:B0-----:R-:W-:Y:S01]  /*13cc0*/  SHF.R.S32.HI R0, RZ, 0x1f, R13 ;  /* 0x0000001fff007819 */ /* 0x001fe2000001140d */
[----:B------:R-:W-:-:S10]  /*13cd0*/  IMAD.SHL.U32 R19, R13, 0x4, RZ ;  /* 0x000000040d137824 */ /* 0x000fd400078e00ff */
[C---:B------:R-:W-:Y:S01]  /*13ce0*/  @P0 LEA R4, P1, R13.reuse, UR4, 0x2 ;  /* 0x000000040d040c11 */ /* 0x040fe2000f8210ff */
[----:B------:R-:W-:Y:S01]  /*13cf0*/  STL [R1+0x14], R13 ;  /* 0x0000140d01007387 */ /* 0x000fe20000100800 */
[C-C-:B------:R-:W-:Y:S02]  /*13d00*/  SHF.L.U64.HI R22, R13.reuse, 0x2, R0.reuse ;  /* 0x000000020d167819 */ /* 0x140fe40000010200 */
[----:B--2---:R-:W-:Y:S01]  /*13d10*/  @P0 LEA.HI.X R5, R13, UR5, R0, 0x2, P1 ;  /* 0x000000050d050c11 */ /* 0x004fe200088f1400 */
[----:B------:R-:W-:Y:S01]  /*13d20*/  ULDC.64 UR4, c[0x0][0xa08] ;  /* 0x0002820000047ab9 */ /* 0x000fe20000000a00 */
[----:B------:R-:W-:Y:S01]  /*13d30*/  ISETP.NE.U32.AND P1, PT, RZ, UR6, PT ;  /* 0x00000006ff007c0c */ /* 0x000fe2000bf25070 */
[----:B------:R0:W-:Y:S01]  /*13d40*/  STL [R1+0x2c], R0 ;  /* 0x00002c0001007387 */ /* 0x0001e20000100800 */
[----:B------:R-:W-:-:S03]  /*13d50*/  IADD3 R2, P2, R19, UR6, RZ ;  /* 0x0000000613027c10 */ /* 0x000fc6000ff5e0ff */
[----:B------:R1:W5:Y:S01]  /*13d60*/  @P0 LDG.E R9, desc[UR56][R4.64] ;  /* 0x0000003804090981 */ /* 0x000362000c1e1900 */
[----:B------:R-:W-:Y:S01]  /*13d70*/  ISETP.NE.AND.EX P0, PT, RZ, UR7, PT, P1 ;  /* 0x00000007ff007c0c */ /* 0x000fe2000bf05310 */
[----:B------:R-:W-:Y:S01]  /*13d80*/  IMAD.MOV.U32 R12, RZ, RZ, RZ ;  /* 0x000000ffff0c7224 */ /* 0x000fe200078e00ff */
[C---:B------:R-:W-:Y:S01]  /*13d90*/  IADD3.X R3, R22.reuse, UR7, RZ, P2, !PT ;  /* 0x0000000716037c10 */ /* 0x040fe200097fe4ff */
[----:B------:R-:W-:Y:S01]  /*13da0*/  ULDC.64 UR6, c[0x0][0xa10] ;  /* 0x0002840000067ab9 */ /* 0x000fe20000000a00 */
[----:B------:R-:W-:Y:S01]  /*13db0*/  ISETP.NE.U32.AND P1, PT, RZ, UR4, PT ;  /* 0x00000004ff007c0c */ /* 0x000fe2000bf25070 */
[----:B0-----:R-:W-:Y:S01]  /*13dc0*/  IMAD.MOV.U32 R0, RZ, RZ, RZ ;  /* 0x000000ffff007224 */ /* 0x001fe200078e00ff */
[C---:B------:R-:W-:Y:S02]  /*13dd0*/  IADD3 R6, P3, R19.reuse, UR4, RZ ;  /* 0x0000000413067c10 */ /* 0x040fe4000ff7e0ff */
[----:B------:R-:W-:Y:S02]  /*13de0*/  ISETP.NE.AND.EX P1, PT, RZ, UR5, PT, P1 ;  /* 0x00000005ff007c0c */ /* 0x000fe4000bf25310 */
[----:B------:R-:W-:Y:S01]  /*13df0*/  IADD3.X R7, R22, UR5, RZ, P3, !PT ;  /* 0x0000000516077c10 */ /* 0x000fe20009ffe4ff */
[----:B------:R-:W-:Y:S01]  /*13e00*/  ULDC.64 UR4, c[0x0][0xa18] ;  /* 0x0002860000047ab9 */ /* 0x000fe20000000a00 */
[----:B-1----:R-:W-:Y:S01]  /*13e10*/  IADD3 R4, P4, R19, UR6, RZ ;  /* 0x0000000613047c10 */ /* 0x002fe2000ff9e0ff */
[----:B------:R-:W2:Y:S01]  /*13e20*/  @P0 LDG.E R8, desc[UR56][R2.64] ;  /* 0x0000003802080981 */ /* 0x000ea2000c1e1900 */
[----:B------:R-:W-:-:S02]  /*13e30*/  ISETP.NE.U32.AND P3, PT, RZ, UR4, PT ;  /* 0x00000004ff007c0c */ /* 0x000fc4000bf65070 */
[----:B------:R-:W-:Y:S02]  /*13e40*/  IADD3.X R5, R22, UR7, RZ, P4, !PT ;  /* 0x0000000716057c10 */ /* 0x000fe4000a7fe4ff */
[----:B------:R-:W-:Y:S02]  /*13e50*/  ISETP.NE.AND.EX P3, PT, RZ, UR5, PT, P3 ;  /* 0x00000005ff007c0c */ /* 0x000fe4000bf65330 */
[----:B------:R-:W-:Y:S01]  /*13e60*/  ISETP.NE.U32.AND P2, PT, RZ, UR6, PT ;  /* 0x00000006ff007c0c */ /* 0x000fe2000bf45070 */
[----:B------:R-:W5:Y:S03]  /*13e70*/  @P1 LDG.E R12, desc[UR56][R6.64] ;  /* 0x00000038060c1981 */ /* 0x000f66000c1e1900 */
[----:B------:R-:W-:-:S07]  /*13e80*/  ISETP.NE.AND.EX P2, PT, RZ, UR7, PT, P2 ;  /* 0x00000007ff007c0c */ /* 0x000fce000bf45320 */
[----:B------:R-:W-:Y:S01]  /*13e90*/  @P3 IADD3 R10, P4, R19, UR4, RZ ;  /* 0x00000004130a3c10 */ /* 0x000fe2000ff9e0ff */
[----:B------:R-:W-:-:S03]  /*13ea0*/  ULDC UR4, c[0x0][0x288] ;  /* 0x0000a20000047ab9 */ /* 0x000fc60000000800 */
[----:B------:R-:W-:Y:S02]  /*13eb0*/  @P3 IADD3.X R11, R22, UR5, RZ, P4, !PT ;  /* 0x00000005160b3c10 */ /* 0x000fe4000a7fe4ff */
[----:B------:R-:W5:Y:S04]  /*13ec0*/  @P2 LDG.E R0, desc[UR56][R4.64] ;  /* 0x0000003804002981 */ /* 0x000f68000c1e1900 */
[----:B--2---:R0:W-:Y:S02]  /*13ed0*/  STL [R1+0x20], R8 ;  /* 0x0000200801007387 */ /* 0x0041e40000100800 */
[----:B0-----:R-:W-:Y:S01]  /*13ee0*/  MOV R8, UR4 ;  /* 0x0000000400087c02 */ /* 0x001fe20008000f00 */
[----:B------:R-:W-:-:S05]  /*13ef0*/  ULDC.64 UR4, c[0x0][0x418] ;  /* 0x0001060000047ab9 */ /* 0x000fca0000000a00 */
[----:B------:R0:W2:Y:S01]  /*13f00*/  @P3 LDG.E R8, desc[UR56][R10.64] ;  /* 0x000000380a083981 */ /* 0x0000a2000c1e1900 */
[----:B------:R-:W-:-:S03]  /*13f10*/  UISETP.NE.U32.AND UP0, UPT, UR4, URZ, UPT ;  /* 0x0000003f0400728c */ /* 0x000fc6000bf05070 */
[----:B------:R-:W-:Y:S01]  /*13f20*/  ULDC UR4, c[0x0][0x424] ;  /* 0x0001090000047ab9 */ /* 0x000fe20000000800 */
[----:B------:R-:W-:-:S03]  /*13f30*/  UISETP.NE.AND.EX UP0, UPT, UR5, URZ, UPT, UP0 ;  /* 0x0000003f0500728c */ /* 0x000fc6000bf05300 */
[----:B------:R-:W-:Y:S01]  /*13f40*/  ULDC UR5, c[0x0][0x2f0] ;  /* 0x0000bc0000057ab9 */ /* 0x000fe20000000800 */
[----:B------:R-:W-:-:S04]  /*13f50*/  USEL UR4, UR4, 0x1, UP0 ;  /* 0x0000000104047887 */ /* 0x000fc80008000000 */
[----:B------:R-:W-:-:S03]  /*13f60*/  UIMAD UR4, UR4, UR5, URZ ;  /* 0x00000005040472a4 */ /* 0x000fc6000f8e023f */
[----:B------:R-:W-:-:S03]  /*13f70*/  ULDC UR5, c[0x0][0x348] ;  /* 0x0000d20000057ab9 */ /* 0x000fc60000000800 */
[----:B0-----:R-:W-:Y:S01]  /*13f80*/  IMAD.U32 R10, RZ, RZ, UR4 ;  /* 0x00000004ff0a7e24 */ /* 0x001fe2000f8e00ff */
[----:B--2---:R0:W-:Y:S02]  /*13f90*/  STL [R1+0x3c], R8 ;  /* 0x00003c0801007387 */ /* 0x0041e40000100800 */
[----:B0-----:R-:W-:Y:S01]  /*13fa0*/  IMAD.U32 R8, RZ, RZ, UR5 ;  /* 0x00000005ff087e24 */ /* 0x001fe2000f8e00ff */
[----:B---3--:R-:W-:Y:S06]  /*13fb0*/  @P3 BRA `(.L_x_538) ;  /* 0x0000000000143947 */ /* 0x008fec0003800000 */
[----:B------:R-:W-:Y:S05]  /*13fc0*/  @!P0 BRA `(.L_x_538) ;  /* 0x0000000000108947 */ /* 0x000fea0003800000 */
[----:B------:R-:W2:Y:S04]  /*13fd0*/  LDG.E R11, desc[UR56][R2.64] ;  /* 0x00000038020b7981 */ /* 0x000ea8000c1e1900 */
[----:B------:R-:W2:Y:S02]  /*13fe0*/  LDG.E R2, desc[UR56][R2.64+0x4] ;  /* 0x0000043802027981 */ /* 0x000ea4000c1e1900 */
[----:B--2---:R-:W-:-:S05]  /*13ff0*/  IMAD.IADD R2, R2, 0x1, -R11 ;  /* 0x0000000102027824 */ /* 0x004fca00078e0a0b */
[----:B------:R0:W-:Y:S02]  /*14000*/  STL [R1+0x3c], R2 ;  /* 0x00003c0201007387 */ /* 0x0001e40000100800 */
.L_x_538:
[----:B------:R-:W-:Y:S01]  /*14010*/  ULDC.64 UR4, c[0x0][0xa20] ;  /* 0x0002880000047ab9 */ /* 0x000fe20000000a00 */
[C---:B------:R-:W-:Y:S01]  /*14020*/  LOP3.LUT R11, R26.reuse, 0xff000000, RZ, 0xc0, !PT ;  /* 0xff0000001a0b7812 */ /* 0x040fe200078ec0ff */
[----:B------:R-:W-:Y:S01]  /*14030*/  IMAD.MOV.U32 R23, RZ, RZ, R13 ;  /* 0x000000ffff177224 */ /* 0x000fe200078e000d */
[----:B------:R-:W-:Y:S02]  /*14040*/  ISETP.NE.U32.AND P0, PT, RZ, UR4, PT ;  /* 0x00000004ff007c0c */ /* 0x000fe4000bf05070 */
[----:B------:R-:W-:Y:S02]  /*14050*/  SHF.R.U32.HI R11, RZ, 0x8, R11 ;  /* 0x00000008ff0b7819 */ /* 0x000fe4000001160b */
[----:B------:R-:W-:Y:S02]  /*14060*/  ISETP.NE.AND.EX P0, PT, RZ, UR5, PT, P0 ;  /* 0x00000005ff007c0c */ /* 0x000fe4000bf05300 */
[C---:B0-----:R-:W-:Y:S02]  /*14070*/  LOP3.LUT R2, R26.reuse, 0xff0000, RZ, 0xc0, !PT ;  /* 0x00ff00001a027812 */ /* 0x041fe400078ec0ff */
        /* <DEDUP_REMOVED lines=8> */
.L_x_539:
[----:B------:R-:W-:Y:S05]  /*14100*/  @!P1 BRA `(.L_x_540) ;  /* 0x00000000000c9947 */ /* 0x000fea0003800000 */
[----:B------:R-:W2:Y:S04]  /*14110*/  LDG.E R10, desc[UR56][R6.64] ;  /* 0x00000038060a7981 */ /* 0x000ea8000c1e1900 */
[----:B------:R-:W2:Y:S02]  /*14120*/  LDG.E R6, desc[UR56][R6.64+0x4] ;  /* 0x0000043806067981 */ /* 0x000ea4000c1e1900 */
[----:B--2---:R-:W-:-:S07]  /*14130*/  IMAD.IADD R10, R6, 0x1, -R10 ;  /* 0x00000001060a7824 */ /* 0x004fce00078e0a0a */
.L_x_540:
[----:B0-----:R-:W2:Y:S01]  /*14140*/  @P2 LDG.E R2, desc[UR56][R4.64] ;  /* 0x0000003804022981 */ /* 0x001ea2000c1e1900 */
[----:B-----5:R-:W-:-:S03]  /*14150*/  IMAD.IADD R10, R10, 0x1, -R9 ;  /* 0x000000010a0a7824 */ /* 0x020fc600078e0a09 */
[----:B------:R-:W2:Y:S01]  /*14160*/  @P2 LDG.E R4, desc[UR56][R4.64+0x4] ;  /* 0x0000043804042981 */ /* 0x000ea2000c1e1900 */
[----:B------:R-:W-:Y:S01]  /*14170*/  LOP3.LUT R13, R11, 0xff, RZ, 0xc0, !PT ;  /* 0x000000ff0b0d7812 */ /* 0x000fe200078ec0ff */
[----:B------:R-:W-:Y:S01]  /*14180*/  BSSY B0, `(.L_x_541) ;  /* 0x000002b000007945 */ /* 0x000fe20003800000 */
[----:B--2---:R-:W-:-:S05]  /*14190*/  @P2 IADD3 R8, -R2, R4, RZ ;  /* 0x0000000402082210 */ /* 0x004fca0007ffe1ff */
[----:B------:R-:W-:-:S04]  /*141a0*/  IMAD.IADD R2, R10, 0x1, R8 ;  /* 0x000000010a027824 */ /* 0x000fc800078e0208 */
[----:B------:R-:W-:-:S04]  /*141b0*/  VIADD R3, R2, 0xbf ;  /* 0x000000bf02037836 */ /* 0x000fc80000000000 */
[----:B------:R-:W-:Y:S01]  /*141c0*/  IMAD.HI R3, R3, 0x2aaaaaab, RZ ;  /* 0x2aaaaaab03037827 */ /* 0x000fe200078e02ff */
[----:B------:R-:W-:-:S04]  /*141d0*/  ISETP.GE.AND P1, PT, R2, 0x1, PT ;  /* 0x000000010200780c */ /* 0x000fc80003f26270 */
[----:B------:R-:W-:-:S04]  /*141e0*/  SHF.R.U32.HI R2, RZ, 0x1f, R3 ;  /* 0x0000001fff027819 */ /* 0x000fc80000011603 */
[----:B------:R-:W-:-:S05]  /*141f0*/  LEA.HI.SX32 R12, R3, R2, 0x1b ;  /* 0x00000002030c7211 */ /* 0x000fca00078fdaff */
[----:B------:R0:W-:Y:S04]  /*14200*/  STL [R1+0x1c], R12 ;  /* 0x00001c0c01007387 */ /* 0x0001e80000100800 */
[----:B------:R0:W-:Y:S01]  /*14210*/  STL [R1+0x40], R13 ;  /* 0x0000400d01007387 */ /* 0x0001e20000100800 */
[----:B------:R-:W-:Y:S01]  /*14220*/  SHF.R.U32.HI R4, RZ, 0x10, R11 ;  /* 0x00000010ff047819 */ /* 0x000fe2000001160b */
[----:B------:R-:W-:Y:S01]  /*14230*/  IMAD.MOV.U32 R3, RZ, RZ, RZ ;  /* 0x000000ffff037224 */ /* 0x000fe200078e00ff */
[----:B------:R-:W-:Y:S06]  /*14240*/  @!P1 BRA `(.L_x_542) ;  /* 0x0000000000789947 */ /* 0x000fec0003800000 */
[----:B------:R-:W-:Y:S01]  /*14250*/  ISETP.NE.AND P0, PT, R4, RZ, PT ;  /* 0x000000ff0400720c */ /* 0x000fe20003f05270 */
[----:B------:R-:W-:-:S03]  /*14260*/  ULDC UR4, c[0x0][0x9f0] ;  /* 0x00027c0000047ab9 */ /* 0x000fc60000000800 */
[----:B------:R-:W-:-:S04]  /*14270*/  SEL R5, R4, UR4, P0 ;  /* 0x0000000404057c07 */ /* 0x000fc80008000000 */
[----:B------:R-:W-:Y:S02]  /*14280*/  IABS R6, R5 ;  /* 0x0000000500067213 */ /* 0x000fe40000000000 */
[----:B------:R-:W-:Y:S02]  /*14290*/  IADD3 R7, R5, -0x1, R12 ;  /* 0xffffffff05077810 */ /* 0x000fe40007ffe00c */
[----:B------:R-:W1:Y:S08]  /*142a0*/  I2F.RP R2, R6 ;  /* 0x0000000600027306 */ /* 0x000e700000209400 */
[----:B-1----:R-:W1:Y:S02]  /*142b0*/  MUFU.RCP R2, R2 ;  /* 0x0000000200027308 */ /* 0x002e640000001000 */
[----:B-1----:R-:W-:-:S06]  /*142c0*/  VIADD R2, R2, 0xffffffe ;  /* 0x0ffffffe02027836 */ /* 0x002fcc0000000000 */
[----:B------:R1:W2:Y:S02]  /*142d0*/  F2I.FTZ.U32.TRUNC.NTZ R3, R2 ;  /* 0x0000000200037305 */ /* 0x0002a4000021f000 */
[----:B-1----:R-:W-:-:S04]  /*142e0*/  LOP3.LUT R2, R7, R5, RZ, 0x3c, !PT ;  /* 0x0000000507027212 */ /* 0x002fc800078e3cff */
[----:B------:R-:W-:Y:S01]  /*142f0*/  ISETP.GE.AND P4, PT, R2, RZ, PT ;  /* 0x000000ff0200720c */ /* 0x000fe20003f86270 */
[----:B--2---:R-:W-:-:S04]  /*14300*/  IMAD.MOV R2, RZ, RZ, -R3 ;  /* 0x000000ffff027224 */ /* 0x004fc800078e0a03 */
[----:B------:R-:W-:Y:S02]  /*14310*/  IMAD R9, R2, R6, RZ ;  /* 0x0000000602097224 */ /* 0x000fe400078e02ff */
[----:B------:R-:W-:-:S04]  /*14320*/  IMAD.MOV.U32 R2, RZ, RZ, RZ ;  /* 0x000000ffff027224 */ /* 0x000fc800078e00ff */
[----:B------:R-:W-:Y:S01]  /*14330*/  IMAD.HI.U32 R9, R3, R9, R2 ;  /* 0x0000000903097227 */ /* 0x000fe200078e0002 */
[----:B------:R-:W-:Y:S02]  /*14340*/  IABS R2, R5 ;  /* 0x0000000500027213 */ /* 0x000fe40000000000 */
[----:B------:R-:W-:-:S03]  /*14350*/  IABS R3, R7 ;  /* 0x0000000700037213 */ /* 0x000fc60000000000 */
[----:B------:R-:W-:-:S05]  /*14360*/  IMAD.MOV R2, RZ, RZ, -R2 ;  /* 0x000000ffff027224 */ /* 0x000fca00078e0a02 */
[----:B------:R-:W-:Y:S01]  /*14370*/  MOV R7, R2 ;  /* 0x0000000200077202 */ /* 0x000fe20000000f00 */
        /* <DEDUP_REMOVED lines=9> */
[----:B------:R-:W-:-:S05]  /*14410*/  @!P3 LOP3.LUT R2, RZ, R5, RZ, 0x33, !PT ;  /* 0x00000005ff02b212 */ /* 0x000fca00078e33ff */
[----:B------:R-:W-:-:S07]  /*14420*/  IMAD.MOV.U32 R3, RZ, RZ, R2 ;  /* 0x000000ffff037224 */ /* 0x000fce00078e0002 */
.L_x_542:
[----:B------:R-:W-:Y:S05]  /*14430*/  BSYNC B0 ;  /* 0x0000000000007941 */ /* 0x000fea0003800000 */
.L_x_541:
[-C--:B------:R-:W-:Y:S01]  /*14440*/  IMAD R2, R13, R3.reuse, RZ ;  /* 0x000000030d027224 */ /* 0x080fe200078e02ff */
[----:B------:R-:W-:Y:S04]  /*14450*/  BSSY B0, `(.L_x_543) ;  /* 0x00000db000007945 */ /* 0x000fe80003800000 */
[C---:B------:R-:W-:Y:S01]  /*14460*/  VIADDMNMX R3, R2.reuse, R3, R12, PT ;  /* 0x0000000302037246 */ /* 0x040fe2000380010c */
[----:B------:R-:W-:-:S04]  /*14470*/  IMAD R2, R2, 0xc0, -R10 ;  /* 0x000000c002027824 */ /* 0x000fc800078e0a0a */
[----:B------:R-:W-:Y:S01]  /*14480*/  IMAD R3, R3, 0xc0, -R10 ;  /* 0x000000c003037824 */ /* 0x000fe200078e0a0a */
[----:B------:R-:W-:-:S04]  /*14490*/  VIMNMX R2, RZ, R2, !PT ;  /* 0x00000002ff027248 */ /* 0x000fc80007fe0100 */
[----:B------:R-:W-:-:S04]  /*144a0*/  VIMNMX R3, R3, R8, PT ;  /* 0x0000000803037248 */ /* 0x000fc80003fe0100 */
[----:B------:R-:W-:-:S13]  /*144b0*/  ISETP.GT.AND P0, PT, R3, R2, PT ;  /* 0x000000020300720c */ /* 0x000fda0003f04270 */
[----:B------:R-:W-:Y:S02]  /*144c0*/  @P0 VIADD R5, R3, 0xbf ;  /* 0x000000bf03050836 */ /* 0x000fe40000000000 */
[----:B------:R-:W-:-:S04]  /*144d0*/  IMAD.WIDE.U32 R2, R2, -0x55555555, RZ ;  /* 0xaaaaaaab02027825 */ /* 0x000fc800078e00ff */
[----:B------:R-:W-:Y:S01]  /*144e0*/  @P0 IMAD.HI R2, R5, 0x2aaaaaab, RZ ;  /* 0x2aaaaaab05020827 */ /* 0x000fe200078e02ff */
[----:B------:R-:W-:-:S04]  /*144f0*/  SHF.R.U32.HI R3, RZ, 0x7, R3 ;  /* 0x00000007ff037819 */ /* 0x000fc80000011603 */
[----:B------:R-:W-:Y:S01]  /*14500*/  @P0 SHF.R.U32.HI R6, RZ, 0x1f, R2 ;  /* 0x0000001fff060819 */ /* 0x000fe20000011602 */
[----:B------:R-:W-:-:S03]  /*14510*/  IMAD.MOV.U32 R5, RZ, RZ, R3 ;  /* 0x000000ffff057224 */ /* 0x000fc600078e0003 */
[----:B------:R-:W-:Y:S02]  /*14520*/  @P0 LEA.HI.SX32 R5, R2, R6, 0x1b ;  /* 0x0000000602050211 */ /* 0x000fe400078fdaff */
[----:B------:R-:W-:Y:S02]  /*14530*/  PLOP3.LUT P0, PT, PT, PT, PT, 0x80, 0x0 ;  /* 0x000000000000781c */ /* 0x000fe40003f0f070 */
[----:B------:R-:W-:-:S13]  /*14540*/  ISETP.GT.AND P3, PT, R5, R3, PT ;  /* 0x000000030500720c */ /* 0x000fda0003f64270 */
[----:B------:R-:W-:Y:S05]  /*14550*/  @!P3 BRA `(.L_x_544) ;  /* 0x0000000c0028b947 */ /* 0x000fea0003800000 */
[----:B------:R-:W-:Y:S01]  /*14560*/  UMOV UR4, 0xffffffff ;  /* 0xffffffff00047882 */ /* 0x000fe20000000000 */
[----:B------:R-:W-:Y:S02]  /*14570*/  SEL R2, R23, RZ, !P2 ;  /* 0x000000ff17027207 */ /* 0x000fe40005000000 */
[----:B------:R-:W-:Y:S05]  /*14580*/  BRA.DIV UR4, `(.L_x_545) ;  /* 0x0000006604987947 */ /* 0x000fea000b800000 */
[----:B------:R-:W1:Y:S02]  /*14590*/  S2R R6, SR_TID.X ;  /* 0x0000000000067919 */ /* 0x000e640000002100 */
[----:B-1----:R-:W-:-:S04]  /*145a0*/  SHF.R.U32.HI R6, RZ, 0x5, R6 ;  /* 0x00000005ff067819 */ /* 0x002fc80000011606 */
[----:B------:R-:W-:-:S05]  /*145b0*/  LOP3.LUT R6, R6, 0x3, RZ, 0xc0, !PT ;  /* 0x0000000306067812 */ /* 0x000fca00078ec0ff */
[----:B------:R1:W2:Y:S02]  /*145c0*/  SHFL.IDX PT, R14, R6, RZ, 0x1f ;  /* 0x00001fff060e7589 */ /* 0x0002a400000e0000 */
.L_x_720:
[----:B--2---:R-:W-:Y:S02]  /*145d0*/  ISETP.NE.AND P0, PT, R14, RZ, PT ;  /* 0x000000ff0e00720c */ /* 0x004fe40003f05270 */
[----:B------:R-:W-:-:S11]  /*145e0*/  PLOP3.LUT P6, PT, PT, PT, PT, 0x8, 0x0 ;  /* 0x000000000000781c */ /* 0x000fd60003fce170 */
[----:B------:R-:W-:Y:S05]  /*145f0*/  @P0 BRA `(.L_x_546) ;  /* 0x00000000000c0947 */ /* 0x000fea0003800000 */
[----:B------:R-:W-:-:S03]  /*14600*/  UMOV UR4, 0xffffffff ;  /* 0xffffffff00047882 */ /* 0x000fc60000000000 */
[----:B------:R-:W-:Y:S05]  /*14610*/  BRA.DIV UR4, `(.L_x_547) ;  /* 0x0000006604a87947 */ /* 0x000fea000b800000 */
[----:B------:R-:W-:-:S13]  /*14620*/  ELECT P6, URZ, PT ;  /* 0x00000000003f782f */ /* 0x000fda00038c0000 */
.L_x_546:
[----:B-1----:R-:W2:Y:S01]  /*14630*/  LDL R6, [R1+0x38] ;  /* 0x0000380001067983 */ /* 0x002ea20000100800 */
[----:B------:R-:W-:Y:S01]  /*14640*/  BSSY B1, `(.L_x_548) ;  /* 0x0000008000017945 */ /* 0x000fe20003800000 */
[----:B--2---:R-:W-:-:S04]  /*14650*/  IADD3 R6, R6, 0x1, RZ ;  /* 0x0000000106067810 */ /* 0x004fc80007ffe0ff */
[----:B------:R-:W-:-:S04]  /*14660*/  LEA.HI R7, R6, R6, RZ, 0x1 ;  /* 0x0000000606077211 */ /* 0x000fc800078f08ff */
[----:B------:R-:W-:-:S05]  /*14670*/  LOP3.LUT R7, R7, 0xfffffffe, RZ, 0xc0, !PT ;  /* 0xfffffffe07077812 */ /* 0x000fca00078ec0ff */
[----:B------:R-:W-:-:S05]  /*14680*/  IMAD.IADD R6, R6, 0x1, -R7 ;  /* 0x0000000106067824 */ /* 0x000fca00078e0a07 */
[----:B------:R-:W-:-:S04]  /*14690*/  SHF.L.U32 R6, R6, 0x1f, RZ ;  /* 0x0000001f06067819 */ /* 0x000fc800000006ff */
[----:B------:R-:W1:Y:S02]  /*146a0*/  SYNCS.PHASECHK.TRANS64.TRYWAIT P0, [R16+URZ+0x30820], R6 ;  /* 0x03082006100075a7 */ /* 0x000e64000800017f */
[----:B-1----:R-:W-:Y:S05]  /*146b0*/  @!P0 BRA `(.L_x_549) ;  /* 0x0000006400a08947 */ /* 0x002fea0003800000 */
.L_x_723:
[----:B------:R-:W-:Y:S05]  /*146c0*/  BSYNC B1 ;  /* 0x0000000000017941 */ /* 0x000fea0003800000 */
.L_x_548:
[----:B------:R-:W-:Y:S04]  /*146d0*/  BSSY B1, `(.L_x_550) ;  /* 0x000004e000017945 */ /* 0x000fe80003800000 */
[----:B------:R-:W-:Y:S05]  /*146e0*/  @!P6 BRA `(.L_x_551) ;  /* 0x000000040030e947 */ /* 0x000fea0003800000 */
[----:B------:R-:W1:Y:S01]  /*146f0*/  LDL R9, [R1+0x4] ;  /* 0x0000040001097983 */ /* 0x000e620000100800 */
[----:B------:R-:W2:Y:S02]  /*14700*/  S2R R7, SR_TID.X ;  /* 0x0000000000077919 */ /* 0x000ea40000002100 */
[----:B--2---:R-:W-:Y:S01]  /*14710*/  LOP3.LUT R8, R7, 0x7f, RZ, 0xc0, !PT ;  /* 0x0000007f07087812 */ /* 0x004fe200078ec0ff */
[----:B------:R-:W-:Y:S01]  /*14720*/  IMAD R7, R29, 0x8, R16 ;  /* 0x000000081d077824 */ /* 0x000fe200078e0210 */
[----:B------:R-:W-:Y:S02]  /*14730*/  BSSY B2, `(.L_x_552) ;  /* 0x0000005000027945 */ /* 0x000fe40003800000 */
[----:B------:R-:W-:Y:S02]  /*14740*/  ISETP.NE.AND P2, PT, R8, RZ, PT ;  /* 0x000000ff0800720c */ /* 0x000fe40003f45270 */
[----:B-1----:R-:W-:-:S04]  /*14750*/  SHF.L.U32 R6, R9, 0x1f, RZ ;  /* 0x0000001f09067819 */ /* 0x002fc800000006ff */
[----:B------:R-:W1:Y:S02]  /*14760*/  SYNCS.PHASECHK.TRANS64.TRYWAIT P0, [R7+URZ+0x308a0], R6 ;  /* 0x0308a006070075a7 */ /* 0x000e64000800017f */
[----:B-1----:R-:W-:Y:S05]  /*14770*/  @!P0 BRA `(.L_x_553) ;  /* 0x0000006400848947 */ /* 0x002fea0003800000 */
.L_x_724:
[----:B------:R-:W-:Y:S05]  /*14780*/  BSYNC B2 ;  /* 0x0000000000027941 */ /* 0x000fea0003800000 */
.L_x_552:
[----:B------:R-:W-:Y:S04]  /*14790*/  BSSY B2, `(.L_x_554) ;  /* 0x0000009000027945 */ /* 0x000fe80003800000 */
[----:B------:R-:W-:Y:S05]  /*147a0*/  @P2 BRA `(.L_x_555) ;  /* 0x00000000001c2947 */ /* 0x000fea0003800000 */
[----:B------:R-:W2:Y:S02]  /*147b0*/  S2R R8, SR_TID.X ;  /* 0x0000000000087919 */ /* 0x000ea40000002100 */
[----:B--2---:R-:W-:Y:S01]  /*147c0*/  LOP3.LUT R9, R8, 0x1f, RZ, 0xc0, !PT ;  /* 0x0000001f08097812 */ /* 0x004fe200078ec0ff */
[----:B------:R-:W-:-:S03]  /*147d0*/  IMAD.MOV.U32 R8, RZ, RZ, 0x6000 ;  /* 0x00006000ff087424 */ /* 0x000fc600078e00ff */
[----:B------:R-:W-:Y:S01]  /*147e0*/  ISETP.NE.AND P0, PT, R9, RZ, PT ;  /* 0x000000ff0900720c */ /* 0x000fe20003f05270 */
[----:B------:R2:W-:-:S12]  /*147f0*/  SYNCS.ARRIVE.TRANS64 RZ, [R7+URZ+0x30890], R8 ;  /* 0x0308900807ff79a7 */ /* 0x0005d8000800003f */
[----:B--2---:R-:W-:Y:S05]  /*14800*/  @!P0 BRA `(.L_x_555) ;  /* 0x0000000000048947 */ /* 0x004fea0003800000 */
[----:B------:R-:W-:Y:S01]  /*14810*/  BPT.TRAP 0x1 ;  /* 0x000000040000795c */ /* 0x000fe20000300000 */
.L_x_555:
[----:B------:R-:W-:Y:S05]  /*14820*/  BSYNC B2 ;  /* 0x0000000000027941 */ /* 0x000fea0003800000 */
.L_x_554:
[----:B0-----:R-:W-:Y:S01]  /*14830*/  IMAD.MOV.U32 R12, RZ, RZ, RZ ;  /* 0x000000ffff0c7224 */ /* 0x001fe200078e00ff */
[----:B------:R-:W-:Y:S01]  /*14840*/  UIADD3 UR4, UP0, UR38, 0x570, URZ ;  /* 0x0000057026047890 */ /* 0x000fe2000ff1e03f */
[----:B------:R-:W-:Y:S01]  /*14850*/  IMAD R8, R5, 0xc0, R0 ;  /* 0x000000c005087824 */ /* 0x000fe200078e0200 */
[----:B------:R-:W-:Y:S01]  /*14860*/  PLOP3.LUT P0, PT, PT, PT, PT, 0x80, 0x0 ;  /* 0x000000000000781c */ /* 0x000fe20003f0f070 */
[----:B------:R-:W-:Y:S01]  /*14870*/  IMAD R11, R29, 0x6000, R16 ;  /* 0x000060001d0b7824 */ /* 0x000fe200078e0210 */
[----:B------:R-:W-:Y:S01]  /*14880*/  R2UR UR10, R12 ;  /* 0x000000000c0a72ca */ /* 0x000fe200000e0000 */
[----:B------:R-:W-:Y:S01]  /*14890*/  VIADD R8, R8, 0xffffff40 ;  /* 0xffffff4008087836 */ /* 0x000fe20000000000 */
[----:B------:R-:W-:Y:S01]  /*148a0*/  UIADD3.X UR5, URZ, UR39, URZ, UP0, !UPT ;  /* 0x000000273f057290 */ /* 0x000fe200087fe43f */
[----:B------:R-:W-:Y:S01]  /*148b0*/  VIADD R9, R7, 0x30890 ;  /* 0x0003089007097836 */ /* 0x000fe20000000000 */
[----:B------:R-:W-:Y:S01]  /*148c0*/  UMOV UR6, 0x0 ;  /* 0x0000000000067882 */ /* 0x000fe20000000000 */
[----:B------:R-:W-:Y:S01]  /*148d0*/  VIADD R10, R11, 0x12400 ;  /* 0x000124000b0a7836 */ /* 0x000fe20000000000 */
[----:B------:R-:W-:-:S09]  /*148e0*/  UMOV UR7, 0x12f00000 ;  /* 0x12f0000000077882 */ /* 0x000fd20000000000 */
.L_x_556:
        /* <DEDUP_REMOVED lines=10> */
[----:B------:R-:W0:Y:S01]  /*14990*/  SYNCS.PHASECHK.TRANS64.TRYWAIT P0, [R7+URZ+0x308c0], R6 ;  /* 0x0308c006070075a7 */ /* 0x000e22000800017f */
[----:B------:R-:W-:Y:S04]  /*149a0*/  BSSY B2, `(.L_x_557) ;  /* 0x0000002000027945 */ /* 0x000fe80003800000 */
[----:B0-----:R-:W-:Y:S05]  /*149b0*/  @!P0 BRA `(.L_x_558) ;  /* 0x0000006400088947 */ /* 0x001fea0003800000 */
.L_x_725:
[----:B------:R-:W-:Y:S05]  /*149c0*/  BSYNC B2 ;  /* 0x0000000000027941 */ /* 0x000fea0003800000 */
.L_x_557:
[----:B------:R-:W-:Y:S01]  /*149d0*/  BSSY B2, `(.L_x_559) ;  /* 0x000000b000027945 */ /* 0x000fe20003800000 */
[----:B------:R-:W-:Y:S01]  /*149e0*/  MOV R14, 0x0 ;  /* 0x00000000000e7802 */ /* 0x000fe20000000f00 */
[----:B------:R-:W-:Y:S02]  /*149f0*/  IMAD.MOV.U32 R15, RZ, RZ, 0x12f00000 ;  /* 0x12f00000ff0f7424 */ /* 0x000fe400078e00ff */
[----:B------:R-:W-:Y:S05]  /*14a00*/  @P2 BRA `(.L_x_560) ;  /* 0x00000000001c2947 */ /* 0x000fea0003800000 */
[----:B------:R-:W2:Y:S01]  /*14a10*/  S2R R9, SR_TID.X ;  /* 0x0000000000097919 */ /* 0x000ea20000002100 */
[----:B01----:R-:W-:-:S04]  /*14a20*/  IMAD.MOV.U32 R6, RZ, RZ, 0x6000 ;  /* 0x00006000ff067424 */ /* 0x003fc800078e00ff */
[----:B------:R3:W-:Y:S01]  /*14a30*/  SYNCS.ARRIVE.TRANS64 RZ, [R7+URZ+0x308b0], R6 ;  /* 0x0308b00607ff79a7 */ /* 0x0007e2000800003f */
[----:B--2---:R-:W-:-:S04]  /*14a40*/  LOP3.LUT R9, R9, 0x1f, RZ, 0xc0, !PT ;  /* 0x0000001f09097812 */ /* 0x004fc800078ec0ff */
[----:B------:R-:W-:-:S13]  /*14a50*/  ISETP.NE.AND P0, PT, R9, RZ, PT ;  /* 0x000000ff0900720c */ /* 0x000fda0003f05270 */
[----:B---3--:R-:W-:Y:S05]  /*14a60*/  @!P0 BRA `(.L_x_560) ;  /* 0x0000000000048947 */ /* 0x008fea0003800000 */
[----:B------:R-:W-:Y:S01]  /*14a70*/  BPT.TRAP 0x1 ;  /* 0x000000040000795c */ /* 0x000fe20000300000 */
.L_x_560:
[----:B------:R-:W-:Y:S05]  /*14a80*/  BSYNC B2 ;  /* 0x0000000000027941 */ /* 0x000fea0003800000 */
.L_x_559:
[----:B------:R-:W-:Y:S01]  /*14a90*/  R2UR UR10, R12 ;  /* 0x000000000c0a72ca */ /* 0x000fe200000e0000 */
[----:B------:R-:W-:Y:S01]  /*14aa0*/  UIADD3 UR4, UP0, UR38, 0x670, URZ ;  /* 0x0000067026047890 */ /* 0x000fe2000ff1e03f */
[----:B------:R-:W-:Y:S01]  /*14ab0*/  R2UR UR6, R14 ;  /* 0x000000000e0672ca */ /* 0x000fe200000e0000 */
[----:B------:R-:W-:Y:S01]  /*14ac0*/  VIADD R11, R11, 0x400 ;  /* 0x000004000b0b7836 */ /* 0x000fe20000000000 */
[----:B------:R-:W-:Y:S01]  /*14ad0*/  R2UR UR7, R15 ;  /* 0x000000000f0772ca */ /* 0x000fe200000e0000 */
[----:B01----:R-:W-:Y:S01]  /*14ae0*/  VIADD R7, R7, 0x308b0 ;  /* 0x000308b007077836 */ /* 0x003fe20000000000 */
[----:B------:R-:W-:Y:S01]  /*14af0*/  PLOP3.LUT P0, PT, PT, PT, PT, 0x80, 0x0 ;  /* 0x000000000000781c */ /* 0x000fe20003f0f070 */
[----:B------:R-:W-:-:S12]  /*14b00*/  UIADD3.X UR5, URZ, UR39, URZ, UP0, !UPT ;  /* 0x000000273f057290 */ /* 0x000fd800087fe43f */
.L_x_561:
        /* <DEDUP_REMOVED lines=9> */
[----:B--2---:R-:W-:Y:S05]  /*14ba0*/  @P0 BRA.U.ANY `(.L_x_561) ;  /* 0xfffffffd00d80947 */ /* 0x004fea000393ffff */
.L_x_551:
[----:B------:R-:W-:Y:S05]  /*14bb0*/  BSYNC B1 ;  /* 0x0000000000017941 */ /* 0x000fea0003800000 */
.L_x_550:
[----:B------:R-:W2:Y:S01]  /*14bc0*/  LDL.LU R9, [R1+0x4] ;  /* 0x0000040001097983 */ /* 0x000ea20000300800 */
[----:B------:R-:W-:Y:S01]  /*14bd0*/  VIADD R29, R29, 0x1 ;  /* 0x000000011d1d7836 */ /* 0x000fe20000000000 */
[----:B------:R-:W-:Y:S01]  /*14be0*/  PLOP3.LUT P0, PT, PT, PT, PT, 0x8, 0x0 ;  /* 0x000000000000781c */ /* 0x000fe20003f0e170 */
[----:B------:R-:W-:-:S03]  /*14bf0*/  VIADD R5, R5, 0xfffffffe ;  /* 0xfffffffe05057836 */ /* 0x000fc60000000000 */
[----:B------:R-:W-:Y:S02]  /*14c00*/  ISETP.NE.AND P2, PT, R29, 0x2, PT ;  /* 0x000000021d00780c */ /* 0x000fe40003f45270 */
[----:B------:R-:W-:Y:S02]  /*14c10*/  ISETP.GE.AND P3, PT, R5, R3, PT ;  /* 0x000000030500720c */ /* 0x000fe40003f66270 */
[----:B-1----:R-:W-:Y:S02]  /*14c20*/  SEL R6, RZ, 0x1, P2 ;  /* 0x00000001ff067807 */ /* 0x002fe40001000000 */
[----:B------:R-:W-:Y:S02]  /*14c30*/  SEL R29, R29, RZ, P2 ;  /* 0x000000ff1d1d7207 */ /* 0x000fe40001000000 */
[----:B--2---:R-:W-:-:S05]  /*14c40*/  LOP3.LUT R9, R9, R6, RZ, 0x3c, !PT ;  /* 0x0000000609097212 */ /* 0x004fca00078e3cff */
[----:B------:R1:W-:Y:S02]  /*14c50*/  STL [R1+0x4], R9 ;  /* 0x0000040901007387 */ /* 0x0003e40000100800 */
[----:B------:R-:W-:Y:S05]  /*14c60*/  @!P3 BRA `(.L_x_544) ;  /* 0x000000040064b947 */ /* 0x000fea0003800000 */
.L_x_574:
[----:B------:R-:W-:Y:S05]  /*14c70*/  YIELD ;  /* 0x0000000000007946 */ /* 0x000fea0003800000 */
[----:B------:R-:W-:Y:S04]  /*14c80*/  BSSY B1, `(.L_x_562) ;  /* 0x000004d000017945 */ /* 0x000fe80003800000 */
[----:B--2---:R-:W-:Y:S05]  /*14c90*/  @!P6 BRA `(.L_x_563) ;  /* 0x00000004002ce947 */ /* 0x004fea0003800000 */
[----:B------:R-:W2:Y:S01]  /*14ca0*/  LDL R7, [R1+0x4] ;  /* 0x0000040001077983 */ /* 0x000ea20000100800 */
[----:B------:R-:W3:Y:S02]  /*14cb0*/  S2R R6, SR_TID.X ;  /* 0x0000000000067919 */ /* 0x000ee40000002100 */
[----:B---3--:R-:W-:Y:S01]  /*14cc0*/  LOP3.LUT R8, R6, 0x7f, RZ, 0xc0, !PT ;  /* 0x0000007f06087812 */ /* 0x008fe200078ec0ff */
[----:B------:R-:W-:Y:S01]  /*14cd0*/  IMAD R6, R29, 0x8, R16 ;  /* 0x000000081d067824 */ /* 0x000fe200078e0210 */
[----:B------:R-:W-:Y:S02]  /*14ce0*/  BSSY B2, `(.L_x_564) ;  /* 0x0000005000027945 */ /* 0x000fe40003800000 */
[----:B------:R-:W-:Y:S02]  /*14cf0*/  ISETP.NE.AND P3, PT, R8, RZ, PT ;  /* 0x000000ff0800720c */ /* 0x000fe40003f65270 */
[----:B--2---:R-:W-:-:S04]  /*14d00*/  SHF.L.U32 R7, R7, 0x1f, RZ ;  /* 0x0000001f07077819 */ /* 0x004fc800000006ff */
[----:B------:R-:W2:Y:S02]  /*14d10*/  SYNCS.PHASECHK.TRANS64.TRYWAIT P2, [R6+URZ+0x308a0], R7 ;  /* 0x0308a007060075a7 */ /* 0x000ea4000804017f */
[----:B--2---:R-:W-:Y:S05]  /*14d20*/  @!P2 BRA `(.L_x_565) ;  /* 0x000000600040a947 */ /* 0x004fea0003800000 */
.L_x_726:
[----:B------:R-:W-:Y:S05]  /*14d30*/  BSYNC B2 ;  /* 0x0000000000027941 */ /* 0x000fea0003800000 */
.L_x_564:
[----:B------:R-:W-:Y:S04]  /*14d40*/  BSSY B2, `(.L_x_566) ;  /* 0x0000009000027945 */ /* 0x000fe80003800000 */
[----:B------:R-:W-:Y:S05]  /*14d50*/  @P3 BRA `(.L_x_567) ;  /* 0x00000000001c3947 */ /* 0x000fea0003800000 */
[----:B------:R-:W1:Y:S02]  /*14d60*/  S2R R8, SR_TID.X ;  /* 0x0000000000087919 */ /* 0x000e640000002100 */
[----:B-1----:R-:W-:Y:S02]  /*14d70*/  LOP3.LUT R9, R8, 0x1f, RZ, 0xc0, !PT ;  /* 0x0000001f08097812 */ /* 0x002fe400078ec0ff */
[----:B------:R-:W-:Y:S02]  /*14d80*/  MOV R8, 0x6000 ;  /* 0x0000600000087802 */ /* 0x000fe40000000f00 */
[----:B------:R-:W-:Y:S02]  /*14d90*/  ISETP.NE.AND P2, PT, R9, RZ, PT ;  /* 0x000000ff0900720c */ /* 0x000fe40003f45270 */
[----:B------:R3:W-:Y:S11]  /*14da0*/  SYNCS.ARRIVE.TRANS64 RZ, [R6+URZ+0x30890], R8 ;  /* 0x0308900806ff79a7 */ /* 0x0007f6000800003f */
[----:B---3--:R-:W-:Y:S05]  /*14db0*/  @!P2 BRA `(.L_x_567) ;  /* 0x000000000004a947 */ /* 0x008fea0003800000 */
[----:B------:R-:W-:Y:S01]  /*14dc0*/  BPT.TRAP 0x1 ;  /* 0x000000040000795c */ /* 0x000fe20000300000 */
.L_x_567:
[----:B------:R-:W-:Y:S05]  /*14dd0*/  BSYNC B2 ;  /* 0x0000000000027941 */ /* 0x000fea0003800000 */
.L_x_566:
[----:B0-----:R-:W-:Y:S01]  /*14de0*/  IMAD.MOV.U32 R12, RZ, RZ, RZ ;  /* 0x000000ffff0c7224 */ /* 0x001fe200078e00ff */
[----:B------:R-:W-:Y:S01]  /*14df0*/  UIADD3 UR4, UP0, UR38, 0x570, URZ ;  /* 0x0000057026047890 */ /* 0x000fe2000ff1e03f */
[----:B------:R-:W-:Y:S01]  /*14e00*/  IMAD R8, R29, 0x6000, R16 ;  /* 0x000060001d087824 */ /* 0x000fe200078e0210 */
[----:B------:R-:W-:Y:S01]  /*14e10*/  PLOP3.LUT P2, PT, PT, PT, PT, 0x80, 0x0 ;  /* 0x000000000000781c */ /* 0x000fe20003f4f070 */
[----:B-1----:R-:W-:Y:S01]  /*14e20*/  IMAD R9, R5, 0xc0, R0 ;  /* 0x000000c005097824 */ /* 0x002fe200078e0200 */
[----:B------:R-:W-:Y:S01]  /*14e30*/  R2UR UR10, R12 ;  /* 0x000000000c0a72ca */ /* 0x000fe200000e0000 */
[----:B------:R-:W-:Y:S01]  /*14e40*/  VIADD R10, R6, 0x30890 ;  /* 0x00030890060a7836 */ /* 0x000fe20000000000 */
[----:B------:R-:W-:Y:S01]  /*14e50*/  UIADD3.X UR5, URZ, UR39, URZ, UP0, !UPT ;  /* 0x000000273f057290 */ /* 0x000fe200087fe43f */
[----:B------:R-:W-:Y:S01]  /*14e60*/  VIADD R11, R8, 0x12400 ;  /* 0x00012400080b7836 */ /* 0x000fe20000000000 */
[----:B------:R-:W-:Y:S01]  /*14e70*/  UMOV UR6, 0x0 ;  /* 0x0000000000067882 */ /* 0x000fe20000000000 */
[----:B------:R-:W-:-:S10]  /*14e80*/  UMOV UR7, 0x12f00000 ;  /* 0x12f0000000077882 */ /* 0x000fd40000000000 */
.L_x_568:
        /* <DEDUP_REMOVED lines=13> */
.L_x_727:
[----:B------:R-:W-:Y:S05]  /*14f60*/  BSYNC B2 ;  /* 0x0000000000027941 */ /* 0x000fea0003800000 */
.L_x_569:
[----:B------:R-:W-:Y:S01]  /*14f70*/  BSSY B2, `(.L_x_571) ;  /* 0x000000b000027945 */ /* 0x000fe20003800000 */
[----:B------:R-:W-:Y:S02]  /*14f80*/  IMAD.MOV.U32 R10, RZ, RZ, 0x0 ;  /* 0x00000000ff0a7424 */ /* 0x000fe400078e00ff */
[----:B------:R-:W-:Y:S01]  /*14f90*/  IMAD.MOV.U32 R11, RZ, RZ, 0x12f00000 ;  /* 0x12f00000ff0b7424 */ /* 0x000fe200078e00ff */
[----:B------:R-:W-:Y:S06]  /*14fa0*/  @P3 BRA `(.L_x_572) ;  /* 0x00000000001c3947 */ /* 0x000fec0003800000 */
[----:B------:R-:W1:Y:S01]  /*14fb0*/  S2R R13, SR_TID.X ;  /* 0x00000000000d7919 */ /* 0x000e620000002100 */
[----:B0-2---:R-:W-:-:S04]  /*14fc0*/  IMAD.MOV.U32 R7, RZ, RZ, 0x6000 ;  /* 0x00006000ff077424 */ /* 0x005fc800078e00ff */
[----:B------:R3:W-:Y:S01]  /*14fd0*/  SYNCS.ARRIVE.TRANS64 RZ, [R6+URZ+0x308b0], R7 ;  /* 0x0308b00706ff79a7 */ /* 0x0007e2000800003f */
[----:B-1----:R-:W-:-:S04]  /*14fe0*/  LOP3.LUT R13, R13, 0x1f, RZ, 0xc0, !PT ;  /* 0x0000001f0d0d7812 */ /* 0x002fc800078ec0ff */
[----:B------:R-:W-:-:S13]  /*14ff0*/  ISETP.NE.AND P2, PT, R13, RZ, PT ;  /* 0x000000ff0d00720c */ /* 0x000fda0003f45270 */
[----:B---3--:R-:W-:Y:S05]  /*15000*/  @!P2 BRA `(.L_x_572) ;  /* 0x000000000004a947 */ /* 0x008fea0003800000 */
[----:B------:R-:W-:Y:S01]  /*15010*/  BPT.TRAP 0x1 ;  /* 0x000000040000795c */ /* 0x000fe20000300000 */
.L_x_572:
[----:B------:R-:W-:Y:S05]  /*15020*/  BSYNC B2 ;  /* 0x0000000000027941 */ /* 0x000fea0003800000 */
.L_x_571:
[----:B------:R-:W-:Y:S01]  /*15030*/  R2UR UR10, R12 ;  /* 0x000000000c0a72ca */ /* 0x000fe200000e0000 */
[----:B------:R-:W-:Y:S01]  /*15040*/  UIADD3 UR4, UP0, UR38, 0x670, URZ ;  /* 0x0000067026047890 */ /* 0x000fe2000ff1e03f */
[----:B------:R-:W-:Y:S01]  /*15050*/  R2UR UR6, R10 ;  /* 0x000000000a0672ca */ /* 0x000fe200000e0000 */
[----:B------:R-:W-:Y:S01]  /*15060*/  VIADD R8, R8, 0x400 ;  /* 0x0000040008087836 */ /* 0x000fe20000000000 */
[----:B------:R-:W-:Y:S01]  /*15070*/  R2UR UR7, R11 ;  /* 0x000000000b0772ca */ /* 0x000fe200000e0000 */
[----:B------:R-:W-:Y:S01]  /*15080*/  UIADD3.X UR5, URZ, UR39, URZ, UP0, !UPT ;  /* 0x000000273f057290 */ /* 0x000fe200087fe43f */
[----:B------:R-:W-:Y:S02]  /*15090*/  PLOP3.LUT P2, PT, PT, PT, PT, 0x80, 0x0 ;  /* 0x000000000000781c */ /* 0x000fe40003f4f070 */
[----:B0-2---:R-:W-:-:S11]  /*150a0*/  IADD3 R6, R6, 0x308b0, RZ ;  /* 0x000308b006067810 */ /* 0x005fd60007ffe0ff */
.L_x_573:
        /* <DEDUP_REMOVED lines=10> */
.L_x_563:
[----:B------:R-:W-:Y:S05]  /*15150*/  BSYNC B1 ;  /* 0x0000000000017941 */ /* 0x000fea0003800000 */
.L_x_562:
[----:B------:R-:W2:Y:S01]  /*15160*/  LDL.LU R7, [R1+0x4] ;  /* 0x0000040001077983 */ /* 0x000ea20000300800 */
[----:B------:R-:W-:Y:S01]  /*15170*/  VIADD R29, R29, 0x1 ;  /* 0x000000011d1d7836 */ /* 0x000fe20000000000 */
[C---:B------:R-:W-:Y:S01]  /*15180*/  ISETP.GT.AND P3, PT, R5.reuse, R3, PT ;  /* 0x000000030500720c */ /* 0x040fe20003f64270 */
[----:B------:R-:W-:-:S03]  /*15190*/  VIADD R5, R5, 0xffffffff ;  /* 0xffffffff05057836 */ /* 0x000fc60000000000 */
[----:B------:R-:W-:-:S04]  /*151a0*/  ISETP.NE.AND P2, PT, R29, 0x2, PT ;  /* 0x000000021d00780c */ /* 0x000fc80003f45270 */
[----:B------:R-:W-:Y:S02]  /*151b0*/  SEL R6, RZ, 0x1, P2 ;  /* 0x00000001ff067807 */ /* 0x000fe40001000000 */
[----:B------:R-:W-:Y:S02]  /*151c0*/  SEL R29, R29, RZ, P2 ;  /* 0x000000ff1d1d7207 */ /* 0x000fe40001000000 */
[----:B--2---:R-:W-:-:S05]  /*151d0*/  LOP3.LUT R7, R7, R6, RZ, 0x3c, !PT ;  /* 0x0000000607077212 */ /* 0x004fca00078e3cff */
[----:B------:R2:W-:Y:S01]  /*151e0*/  STL [R1+0x4], R7 ;  /* 0x0000040701007387 */ /* 0x0005e20000100800 */
[----:B------:R-:W-:Y:S05]  /*151f0*/  @P3 BRA `(.L_x_574) ;  /* 0xfffffff8009c3947 */ /* 0x000fea000383ffff */
.L_x_544:
[----:B------:R-:W-:Y:S05]  /*15200*/  BSYNC B0 ;  /* 0x0000000000007941 */ /* 0x000fea0003800000 */
.L_x_543:
[----:B--2---:R2:W5:Y:S01]  /*15210*/  LDL R7, [R1+0x1c] ;  /* 0x00001c0001077983 */ /* 0x0045620000100800 */
[----:B------:R-:W-:Y:S05]  /*15220*/  @!P0 WARPSYNC.ALL ;  /* 0x0000000000008948 */ /* 0x000fea0003800000 */
[----:B------:R2:W-:Y:S01]  /*15230*/  STL [R1+0x28], RZ ;  /* 0x000028ff01007387 */ /* 0x0005e20000100800 */
[----:B------:R-:W-:Y:S01]  /*15240*/  BSSY B0, `(.L_x_575) ;  /* 0x000001f000007945 */ /* 0x000fe20003800000 */
[----:B------:R-:W-:Y:S06]  /*15250*/  @!P0 BAR.SYNC.DEFER_BLOCKING 0xc, 0x200 ;  /* 0x0308000000008b1d */ /* 0x000fec0000010000 */
[----:B--2---:R-:W-:Y:S05]  /*15260*/  @!P1 BRA `(.L_x_576) ;  /* 0x0000000000709947 */ /* 0x004fea0003800000 */
[----:B------:R-:W-:-:S13]  /*15270*/  ISETP.NE.AND P0, PT, R4, RZ, PT ;  /* 0x000000ff0400720c */ /* 0x000fda0003f05270 */
[----:B------:R-:W2:Y:S02]  /*15280*/  @!P0 LDC R4, c[0x0][0x9f0] ;  /* 0x00027c00ff048b82 */ /* 0x000ea40000000800 */
[-C--:B--2---:R-:W-:Y:S02]  /*15290*/  IABS R0, R4.reuse ;  /* 0x0000000400007213 */ /* 0x084fe40000000000 */
[----:B------:R-:W-:Y:S02]  /*152a0*/  IABS R6, R4 ;  /* 0x0000000400067213 */ /* 0x000fe40000000000 */
[----:B------:R-:W2:Y:S03]  /*152b0*/  I2F.RP R2, R0 ;  /* 0x0000000000027306 */ /* 0x000ea60000209400 */
[----:B------:R-:W-:-:S05]  /*152c0*/  IMAD.MOV R6, RZ, RZ, -R6 ;  /* 0x000000ffff067224 */ /* 0x000fca00078e0a06 */
[----:B--2---:R-:W2:Y:S02]  /*152d0*/  MUFU.RCP R2, R2 ;  /* 0x0000000200027308 */ /* 0x004ea40000001000 */
[----:B--2---:R-:W-:-:S06]  /*152e0*/  VIADD R2, R2, 0xffffffe ;  /* 0x0ffffffe02027836 */ /* 0x004fcc0000000000 */
[----:B------:R-:W2:Y:S02]  /*152f0*/  F2I.FTZ.U32.TRUNC.NTZ R3, R2 ;  /* 0x0000000200037305 */ /* 0x000ea4000021f000 */
[----:B--2---:R-:W-:-:S04]  /*15300*/  IMAD.MOV R2, RZ, RZ, -R3 ;  /* 0x000000ffff027224 */ /* 0x004fc800078e0a03 */
[----:B------:R-:W-:Y:S02]  /*15310*/  IMAD R5, R2, R0, RZ ;  /* 0x0000000002057224 */ /* 0x000fe400078e02ff */
[----:B------:R-:W-:-:S04]  /*15320*/  IMAD.MOV.U32 R2, RZ, RZ, RZ ;  /* 0x000000ffff027224 */ /* 0x000fc800078e00ff */
[----:B------:R-:W-:Y:S01]  /*15330*/  IMAD.HI.U32 R5, R3, R5, R2 ;  /* 0x0000000503057227 */ /* 0x000fe200078e0002 */
[----:B-----5:R-:W-:-:S04]  /*15340*/  IADD3 R3, R7, -0x1, R4 ;  /* 0xffffffff07037810 */ /* 0x020fc80007ffe004 */
        /* <DEDUP_REMOVED lines=13> */
[----:B------:R2:W-:Y:S02]  /*15420*/  STL [R1+0x28], R5 ;  /* 0x0000280501007387 */ /* 0x0005e40000100800 */
.L_x_576:
[----:B------:R-:W-:Y:S05]  /*15430*/  BSYNC B0 ;  /* 0x0000000000007941 */ /* 0x000fea0003800000 */
.L_x_575:
[----:B------:R-:W3:Y:S04]  /*15440*/  LDL R0, [R1+0x28] ;  /* 0x0000280001007983 */ /* 0x000ee80000100800 */
[----:B------:R-:W3:Y:S01]  /*15450*/  LDL R2, [R1+0x40] ;  /* 0x0000400001027983 */ /* 0x000ee20000100800 */
[----:B------:R-:W-:Y:S01]  /*15460*/  BSSY B7, `(.L_x_577) ;  /* 0x0000360000077945 */ /* 0x000fe20003800000 */
[----:B---3--:R-:W-:-:S05]  /*15470*/  IMAD R2, R2, R0, RZ ;  /* 0x0000000002027224 */ /* 0x008fca00078e02ff */
[----:B-----5:R-:W-:Y:S01]  /*15480*/  VIADDMNMX R0, R2, R0, R7, PT ;  /* 0x0000000002007246 */ /* 0x020fe20003800107 */
[----:B------:R3:W-:Y:S03]  /*15490*/  STL [R1+0xc], R2 ;  /* 0x00000c0201007387 */ /* 0x0007e60000100800 */
[----:B------:R-:W-:Y:S01]  /*154a0*/  ISETP.GT.AND P0, PT, R0, R2, PT ;  /* 0x000000020000720c */ /* 0x000fe20003f04270 */
[----:B------:R3:W-:-:S12]  /*154b0*/  STL [R1+0x24], R0 ;  /* 0x0000240001007387 */ /* 0x0007d80000100800 */
[----:B---3--:R-:W-:Y:S05]  /*154c0*/  @P0 BRA `(.L_x_578) ;  /* 0x0000000000440947 */ /* 0x008fea0003800000 */
[----:B------:R-:W3:Y:S02]  /*154d0*/  S2R R0, SR_TID.X ;  /* 0x0000000000007919 */ /* 0x000ee40000002100 */
[----:B---3--:R-:W-:-:S04]  /*154e0*/  LOP3.LUT R0, R0, 0x7f, RZ, 0xc0, !PT ;  /* 0x0000007f00007812 */ /* 0x008fc800078ec0ff */
[----:B------:R-:W-:-:S13]  /*154f0*/  ISETP.NE.AND P0, PT, R0, RZ, PT ;  /* 0x000000ff0000720c */ /* 0x000fda0003f05270 */
[----:B------:R-:W-:Y:S05]  /*15500*/  @P0 BRA `(.L_x_579) ;  /* 0x0000003400540947 */ /* 0x000fea0003800000 */
[----:B--2---:R-:W2:Y:S01]  /*15510*/  S2R R5, SR_LANEID ;  /* 0x0000000000057919 */ /* 0x004ea20000000000 */
[----:B------:R-:W-:Y:S01]  /*15520*/  VOTEU.ANY UR4, UPT, PT ;  /* 0x0000000000047886 */ /* 0x000fe200038e0100 */
[----:B------:R-:W3:Y:S01]  /*15530*/  LDC.64 R2, c[0x0][0xc60] ;  /* 0x00031800ff027b82 */ /* 0x000ee20000000a00 */
[----:B------:R-:W2:Y:S02]  /*15540*/  FLO.U32 R0, UR4 ;  /* 0x0000000400007d00 */ /* 0x000ea400080e0000 */
[----:B--2---:R-:W-:-:S06]  /*15550*/  ISETP.EQ.U32.AND P0, PT, R0, R5, PT ;  /* 0x000000050000720c */ /* 0x004fcc0003f02070 */
[----:B------:R-:W3:Y:S07]  /*15560*/  POPC R5, UR4 ;  /* 0x0000000400057d09 */ /* 0x000eee0008000000 */
[----:B---3--:R-:W2:Y:S01]  /*15570*/  @P0 ATOMG.E.ADD.STRONG.GPU PT, R3, desc[UR56][R2.64], R5 ;  /* 0x00000005020309a8 */ /* 0x008ea200081ee1f8 */
[----:B------:R-:W3:Y:S02]  /*15580*/  S2R R4, SR_LTMASK ;  /* 0x0000000000047919 */ /* 0x000ee40000003900 */
[----:B---3--:R-:W-:-:S04]  /*15590*/  LOP3.LUT R4, R4, UR4, RZ, 0xc0, !PT ;  /* 0x0000000404047c12 */ /* 0x008fc8000f8ec0ff */
[----:B------:R-:W3:Y:S01]  /*155a0*/  POPC R7, R4 ;  /* 0x0000000400077309 */ /* 0x000ee20000000000 */
[----:B--2---:R-:W3:Y:S02]  /*155b0*/  SHFL.IDX PT, R0, R3, R0, 0x1f ;  /* 0x00001f0003007589 */ /* 0x004ee400000e0000 */
[----:B---3--:R-:W-:Y:S01]  /*155c0*/  IADD3 R24, R0, UR36, R7 ;  /* 0x0000002400187c10 */ /* 0x008fe2000fffe007 */
[----:B------:R-:W-:Y:S06]  /*155d0*/  BRA `(.L_x_579) ;  /* 0x0000003400207947 */ /* 0x000fec0003800000 */
.L_x_578:
        /* <DEDUP_REMOVED lines=10> */
[----:B------:R-:W3:Y:S01]  /*15680*/  LDC.64 R2, c[0x4][R2] ;  /* 0x0100000002027b82 */ /* 0x000ee20000000a00 */
[----:B--2---:R-:W-:Y:S02]  /*15690*/  IMAD.U32 R5, RZ, RZ, UR7 ;  /* 0x00000007ff057e24 */ /* 0x004fe4000f8e00ff */
[----:B------:R-:W-:Y:S02]  /*156a0*/  IMAD.U32 R6, RZ, RZ, UR8 ;  /* 0x00000008ff067e24 */ /* 0x000fe4000f8e00ff */
[----:B------:R-:W-:-:S02]  /*156b0*/  IMAD.U32 R7, RZ, RZ, UR9 ;  /* 0x00000009ff077e24 */ /* 0x000fc4000f8e00ff */
[----:B------:R-:W-:Y:S02]  /*156c0*/  IMAD.U32 R11, RZ, RZ, UR5 ;  /* 0x00000005ff0b7e24 */ /* 0x000fe4000f8e00ff */
[----:B------:R-:W-:Y:S02]  /*156d0*/  IMAD.MOV.U32 R8, RZ, RZ, 0x70 ;  /* 0x00000070ff087424 */ /* 0x000fe400078e00ff */
[----:B0-----:R-:W-:Y:S02]  /*156e0*/  IMAD.MOV.U32 R12, RZ, RZ, 0x1 ;  /* 0x00000001ff0c7424 */ /* 0x001fe400078e00ff */
[----:B------:R-:W-:-:S07]  /*156f0*/  IMAD.MOV.U32 R13, RZ, RZ, RZ ;  /* 0x000000ffff0d7224 */ /* 0x000fce00078e00ff */
[----:B------:R-:W-:-:S07]  /*15700*/  LEPC R20, `(.L_x_581) ;  /* 0x000000001014794e */ /* 0x000fce0000000000 */
[----:B-1-3--:R-:W-:Y:S05]  /*15710*/  CALL.ABS.NOINC R2 ;  /* 0x0000000002007343 */ /* 0x00afea0003c00000 */
.L_x_581:
[----:B------:R-:W-:Y:S05]  /*15720*/  BSYNC B6 ;  /* 0x0000000000067941 */ /* 0x000fea0003800000 */
.L_x_580:
        /* <DEDUP_REMOVED lines=8> */
[----:B------:R3:W4:Y:S01]  /*157b0*/  LDC.64 R2, c[0x4][R0] ;  /* 0x0100000000027b82 */ /* 0x0007220000000a00 */
[----:B------:R-:W-:Y:S01]  /*157c0*/  IMAD.U32 R4, RZ, RZ, UR6 ;  /* 0x00000006ff047e24 */ /* 0x000fe2000f8e00ff */
[----:B------:R-:W-:Y:S01]  /*157d0*/  MOV R6, UR8 ;  /* 0x0000000800067c02 */ /* 0x000fe20008000f00 */
[----:B--2---:R-:W-:Y:S02]  /*157e0*/  IMAD.U32 R5, RZ, RZ, UR7 ;  /* 0x00000007ff057e24 */ /* 0x004fe4000f8e00ff */
[----:B------:R-:W-:Y:S02]  /*157f0*/  IMAD.U32 R7, RZ, RZ, UR9 ;  /* 0x00000009ff077e24 */ /* 0x000fe4000f8e00ff */
[----:B------:R-:W-:-:S02]  /*15800*/  IMAD.U32 R10, RZ, RZ, UR4 ;  /* 0x00000004ff0a7e24 */ /* 0x000fc4000f8e00ff */
[----:B------:R-:W-:Y:S02]  /*15810*/  IMAD.U32 R11, RZ, RZ, UR5 ;  /* 0x00000005ff0b7e24 */ /* 0x000fe4000f8e00ff */
[----:B------:R-:W-:Y:S02]  /*15820*/  IMAD.MOV.U32 R8, RZ, RZ, 0x70 ;  /* 0x00000070ff087424 */ /* 0x000fe400078e00ff */
[----:B0-----:R-:W-:Y:S02]  /*15830*/  IMAD.MOV.U32 R12, RZ, RZ, 0x1 ;  /* 0x00000001ff0c7424 */ /* 0x001fe400078e00ff */
[----:B---3--:R-:W-:-:S07]  /*15840*/  IMAD.MOV.U32 R13, RZ, RZ, RZ ;  /* 0x000000ffff0d7224 */ /* 0x008fce00078e00ff */
[----:B------:R-:W-:-:S07]  /*15850*/  LEPC R20, `(.L_x_584) ;  /* 0x000000001014794e */ /* 0x000fce0000000000 */
[----:B-1--4-:R-:W-:Y:S05]  /*15860*/  CALL.ABS.NOINC R2 ;  /* 0x0000000002007343 */ /* 0x012fea0003c00000 */
.L_x_584:
[----:B------:R-:W-:Y:S01]  /*15870*/  MOV R2, 0x0 ;  /* 0x0000000000027802 */ /* 0x000fe20000000f00 */
[----:B------:R-:W-:Y:S01]  /*15880*/  ULDC.64 UR4, c[0x4][0xa8] ;  /* 0x01002a0000047ab9 */ /* 0x000fe20000000a00 */
[----:B------:R-:W-:Y:S01]  /*15890*/  ULDC.64 UR6, c[0x4][0xb0] ;  /* 0x01002c0000067ab9 */ /* 0x000fe20000000a00 */
[----:B------:R-:W-:Y:S01]  /*158a0*/  ULDC.64 UR8, c[0x4][0x40] ;  /* 0x0100100000087ab9 */ /* 0x000fe20000000a00 */
[----:B------:R-:W-:Y:S01]  /*158b0*/  IMAD.U32 R4, RZ, RZ, UR4 ;  /* 0x00000004ff047e24 */ /* 0x000fe2000f8e00ff */
[----:B------:R-:W-:Y:S01]  /*158c0*/  MOV R5, UR5 ;  /* 0x0000000500057c02 */ /* 0x000fe20008000f00 */
[----:B------:R-:W0:Y:S01]  /*158d0*/  LDC.64 R2, c[0x4][R2] ;  /* 0x0100000002027b82 */ /* 0x000e220000000a00 */
[----:B------:R-:W-:Y:S02]  /*158e0*/  IMAD.U32 R6, RZ, RZ, UR6 ;  /* 0x00000006ff067e24 */ /* 0x000fe4000f8e00ff */
[----:B------:R-:W-:Y:S02]  /*158f0*/  IMAD.U32 R7, RZ, RZ, UR7 ;  /* 0x00000007ff077e24 */ /* 0x000fe4000f8e00ff */
[----:B------:R-:W-:-:S02]  /*15900*/  IMAD.U32 R10, RZ, RZ, UR8 ;  /* 0x00000008ff0a7e24 */ /* 0x000fc4000f8e00ff */
[----:B------:R-:W-:Y:S02]  /*15910*/  IMAD.U32 R11, RZ, RZ, UR9 ;  /* 0x00000009ff0b7e24 */ /* 0x000fe4000f8e00ff */
[----:B------:R-:W-:Y:S02]  /*15920*/  IMAD.MOV.U32 R8, RZ, RZ, 0x70 ;  /* 0x00000070ff087424 */ /* 0x000fe400078e00ff */
[----:B------:R-:W-:Y:S02]  /*15930*/  IMAD.MOV.U32 R12, RZ, RZ, 0x1 ;  /* 0x00000001ff0c7424 */ /* 0x000fe400078e00ff */
[----:B------:R-:W-:-:S07]  /*15940*/  IMAD.MOV.U32 R13, RZ, RZ, RZ ;  /* 0x000000ffff0d7224 */ /* 0x000fce00078e00ff */
[----:B------:R-:W-:-:S07]  /*15950*/  LEPC R20, `(.L_x_583) ;  /* 0x000000001014794e */ /* 0x000fce0000000000 */
[----:B0-----:R-:W-:Y:S05]  /*15960*/  CALL.ABS.NOINC R2 ;  /* 0x0000000002007343 */ /* 0x001fea0003c00000 */
.L_x_583:
[----:B------:R-:W-:Y:S05]  /*15970*/  BSYNC B6 ;  /* 0x0000000000067941 */ /* 0x000fea0003800000 */
.L_x_582:
[----:B------:R-:W-:Y:S01]  /*15980*/  ULDC.64 UR4, c[0x0][0x9f8] ;  /* 0x00027e0000047ab9 */ /* 0x000fe20000000a00 */
[----:B------:R-:W3:Y:S01]  /*15990*/  LDL R20, [R1+0x24] ;  /* 0x0000240001147983 */ /* 0x000ee20000100800 */
[----:B------:R-:W-:-:S04]  /*159a0*/  ISETP.NE.U32.AND P0, PT, RZ, UR4, PT ;  /* 0x00000004ff007c0c */ /* 0x000fc8000bf05070 */
[----:B------:R-:W-:-:S13]  /*159b0*/  ISETP.NE.AND.EX P0, PT, RZ, UR5, PT, P0 ;  /* 0x00000005ff007c0c */ /* 0x000fda000bf05300 */
[----:B------:R-:W-:-:S04]  /*159c0*/  @P0 IADD3 R2, P1, R19, UR4, RZ ;  /* 0x0000000413020c10 */ /* 0x000fc8000ff3e0ff */
[----:B------:R-:W-:Y:S01]  /*159d0*/  @P0 IADD3.X R3, R22, UR5, RZ, P1, !PT ;  /* 0x0000000516030c10 */ /* 0x000fe20008ffe4ff */
[----:B------:R-:W-:-:S04]  /*159e0*/  ULDC.64 UR4, c[0x0][0xa08] ;  /* 0x0002820000047ab9 */ /* 0x000fc80000000a00 */
[----:B------:R4:W5:Y:S02]  /*159f0*/  @P0 LDG.E R23, desc[UR56][R2.64] ;  /* 0x0000003802170981 */ /* 0x000964000c1e1900 */
[----:B----4-:R-:W4:Y:S02]  /*15a00*/  LDC.64 R2, c[0x0][0x418] ;  /* 0x00010600ff027b82 */ /* 0x010f240000000a00 */
[----:B----4-:R-:W-:Y:S01]  /*15a10*/  LOP3.LUT P0, RZ, R2, UR4, RZ, 0xfc, !PT ;  /* 0x0000000402ff7c12 */ /* 0x010fe2000f80fcff */
[----:B------:R-:W-:-:S03]  /*15a20*/  UMOV UR4, 0xffffffff ;  /* 0xffffffff00047882 */ /* 0x000fc60000000000 */
[----:B------:R-:W-:Y:S02]  /*15a30*/  LOP3.LUT P0, RZ, R3, UR5, RZ, 0xfc, P0 ;  /* 0x0000000503ff7c12 */ /* 0x000fe4000800fcff */
[----:B---3--:R-:W-:Y:S02]  /*15a40*/  IADD3 R22, R20, -0x1, RZ ;  /* 0xffffffff14167810 */ /* 0x008fe40007ffe0ff */
[----:B-----5:R-:W-:Y:S02]  /*15a50*/  SHF.R.S32.HI R7, RZ, 0x1f, R23 ;  /* 0x0000001fff077819 */ /* 0x020fe40000011417 */
[----:B------:R-:W-:-:S03]  /*15a60*/  SEL R19, R23, RZ, !P0 ;  /* 0x000000ff17137207 */ /* 0x000fc60004000000 */
[----:B------:R3:W-:Y:S01]  /*15a70*/  STL [R1+0x8], R7 ;  /* 0x0000080701007387 */ /* 0x0007e20000100800 */
[----:B------:R-:W-:Y:S05]  /*15a80*/  BRA.DIV UR4, `(.L_x_585) ;  /* 0x0000005604107947 */ /* 0x000fea000b800000 */
[----:B------:R-:W4:Y:S02]  /*15a90*/  S2R R0, SR_TID.X ;  /* 0x0000000000007919 */ /* 0x000f240000002100 */
[----:B----4-:R-:W-:-:S04]  /*15aa0*/  SHF.R.U32.HI R0, RZ, 0x5, R0 ;  /* 0x00000005ff007819 */ /* 0x010fc80000011600 */
[----:B------:R-:W-:-:S05]  /*15ab0*/  LOP3.LUT R0, R0, 0x3, RZ, 0xc0, !PT ;  /* 0x0000000300007812 */ /* 0x000fca00078ec0ff */
[----:B------:R4:W0:Y:S02]  /*15ac0*/  SHFL.IDX PT, R14, R0, RZ, 0x1f ;  /* 0x00001fff000e7589 */ /* 0x00082400000e0000 */
.L_x_730:
[----:B----4-:R-:W4:Y:S01]  /*15ad0*/  LDL.LU R0, [R1] ;  /* 0x0000000001007983 */ /* 0x010f220000300800 */
[----:B------:R-:W-:Y:S02]  /*15ae0*/  PLOP3.LUT P1, PT, PT, PT, PT, 0x8, 0x0 ;  /* 0x000000000000781c */ /* 0x000fe40003f2e170 */
[----:B0-----:R-:W-:Y:S02]  /*15af0*/  ISETP.NE.AND P0, PT, R14, RZ, PT ;  /* 0x000000ff0e00720c */ /* 0x001fe40003f05270 */
[----:B----4-:R-:W-:-:S09]  /*15b00*/  LOP3.LUT R0, R0, 0xfffffffe, RZ, 0xc0, !PT ;  /* 0xfffffffe00007812 */ /* 0x010fd200078ec0ff */
[----:B------:R-:W-:-:S05]  /*15b10*/  @P1 LOP3.LUT R0, R0, 0x1, RZ, 0xfc, !PT ;  /* 0x0000000100001812 */ /* 0x000fca00078efcff */
[----:B------:R0:W-:Y:S01]  /*15b20*/  STL [R1], R0 ;  /* 0x0000000001007387 */ /* 0x0001e20000100800 */
[----:B------:R-:W-:Y:S05]  /*15b30*/  @P0 BRA `(.L_x_586) ;  /* 0x0000000000f80947 */ /* 0x000fea0003800000 */
[----:B------:R-:W-:-:S03]  /*15b40*/  UMOV UR4, 0xffffffff ;  /* 0xffffffff00047882 */ /* 0x000fc60000000000 */
[----:B------:R-:W-:Y:S05]  /*15b50*/  BRA.DIV UR4, `(.L_x_587) ;  /* 0x0000005604107947 */ /* 0x000fea000b800000 */
[----:B------:R-:W-:-:S13]  /*15b60*/  ELECT P6, URZ, PT ;  /* 0x00000000003f782f */ /* 0x000fda00038c0000 */
.L_x_733:
[----:B------:R-:W-:Y:S05]  /*15b70*/  @!P6 BRA `(.L_x_586) ;  /* 0x0000000000e8e947 */ /* 0x000fea0003800000 */
[----:B------:R-:W-:-:S04]  /*15b80*/  ISETP.NE.U32.AND P0, PT, R2, RZ, PT ;  /* 0x000000ff0200720c */ /* 0x000fc80003f05070 */
[----:B------:R-:W-:-:S13]  /*15b90*/  ISETP.NE.AND.EX P0, PT, R3, RZ, PT, P0 ;  /* 0x000000ff0300720c */ /* 0x000fda0003f05300 */
[----:B------:R-:W-:Y:S05]  /*15ba0*/  @!P0 BRA `(.L_x_588) ;  /* 0x0000000000488947 */ /* 0x000fea0003800000 */
[----:B------:R-:W4:Y:S01]  /*15bb0*/  LDC R6, c[0x0][0x43c] ;  /* 0x00010f00ff067b82 */ /* 0x000f220000000800 */
[----:B0-----:R-:W-:Y:S01]  /*15bc0*/  IMAD.MOV.U32 R0, RZ, RZ, R22 ;  /* 0x000000ffff007224 */ /* 0x001fe200078e0016 */
[----:B------:R-:W-:Y:S01]  /*15bd0*/  ULDC.64 UR4, c[0x0][0x428] ;  /* 0x00010a0000047ab9 */ /* 0x000fe20000000a00 */
[----:B----4-:R-:W-:-:S13]  /*15be0*/  ISETP.NE.AND P0, PT, R6, 0x1, PT ;  /* 0x000000010600780c */ /* 0x010fda0003f05270 */
[----:B--2---:R-:W0:Y:S02]  /*15bf0*/  @P0 LDC.64 R4, c[0x0][0x440] ;  /* 0x00011000ff040b82 */ /* 0x004e240000000a00 */
[----:B0-----:R-:W-:-:S05]  /*15c00*/  @P0 IMAD.HI.U32 R4, R22, R4, RZ ;  /* 0x0000000416040227 */ /* 0x001fca00078e00ff */
[----:B------:R-:W-:-:S04]  /*15c10*/  @P0 SHF.R.U32.HI R0, RZ, R5, R4 ;  /* 0x00000005ff000219 */ /* 0x000fc80000011604 */
[--C-:B------:R-:W-:Y:S01]  /*15c20*/  SHF.R.S32.HI R5, RZ, 0x1f, R0.reuse ;  /* 0x0000001fff057819 */ /* 0x100fe20000011400 */
[----:B------:R-:W-:-:S04]  /*15c30*/  IMAD.MOV R4, RZ, RZ, -R0 ;  /* 0x000000ffff047224 */ /* 0x000fc800078e0a00 */
[----:B------:R-:W-:Y:S02]  /*15c40*/  IMAD R22, R6, R4, R22 ;  /* 0x0000000406167224 */ /* 0x000fe400078e0216 */
[----:B------:R-:W-:Y:S02]  /*15c50*/  IMAD R6, R7, UR4, RZ ;  /* 0x0000000407067c24 */ /* 0x000fe4000f8e02ff */
[----:B------:R-:W-:Y:S02]  /*15c60*/  IMAD.MOV.U32 R4, RZ, RZ, R0 ;  /* 0x000000ffff047224 */ /* 0x000fe400078e0000 */
[C---:B------:R-:W-:Y:S02]  /*15c70*/  IMAD R0, R23.reuse, UR5, R6 ;  /* 0x0000000517007c24 */ /* 0x040fe4000f8e0206 */
[----:B------:R-:W-:-:S04]  /*15c80*/  IMAD.WIDE.U32 R4, R23, UR4, R4 ;  /* 0x0000000417047c25 */ /* 0x000fc8000f8e0004 */
[----:B------:R-:W-:Y:S01]  /*15c90*/  IMAD.IADD R0, R5, 0x1, R0 ;  /* 0x0000000105007824 */ /* 0x000fe200078e0200 */
[----:B------:R-:W-:-:S04]  /*15ca0*/  LEA R2, P0, R4, R2, 0x2 ;  /* 0x0000000204027211 */ /* 0x000fc800078010ff */
[----:B------:R-:W-:-:S05]  /*15cb0*/  LEA.HI.X R3, R4, R3, R0, 0x2, P0 ;  /* 0x0000000304037211 */ /* 0x000fca00000f1400 */
[----:B------:R4:W5:Y:S04]  /*15cc0*/  LDG.E R19, desc[UR56][R2.64] ;  /* 0x0000003802137981 */ /* 0x000968000c1e1900 */
.L_x_588:
[----:B0-----:R-:W-:Y:S01]  /*15cd0*/  IMAD R0, R18, 0x8, R16 ;  /* 0x0000000812007824 */ /* 0x001fe200078e0210 */
[----:B----4-:R-:W-:-:S04]  /*15ce0*/  SHF.L.U32 R2, R28, 0x1f, RZ ;  /* 0x0000001f1c027819 */ /* 0x010fc800000006ff */
[----:B------:R-:W0:Y:S02]  /*15cf0*/  SYNCS.PHASECHK.TRANS64.TRYWAIT P0, [R0+URZ+0x30840], R2 ;  /* 0x03084002000075a7 */ /* 0x000e24000800017f */
[----:B0-----:R-:W-:Y:S05]  /*15d00*/  @!P0 BRA `(.L_x_589) ;  /* 0x0000005000c48947 */ /* 0x001fea0003800000 */
.L_x_734:
[----:B------:R-:W4:Y:S02]  /*15d10*/  S2R R3, SR_TID.X ;  /* 0x0000000000037919 */ /* 0x000f240000002100 */
[----:B----4-:R-:W-:-:S04]  /*15d20*/  LOP3.LUT R3, R3, 0x7f, RZ, 0xc0, !PT ;  /* 0x0000007f03037812 */ /* 0x010fc800078ec0ff */
[----:B------:R-:W-:-:S13]  /*15d30*/  ISETP.NE.AND P0, PT, R3, RZ, PT ;  /* 0x000000ff0300720c */ /* 0x000fda0003f05270 */
[----:B------:R-:W-:Y:S05]  /*15d40*/  @P0 BRA `(.L_x_590) ;  /* 0x00000000001c0947 */ /* 0x000fea0003800000 */
[----:B------:R-:W4:Y:S01]  /*15d50*/  S2R R3, SR_TID.X ;  /* 0x0000000000037919 */ /* 0x000f220000002100 */
[----:B0-----:R-:W-:-:S04]  /*15d60*/  IMAD.MOV.U32 R2, RZ, RZ, 0x6000 ;  /* 0x00006000ff027424 */ /* 0x001fc800078e00ff */
[----:B------:R0:W-:Y:S01]  /*15d70*/  SYNCS.ARRIVE.TRANS64 RZ, [R0+URZ+0x30830], R2 ;  /* 0x0308300200ff79a7 */ /* 0x0001e2000800003f */
[----:B----4-:R-:W-:-:S04]  /*15d80*/  LOP3.LUT R3, R3, 0x1f, RZ, 0xc0, !PT ;  /* 0x0000001f03037812 */ /* 0x010fc800078ec0ff */
[----:B------:R-:W-:-:S13]  /*15d90*/  ISETP.NE.AND P0, PT, R3, RZ, PT ;  /* 0x000000ff0300720c */ /* 0x000fda0003f05270 */
[----:B0-----:R-:W-:Y:S05]  /*15da0*/  @!P0 BRA `(.L_x_590) ;  /* 0x0000000000048947 */ /* 0x001fea0003800000 */
[----:B------:R-:W-:Y:S01]  /*15db0*/  BPT.TRAP 0x1 ;  /* 0x000000040000795c */ /* 0x000fe20000300000 */
.L_x_590:
[----:B0-----:R-:W4:Y:S01]  /*15dc0*/  LDL.LU R2, [R1] ;  /* 0x0000000001027983 */ /* 0x001f220000300800 */
[----:B------:R-:W-:Y:S01]  /*15dd0*/  R2UR UR9, R0 ;  /* 0x00000000000972ca */ /* 0x000fe200000e0000 */
[----:B------:R-:W-:Y:S01]  /*15de0*/  IMAD R0, R18, 0x6000, R16 ;  /* 0x0000600012007824 */ /* 0x000fe200078e0210 */
[----:B------:R-:W-:Y:S01]  /*15df0*/  R2UR UR11, R22 ;  /* 0x00000000160b72ca */ /* 0x000fe200000e0000 */
[----:B------:R-:W-:Y:S01]  /*15e00*/  UIADD3 UR6, UP0, UR38, 0x370, URZ ;  /* 0x0000037026067890 */ /* 0x000fe2000ff1e03f */
[----:B------:R-:W-:Y:S01]  /*15e10*/  R2UR UR4, R26 ;  /* 0x000000001a0472ca */ /* 0x000fe200000e0000 */
[----:B------:R-:W-:Y:S01]  /*15e20*/  UMOV UR5, 0x14f00000 ;  /* 0x14f0000000057882 */ /* 0x000fe20000000000 */
[----:B------:R-:W-:Y:S01]  /*15e30*/  R2UR UR8, R0 ;  /* 0x00000000000872ca */ /* 0x000fe200000e0000 */
[----:B------:R-:W-:Y:S01]  /*15e40*/  UIADD3.X UR7, URZ, UR39, URZ, UP0, !UPT ;  /* 0x000000273f077290 */ /* 0x000fe200087fe43f */
[----:B------:R-:W-:Y:S01]  /*15e50*/  PLOP3.LUT P0, PT, PT, PT, PT, 0x80, 0x0 ;  /* 0x000000000000781c */ /* 0x000fe20003f0f070 */
[----:B------:R-:W-:Y:S01]  /*15e60*/  UMOV UR10, URZ ;  /* 0x0000003f000a7c82 */ /* 0x000fe20008000000 */
[----:B------:R-:W-:-:S02]  /*15e70*/  R2UR UR12, R17 ;  /* 0x00000000110c72ca */ /* 0x000fc400000e0000 */
[----:B-----5:R-:W-:Y:S01]  /*15e80*/  R2UR UR13, R19 ;  /* 0x00000000130d72ca */ /* 0x020fe200000e0000 */
[----:B------:R-:W-:-:S04]  /*15e90*/  UIADD3 UR9, UR9, 0x30830, URZ ;  /* 0x0003083009097890 */ /* 0x000fc8000fffe03f */
[----:B------:R-:W-:Y:S02]  /*15ea0*/  UIMAD UR11, UR11, 0xc0, UR4 ;  /* 0x000000c00b0b78a4 */ /* 0x000fe4000f8e0204 */
[----:B------:R-:W-:Y:S01]  /*15eb0*/  UIADD3 UR8, UR8, 0x12400, URZ ;  /* 0x0001240008087890 */ /* 0x000fe2000fffe03f */
[----:B------:R-:W-:-:S08]  /*15ec0*/  UMOV UR4, 0x0 ;  /* 0x0000000000047882 */ /* 0x000fd00000000000 */
[----:B------:R0:W-:Y:S01]  /*15ed0*/  UTMALDG.4D [UR8], [UR6], desc[UR4] ;  /* 0x00000408060075b4 */ /* 0x0001e20008019000 */
[----:B----4-:R-:W-:-:S04]  /*15ee0*/  LOP3.LUT R2, R2, 0xfffffffe, RZ, 0xc0, !PT ;  /* 0xfffffffe02027812 */ /* 0x010fc800078ec0ff */
[----:B------:R-:W-:-:S05]  /*15ef0*/  @P0 LOP3.LUT R2, R2, 0x1, RZ, 0xfc, !PT ;  /* 0x0000000102020812 */ /* 0x000fca00078efcff */
[----:B------:R0:W-:Y:S01]  /*15f00*/  STL [R1], R2 ;  /* 0x0000000201007387 */ /* 0x0001e20000100800 */
[----:B------:R-:W-:Y:S01]  /*15f10*/  NOP ;  /* 0x0000000000007918 */ /* 0x000fe20000000000 */
.L_x_586:
[----:B------:R-:W4:Y:S04]  /*15f20*/  LDL.LU R4, [R1+0x20] ;  /* 0x0000200001047983 */ /* 0x000f280000300800 */
[----:B------:R-:W5:Y:S04]  /*15f30*/  LDL.LU R6, [R1+0x14] ;  /* 0x0000140001067983 */ /* 0x000f680000300800 */
[----:B------:R-:W2:Y:S01]  /*15f40*/  LDL.LU R3, [R1+0x2c] ;  /* 0x00002c0001037983 */ /* 0x000ea20000300800 */
[----:B------:R-:W-:Y:S05]  /*15f50*/  WARPSYNC.ALL ;  /* 0x0000000000007948 */ /* 0x000fea0003800000 */
[----:B0-----:R-:W-:Y:S01]  /*15f60*/  ULDC.64 UR4, c[0x0][0x298] ;  /* 0x0000a60000047ab9 */ /* 0x001fe20000000a00 */
[----:B------:R-:W-:Y:S01]  /*15f70*/  ULDC.64 UR6, c[0x0][0xa00] ;  /* 0x0002800000067ab9 */ /* 0x000fe20000000a00 */
[----:B------:R-:W-:Y:S01]  /*15f80*/  VIADD R0, R16, 0xc400 ;  /* 0x0000c40010007836 */ /* 0x000fe20000000000 */
[----:B------:R-:W-:Y:S01]  /*15f90*/  BAR.SYNC.DEFER_BLOCKING 0x8, 0x200 ;  /* 0x0208000000007b1d */ /* 0x000fe20000010000 */
[----:B------:R-:W-:-:S03]  /*15fa0*/  ISETP.NE.U32.AND P0, PT, RZ, UR6, PT ;  /* 0x00000006ff007c0c */ /* 0x000fc6000bf05070 */
[----:B------:R-:W-:Y:S02]  /*15fb0*/  LOP3.LUT P1, RZ, R0, 0x3ff, RZ, 0xc0, !PT ;  /* 0x000003ff00ff7812 */ /* 0x000fe4000782c0ff */
[----:B------:R-:W-:Y:S01]  /*15fc0*/  ISETP.NE.AND.EX P0, PT, RZ, UR7, PT, P0 ;  /* 0x00000007ff007c0c */ /* 0x000fe2000bf05300 */
[----:B------:R-:W-:Y:S01]  /*15fd0*/  BSSY B6, `(.L_x_591) ;  /* 0x000001d000067945 */ /* 0x000fe20003800000 */
[----:B----4-:R-:W-:Y:S02]  /*15fe0*/  SHF.R.S32.HI R2, RZ, 0x1f, R4 ;  /* 0x0000001fff027819 */ /* 0x010fe40000011404 */
[----:B-----5:R-:W-:-:S03]  /*15ff0*/  SEL R6, R6, RZ, !P0 ;  /* 0x000000ff06067207 */ /* 0x020fc60004000000 */
[----:B------:R-:W-:-:S04]  /*16000*/  IMAD R2, R2, UR4, RZ ;  /* 0x0000000402027c24 */ /* 0x000fc8000f8e02ff */
[C---:B------:R-:W-:Y:S01]  /*16010*/  IMAD R0, R4.reuse, UR5, R2 ;  /* 0x0000000504007c24 */ /* 0x040fe2000f8e0202 */
[----:B--2---:R-:W-:Y:S01]  /*16020*/  SEL R2, R3, RZ, !P0 ;  /* 0x000000ff03027207 */ /* 0x004fe20004000000 */
[----:B------:R-:W-:-:S05]  /*16030*/  IMAD.WIDE.U32 R4, R4, UR4, RZ ;  /* 0x0000000404047c25 */ /* 0x000fca000f8e00ff */
[----:B------:R-:W-:Y:S01]  /*16040*/  IADD3 R0, R5, R0, RZ ;  /* 0x0000000005007210 */ /* 0x000fe20007ffe0ff */
        /* <DEDUP_REMOVED lines=9> */
[----:B------:R-:W-:Y:S01]  /*160e0*/  IMAD.U32 R4, RZ, RZ, UR4 ;  /* 0x00000004ff047e24 */ /* 0x000fe2000f8e00ff */
[----:B------:R-:W-:Y:S01]  /*160f0*/  MOV R12, 0x1 ;  /* 0x00000001000c7802 */ /* 0x000fe20000000f00 */
[----:B------:R-:W0:Y:S01]  /*16100*/  LDC.64 R2, c[0x4][R2] ;  /* 0x0100000002027b82 */ /* 0x000e220000000a00 */
[----:B------:R-:W-:Y:S02]  /*16110*/  IMAD.U32 R5, RZ, RZ, UR5 ;  /* 0x00000005ff057e24 */ /* 0x000fe4000f8e00ff */
[----:B------:R-:W-:Y:S02]  /*16120*/  IMAD.U32 R6, RZ, RZ, UR6 ;  /* 0x00000006ff067e24 */ /* 0x000fe4000f8e00ff */
[----:B---3--:R-:W-:-:S02]  /*16130*/  IMAD.U32 R7, RZ, RZ, UR7 ;  /* 0x00000007ff077e24 */ /* 0x008fc4000f8e00ff */
[----:B------:R-:W-:Y:S02]  /*16140*/  IMAD.U32 R10, RZ, RZ, UR8 ;  /* 0x00000008ff0a7e24 */ /* 0x000fe4000f8e00ff */
[----:B------:R-:W-:Y:S02]  /*16150*/  IMAD.U32 R11, RZ, RZ, UR9 ;  /* 0x00000009ff0b7e24 */ /* 0x000fe4000f8e00ff */
[----:B------:R-:W-:Y:S02]  /*16160*/  IMAD.MOV.U32 R8, RZ, RZ, 0x70 ;  /* 0x00000070ff087424 */ /* 0x000fe400078e00ff */
[----:B------:R-:W-:-:S07]  /*16170*/  IMAD.MOV.U32 R13, RZ, RZ, RZ ;  /* 0x000000ffff0d7224 */ /* 0x000fce00078e00ff */
[----:B------:R-:W-:-:S07]  /*16180*/  LEPC R20, `(.L_x_592) ;  /* 0x000000001014794e */ /* 0x000fce0000000000 */
[----:B01----:R-:W-:Y:S05]  /*16190*/  CALL.ABS.NOINC R2 ;  /* 0x0000000002007343 */ /* 0x003fea0003c00000 */
.L_x_592:
[----:B------:R-:W-:Y:S05]  /*161a0*/  BSYNC B6 ;  /* 0x0000000000067941 */ /* 0x000fea0003800000 */
.L_x_591:
[----:B------:R-:W2:Y:S01]  /*161b0*/  LDL.LU R20, [R1+0x20] ;  /* 0x0000200001147983 */ /* 0x000ea20000300800 */
[----:B-1----:R-:W1:Y:S01]  /*161c0*/  LDC R9, c[0x0][0x448] ;  /* 0x00011200ff097b82 */ /* 0x002e620000000800 */
[----:B------:R-:W-:Y:S01]  /*161d0*/  ULDC.64 UR4, c[0x0][0x2d8] ;  /* 0x0000b60000047ab9 */ /* 0x000fe20000000a00 */
[----:B------:R-:W-:Y:S01]  /*161e0*/  ULDC.64 UR6, c[0x0][0x2e0] ;  /* 0x0000b80000067ab9 */ /* 0x000fe20000000a00 */
[----:B0-----:R-:W2:Y:S01]  /*161f0*/  LDL.LU.64 R2, [R1+0x30] ;  /* 0x0000300001027983 */ /* 0x001ea20000300a00 */
[----:B------:R-:W-:-:S03]  /*16200*/  ULDC.64 UR8, c[0x0][0x280] ;  /* 0x0000a00000087ab9 */ /* 0x000fc60000000a00 */
[----:B------:R-:W4:Y:S04]  /*16210*/  LDL.LU R21, [R1+0x2c] ;  /* 0x00002c0001157983 */ /* 0x000f280000300800 */
[----:B------:R-:W3:Y:S04]  /*16220*/  LDL.LU R4, [R1+0x14] ;  /* 0x0000140001047983 */ /* 0x000ee80000300800 */
[----:B------:R0:W5:Y:S01]  /*16230*/  LDL R10, [R1+0x10] ;  /* 0x00001000010a7983 */ /* 0x0001620000100800 */
[----:B-1----:R-:W-:-:S13]  /*16240*/  ISETP.NE.AND P0, PT, R9, 0x1, PT ;  /* 0x000000010900780c */ /* 0x002fda0003f05270 */
[----:B------:R-:W1:Y:S08]  /*16250*/  @P0 LDC R5, c[0x0][0x450] ;  /* 0x00011400ff050b82 */ /* 0x000e700000000800 */
        /* <DEDUP_REMOVED lines=8> */
[----:B---3--:R-:W-:-:S04]  /*162e0*/  IMAD.WIDE.U32 R2, R4, UR6, R2 ;  /* 0x0000000604027c25 */ /* 0x008fc8000f8e0002 */
[----:B------:R-:W-:Y:S01]  /*162f0*/  IMAD R0, R4, UR7, R0 ;  /* 0x0000000704007c24 */ /* 0x000fe2000f8e0200 */
[----:B------:R-:W-:Y:S01]  /*16300*/  ULDC.64 UR6, c[0x0][0x2c8] ;  /* 0x0000b20000067ab9 */ /* 0x000fe20000000a00 */
[----:B------:R-:W3:Y:S02]  /*16310*/  @P0 LDC R4, c[0x0][0x44c] ;  /* 0x00011300ff040b82 */ /* 0x000ee40000000800 */
[----:B------:R-:W-:Y:S01]  /*16320*/  IMAD.IADD R3, R3, 0x1, R0 ;  /* 0x0000000103037824 */ /* 0x000fe200078e0200 */
[C---:B--2---:R-:W-:Y:S01]  /*16330*/  LOP3.LUT R21, R20.reuse, 0x7f, RZ, 0xc0, !PT ;  /* 0x0000007f14157812 */ /* 0x044fe200078ec0ff */
[----:B------:R-:W-:-:S03]  /*16340*/  IMAD.SHL.U32 R20, R20, 0x10, RZ ;  /* 0x0000001014147824 */ /* 0x000fc600078e00ff */
[----:B------:R-:W-:-:S04]  /*16350*/  SHF.R.U32.HI R21, RZ, 0x3, R21 ;  /* 0x00000003ff157819 */ /* 0x000fc80000011615 */
[----:B------:R-:W-:-:S05]  /*16360*/  LOP3.LUT R20, R21, 0x70, R20, 0xf8, !PT ;  /* 0x0000007015147812 */ /* 0x000fca00078ef814 */
[----:B------:R-:W-:-:S04]  /*16370*/  IMAD R6, R25, 0xc0, R20 ;  /* 0x000000c019067824 */ /* 0x000fc800078e0214 */
[----:B---3--:R-:W-:-:S04]  /*16380*/  @P0 IMAD.HI.U32 R0, R6, R4, RZ ;  /* 0x0000000406000227 */ /* 0x008fc800078e00ff */
[----:B------:R-:W-:Y:S01]  /*16390*/  IMAD.MOV.U32 R4, RZ, RZ, R6 ;  /* 0x000000ffff047224 */ /* 0x000fe200078e0006 */
[----:B-1----:R-:W-:-:S04]  /*163a0*/  @P0 SHF.R.U32.HI R4, RZ, R5, R0 ;  /* 0x00000005ff040219 */ /* 0x002fc80000011600 */
[--C-:B------:R-:W-:Y:S01]  /*163b0*/  SHF.R.S32.HI R0, RZ, 0x1f, R4.reuse ;  /* 0x0000001fff007819 */ /* 0x100fe20000011404 */
[----:B------:R-:W-:-:S04]  /*163c0*/  IMAD.MOV R7, RZ, RZ, -R4 ;  /* 0x000000ffff077224 */ /* 0x000fc800078e0a04 */
[----:B------:R-:W-:-:S04]  /*163d0*/  IMAD R0, R0, UR4, RZ ;  /* 0x0000000400007c24 */ /* 0x000fc8000f8e02ff */
[C---:B------:R-:W-:Y:S02]  /*163e0*/  IMAD R0, R4.reuse, UR5, R0 ;  /* 0x0000000504007c24 */ /* 0x040fe4000f8e0200 */
[----:B------:R-:W-:-:S04]  /*163f0*/  IMAD.WIDE.U32 R4, R4, UR4, R2 ;  /* 0x0000000404047c25 */ /* 0x000fc8000f8e0002 */
[----:B------:R-:W-:Y:S02]  /*16400*/  IMAD.IADD R5, R5, 0x1, R0 ;  /* 0x0000000105057824 */ /* 0x000fe400078e0200 */
[----:B------:R-:W-:-:S05]  /*16410*/  IMAD R0, R9, R7, R6 ;  /* 0x0000000709007224 */ /* 0x000fca00078e0206 */
[----:B------:R-:W-:Y:S01]  /*16420*/  SHF.R.S32.HI R7, RZ, 0x1f, R0 ;  /* 0x0000001fff077819 */ /* 0x000fe20000011400 */
[----:B------:R-:W-:-:S04]  /*16430*/  IMAD.WIDE.U32 R4, R0, UR6, R4 ;  /* 0x0000000600047c25 */ /* 0x000fc8000f8e0004 */
[----:B------:R-:W-:-:S04]  /*16440*/  IMAD R7, R7, UR6, RZ ;  /* 0x0000000607077c24 */ /* 0x000fc8000f8e02ff */
[----:B------:R-:W-:-:S05]  /*16450*/  IMAD R7, R0, UR7, R7 ;  /* 0x0000000700077c24 */ /* 0x000fca000f8e0207 */
[----:B------:R-:W-:Y:S02]  /*16460*/  IADD3 R5, R5, R7, RZ ;  /* 0x0000000705057210 */ /* 0x000fe40007ffe0ff */
        /* <DEDUP_REMOVED lines=21> */
[----:B------:R-:W-:-:S03]  /*165c0*/  LEA R5, P1, R2, UR8, 0x1 ;  /* 0x0000000802057c11 */ /* 0x000fc6000f8208ff */
[----:B------:R-:W-:Y:S01]  /*165d0*/  IMAD.IADD R6, R3, 0x1, R6 ;  /* 0x0000000103067824 */ /* 0x000fe200078e0206 */
[----:B------:R-:W-:Y:S01]  /*165e0*/  ISETP.GE.AND P0, PT, R20, UR4, PT ;  /* 0x0000000414007c0c */ /* 0x000fe2000bf06270 */
[----:B------:R-:W-:Y:S01]  /*165f0*/  UMOV UR4, 0xffffffff ;  /* 0xffffffff00047882 */ /* 0x000fe20000000000 */
[----:B------:R-:W-:Y:S02]  /*16600*/  LOP3.LUT R21, R11, 0x7f, RZ, 0xc0, !PT ;  /* 0x0000007f0b157812 */ /* 0x000fe400078ec0ff */
[----:B------:R-:W-:Y:S02]  /*16610*/  LEA.HI.X R2, R2, UR9, R6, 0x1, P1 ;  /* 0x0000000902027c11 */ /* 0x000fe400088f0c06 */
[----:B------:R-:W-:Y:S01]  /*16620*/  SHF.R.U32.HI R21, RZ, 0x3, R21 ;  /* 0x00000003ff157819 */ /* 0x000fe20000011615 */
[----:B------:R-:W-:Y:S06]  /*16630*/  BRA.DIV UR4, `(.L_x_593) ;  /* 0x0000004a048c7947 */ /* 0x000fec000b800000 */
[----:B------:R-:W2:Y:S01]  /*16640*/  LDL.LU R6, [R1+0x3c] ;  /* 0x00003c0001067983 */ /* 0x000ea20000300800 */
[----:B------:R-:W-:-:S03]  /*16650*/  IMAD R25, R25, 0xc0, R21 ;  /* 0x000000c019197824 */ /* 0x000fc600078e0215 */
[----:B------:R-:W-:Y:S04]  /*16660*/  SHFL.IDX PT, R7, R4, RZ, 0x181f ;  /* 0x00181fff04077589 */ /* 0x000fe800000e0000 */
[----:B------:R-:W-:Y:S01]  /*16670*/  SHFL.IDX PT, R8, R2, RZ, 0x181f ;  /* 0x00181fff02087589 */ /* 0x000fe200000e0000 */
[----:B--2---:R-:W-:-:S03]  /*16680*/  IMAD R3, R6, R9, RZ ;  /* 0x0000000906037224 */ /* 0x004fc600078e02ff */
[----:B------:R-:W0:Y:S02]  /*16690*/  SHFL.IDX PT, R6, R0, RZ, 0x181f ;  /* 0x00181fff00067589 */ /* 0x000e2400000e0000 */
[----:B------:R-:W-:-:S13]  /*166a0*/  ISETP.GE.AND P1, PT, R25, R3, PT ;  /* 0x000000031900720c */ /* 0x000fda0003f26270 */
[----:B0-----:R-:W-:-:S05]  /*166b0*/  @!P1 LEA R6, P2, R20, R6, 0x1 ;  /* 0x0000000614069211 */ /* 0x001fca00078408ff */
[----:B------:R-:W-:-:S05]  /*166c0*/  @!P1 IMAD.X R7, RZ, RZ, R7, P2 ;  /* 0x000000ffff079224 */ /* 0x000fca00010e0607 */
[----:B-----5:R0:W-:Y:S02]  /*166d0*/  @!P1 LDGSTS.E.BYPASS.LTC128B.128 [R10+0xc400], desc[UR56][R6.64], !P0 ;  /* 0x0c400000060a9fae */ /* 0x0201e4000c101d78 */
[----:B0-----:R-:W-:Y:S02]  /*166e0*/  IADD3 R6, R25, 0x10, RZ ;  /* 0x0000001019067810 */ /* 0x001fe40007ffe0ff */
[----:B------:R-:W0:Y:S02]  /*166f0*/  SHFL.IDX PT, R7, R0, 0x1, 0x181f ;  /* 0x00381f0000077f89 */ /* 0x000e2400000e0000 */
        /* <DEDUP_REMOVED lines=60> */
[----:B0-----:R-:W-:-:S05]  /*16ac0*/  VIADD R0, R25, 0x80 ;  /* 0x0000008019007836 */ /* 0x001fca0000000000 */
[----:B------:R-:W-:Y:S01]  /*16ad0*/  ISETP.GE.AND P2, PT, R0, R3, PT ;  /* 0x000000030000720c */ /* 0x000fe20003f46270 */
[----:B------:R-:W-:-:S05]  /*16ae0*/  VIADD R0, R25, 0x70 ;  /* 0x0000007019007836 */ /* 0x000fca0000000000 */
[----:B------:R-:W-:Y:S02]  /*16af0*/  ISETP.GE.AND P1, PT, R0, R3, PT ;  /* 0x000000030000720c */ /* 0x000fe40003f26270 */
[----:B------:R-:W0:Y:S11]  /*16b00*/  SHFL.IDX PT, R0, R5, RZ, 0x181f ;  /* 0x00181fff05007589 */ /* 0x000e3600000e0000 */
[----:B-1----:R-:W-:-:S05]  /*16b10*/  @!P1 LEA R6, P3, R20, R6, 0x1 ;  /* 0x0000000614069211 */ /* 0x002fca00078608ff */
[----:B------:R-:W-:-:S04]  /*16b20*/  @!P1 IMAD.X R4, RZ, RZ, R4, P3 ;  /* 0x000000ffff049224 */ /* 0x000fc800018e0604 */
[----:B------:R-:W-:-:S05]  /*16b30*/  @!P1 IMAD.MOV.U32 R7, RZ, RZ, R4 ;  /* 0x000000ffff079224 */ /* 0x000fca00078e0004 */
[----:B------:R1:W-:Y:S01]  /*16b40*/  @!P1 LDGSTS.E.BYPASS.LTC128B.128 [R10+0xfc00], desc[UR56][R6.64], !P0 ;  /* 0x0fc00000060a9fae */ /* 0x0003e2000c101d78 */
[----:B0-----:R-:W-:-:S04]  /*16b50*/  @!P2 LEA R0, P1, R20, R0, 0x1 ;  /* 0x000000001400a211 */ /* 0x001fc800078208ff */
[----:B-1----:R-:W-:-:S05]  /*16b60*/  @!P2 IADD3.X R6, RZ, R8, RZ, P1, !PT ;  /* 0x00000008ff06a210 */ /* 0x002fca0000ffe4ff */
[----:B------:R-:W-:Y:S02]  /*16b70*/  @!P2 IMAD.MOV.U32 R7, RZ, RZ, R6 ;  /* 0x000000ffff07a224 */ /* 0x000fe400078e0006 */
        /* <DEDUP_REMOVED lines=9> */
[----:B------:R-:W-:-:S03]  /*16c10*/  VIADD R0, R25, 0xa0 ;  /* 0x000000a019007836 */ /* 0x000fc60000000000 */
[----:B------:R0:W-:Y:S02]  /*16c20*/  @!P1 LDGSTS.E.BYPASS.LTC128B.128 [R10+0x10c00], desc[UR56][R6.64], !P0 ;  /* 0x10c00000060a9fae */ /* 0x0001e4000c101d78 */
[----:B------:R-:W-:Y:S02]  /*16c30*/  ISETP.GE.AND P1, PT, R0, R3, PT ;  /* 0x000000030000720c */ /* 0x000fe40003f26270 */
[----:B------:R-:W-:Y:S04]  /*16c40*/  SHFL.IDX PT, R0, R2, 0x2, 0x181f ;  /* 0x00581f0002007f89 */ /* 0x000fe800000e0000 */
[----:B0-----:R-:W0:Y:S07]  /*16c50*/  SHFL.IDX PT, R6, R5, 0x2, 0x181f ;  /* 0x00581f0005067f89 */ /* 0x001e2e00000e0000 */
[----:B0-----:R-:W-:-:S05]  /*16c60*/  @!P1 LEA R6, P2, R20, R6, 0x1 ;  /* 0x0000000614069211 */ /* 0x001fca00078408ff */
[----:B------:R-:W-:-:S05]  /*16c70*/  @!P1 IMAD.X R0, RZ, RZ, R0, P2 ;  /* 0x000000ffff009224 */ /* 0x000fca00010e0600 */
[----:B------:R-:W-:Y:S02]  /*16c80*/  @!P1 MOV R7, R0 ;  /* 0x0000000000079202 */ /* 0x000fe40000000f00 */
[----:B------:R0:W1:Y:S04]  /*16c90*/  SHFL.IDX PT, R0, R2, 0x3, 0x181f ;  /* 0x00781f0002007f89 */ /* 0x00006800000e0000 */
[----:B------:R0:W-:Y:S04]  /*16ca0*/  @!P1 LDGSTS.E.BYPASS.LTC128B.128 [R10+0x11400], desc[UR56][R6.64], !P0 ;  /* 0x11400000060a9fae */ /* 0x0001e8000c101d78 */
[----:B------:R0:W2:Y:S02]  /*16cb0*/  SHFL.IDX PT, R2, R5, 0x3, 0x181f ;  /* 0x00781f0005027f89 */ /* 0x0000a400000e0000 */
.L_x_759:
[----:B------:R-:W-:Y:S02]  /*16cc0*/  VIADD R25, R25, 0xb0 ;  /* 0x000000b019197836 */ /* 0x000fe40000000000 */
[----:B------:R-:W-:-:S03]  /*16cd0*/  VIADD R8, R16, 0x30800 ;  /* 0x0003080010087836 */ /* 0x000fc60000000000 */
        /* <DEDUP_REMOVED lines=9> */
.L_x_594:
        /* <DEDUP_REMOVED lines=18> */
.L_x_760:
[----:B------:R-:W-:Y:S05]  /*16e90*/  BSYNC B0 ;  /* 0x0000000000007941 */ /* 0x000fea0003800000 */
.L_x_595:
        /* <DEDUP_REMOVED lines=13> */
[----:B----4-:R-:W-:-:S04]  /*16f70*/  VIMNMX R4, R4, R2, PT ;  /* 0x0000000204047248 */ /* 0x010fc80003fe0100 */
[----:B------:R-:W-:-:S04]  /*16f80*/  IADD3 R2, -R4, RZ, RZ ;  /* 0x000000ff04027210 */ /* 0x000fc80007ffe1ff */
[----:B------:R-:W-:-:S05]  /*16f90*/  VIADDMNMX R9, R2, 0x1, R9, !PT ;  /* 0x0000000102097846 */ /* 0x000fca0007800109 */
[----:B------:R-:W-:-:S05]  /*16fa0*/  IMAD.IADD R2, R4, 0x1, R9 ;  /* 0x0000000104027824 */ /* 0x000fca00078e0209 */
[----:B------:R-:W-:-:S04]  /*16fb0*/  LOP3.LUT R2, R2, 0x1, RZ, 0xc0, !PT ;  /* 0x0000000102027812 */ /* 0x000fc800078ec0ff */
[----:B------:R-:W-:-:S13]  /*16fc0*/  ISETP.NE.U32.AND P0, PT, R2, 0x1, PT ;  /* 0x000000010200780c */ /* 0x000fda0003f05070 */
[----:B------:R-:W-:Y:S05]  /*16fd0*/  @P0 BRA `(.L_x_600) ;  /* 0x0000000400dc0947 */ /* 0x000fea0003800000 */
[----:B------:R-:W2:Y:S01]  /*16fe0*/  LDL R3, [R1] ;  /* 0x0000000001037983 */ /* 0x000ea20000100800 */
[----:B------:R-:W-:Y:S01]  /*16ff0*/  VIADD R5, R18, 0x1 ;  /* 0x0000000112057836 */ /* 0x000fe20000000000 */
[----:B------:R-:W-:Y:S04]  /*17000*/  BSSY B1, `(.L_x_601) ;  /* 0x0000070000017945 */ /* 0x000fe80003800000 */
[----:B------:R-:W-:-:S04]  /*17010*/  ISETP.NE.AND P0, PT, R5, 0x2, PT ;  /* 0x000000020500780c */ /* 0x000fc80003f05270 */
[----:B------:R-:W-:Y:S02]  /*17020*/  SEL R10, RZ, 0x1, P0 ;  /* 0x00000001ff0a7807 */ /* 0x000fe40000000000 */
[----:B------:R-:W-:Y:S02]  /*17030*/  SEL R5, R5, RZ, P0 ;  /* 0x000000ff05057207 */ /* 0x000fe40000000000 */
[----:B------:R-:W-:Y:S02]  /*17040*/  LOP3.LUT R10, R28, R10, RZ, 0x3c, !PT ;  /* 0x0000000a1c0a7212 */ /* 0x000fe400078e3cff */
[----:B--2---:R-:W-:-:S13]  /*17050*/  LOP3.LUT P1, RZ, R3, 0x1, RZ, 0xc0, !PT ;  /* 0x0000000103ff7812 */ /* 0x004fda000782c0ff */
[----:B------:R-:W-:Y:S05]  /*17060*/  @!P1 BRA `(.L_x_602) ;  /* 0x0000000400a49947 */ /* 0x000fea0003800000 */
[----:B------:R-:W-:Y:S01]  /*17070*/  ULDC.64 UR4, c[0x0][0x418] ;  /* 0x0001060000047ab9 */ /* 0x000fe20000000a00 */
[----:B------:R-:W-:Y:S01]  /*17080*/  IMAD.MOV.U32 R6, RZ, RZ, R19 ;  /* 0x000000ffff067224 */ /* 0x000fe200078e0013 */
[----:B------:R-:W-:-:S04]  /*17090*/  ISETP.NE.U32.AND P0, PT, RZ, UR4, PT ;  /* 0x00000004ff007c0c */ /* 0x000fc8000bf05070 */
[----:B------:R-:W-:-:S13]  /*170a0*/  ISETP.NE.AND.EX P0, PT, RZ, UR5, PT, P0 ;  /* 0x00000005ff007c0c */ /* 0x000fda000bf05300 */
[----:B------:R-:W-:Y:S05]  /*170b0*/  @!P0 BRA `(.L_x_603) ;  /* 0x0000000000488947 */ /* 0x000fea0003800000 */
[----:B------:R-:W2:Y:S01]  /*170c0*/  LDL R11, [R1+0x8] ;  /* 0x00000800010b7983 */ /* 0x000ea20000100800 */
[----:B------:R-:W0:Y:S01]  /*170d0*/  LDC R7, c[0x0][0x43c] ;  /* 0x00010f00ff077b82 */ /* 0x000e220000000800 */
[----:B------:R-:W-:Y:S01]  /*170e0*/  ULDC.64 UR6, c[0x0][0x428] ;  /* 0x00010a0000067ab9 */ /* 0x000fe20000000a00 */
[----:B0-----:R-:W-:-:S13]  /*170f0*/  ISETP.NE.AND P0, PT, R7, 0x1, PT ;  /* 0x000000010700780c */ /* 0x001fda0003f05270 */
[----:B------:R-:W0:Y:S02]  /*17100*/  @P0 LDC.64 R2, c[0x0][0x440] ;  /* 0x00011000ff020b82 */ /* 0x000e240000000a00 */
[----:B0-----:R-:W-:-:S04]  /*17110*/  @P0 IMAD.HI.U32 R6, R0, R2, RZ ;  /* 0x0000000200060227 */ /* 0x001fc800078e00ff */
[----:B------:R-:W-:Y:S01]  /*17120*/  IMAD.MOV.U32 R2, RZ, RZ, R0 ;  /* 0x000000ffff027224 */ /* 0x000fe200078e0000 */
[----:B------:R-:W-:-:S05]  /*17130*/  @P0 SHF.R.U32.HI R2, RZ, R3, R6 ;  /* 0x00000003ff020219 */ /* 0x000fca0000011606 */
[----:B------:R-:W-:-:S04]  /*17140*/  IMAD.MOV R3, RZ, RZ, -R2 ;  /* 0x000000ffff037224 */ /* 0x000fc800078e0a02 */
[----:B------:R-:W-:Y:S01]  /*17150*/  IMAD R0, R7, R3, R0 ;  /* 0x0000000307007224 */ /* 0x000fe200078e0200 */
[----:B------:R-:W-:-:S03]  /*17160*/  SHF.R.S32.HI R3, RZ, 0x1f, R2 ;  /* 0x0000001fff037819 */ /* 0x000fc60000011402 */
[----:B------:R-:W-:-:S04]  /*17170*/  IMAD.WIDE.U32 R2, R23, UR6, R2 ;  /* 0x0000000617027c25 */ /* 0x000fc8000f8e0002 */
[----:B--2---:R-:W-:-:S04]  /*17180*/  IMAD R6, R11, UR6, RZ ;  /* 0x000000060b067c24 */ /* 0x004fc8000f8e02ff */
[----:B------:R-:W-:-:S04]  /*17190*/  IMAD R6, R23, UR7, R6 ;  /* 0x0000000717067c24 */ /* 0x000fc8000f8e0206 */
[----:B------:R-:W-:Y:S01]  /*171a0*/  IMAD.IADD R3, R6, 0x1, R3 ;  /* 0x0000000106037824 */ /* 0x000fe200078e0203 */
[----:B------:R-:W-:-:S04]  /*171b0*/  LEA R6, P0, R2, UR4, 0x2 ;  /* 0x0000000402067c11 */ /* 0x000fc8000f8010ff */
[----:B------:R-:W-:-:S05]  /*171c0*/  LEA.HI.X R7, R2, UR5, R3, 0x2, P0 ;  /* 0x0000000502077c11 */ /* 0x000fca00080f1403 */
[----:B------:R0:W5:Y:S04]  /*171d0*/  LDG.E R6, desc[UR56][R6.64] ;  /* 0x0000003806067981 */ /* 0x000168000c1e1900 */
.L_x_603:
[----:B------:R-:W-:Y:S01]  /*171e0*/  IMAD R2, R5, 0x8, R16 ;  /* 0x0000000805027824 */ /* 0x000fe200078e0210 */
[----:B------:R-:W-:Y:S01]  /*171f0*/  SHF.L.U32 R3, R10, 0x1f, RZ ;  /* 0x0000001f0a037819 */ /* 0x000fe200000006ff */
[----:B------:R-:W-:Y:S03]  /*17200*/  BSSY B3, `(.L_x_604) ;  /* 0x0000003000037945 */ /* 0x000fe60003800000 */
[----:B------:R-:W1:Y:S02]  /*17210*/  SYNCS.PHASECHK.TRANS64.TRYWAIT P0, [R2+URZ+0x30840], R3 ;  /* 0x03084003020075a7 */ /* 0x000e64000800017f */
[----:B-1----:R-:W-:Y:S05]  /*17220*/  @!P0 BRA `(.L_x_605) ;  /* 0x0000004c00848947 */ /* 0x002fea0003800000 */
.L_x_761:
[----:B------:R-:W-:Y:S05]  /*17230*/  BSYNC B3 ;  /* 0x0000000000037941 */ /* 0x000fea0003800000 */
.L_x_604:
[----:B0-----:R-:W0:Y:S01]  /*17240*/  S2R R7, SR_TID.X ;  /* 0x0000000000077919 */ /* 0x001e220000002100 */
[----:B------:R-:W-:Y:S01]  /*17250*/  BSSY B3, `(.L_x_606) ;  /* 0x000000b000037945 */ /* 0x000fe20003800000 */
[----:B0-----:R-:W-:-:S04]  /*17260*/  LOP3.LUT R7, R7, 0x7f, RZ, 0xc0, !PT ;  /* 0x0000007f07077812 */ /* 0x001fc800078ec0ff */
[----:B------:R-:W-:-:S13]  /*17270*/  ISETP.NE.AND P1, PT, R7, RZ, PT ;  /* 0x000000ff0700720c */ /* 0x000fda0003f25270 */
[----:B------:R-:W-:Y:S05]  /*17280*/  @P1 BRA `(.L_x_607) ;  /* 0x00000000001c1947 */ /* 0x000fea0003800000 */
[----:B------:R-:W0:Y:S01]  /*17290*/  S2R R7, SR_TID.X ;  /* 0x0000000000077919 */ /* 0x000e220000002100 */
[----:B-1----:R-:W-:-:S04]  /*172a0*/  MOV R3, 0x6000 ;  /* 0x0000600000037802 */ /* 0x002fc80000000f00 */
[----:B------:R2:W-:Y:S01]  /*172b0*/  SYNCS.ARRIVE.TRANS64 RZ, [R2+URZ+0x30830], R3 ;  /* 0x0308300302ff79a7 */ /* 0x0005e2000800003f */
[----:B0-----:R-:W-:-:S04]  /*172c0*/  LOP3.LUT R7, R7, 0x1f, RZ, 0xc0, !PT ;  /* 0x0000001f07077812 */ /* 0x001fc800078ec0ff */
[----:B------:R-:W-:-:S13]  /*172d0*/  ISETP.NE.AND P0, PT, R7, RZ, PT ;  /* 0x000000ff0700720c */ /* 0x000fda0003f05270 */
[----:B--2---:R-:W-:Y:S05]  /*172e0*/  @!P0 BRA `(.L_x_607) ;  /* 0x0000000000048947 */ /* 0x004fea0003800000 */
[----:B------:R-:W-:Y:S01]  /*172f0*/  BPT.TRAP 0x1 ;  /* 0x000000040000795c */ /* 0x000fe20000300000 */
.L_x_607:
[----:B------:R-:W-:Y:S05]  /*17300*/  BSYNC B3 ;  /* 0x0000000000037941 */ /* 0x000fea0003800000 */
.L_x_606:
        /* <DEDUP_REMOVED lines=11> */
.L_x_608:
        /* <DEDUP_REMOVED lines=15> */
.L_x_762:
[----:B------:R-:W-:Y:S05]  /*174b0*/  BSYNC B3 ;  /* 0x0000000000037941 */ /* 0x000fea0003800000 */
.L_x_609:
        /* <DEDUP_REMOVED lines=12> */
.L_x_612:
[----:B------:R-:W-:Y:S05]  /*17580*/  BSYNC B3 ;  /* 0x0000000000037941 */ /* 0x000fea0003800000 */
.L_x_611:
        /* <DEDUP_REMOVED lines=11> */
.L_x_613:
        /* <DEDUP_REMOVED lines=12> */
.L_x_602:
[----:B------:R-:W-:Y:S05]  /*17700*/  BSYNC B1 ;  /* 0x0000000000017941 */ /* 0x000fea0003800000 */
.L_x_601:
[----:B------:R-:W2:Y:S01]  /*17710*/  LDL.LU R0, [R1+0x24] ;  /* 0x0000240001007983 */ /* 0x000ea20000300800 */
[----:B------:R-:W-:Y:S01]  /*17720*/  IMAD.MOV.U32 R18, RZ, RZ, R5 ;  /* 0x000000ffff127224 */ /* 0x000fe200078e0005 */
[----:B------:R-:W-:Y:S01]  /*17730*/  MOV R28, R10 ;  /* 0x0000000a001c7202 */ /* 0x000fe20000000f00 */
[----:B--2---:R-:W-:-:S07]  /*17740*/  VIADD R0, R0, 0xfffffffd ;  /* 0xfffffffd00007836 */ /* 0x004fce0000000000 */
.L_x_600:
[----:B------:R-:W-:Y:S05]  /*17750*/  BSYNC B2 ;  /* 0x0000000000027941 */ /* 0x000fea0003800000 */
.L_x_599:
[----:B------:R-:W-:Y:S01]  /*17760*/  VIADD R9, R9, 0xfffffffe ;  /* 0xfffffffe09097836 */ /* 0x000fe20000000000 */
[----:B------:R-:W-:-:S04]  /*17770*/  LOP3.LUT R4, RZ, R4, RZ, 0x33, !PT ;  /* 0x00000004ff047212 */ /* 0x000fc800078e33ff */
[----:B------:R-:W-:-:S13]  /*17780*/  ISETP.NE.AND P0, PT, R9, R4, PT ;  /* 0x000000040900720c */ /* 0x000fda0003f05270 */
[----:B------:R-:W-:Y:S05]  /*17790*/  @!P0 BRA `(.L_x_598) ;  /* 0x0000000c00a88947 */ /* 0x000fea0003800000 */
[----:B------:R-:W-:-:S07]  /*177a0*/  IMAD.MOV.U32 R4, RZ, RZ, R19 ;  /* 0x000000ffff047224 */ /* 0x000fce00078e0013 */
.L_x_640:
        /* <DEDUP_REMOVED lines=33> */
.L_x_616:
[----:B------:R-:W-:Y:S01]  /*179c0*/  LEA R2, R6, R16, 0x3 ;  /* 0x0000001006027211 */ /* 0x000fe200078e18ff */
[----:B------:R-:W-:Y:S01]  /*179d0*/  BSSY B2, `(.L_x_617) ;  /* 0x0000004000027945 */ /* 0x000fe20003800000 */
[----:B------:R-:W-:-:S04]  /*179e0*/  SHF.L.U32 R3, R7, 0x1f, RZ ;  /* 0x0000001f07037819 */ /* 0x000fc800000006ff */
[----:B------:R-:W1:Y:S02]  /*179f0*/  SYNCS.PHASECHK.TRANS64.TRYWAIT P0, [R2+URZ+0x30840], R3 ;  /* 0x03084003020075a7 */ /* 0x000e64000800017f */
[----:B-1----:R-:W-:Y:S05]  /*17a00*/  @!P0 BRA `(.L_x_618) ;  /* 0x0000004400b48947 */ /* 0x002fea0003800000 */
.L_x_763:
[----:B------:R-:W-:Y:S05]  /*17a10*/  BSYNC B2 ;  /* 0x0000000000027941 */ /* 0x000fea0003800000 */
.L_x_617:
        /* <DEDUP_REMOVED lines=12> */
.L_x_620:
[----:B------:R-:W-:Y:S05]  /*17ae0*/  BSYNC B2 ;  /* 0x0000000000027941 */ /* 0x000fea0003800000 */
.L_x_619:
        /* <DEDUP_REMOVED lines=11> */
.L_x_621:
        /* <DEDUP_REMOVED lines=15> */
.L_x_764:
[----:B------:R-:W-:Y:S05]  /*17c90*/  BSYNC B2 ;  /* 0x0000000000027941 */ /* 0x000fea0003800000 */
.L_x_622:
[----:B------:R-:W-:Y:S01]  /*17ca0*/  BSSY B2, `(.L_x_624) ;  /* 0x000000b000027945 */ /* 0x000fe20003800000 */
[----:B------:R-:W-:Y:S02]  /*17cb0*/  IMAD.MOV.U32 R2, RZ, RZ, 0x0 ;  /* 0x00000000ff027424 */ /* 0x000fe400078e00ff */
[----:B------:R-:W-:Y:S01]  /*17cc0*/  IMAD.MOV.U32 R3, RZ, RZ, 0x14f00000 ;  /* 0x14f00000ff037424 */ /* 0x000fe200078e00ff */
[----:B------:R-:W-:Y:S06]  /*17cd0*/  @P1 BRA `(.L_x_625) ;  /* 0x00000000001c1947 */ /* 0x000fec0003800000 */
[----:B------:R-:W1:Y:S02]  /*17ce0*/  S2R R11, SR_TID.X ;  /* 0x00000000000b7919 */ /* 0x000e640000002100 */
[----:B-1----:R-:W-:Y:S02]  /*17cf0*/  LOP3.LUT R12, R11, 0x1f, RZ, 0xc0, !PT ;  /* 0x0000001f0b0c7812 */ /* 0x002fe400078ec0ff */
[----:B------:R-:W-:Y:S02]  /*17d00*/  MOV R11, 0x6000 ;  /* 0x00006000000b7802 */ /* 0x000fe40000000f00 */
[----:B------:R-:W-:Y:S02]  /*17d10*/  ISETP.NE.AND P0, PT, R12, RZ, PT ;  /* 0x000000ff0c00720c */ /* 0x000fe40003f05270 */
[----:B------:R1:W-:Y:S11]  /*17d20*/  SYNCS.ARRIVE.TRANS64 RZ, [R10+URZ+0x50], R11 ;  /* 0x0000500b0aff79a7 */ /* 0x0003f6000800003f */
[----:B-1----:R-:W-:Y:S05]  /*17d30*/  @!P0 BRA `(.L_x_625) ;  /* 0x0000000000048947 */ /* 0x002fea0003800000 */
[----:B------:R-:W-:Y:S01]  /*17d40*/  BPT.TRAP 0x1 ;  /* 0x000000040000795c */ /* 0x000fe20000300000 */
.L_x_625:
[----:B------:R-:W-:Y:S05]  /*17d50*/  BSYNC B2 ;  /* 0x0000000000027941 */ /* 0x000fea0003800000 */
.L_x_624:
        /* <DEDUP_REMOVED lines=10> */
.L_x_626:
        /* <DEDUP_REMOVED lines=12> */
.L_x_615:
[----:B------:R-:W-:Y:S05]  /*17ec0*/  BSYNC B1 ;  /* 0x0000000000017941 */ /* 0x000fea0003800000 */
.L_x_614:
        /* <DEDUP_REMOVED lines=20> */
[----:B0-----:R-:W-:Y:S01]  /*18010*/  @P0 IMAD.HI.U32 R4, R9, R2, RZ ;  /* 0x0000000209040227 */ /* 0x001fe200078e00ff */
[----:B------:R-:W-:-:S04]  /*18020*/  MOV R2, R9 ;  /* 0x0000000900027202 */ /* 0x000fc80000000f00 */
        /* <DEDUP_REMOVED lines=11> */
.L_x_629:
[----:B------:R-:W-:Y:S01]  /*180e0*/  IMAD R2, R18, 0x8, R16 ;  /* 0x0000000812027824 */ /* 0x000fe200078e0210 */
[----:B------:R-:W-:Y:S01]  /*180f0*/  SHF.L.U32 R3, R28, 0x1f, RZ ;  /* 0x0000001f1c037819 */ /* 0x000fe200000006ff */
[----:B------:R-:W-:Y:S03]  /*18100*/  BSSY B2, `(.L_x_630) ;  /* 0x0000003000027945 */ /* 0x000fe60003800000 */
[----:B------:R-:W1:Y:S02]  /*18110*/  SYNCS.PHASECHK.TRANS64.TRYWAIT P0, [R2+URZ+0x30840], R3 ;  /* 0x03084003020075a7 */ /* 0x000e64000800017f */
[----:B-1----:R-:W-:Y:S05]  /*18120*/  @!P0 BRA `(.L_x_631) ;  /* 0x0000004000148947 */ /* 0x002fea0003800000 */
.L_x_765:
[----:B------:R-:W-:Y:S05]  /*18130*/  BSYNC B2 ;  /* 0x0000000000027941 */ /* 0x000fea0003800000 */
.L_x_630:
        /* <DEDUP_REMOVED lines=12> */
.L_x_633:
[----:B------:R-:W-:Y:S05]  /*18200*/  BSYNC B2 ;  /* 0x0000000000027941 */ /* 0x000fea0003800000 */
.L_x_632:
[----:B-1----:R-:W-:Y:S01]  /*18210*/  IMAD.MOV.U32 R2, RZ, RZ, RZ ;  /* 0x000000ffff027224 */ /* 0x002fe200078e00ff */
[----:B------:R-:W-:Y:S01]  /*18220*/  UIADD3 UR4, UP0, UR38, 0x370, URZ ;  /* 0x0000037026047890 */ /* 0x000fe2000ff1e03f */
[C---:B------:R-:W-:Y:S01]  /*18230*/  IMAD R5, R18.reuse, 0x8, R8 ;  /* 0x0000000812057824 */ /* 0x040fe200078e0208 */
[----:B------:R-:W-:Y:S01]  /*18240*/  PLOP3.LUT P0, PT, PT, PT, PT, 0x80, 0x0 ;  /* 0x000000000000781c */ /* 0x000fe20003f0f070 */
[----:B------:R-:W-:Y:S01]  /*18250*/  IMAD R3, R18, 0x6000, R16 ;  /* 0x0000600012037824 */ /* 0x000fe200078e0210 */
[----:B------:R-:W-:Y:S01]  /*18260*/  R2UR UR10, R2 ;  /* 0x00000000020a72ca */ /* 0x000fe200000e0000 */
[----:B------:R-:W-:Y:S01]  /*18270*/  IMAD R11, R10, 0xc0, R26 ;  /* 0x000000c00a0b7824 */ /* 0x000fe200078e021a */
[----:B------:R-:W-:Y:S01]  /*18280*/  IADD3 R5, R5, 0x30, RZ ;  /* 0x0000003005057810 */ /* 0x000fe20007ffe0ff */
[----:B------:R-:W-:Y:S01]  /*18290*/  VIADD R3, R3, 0x12400 ;  /* 0x0001240003037836 */ /* 0x000fe20000000000 */
[----:B------:R-:W-:Y:S01]  /*182a0*/  UIADD3.X UR5, URZ, UR39, URZ, UP0, !UPT ;  /* 0x000000273f057290 */ /* 0x000fe200087fe43f */
[----:B------:R-:W-:Y:S01]  /*182b0*/  UMOV UR6, 0x0 ;  /* 0x0000000000067882 */ /* 0x000fe20000000000 */
[----:B------:R-:W-:-:S10]  /*182c0*/  UMOV UR7, 0x14f00000 ;  /* 0x14f0000000077882 */ /* 0x000fd40000000000 */
.L_x_634:
        /* <DEDUP_REMOVED lines=15> */
.L_x_766:
[----:B------:R-:W-:Y:S05]  /*183c0*/  BSYNC B2 ;  /* 0x0000000000027941 */ /* 0x000fea0003800000 */
.L_x_635:
        /* <DEDUP_REMOVED lines=11> */
.L_x_638:
[----:B------:R-:W-:Y:S05]  /*18480*/  BSYNC B2 ;  /* 0x0000000000027941 */ /* 0x000fea0003800000 */
.L_x_637:
        /* <DEDUP_REMOVED lines=10> */
.L_x_639:
        /* <DEDUP_REMOVED lines=10> */
[----:B------:R-:W-:Y:S01]  /*185d0*/  IMAD.MOV.U32 R22, RZ, RZ, R10 ;  /* 0x000000ffff167224 */ /* 0x000fe200078e000a */
[----:B------:R-:W-:-:S07]  /*185e0*/  MOV R19, R4 ;  /* 0x0000000400137202 */ /* 0x000fce0000000f00 */
.L_x_628:
[----:B------:R-:W-:Y:S05]  /*185f0*/  BSYNC B1 ;  /* 0x0000000000017941 */ /* 0x000fea0003800000 */
.L_x_627:
[----:B------:R-:W2:Y:S01]  /*18600*/  LDL R2, [R1+0xc] ;  /* 0x00000c0001027983 */ /* 0x000ea20000100800 */
[----:B------:R-:W-:Y:S01]  /*18610*/  VIADD R0, R0, 0xfffffffe ;  /* 0xfffffffe00007836 */ /* 0x000fe20000000000 */
[----:B--2---:R-:W-:-:S13]  /*18620*/  ISETP.GT.AND P0, PT, R9, R2, PT ;  /* 0x000000020900720c */ /* 0x004fda0003f04270 */
[----:B------:R-:W-:Y:S05]  /*18630*/  @P0 BRA `(.L_x_640) ;  /* 0xfffffff0005c0947 */ /* 0x000fea000383ffff */
.L_x_598:
[----:B------:R-:W-:Y:S05]  /*18640*/  BSYNC B0 ;  /* 0x0000000000007941 */ /* 0x000fea0003800000 */
.L_x_597:
        /* <DEDUP_REMOVED lines=17> */
.L_x_642:
[----:B------:R-:W-:Y:S05]  /*18760*/  BSYNC B0 ;  /* 0x0000000000007941 */ /* 0x000fea0003800000 */
.L_x_641:
[----:B------:R-:W2:Y:S01]  /*18770*/  LDL R0, [R1] ;  /* 0x0000000001007983 */ /* 0x000ea20000100800 */
[----:B------:R-:W-:Y:S01]  /*18780*/  BSSY B0, `(.L_x_643) ;  /* 0x0000028000007945 */ /* 0x000fe20003800000 */
[----:B--2---:R-:W-:-:S13]  /*18790*/  LOP3.LUT P0, RZ, R0, 0x1, RZ, 0xc0, !PT ;  /* 0x0000000100ff7812 */ /* 0x004fda000780c0ff */
[----:B------:R-:W-:Y:S05]  /*187a0*/  @!P0 BRA `(.L_x_644) ;  /* 0x0000000000948947 */ /* 0x000fea0003800000 */
[----:B------:R-:W-:Y:S01]  /*187b0*/  IMAD R3, R18, 0x8, R16 ;  /* 0x0000000812037824 */ /* 0x000fe200078e0210 */
[----:B------:R-:W-:Y:S01]  /*187c0*/  SHF.L.U32 R0, R28, 0x1f, RZ ;  /* 0x0000001f1c007819 */ /* 0x000fe200000006ff */
[----:B------:R-:W-:Y:S01]  /*187d0*/  BSSY B1, `(.L_x_645) ;  /* 0x0000004000017945 */ /* 0x000fe20003800000 */
[----:B------:R-:W-:Y:S02]  /*187e0*/  ISETP.NE.AND P1, PT, R6, RZ, PT ;  /* 0x000000ff0600720c */ /* 0x000fe40003f25270 */
[----:B------:R-:W0:Y:S02]  /*187f0*/  SYNCS.PHASECHK.TRANS64.TRYWAIT P0, [R3+URZ+0x30860], R0 ;  /* 0x03086000030075a7 */ /* 0x000e24000800017f */
[----:B0-----:R-:W-:Y:S09]  /*18800*/  @!P0 BRA `(.L_x_646) ;  /* 0x0000003800848947 */ /* 0x001ff20003800000 */
.L_x_767:
[----:B------:R-:W-:Y:S05]  /*18810*/  BSYNC B1 ;  /* 0x0000000000017941 */ /* 0x000fea0003800000 */
.L_x_645:
[----:B------:R-:W-:Y:S04]  /*18820*/  BSSY B1, `(.L_x_647) ;  /* 0x0000009000017945 */ /* 0x000fe80003800000 */
        /* <DEDUP_REMOVED lines=8> */
.L_x_648:
[----:B------:R-:W-:Y:S05]  /*188b0*/  BSYNC B1 ;  /* 0x0000000000017941 */ /* 0x000fea0003800000 */
.L_x_647:
        /* <DEDUP_REMOVED lines=10> */
.L_x_649:
        /* <DEDUP_REMOVED lines=10> */
.L_x_644:
[----:B------:R-:W-:Y:S05]  /*18a00*/  BSYNC B0 ;  /* 0x0000000000007941 */ /* 0x000fea0003800000 */
.L_x_643:
[----:B------:R-:W-:-:S05]  /*18a10*/  VIADD R18, R18, 0x1 ;  /* 0x0000000112127836 */ /* 0x000fca0000000000 */
[----:B------:R-:W-:-:S04]  /*18a20*/  ISETP.NE.AND P0, PT, R18, 0x2, PT ;  /* 0x000000021200780c */ /* 0x000fc80003f05270 */
[----:B------:R-:W-:Y:S02]  /*18a30*/  SEL R3, RZ, 0x1, P0 ;  /* 0x00000001ff037807 */ /* 0x000fe40000000000 */
[----:B------:R-:W-:Y:S02]  /*18a40*/  SEL R18, R18, RZ, P0 ;  /* 0x000000ff12127207 */ /* 0x000fe40000000000 */
[----:B------:R-:W-:-:S07]  /*18a50*/  LOP3.LUT R28, R28, R3, RZ, 0x3c, !PT ;  /* 0x000000031c1c7212 */ /* 0x000fce00078e3cff */
.L_x_579:
[----:B------:R-:W-:Y:S05]  /*18a60*/  BSYNC B7 ;  /* 0x0000000000077941 */ /* 0x000fea0003800000 */
.L_x_577:
[----:B------:R-:W3:Y:S02]  /*18a70*/  LDL R0, [R1] ;  /* 0x0000000001007983 */ /* 0x000ee40000100800 */
[----:B---3--:R-:W-:-:S13]  /*18a80*/  LOP3.LUT P0, RZ, R0, 0x2, RZ, 0xc0, !PT ;  /* 0x0000000200ff7812 */ /* 0x008fda000780c0ff */
[----:B------:R-:W-:Y:S05]  /*18a90*/  @!P0 BRA `(.L_x_650) ;  /* 0x0000000000248947 */ /* 0x000fea0003800000 */
[----:B------:R-:W-:Y:S05]  /*18aa0*/  WARPSYNC.ALL ;  /* 0x0000000000007948 */ /* 0x000fea0003800000 */
[----:B------:R-:W3:Y:S08]  /*18ab0*/  S2UR UR5, SR_CgaCtaId ;  /* 0x00000000000579c3 */ /* 0x000ef00000008800 */
[----:B------:R-:W-:Y:S06]  /*18ac0*/  BAR.SYNC.DEFER_BLOCKING 0x5, 0x200 ;  /* 0x0148000000007b1d */ /* 0x000fec0000010000 */
[----:B------:R-:W-:-:S02]  /*18ad0*/  UMOV UR4, 0x400 ;  /* 0x0000040000047882 */ /* 0x000fc40000000000 */
[----:B---3--:R-:W-:-:S06]  /*18ae0*/  ULEA UR4, UR5, UR4, 0x18 ;  /* 0x0000000405047291 */ /* 0x008fcc000f8ec03f */
[----:B------:R-:W-:-:S05]  /*18af0*/  IMAD.U32 R16, RZ, RZ, UR4 ;  /* 0x00000004ff107e24 */ /* 0x000fca000f8e00ff */
[----:B------:R3:W4:Y:S01]  /*18b00*/  LDS.128 R24, [R16+0x308d0] ;  /* 0x0308d00010187984 */ /* 0x0007220000000c00 */
[----:B------:R-:W-:Y:S06]  /*18b10*/  BAR.ARV 0x4, 0x200 ;  /* 0x0108000000007b1d */ /* 0x000fec0000002000 */
[----:B------:R-:W-:Y:S05]  /*18b20*/  BRA `(.L_x_651) ;  /* 0x0000000800d07947 */ /* 0x000fea0003800000 */
.L_x_650:
[----:B------:R-:W1:Y:S01]  /*18b30*/  S2R R0, SR_TID.X ;  /* 0x0000000000007919 */ /* 0x000e620000002100 */
[----:B------:R-:W-:Y:S01]  /*18b40*/  UMOV UR4, 0xffffffff ;  /* 0xffffffff00047882 */ /* 0x000fe20000000000 */
[----:B-1----:R-:W-:-:S04]  /*18b50*/  LOP3.LUT R9, R0, 0x1f, RZ, 0xc0, !PT ;  /* 0x0000001f00097812 */ /* 0x002fc800078ec0ff */
[----:B------:R-:W-:Y:S01]  /*18b60*/  ISETP.NE.AND P0, PT, R9, 0x1f, PT ;  /* 0x0000001f0900780c */ /* 0x000fe20003f05270 */
[----:B------:R-:W-:-:S12]  /*18b70*/  BRA.DIV UR4, `(.L_x_652) ;  /* 0x0000003604bc7947 */ /* 0x000fd8000b800000 */
[----:B------:R-:W-:Y:S01]  /*18b80*/  IADD3 R7, R27, R9, RZ ;  /* 0x000000091b077210 */ /* 0x000fe20007ffe0ff */
[----:B------:R-:W-:-:S03]  /*18b90*/  ULDC UR4, c[0x0][0xc3c] ;  /* 0x00030f0000047ab9 */ /* 0x000fc60000000800 */
[----:B------:R-:W-:-:S13]  /*18ba0*/  ISETP.GE.OR P1, PT, R7, UR4, !P0 ;  /* 0x0000000407007c0c */ /* 0x000fda000c726670 */
[----:B------:R-:W1:Y:S08]  /*18bb0*/  @!P1 LDC.64 R2, c[0x0][0xc80] ;  /* 0x00032000ff029b82 */ /* 0x000e700000000a00 */
[----:B--2---:R-:W2:Y:S01]  /*18bc0*/  @!P1 LDC.64 R4, c[0x0][0xc78] ;  /* 0x00031e00ff049b82 */ /* 0x004ea20000000a00 */
[----:B-1----:R-:W-:-:S05]  /*18bd0*/  @!P1 IMAD.WIDE R2, R7, 0x4, R2 ;  /* 0x0000000407029825 */ /* 0x002fca00078e0202 */
[----:B------:R2:W3:Y:S02]  /*18be0*/  @!P1 LDG.E R8, desc[UR56][R2.64] ;  /* 0x0000003802089981 */ /* 0x0004e4000c1e1900 */
[----:B--2---:R-:W-:-:S05]  /*18bf0*/  @!P1 IMAD.WIDE R2, R7, 0x4, R4 ;  /* 0x0000000407029825 */ /* 0x004fca00078e0204 */
[----:B------:R-:W2:Y:S01]  /*18c00*/  @!P1 LDG.E R5, desc[UR56][R2.64] ;  /* 0x0000003802059981 */ /* 0x000ea2000c1e1900 */
[----:B------:R-:W-:Y:S01]  /*18c10*/  IMAD.MOV.U32 R7, RZ, RZ, RZ ;  /* 0x000000ffff077224 */ /* 0x000fe200078e00ff */
[C---:B------:R-:W-:Y:S01]  /*18c20*/  ISETP.GE.U32.AND P2, PT, R9.reuse, 0x2, PT ;  /* 0x000000020900780c */ /* 0x040fe20003f46070 */
[----:B------:R-:W-:Y:S01]  /*18c30*/  IMAD.MOV.U32 R4, RZ, RZ, RZ ;  /* 0x000000ffff047224 */ /* 0x000fe200078e00ff */
[C---:B------:R-:W-:Y:S01]  /*18c40*/  ISETP.GE.U32.AND P3, PT, R9.reuse, 0x4, PT ;  /* 0x000000040900780c */ /* 0x040fe20003f66070 */
[----:B------:R-:W-:Y:S01]  /*18c50*/  SHFL.IDX PT, R0, R24, RZ, 0x1f ;  /* 0x00001fff18007589 */ /* 0x000fe200000e0000 */
[C---:B------:R-:W-:Y:S02]  /*18c60*/  ISETP.GE.U32.AND P4, PT, R9.reuse, 0x8, PT ;  /* 0x000000080900780c */ /* 0x040fe40003f86070 */
[----:B------:R-:W-:Y:S01]  /*18c70*/  ISETP.GE.U32.AND P5, PT, R9, 0x10, PT ;  /* 0x000000100900780c */ /* 0x000fe20003fa6070 */
[----:B------:R1:W-:Y:S02]  /*18c80*/  SHFL.IDX PT, R6, R24, 0x1, 0x1f ;  /* 0x00201f0018067f89 */ /* 0x0003e400000e0000 */
[----:B-1----:R-:W-:-:S02]  /*18c90*/  IMAD.MOV.U32 R24, RZ, RZ, RZ ;  /* 0x000000ffff187224 */ /* 0x002fc400078e00ff */
[----:B---3--:R-:W-:Y:S02]  /*18ca0*/  @!P1 IMAD.MOV.U32 R7, RZ, RZ, R8 ;  /* 0x000000ffff079224 */ /* 0x008fe400078e0008 */
[----:B--2---:R-:W-:Y:S01]  /*18cb0*/  @!P1 IMAD.MOV.U32 R4, RZ, RZ, R5 ;  /* 0x000000ffff049224 */ /* 0x004fe200078e0005 */
[----:B------:R-:W-:-:S03]  /*18cc0*/  ISETP.NE.AND P1, PT, R9, RZ, PT ;  /* 0x000000ff0900720c */ /* 0x000fc60003f25270 */
[----:B0-----:R-:W-:-:S05]  /*18cd0*/  IMAD R13, R4, R7, RZ ;  /* 0x00000007040d7224 */ /* 0x001fca00078e02ff */
        /* <DEDUP_REMOVED lines=15> */
[----:B------:R0:W1:Y:S02]  /*18dd0*/  SHFL.IDX PT, R14, R3, 0x1f, 0x1f ;  /* 0x03e01f00030e7f89 */ /* 0x00006400000e0000 */
.L_x_777:
[----:B------:R-:W-:Y:S02]  /*18de0*/  ULDC UR4, c[0x0][0xc38] ;  /* 0x00030e0000047ab9 */ /* 0x000fe40000000800 */
[----:B------:R-:W-:-:S04]  /*18df0*/  IMAD.U32 R2, RZ, RZ, UR4 ;  /* 0x00000004ff027e24 */ /* 0x000fc8000f8e00ff */
[----:B-1----:R-:W-:-:S04]  /*18e00*/  IMAD R5, R14, R2, RZ ;  /* 0x000000020e057224 */ /* 0x002fc800078e02ff */
[----:B------:R-:W-:-:S05]  /*18e10*/  IMAD.IADD R6, R6, 0x1, R5 ;  /* 0x0000000106067824 */ /* 0x000fca00078e0205 */
[----:B------:R-:W-:-:S13]  /*18e20*/  ISETP.GT.AND P6, PT, R6, R0, PT ;  /* 0x000000000600720c */ /* 0x000fda0003fc4270 */
[----:B------:R-:W-:Y:S05]  /*18e30*/  @P6 BRA `(.L_x_653) ;  /* 0x0000000000a46947 */ /* 0x000fea0003800000 */
.L_x_656:
[----:B------:R-:W1:Y:S01]  /*18e40*/  LDC R2, c[0x0][0xc3c] ;  /* 0x00030f00ff027b82 */ /* 0x000e620000000800 */
[----:B------:R-:W-:-:S05]  /*18e50*/  VIADD R27, R27, 0x1f ;  /* 0x0000001f1b1b7836 */ /* 0x000fca0000000000 */
        /* <DEDUP_REMOVED lines=11> */
[----:B-1----:R-:W-:Y:S01]  /*18f10*/  @!P6 IMAD.WIDE R2, R9, 0x4, R4 ;  /* 0x000000040902e825 */ /* 0x002fe200078e0204 */
[----:B------:R-:W-:-:S06]  /*18f20*/  MOV R4, RZ ;  /* 0x000000ff00047202 */ /* 0x000fcc0000000f00 */
        /* <DEDUP_REMOVED lines=19> */
[----:B------:R0:W1:Y:S02]  /*19060*/  SHFL.IDX PT, R14, R3, 0x1f, 0x1f ;  /* 0x03e01f00030e7f89 */ /* 0x00006400000e0000 */
.L_x_785:
[----:B------:R-:W-:Y:S02]  /*19070*/  ULDC UR4, c[0x0][0xc38] ;  /* 0x00030e0000047ab9 */ /* 0x000fe40000000800 */
[----:B------:R-:W-:-:S04]  /*19080*/  IMAD.U32 R2, RZ, RZ, UR4 ;  /* 0x00000004ff027e24 */ /* 0x000fc8000f8e00ff */
[----:B-1----:R-:W-:-:S04]  /*19090*/  IMAD R5, R14, R2, RZ ;  /* 0x000000020e057224 */ /* 0x002fc800078e02ff */
[----:B------:R-:W-:-:S05]  /*190a0*/  IMAD.IADD R6, R5, 0x1, R6 ;  /* 0x0000000105067824 */ /* 0x000fca00078e0206 */
[----:B------:R-:W-:-:S13]  /*190b0*/  ISETP.GT.AND P6, PT, R6, R0, PT ;  /* 0x000000000600720c */ /* 0x000fda0003fc4270 */
[----:B------:R-:W-:Y:S05]  /*190c0*/  @!P6 BRA `(.L_x_656) ;  /* 0xfffffffc005ce947 */ /* 0x000fea000383ffff */
.L_x_653:
[----:B------:R-:W-:Y:S01]  /*190d0*/  IADD3 R6, -R5, R6, RZ ;  /* 0x0000000605067210 */ /* 0x000fe20007ffe1ff */
[----:B------:R-:W-:-:S04]  /*190e0*/  UMOV UR4, 0xffffffff ;  /* 0xffffffff00047882 */ /* 0x000fc80000000000 */
[----:B------:R-:W-:-:S05]  /*190f0*/  IMAD R5, R3, R2, R6 ;  /* 0x0000000203057224 */ /* 0x000fca00078e0206 */
[----:B------:R-:W-:Y:S01]  /*19100*/  ISETP.GT.AND P6, PT, R5, R0, PT ;  /* 0x000000000500720c */ /* 0x000fe20003fc4270 */
[----:B------:R-:W-:-:S12]  /*19110*/  BRA.DIV UR4, `(.L_x_657) ;  /* 0x0000003a04487947 */ /* 0x000fd8000b800000 */
[----:B------:R-:W-:-:S04]  /*19120*/  VOTE.ANY R8, PT, !P6 ;  /* 0x0000000000087806 */ /* 0x000fc800070e0100 */
[----:B------:R-:W1:Y:S02]  /*19130*/  POPC R5, R8 ;  /* 0x0000000800057309 */ /* 0x000e640000000000 */
[----:B-1----:R1:W2:Y:S04]  /*19140*/  SHFL.IDX PT, R7, R7, R5, 0x1f ;  /* 0x00001f0507077589 */ /* 0x0022a800000e0000 */
[----:B------:R1:W3:Y:S02]  /*19150*/  SHFL.IDX PT, R4, R4, R5, 0x1f ;  /* 0x00001f0504047589 */ /* 0x0002e400000e0000 */
.L_x_790:
[----:B------:R-:W-:-:S13]  /*19160*/  ISETP.NE.AND P0, PT, R8, RZ, PT ;  /* 0x000000ff0800720c */ /* 0x000fda0003f05270 */
[----:B------:R-:W-:Y:S05]  /*19170*/  @!P0 BRA `(.L_x_658) ;  /* 0x0000000000108947 */ /* 0x000fea0003800000 */
[----:B------:R-:W-:Y:S01]  /*19180*/  UMOV UR4, 0xffffffff ;  /* 0xffffffff00047882 */ /* 0x000fe20000000000 */
[----:B------:R-:W-:Y:S02]  /*19190*/  VIADD R12, R5, 0xffffffff ;  /* 0xffffffff050c7836 */ /* 0x000fe40000000000 */
[----:B------:R-:W-:Y:S05]  /*191a0*/  BRA.DIV UR4, `(.L_x_659) ;  /* 0x0000003a04807947 */ /* 0x000fea000b800000 */
[----:B------:R4:W0:Y:S02]  /*191b0*/  SHFL.IDX PT, R24, R3, R12, 0x1f ;  /* 0x00001f0c03187589 */ /* 0x00082400000e0000 */
.L_x_658:
        /* <DEDUP_REMOVED lines=20> */
[----:B------:R-:W-:Y:S01]  /*19300*/  ISETP.GT.U32.AND P1, PT, R8, R11, PT ;  /* 0x0000000b0800720c */ /* 0x000fe20003f24070 */
[----:B0-----:R-:W-:Y:S02]  /*19310*/  VIADD R10, R2, 0xffffffe ;  /* 0x0ffffffe020a7836 */ /* 0x001fe40000000000 */
[----:B------:R-:W-:Y:S02]  /*19320*/  IMAD.MOV.U32 R2, RZ, RZ, RZ ;  /* 0x000000ffff027224 */ /* 0x000fe400078e00ff */
[----:B------:R-:W0:Y:S08]  /*19330*/  F2I.FTZ.U32.TRUNC.NTZ R3, R10 ;  /* 0x0000000a00037305 */ /* 0x000e30000021f000 */
[----:B------:R-:W-:Y:S01]  /*19340*/  @!P1 IADD3 R11, R11, -R8, RZ ;  /* 0x800000080b0b9210 */ /* 0x000fe20007ffe0ff */
[----:B------:R-:W-:Y:S01]  /*19350*/  @!P1 VIADD R9, R9, 0x1 ;  /* 0x0000000109099836 */ /* 0x000fe20000000000 */
[----:B------:R-:W-:-:S02]  /*19360*/  ISETP.NE.AND P1, PT, R7, RZ, PT ;  /* 0x000000ff0700720c */ /* 0x000fc40003f25270 */
[----:B------:R-:W-:Y:S02]  /*19370*/  ISETP.GE.U32.AND P0, PT, R11, R8, PT ;  /* 0x000000080b00720c */ /* 0x000fe40003f06070 */
[----:B------:R-:W-:Y:S01]  /*19380*/  IABS R8, R4 ;  /* 0x0000000400087213 */ /* 0x000fe20000000000 */
[----:B0-----:R-:W-:-:S04]  /*19390*/  IMAD.MOV R11, RZ, RZ, -R3 ;  /* 0x000000ffff0b7224 */ /* 0x001fc800078e0a03 */
[----:B------:R-:W-:Y:S02]  /*193a0*/  IMAD.MOV R8, RZ, RZ, -R8 ;  /* 0x000000ffff087224 */ /* 0x000fe400078e0a08 */
[----:B------:R-:W-:-:S04]  /*193b0*/  IMAD R11, R11, R6, RZ ;  /* 0x000000060b0b7224 */ /* 0x000fc800078e02ff */
[----:B------:R-:W-:Y:S02]  /*193c0*/  @P0 VIADD R9, R9, 0x1 ;  /* 0x0000000109090836 */ /* 0x000fe40000000000 */
[----:B------:R-:W-:Y:S01]  /*193d0*/  IMAD.HI.U32 R2, R3, R11, R2 ;  /* 0x0000000b03027227 */ /* 0x000fe200078e0002 */
[----:B------:R-:W-:-:S04]  /*193e0*/  LOP3.LUT R3, R0, R7, RZ, 0x3c, !PT ;  /* 0x0000000700037212 */ /* 0x000fc800078e3cff */
[----:B------:R-:W-:-:S13]  /*193f0*/  ISETP.GE.AND P2, PT, R3, RZ, PT ;  /* 0x000000ff0300720c */ /* 0x000fda0003f46270 */
[----:B------:R-:W-:Y:S01]  /*19400*/  @!P2 IMAD.MOV R9, RZ, RZ, -R9 ;  /* 0x000000ffff09a224 */ /* 0x000fe200078e0a09 */
[----:B------:R-:W-:-:S04]  /*19410*/  @!P1 LOP3.LUT R9, RZ, R7, RZ, 0x33, !PT ;  /* 0x00000007ff099212 */ /* 0x000fc800078e33ff */
[-C--:B------:R-:W-:Y:S01]  /*19420*/  IABS R3, R9.reuse ;  /* 0x0000000900037213 */ /* 0x080fe20000000000 */
[----:B------:R-:W-:-:S04]  /*19430*/  IMAD R7, R7, R9, RZ ;  /* 0x0000000907077224 */ /* 0x000fc800078e02ff */
[----:B------:R-:W-:-:S04]  /*19440*/  IMAD.HI.U32 R2, R2, R3, RZ ;  /* 0x0000000302027227 */ /* 0x000fc800078e00ff */
[----:B------:R-:W-:Y:S02]  /*19450*/  IMAD R3, R2, R8, R3 ;  /* 0x0000000802037224 */ /* 0x000fe400078e0203 */
[----:B------:R-:W-:-:S03]  /*19460*/  IMAD.IADD R25, R0, 0x1, -R7 ;  /* 0x0000000100197824 */ /* 0x000fc600078e0a07 */
[----:B------:R-:W-:-:S13]  /*19470*/  ISETP.GT.U32.AND P1, PT, R6, R3, PT ;  /* 0x000000030600720c */ /* 0x000fda0003f24070 */
[----:B------:R-:W-:Y:S01]  /*19480*/  @!P1 IMAD.IADD R3, R3, 0x1, -R6 ;  /* 0x0000000103039824 */ /* 0x000fe200078e0a06 */
[----:B------:R-:W-:Y:S02]  /*19490*/  @!P1 IADD3 R2, R2, 0x1, RZ ;  /* 0x0000000102029810 */ /* 0x000fe40007ffe0ff */
[----:B------:R-:W-:Y:S02]  /*194a0*/  ISETP.NE.AND P1, PT, R4, RZ, PT ;  /* 0x000000ff0400720c */ /* 0x000fe40003f25270 */
[----:B------:R-:W-:Y:S02]  /*194b0*/  ISETP.GE.U32.AND P0, PT, R3, R6, PT ;  /* 0x000000060300720c */ /* 0x000fe40003f06070 */
[----:B------:R-:W-:-:S04]  /*194c0*/  LOP3.LUT R3, R9, R4, RZ, 0x3c, !PT ;  /* 0x0000000409037212 */ /* 0x000fc800078e3cff */
[----:B------:R-:W-:-:S07]  /*194d0*/  ISETP.GE.AND P2, PT, R3, RZ, PT ;  /* 0x000000ff0300720c */ /* 0x000fce0003f46270 */
[----:B------:R-:W-:-:S06]  /*194e0*/  @P0 VIADD R2, R2, 0x1 ;  /* 0x0000000102020836 */ /* 0x000fcc0000000000 */
[----:B------:R-:W-:Y:S01]  /*194f0*/  @!P2 IMAD.MOV R2, RZ, RZ, -R2 ;  /* 0x000000ffff02a224 */ /* 0x000fe200078e0a02 */
[----:B------:R-:W-:-:S05]  /*19500*/  @!P1 LOP3.LUT R2, RZ, R4, RZ, 0x33, !PT ;  /* 0x00000004ff029212 */ /* 0x000fca00078e33ff */
[--C-:B------:R-:W-:Y:S02]  /*19510*/  IMAD.MOV R3, RZ, RZ, -R2.reuse ;  /* 0x000000ffff037224 */ /* 0x100fe400078e0a02 */
[C---:B------:R-:W-:Y:S02]  /*19520*/  IMAD R2, R4.reuse, 0x1000000, R2 ;  /* 0x0100000004027824 */ /* 0x040fe400078e0202 */
[----:B------:R-:W-:-:S04]  /*19530*/  IMAD R9, R4, R3, R9 ;  /* 0x0000000304097224 */ /* 0x000fc800078e0209 */
[----:B------:R-:W-:Y:S01]  /*19540*/  IMAD R26, R9, 0x10000, R2 ;  /* 0x00010000091a7824 */ /* 0x000fe200078e0202 */
[----:B------:R-:W-:Y:S06]  /*19550*/  BRA `(.L_x_660) ;  /* 0x00000000001c7947 */ /* 0x000fec0003800000 */
.L_x_654:
[----:B------:R-:W-:Y:S01]  /*19560*/  UMOV UR4, URZ ;  /* 0x0000003f00047c82 */ /* 0x000fe20008000000 */
[----:B------:R-:W-:Y:S01]  /*19570*/  UMOV UR5, URZ ;  /* 0x0000003f00057c82 */ /* 0x000fe20008000000 */
[----:B------:R-:W-:Y:S01]  /*19580*/  ULDC UR6, c[0x0][0xc3c] ;  /* 0x00030f0000067ab9 */ /* 0x000fe20000000800 */
[----:B------:R-:W-:Y:S01]  /*19590*/  MOV R24, R0 ;  /* 0x0000000000187202 */ /* 0x000fe20000000f00 */
[----:B------:R-:W-:Y:S02]  /*195a0*/  IMAD.U32 R25, RZ, RZ, UR4 ;  /* 0x00000004ff197e24 */ /* 0x000fe4000f8e00ff */
[----:B------:R-:W-:Y:S02]  /*195b0*/  IMAD.U32 R26, RZ, RZ, UR5 ;  /* 0x00000005ff1a7e24 */ /* 0x000fe4000f8e00ff */
[----:B------:R-:W-:-:S07]  /*195c0*/  IMAD.U32 R27, RZ, RZ, UR6 ;  /* 0x00000006ff1b7e24 */ /* 0x000fce000f8e00ff */
.L_x_660:
        /* <DEDUP_REMOVED lines=10> */
.L_x_651:
[----:B------:R-:W-:Y:S02]  /*19670*/  ULDC UR4, c[0x0][0xc3c] ;  /* 0x00030f0000047ab9 */ /* 0x000fe40000000800 */
[----:B----4-:R-:W-:-:S13]  /*19680*/  ISETP.GE.AND P0, PT, R27, UR4, PT ;  /* 0x000000041b007c0c */ /* 0x010fda000bf06270 */
[----:B------:R-:W-:Y:S05]  /*19690*/  @!P0 BRA `(.L_x_661) ;  /* 0xffffffa400648947 */ /* 0x000fea000383ffff */
[----:B------:R-:W-:Y:S05]  /*196a0*/  BSYNC B8 ;  /* 0x0000000000087941 */ /* 0x000fea0003800000 */
.L_x_537:
[----:B--2---:R-:W2:Y:S01]  /*196b0*/  LDL.LU R0, [R1+0x38] ;  /* 0x0000380001007983 */ /* 0x004ea20000300800 */
[----:B------:R-:W-:Y:S01]  /*196c0*/  BSSY B0, `(.L_x_662) ;  /* 0x000000b000007945 */ /* 0x000fe20003800000 */
[----:B-1----:R-:W1:Y:S01]  /*196d0*/  S2R R5, SR_CgaCtaId ;  /* 0x0000000000057919 */ /* 0x002e620000008800 */
[----:B--2---:R-:W-:-:S05]  /*196e0*/  VIADD R0, R0, 0x1 ;  /* 0x0000000100007836 */ /* 0x004fca0000000000 */
[----:B0-----:R-:W-:-:S04]  /*196f0*/  LEA.HI R2, R0, R0, RZ, 0x1 ;  /* 0x0000000000027211 */ /* 0x001fc800078f08ff */
[----:B------:R-:W-:Y:S02]  /*19700*/  LOP3.LUT R3, R2, 0xfffffffe, RZ, 0xc0, !PT ;  /* 0xfffffffe02037812 */ /* 0x000fe400078ec0ff */
[----:B------:R-:W-:-:S03]  /*19710*/  MOV R2, 0x400 ;  /* 0x0000040000027802 */ /* 0x000fc60000000f00 */
[----:B------:R-:W-:Y:S01]  /*19720*/  IMAD.IADD R0, R0, 0x1, -R3 ;  /* 0x0000000100007824 */ /* 0x000fe200078e0a03 */
[----:B-1----:R-:W-:-:S04]  /*19730*/  LEA R9, R5, R2, 0x18 ;  /* 0x0000000205097211 */ /* 0x002fc800078ec0ff */
[----:B------:R-:W-:-:S04]  /*19740*/  SHF.L.U32 R0, R0, 0x1f, RZ ;  /* 0x0000001f00007819 */ /* 0x000fc800000006ff */
[----:B------:R-:W0:Y:S02]  /*19750*/  SYNCS.PHASECHK.TRANS64.TRYWAIT P0, [R9+URZ+0x30820], R0 ;  /* 0x03082000090075a7 */ /* 0x000e24000800017f */
[----:B0-----:R-:W-:Y:S05]  /*19760*/  @!P0 BRA `(.L_x_663) ;  /* 0x0000003400388947 */ /* 0x001fea0003800000 */
.L_x_793:
[----:B------:R-:W-:Y:S05]  /*19770*/  BSYNC B0 ;  /* 0x0000000000007941 */ /* 0x000fea0003800000 */
.L_x_662:
[----:B------:R-:W-:-:S03]  /*19780*/  UMOV UR4, 0xffffffff ;  /* 0xffffffff00047882 */ /* 0x000fc60000000000 */
[----:B------:R-:W-:Y:S05]  /*19790*/  BRA.DIV UR4, `(.L_x_664) ;  /* 0x0000003604407947 */ /* 0x000fea000b800000 */
[----:B0-----:R-:W0:Y:S02]  /*197a0*/  S2R R0, SR_TID.X ;  /* 0x0000000000007919 */ /* 0x001e240000002100 */
[----:B0-----:R-:W-:-:S04]  /*197b0*/  SHF.R.U32.HI R0, RZ, 0x5, R0 ;  /* 0x00000005ff007819 */ /* 0x001fc80000011600 */
[----:B------:R-:W-:-:S05]  /*197c0*/  LOP3.LUT R0, R0, 0x3, RZ, 0xc0, !PT ;  /* 0x0000000300007812 */ /* 0x000fca00078ec0ff */
[----:B------:R0:W1:Y:S02]  /*197d0*/  SHFL.IDX PT, R14, R0, RZ, 0x1f ;  /* 0x00001fff000e7589 */ /* 0x00006400000e0000 */
.L_x_796:
[----:B-1----:R-:W-:-:S13]  /*197e0*/  ISETP.NE.AND P0, PT, R14, RZ, PT ;  /* 0x000000ff0e00720c */ /* 0x002fda0003f05270 */
[----:B------:R-:W-:Y:S05]  /*197f0*/  @P0 BRA `(.L_x_400) ;  /* 0x0000000000880947 */ /* 0x000fea0003800000 */
[----:B------:R-:W-:-:S03]  /*19800*/  UMOV UR4, 0xffffffff ;  /* 0xffffffff00047882 */ /* 0x000fc60000000000 */
[----:B------:R-:W-:Y:S05]  /*19810*/  BRA.DIV UR4, `(.L_x_665) ;  /* 0x0000003604547947 */ /* 0x000fea000b800000 */
[----:B------:R-:W-:-:S13]  /*19820*/  ELECT P6, URZ, PT ;  /* 0x00000000003f782f */ /* 0x000fda00038c0000 */
.L_x_799:
[----:B------:R-:W-:Y:S05]  /*19830*/  @!P6 BRA `(.L_x_400) ;  /* 0x000000000078e947 */ /* 0x000fea0003800000 */
[----:B0-----:R-:W2:Y:S02]  /*19840*/  LDL.LU R0, [R1+0x44] ;  /* 0x0000440001007983 */ /* 0x001ea40000300800 */
[----:B--2---:R-:W-:-:S04]  /*19850*/  LOP3.LUT R0, R0, 0x2, RZ, 0xfc, !PT ;  /* 0x0000000200007812 */ /* 0x004fc800078efcff */
[----:B------:R-:W-:-:S13]  /*19860*/  ISETP.NE.AND P2, PT, R0, 0x3, PT ;  /* 0x000000030000780c */ /* 0x000fda0003f45270 */
[----:B------:R-:W-:Y:S05]  /*19870*/  @!P2 BRA `(.L_x_666) ;  /* 0x000000000004a947 */ /* 0x000fea0003800000 */
[----:B------:R-:W-:Y:S01]  /*19880*/  BPT.TRAP 0x1 ;  /* 0x000000040000795c */ /* 0x000fe20000300000 */
.L_x_666:
[----:B------:R-:W-:Y:S01]  /*19890*/  VIADD R3, R9, 0x30840 ;  /* 0x0003084009037836 */ /* 0x000fe20000000000 */
[----:B------:R-:W-:Y:S02]  /*198a0*/  SHF.L.U32 R2, R28, 0x1f, RZ ;  /* 0x0000001f1c027819 */ /* 0x000fe400000006ff */
[C---:B------:R-:W-:Y:S01]  /*198b0*/  IADD3 R0, R18.reuse, 0x1, RZ ;  /* 0x0000000112007810 */ /* 0x040fe20007ffe0ff */
[----:B------:R-:W-:-:S03]  /*198c0*/  IMAD R7, R18, 0x8, R3 ;  /* 0x0000000812077824 */ /* 0x000fc600078e0203 */
[C---:B------:R-:W-:Y:S01]  /*198d0*/  ISETP.NE.AND P1, PT, R0.reuse, 0x2, PT ;  /* 0x000000020000780c */ /* 0x040fe20003f25270 */
[----:B------:R-:W0:Y:S03]  /*198e0*/  SYNCS.PHASECHK.TRANS64.TRYWAIT P0, [R7+URZ], R2 ;  /* 0x00000002070075a7 */ /* 0x000e26000800017f */
[----:B------:R-:W-:Y:S02]  /*198f0*/  SEL R5, RZ, 0x1, P1 ;  /* 0x00000001ff057807 */ /* 0x000fe40000800000 */
[----:B------:R-:W-:Y:S02]  /*19900*/  SEL R4, R0, RZ, P1 ;  /* 0x000000ff00047207 */ /* 0x000fe40000800000 */
[----:B------:R-:W-:-:S03]  /*19910*/  LOP3.LUT R0, R28, R5, RZ, 0x3c, !PT ;  /* 0x000000051c007212 */ /* 0x000fc600078e3cff */
[----:B------:R-:W-:Y:S01]  /*19920*/  IMAD R3, R4, 0x8, R3 ;  /* 0x0000000804037824 */ /* 0x000fe200078e0203 */
[----:B------:R-:W-:Y:S01]  /*19930*/  SHF.L.U32 R0, R0, 0x1f, RZ ;  /* 0x0000001f00007819 */ /* 0x000fe200000006ff */
[----:B0-----:R-:W-:Y:S06]  /*19940*/  @!P0 BRA `(.L_x_667) ;  /* 0x0000003400288947 */ /* 0x001fec0003800000 */
.L_x_800:
[----:B------:R-:W1:Y:S02]  /*19950*/  SYNCS.PHASECHK.TRANS64.TRYWAIT P0, [R3+URZ], R0 ;  /* 0x00000000030075a7 */ /* 0x000e64000800017f */
[----:B-1----:R-:W-:Y:S05]  /*19960*/  @!P0 BRA `(.L_x_668) ;  /* 0x0000003400348947 */ /* 0x002fea0003800000 */
.L_x_801:
[----:B------:R-:W-:Y:S05]  /*19970*/  @!P2 BRA `(.L_x_669) ;  /* 0x000000000004a947 */ /* 0x000fea0003800000 */
[----:B------:R-:W-:Y:S01]  /*19980*/  BPT.TRAP 0x1 ;  /* 0x000000040000795c */ /* 0x000fe20000300000 */
.L_x_669:
[----:B-1----:R-:W-:-:S04]  /*19990*/  VIADD R3, R9, 0x30860 ;  /* 0x0003086009037836 */ /* 0x002fc80000000000 */
[----:B------:R-:W-:-:S04]  /*199a0*/  IMAD R5, R18, 0x8, R3 ;  /* 0x0000000812057824 */ /* 0x000fc800078e0203 */
[----:B------:R-:W1:Y:S02]  /*199b0*/  SYNCS.PHASECHK.TRANS64.TRYWAIT P0, [R5+URZ], R2 ;  /* 0x00000002050075a7 */ /* 0x000e64000800017f */
[----:B-1----:R-:W-:Y:S05]  /*199c0*/  @!P0 BRA `(.L_x_670) ;  /* 0x0000003400308947 */ /* 0x002fea0003800000 */
.L_x_802:
[----:B------:R-:W-:-:S07]  /*199d0*/  IMAD R3, R4, 0x8, R3 ;  /* 0x0000000804037824 */ /* 0x000fce00078e0203 */
.L_x_671:
[----:B--2---:R2:W4:Y:S02]  /*199e0*/  SYNCS.PHASECHK.TRANS64.TRYWAIT P0, [R3+URZ], R0 ;  /* 0x00000000030075a7 */ /* 0x004524000800017f */
[----:B----4-:R-:W-:Y:S05]  /*199f0*/  @!P0 NANOSLEEP.SYNCS 0x989680 ;  /* 0x009896800000895d */ /* 0x010fea0003900000 */
[----:B------:R-:W4:Y:S02]  /*19a00*/  @!P0 SYNCS.PHASECHK.TRANS64 P0, [R3+URZ], R0 ;  /* 0x00000000030085a7 */ /* 0x000f24000800007f */
[----:B----4-:R-:W-:Y:S05]  /*19a10*/  @!P0 BRA `(.L_x_671) ;  /* 0xfffffffc00f08947 */ /* 0x010fea000383ffff */
.L_x_400:
[----:B------:R-:W-:Y:S05]  /*19a20*/  BSYNC B9 ;  /* 0x0000000000097941 */ /* 0x000fea0003800000 */
.L_x_397:
[----:B------:R-:W-:Y:S05]  /*19a30*/  EXIT ;  /* 0x000000000000794d */ /* 0x000fea0003800000 */
.L_x_420:
[----:B0-----:R0:W1:Y:S02]  /*19a40*/  SYNCS.PHASECHK.TRANS64.TRYWAIT P6, [R83+URZ+0x30890], R95 ;  /* 0x0308905f530075a7 */ /* 0x00106400080c017f */
[----:B-1----:R-:W-:Y:S05]  /*19a50*/  @!P6 NANOSLEEP.SYNCS 0x989680 ;  /* 0x009896800000e95d */ /* 0x002fea0003900000 */
[----:B------:R-:W1:Y:S02]  /*19a60*/  @!P6 SYNCS.PHASECHK.TRANS64 P6, [R83+URZ+0x30890], R95 ;  /* 0x0308905f5300e5a7 */ /* 0x000e6400080c007f */
[----:B-1----:R-:W-:Y:S05]  /*19a70*/  @!P6 BRA `(.L_x_420) ;  /* 0xfffffffc00f0e947 */ /* 0x002fea000383ffff */
[----:B------:R-:W-:Y:S05]  /*19a80*/  BRA `(.L_x_672) ;  /* 0xfffffe9400307947 */ /* 0x000fea000383ffff */
.L_x_440:
[----:B0-----:R0:W1:Y:S02]  /*19a90*/  SYNCS.PHASECHK.TRANS64.TRYWAIT P5, [R83+URZ+0x30890], R95 ;  /* 0x0308905f530075a7 */ /* 0x00106400080a017f */
[----:B-1----:R-:W-:Y:S05]  /*19aa0*/  @!P5 NANOSLEEP.SYNCS 0x989680 ;  /* 0x009896800000d95d */ /* 0x002fea0003900000 */
[----:B------:R-:W1:Y:S02]  /*19ab0*/  @!P5 SYNCS.PHASECHK.TRANS64 P5, [R83+URZ+0x30890], R95 ;  /* 0x0308905f5300d5a7 */ /* 0x000e6400080a007f */
[----:B-1----:R-:W-:Y:S05]  /*19ac0*/  @!P5 BRA `(.L_x_440) ;  /* 0xfffffffc00f0d947 */ /* 0x002fea000383ffff */
[----:B------:R-:W-:Y:S05]  /*19ad0*/  BRA `(.L_x_673) ;  /* 0xfffffea400fc7947 */ /* 0x000fea000383ffff */
.L_x_449:
[----:B0-----:R0:W1:Y:S02]  /*19ae0*/  SYNCS.PHASECHK.TRANS64.TRYWAIT P4, [R83+URZ+0x30890], R95 ;  /* 0x0308905f530075a7 */ /* 0x001064000808017f */
[----:B-1----:R-:W-:Y:S05]  /*19af0*/  @!P4 NANOSLEEP.SYNCS 0x989680 ;  /* 0x009896800000c95d */ /* 0x002fea0003900000 */
[----:B------:R-:W1:Y:S02]  /*19b00*/  @!P4 SYNCS.PHASECHK.TRANS64 P4, [R83+URZ+0x30890], R95 ;  /* 0x0308905f5300c5a7 */ /* 0x000e64000808007f */
[----:B-1----:R-:W-:Y:S05]  /*19b10*/  @!P4 BRA `(.L_x_449) ;  /* 0xfffffffc00f0c947 */ /* 0x002fea000383ffff */
[----:B------:R-:W-:Y:S05]  /*19b20*/  BRA `(.L_x_674) ;  /* 0xfffffeb8005c7947 */ /* 0x000fea000383ffff */
.L_x_455:
[----:B--2---:R2:W3:Y:S02]  /*19b30*/  SYNCS.PHASECHK.TRANS64.TRYWAIT P3, [R83+URZ+0x308b0], R95 ;  /* 0x0308b05f530075a7 */ /* 0x0044e4000806017f */
[----:B---3--:R-:W-:Y:S05]  /*19b40*/  @!P3 NANOSLEEP.SYNCS 0x989680 ;  /* 0x009896800000b95d */ /* 0x008fea0003900000 */
[----:B------:R-:W3:Y:S02]  /*19b50*/  @!P3 SYNCS.PHASECHK.TRANS64 P3, [R83+URZ+0x308b0], R95 ;  /* 0x0308b05f5300b5a7 */ /* 0x000ee4000806007f */
[----:B---3--:R-:W-:Y:S05]  /*19b60*/  @!P3 BRA `(.L_x_455) ;  /* 0xfffffffc00f0b947 */ /* 0x008fea000383ffff */
[----:B------:R-:W-:Y:S05]  /*19b70*/  BRA `(.L_x_675) ;  /* 0xfffffeb800f07947 */ /* 0x000fea000383ffff */
.L_x_465:
[----:B------:R-:W1:Y:S01]  /*19b80*/  S2R R4, SR_TID.X ;  /* 0x0000000000047919 */ /* 0x000e620000002100 */
[----:B------:R-:W-:Y:S01]  /*19b90*/  BSSY B0, `(.L_x_676) ;  /* 0x000000c000007945 */ /* 0x000fe20003800000 */
[----:B------:R-:W-:Y:S01]  /*19ba0*/  IMAD.MOV.U32 R12, RZ, RZ, RZ ;  /* 0x000000ffff0c7224 */ /* 0x000fe200078e00ff */
[----:B------:R-:W-:Y:S01]  /*19bb0*/  MOV R11, 0x1f ;  /* 0x0000001f000b7802 */ /* 0x000fe20000000f00 */
[----:B------:R-:W-:Y:S02]  /*19bc0*/  IMAD.MOV.U32 R15, RZ, RZ, -0x1 ;  /* 0xffffffffff0f7424 */ /* 0x000fe400078e00ff */
[----:B-1----:R-:W-:-:S05]  /*19bd0*/  VIADD R5, R4, 0xffffff80 ;  /* 0xffffff8004057836 */ /* 0x002fca0000000000 */
[----:B------:R-:W-:-:S04]  /*19be0*/  SHF.R.S32.HI R4, RZ, 0x1f, R5 ;  /* 0x0000001fff047819 */ /* 0x000fc80000011405 */
[----:B------:R-:W-:-:S04]  /*19bf0*/  LEA.HI R4, R4, R5, RZ, 0x7 ;  /* 0x0000000504047211 */ /* 0x000fc800078f38ff */
[----:B------:R-:W-:-:S05]  /*19c00*/  SHF.R.S32.HI R4, RZ, 0x7, R4 ;  /* 0x00000007ff047819 */ /* 0x000fca0000011404 */
[----:B0-----:R-:W-:-:S07]  /*19c10*/  IMAD.MOV.U32 R13, RZ, RZ, R4 ;  /* 0x000000ffff0d7224 */ /* 0x001fce00078e0004 */
[----:B-----5:R-:W-:Y:S05]  /*19c20*/  WARPSYNC.COLLECTIVE R15, `(.L_x_677) ;  /* 0x000000000f087348 */ /* 0x020fea0003c00000 */
[----:B------:R0:W1:Y:S02]  /*19c30*/  SHFL.IDX P6, R14, R13, R12, R11 ;  /* 0x0000000c0d0e7389 */ /* 0x00006400000c000b */
[----:B01---5:R-:W-:Y:S01]  /*19c40*/  ENDCOLLECTIVE ;  /* 0x000000000000791b */ /* 0x023fe20003800000 */
.L_x_677:
[----:B------:R-:W-:Y:S05]  /*19c50*/  BSYNC B0 ;  /* 0x0000000000007941 */ /* 0x000fea0003800000 */
.L_x_676:
[----:B------:R0:W-:Y:S01]  /*19c60*/  STL [R1+0x74], R14 ;  /* 0x0000740e01007387 */ /* 0x0001e20000100800 */
[----:B------:R-:W-:Y:S05]  /*19c70*/  BRA `(.L_x_678) ;  /* 0xfffffec000d47947 */ /* 0x000fea000383ffff */
.L_x_477:
[----:B------:R-:W-:Y:S01]  /*19c80*/  BSSY B1, `(.L_x_679) ;  /* 0x0000008000017945 */ /* 0x000fe20003800000 */
[----:B------:R-:W-:Y:S02]  /*19c90*/  IMAD.MOV.U32 R13, RZ, RZ, R26 ;  /* 0x000000ffff0d7224 */ /* 0x000fe400078e001a */
[----:B------:R-:W-:Y:S02]  /*19ca0*/  IMAD.MOV.U32 R12, RZ, RZ, RZ ;  /* 0x000000ffff0c7224 */ /* 0x000fe400078e00ff */
[----:B------:R-:W-:Y:S02]  /*19cb0*/  IMAD.MOV.U32 R11, RZ, RZ, 0x1c1f ;  /* 0x00001c1fff0b7424 */ /* 0x000fe400078e00ff */
[----:B------:R-:W-:-:S07]  /*19cc0*/  IMAD.MOV.U32 R15, RZ, RZ, -0x1 ;  /* 0xffffffffff0f7424 */ /* 0x000fce00078e00ff */
[----:B------:R-:W-:Y:S05]  /*19cd0*/  WARPSYNC.COLLECTIVE R15, `(.L_x_680) ;  /* 0x000000000f087348 */ /* 0x000fea0003c00000 */
[----:B------:R0:W1:Y:S02]  /*19ce0*/  SHFL.IDX P6, R14, R13, R12, R11 ;  /* 0x0000000c0d0e7389 */ /* 0x00006400000c000b */
[----:B01----:R-:W-:Y:S01]  /*19cf0*/  ENDCOLLECTIVE ;  /* 0x000000000000791b */ /* 0x003fe20003800000 */
.L_x_680:
[----:B------:R-:W-:Y:S05]  /*19d00*/  BSYNC B1 ;  /* 0x0000000000017941 */ /* 0x000fea0003800000 */
.L_x_679:
[----:B------:R-:W-:Y:S01]  /*19d10*/  IMAD.MOV.U32 R13, RZ, RZ, R25 ;  /* 0x000000ffff0d7224 */ /* 0x000fe200078e0019 */
[----:B------:R-:W-:Y:S01]  /*19d20*/  MOV R12, RZ ;  /* 0x000000ff000c7202 */ /* 0x000fe20000000f00 */
[----:B------:R-:W-:Y:S02]  /*19d30*/  IMAD.MOV.U32 R11, RZ, RZ, 0x1c1f ;  /* 0x00001c1fff0b7424 */ /* 0x000fe400078e00ff */
[----:B------:R-:W-:Y:S02]  /*19d40*/  IMAD.MOV.U32 R15, RZ, RZ, -0x1 ;  /* 0xffffffffff0f7424 */ /* 0x000fe400078e00ff */
[----:B------:R-:W-:-:S07]  /*19d50*/  IMAD.MOV.U32 R3, RZ, RZ, R14 ;  /* 0x000000ffff037224 */ /* 0x000fce00078e000e */
[----:B------:R-:W-:Y:S05]  /*19d60*/  WARPSYNC.COLLECTIVE R15, `(.L_x_681) ;  /* 0x000000000f087348 */ /* 0x000fea0003c00000 */
[----:B------:R0:W1:Y:S02]  /*19d70*/  SHFL.IDX P6, R14, R13, R12, R11 ;  /* 0x0000000c0d0e7389 */ /* 0x00006400000c000b */
[----:B01----:R-:W-:Y:S01]  /*19d80*/  ENDCOLLECTIVE ;  /* 0x000000000000791b */ /* 0x003fe20003800000 */
.L_x_681:
[----:B------:R-:W-:Y:S02]  /*19d90*/  IMAD.MOV.U32 R13, RZ, RZ, R28 ;  /* 0x000000ffff0d7224 */ /* 0x000fe400078e001c */
[----:B------:R-:W-:-:S07]  /*19da0*/  IMAD.MOV.U32 R0, RZ, RZ, R14 ;  /* 0x000000ffff007224 */ /* 0x000fce00078e000e */
[----:B------:R-:W-:Y:S05]  /*19db0*/  WARPSYNC.COLLECTIVE R15, `(.L_x_682) ;  /* 0x000000000f087348 */ /* 0x000fea0003c00000 */
[----:B------:R0:W1:Y:S02]  /*19dc0*/  SHFL.IDX P6, R14, R13, R12, R11 ;  /* 0x0000000c0d0e7389 */ /* 0x00006400000c000b */
[----:B01----:R-:W-:Y:S01]  /*19dd0*/  ENDCOLLECTIVE ;  /* 0x000000000000791b */ /* 0x003fe20003800000 */
.L_x_682:
[----:B------:R-:W-:Y:S02]  /*19de0*/  IMAD.MOV.U32 R13, RZ, RZ, R27 ;  /* 0x000000ffff0d7224 */ /* 0x000fe400078e001b */
[----:B------:R-:W-:-:S07]  /*19df0*/  IMAD.MOV.U32 R5, RZ, RZ, R14 ;  /* 0x000000ffff057224 */ /* 0x000fce00078e000e */
[----:B------:R-:W-:Y:S05]  /*19e00*/  WARPSYNC.COLLECTIVE R15, `(.L_x_683) ;  /* 0x000000000f087348 */ /* 0x000fea0003c00000 */
[----:B------:R0:W1:Y:S02]  /*19e10*/  SHFL.IDX P6, R14, R13, R12, R11 ;  /* 0x0000000c0d0e7389 */ /* 0x00006400000c000b */
[----:B01----:R-:W-:Y:S01]  /*19e20*/  ENDCOLLECTIVE ;  /* 0x000000000000791b */ /* 0x003fe20003800000 */
.L_x_683:
[----:B------:R-:W-:Y:S05]  /*19e30*/  BRA `(.L_x_684) ;  /* 0xfffffec400ec7947 */ /* 0x000fea000383ffff */
.L_x_481:
[----:B0-----:R0:W1:Y:S02]  /*19e40*/  SYNCS.PHASECHK.TRANS64.TRYWAIT P0, [R2+URZ+0x30800], R27 ;  /* 0x0308001b020075a7 */ /* 0x001064000800017f */
[----:B-1----:R-:W-:Y:S05]  /*19e50*/  @!P0 NANOSLEEP.SYNCS 0x989680 ;  /* 0x009896800000895d */ /* 0x002fea0003900000 */
[----:B------:R-:W1:Y:S02]  /*19e60*/  @!P0 SYNCS.PHASECHK.TRANS64 P0, [R2+URZ+0x30800], R27 ;  /* 0x0308001b020085a7 */ /* 0x000e64000800007f */
[----:B-1----:R-:W-:Y:S05]  /*19e70*/  @!P0 BRA `(.L_x_481) ;  /* 0xfffffffc00f08947 */ /* 0x002fea000383ffff */
[----:B------:R-:W-:Y:S05]  /*19e80*/  BRA `(.L_x_685) ;  /* 0xfffffecc001c7947 */ /* 0x000fea000383ffff */
.L_x_489:
[----:B------:R-:W-:Y:S01]  /*19e90*/  BSSY B1, `(.L_x_686) ;  /* 0x0000008000017945 */ /* 0x000fe20003800000 */
[----:B------:R-:W-:Y:S01]  /*19ea0*/  IMAD.MOV.U32 R13, RZ, RZ, R26 ;  /* 0x000000ffff0d7224 */ /* 0x000fe200078e001a */
[----:B------:R-:W-:Y:S01]  /*19eb0*/  MOV R12, RZ ;  /* 0x000000ff000c7202 */ /* 0x000fe20000000f00 */
[----:B------:R-:W-:Y:S02]  /*19ec0*/  IMAD.MOV.U32 R11, RZ, RZ, 0x1c1f ;  /* 0x00001c1fff0b7424 */ /* 0x000fe400078e00ff */
[----:B------:R-:W-:-:S07]  /*19ed0*/  IMAD.MOV.U32 R15, RZ, RZ, -0x1 ;  /* 0xffffffffff0f7424 */ /* 0x000fce00078e00ff */
[----:B------:R-:W-:Y:S05]  /*19ee0*/  WARPSYNC.COLLECTIVE R15, `(.L_x_687) ;  /* 0x000000000f087348 */ /* 0x000fea0003c00000 */
[----:B------:R0:W1:Y:S02]  /*19ef0*/  SHFL.IDX P6, R14, R13, R12, R11 ;  /* 0x0000000c0d0e7389 */ /* 0x00006400000c000b */
[----:B01----:R-:W-:Y:S01]  /*19f00*/  ENDCOLLECTIVE ;  /* 0x000000000000791b */ /* 0x003fe20003800000 */
.L_x_687:
[----:B------:R-:W-:Y:S05]  /*19f10*/  BSYNC B1 ;  /* 0x0000000000017941 */ /* 0x000fea0003800000 */
.L_x_686:
[----:B------:R-:W-:Y:S02]  /*19f20*/  IMAD.MOV.U32 R13, RZ, RZ, R25 ;  /* 0x000000ffff0d7224 */ /* 0x000fe400078e0019 */
[----:B------:R-:W-:Y:S02]  /*19f30*/  IMAD.MOV.U32 R12, RZ, RZ, RZ ;  /* 0x000000ffff0c7224 */ /* 0x000fe400078e00ff */
[----:B------:R-:W-:Y:S02]  /*19f40*/  IMAD.MOV.U32 R11, RZ, RZ, 0x1c1f ;  /* 0x00001c1fff0b7424 */ /* 0x000fe400078e00ff */
[----:B------:R-:W-:Y:S02]  /*19f50*/  IMAD.MOV.U32 R15, RZ, RZ, -0x1 ;  /* 0xffffffffff0f7424 */ /* 0x000fe400078e00ff */
[----:B------:R-:W-:-:S07]  /*19f60*/  IMAD.MOV.U32 R0, RZ, RZ, R14 ;  /* 0x000000ffff007224 */ /* 0x000fce00078e000e */
[----:B------:R-:W-:Y:S05]  /*19f70*/  WARPSYNC.COLLECTIVE R15, `(.L_x_688) ;  /* 0x000000000f087348 */ /* 0x000fea0003c00000 */
[----:B------:R0:W1:Y:S02]  /*19f80*/  SHFL.IDX P6, R14, R13, R12, R11 ;  /* 0x0000000c0d0e7389 */ /* 0x00006400000c000b */
[----:B01----:R-:W-:Y:S01]  /*19f90*/  ENDCOLLECTIVE ;  /* 0x000000000000791b */ /* 0x003fe20003800000 */
.L_x_688:
[----:B------:R-:W-:Y:S01]  /*19fa0*/  IMAD.MOV.U32 R13, RZ, RZ, R28 ;  /* 0x000000ffff0d7224 */ /* 0x000fe200078e001c */
[----:B------:R-:W-:-:S07]  /*19fb0*/  MOV R3, R14 ;  /* 0x0000000e00037202 */ /* 0x000fce0000000f00 */
[----:B------:R-:W-:Y:S05]  /*19fc0*/  WARPSYNC.COLLECTIVE R15, `(.L_x_689) ;  /* 0x000000000f087348 */ /* 0x000fea0003c00000 */
[----:B------:R0:W1:Y:S02]  /*19fd0*/  SHFL.IDX P6, R14, R13, R12, R11 ;  /* 0x0000000c0d0e7389 */ /* 0x00006400000c000b */
[----:B01----:R-:W-:Y:S01]  /*19fe0*/  ENDCOLLECTIVE ;  /* 0x000000000000791b */ /* 0x003fe20003800000 */
.L_x_689:
[----:B------:R-:W-:Y:S02]  /*19ff0*/  IMAD.MOV.U32 R13, RZ, RZ, R27 ;  /* 0x000000ffff0d7224 */ /* 0x000fe400078e001b */
[----:B------:R-:W-:-:S07]  /*1a000*/  IMAD.MOV.U32 R20, RZ, RZ, R14 ;  /* 0x000000ffff147224 */ /* 0x000fce00078e000e */
[----:B------:R-:W-:Y:S05]  /*1a010*/  WARPSYNC.COLLECTIVE R15, `(.L_x_690) ;  /* 0x000000000f087348 */ /* 0x000fea0003c00000 */
[----:B------:R0:W1:Y:S02]  /*1a020*/  SHFL.IDX P6, R14, R13, R12, R11 ;  /* 0x0000000c0d0e7389 */ /* 0x00006400000c000b */
[----:B01----:R-:W-:Y:S01]  /*1a030*/  ENDCOLLECTIVE ;  /* 0x000000000000791b */ /* 0x003fe20003800000 */
.L_x_690:
[----:B------:R-:W-:Y:S05]  /*1a040*/  BRA `(.L_x_691) ;  /* 0xfffffed4008c7947 */ /* 0x000fea000383ffff */
.L_x_493:
[----:B0-----:R0:W1:Y:S02]  /*1a050*/  SYNCS.PHASECHK.TRANS64.TRYWAIT P1, [R2+URZ+0x30800], R27 ;  /* 0x0308001b020075a7 */ /* 0x001064000802017f */
[----:B-1----:R-:W-:Y:S05]  /*1a060*/  @!P1 NANOSLEEP.SYNCS 0x989680 ;  /* 0x009896800000995d */ /* 0x002fea0003900000 */
[----:B------:R-:W1:Y:S02]  /*1a070*/  @!P1 SYNCS.PHASECHK.TRANS64 P1, [R2+URZ+0x30800], R27 ;  /* 0x0308001b020095a7 */ /* 0x000e64000802007f */
[----:B-1----:R-:W-:Y:S05]  /*1a080*/  @!P1 BRA `(.L_x_493) ;  /* 0xfffffffc00f09947 */ /* 0x002fea000383ffff */
[----:B------:R-:W-:Y:S05]  /*1a090*/  BRA `(.L_x_692) ;  /* 0xfffffed800707947 */ /* 0x000fea000383ffff */
.L_x_499:
[----:B--2---:R2:W3:Y:S02]  /*1a0a0*/  SYNCS.PHASECHK.TRANS64.TRYWAIT P1, [R0+URZ+0x30830], R5 ;  /* 0x03083005000075a7 */ /* 0x0044e4000802017f */
[----:B---3--:R-:W-:Y:S05]  /*1a0b0*/  @!P1 NANOSLEEP.SYNCS 0x989680 ;  /* 0x009896800000995d */ /* 0x008fea0003900000 */
[----:B------:R-:W3:Y:S02]  /*1a0c0*/  @!P1 SYNCS.PHASECHK.TRANS64 P1, [R0+URZ+0x30830], R5 ;  /* 0x03083005000095a7 */ /* 0x000ee4000802007f */
[----:B---3--:R-:W-:Y:S05]  /*1a0d0*/  @!P1 BRA `(.L_x_499) ;  /* 0xfffffffc00f09947 */ /* 0x008fea000383ffff */
[----:B------:R-:W-:Y:S05]  /*1a0e0*/  BRA `(.L_x_498) ;  /* 0xfffffee400c47947 */ /* 0x000fea000383ffff */
.L_x_505:
[----:B-1----:R1:W2:Y:S02]  /*1a0f0*/  SYNCS.PHASECHK.TRANS64.TRYWAIT P3, [R5+URZ+0x30830], R6 ;  /* 0x03083006050075a7 */ /* 0x0022a4000806017f */
[----:B--2---:R-:W-:Y:S05]  /*1a100*/  @!P3 NANOSLEEP.SYNCS 0x989680 ;  /* 0x009896800000b95d */ /* 0x004fea0003900000 */
[----:B------:R-:W2:Y:S02]  /*1a110*/  @!P3 SYNCS.PHASECHK.TRANS64 P3, [R5+URZ+0x30830], R6 ;  /* 0x030830060500b5a7 */ /* 0x000ea4000806007f */
[----:B--2---:R-:W-:Y:S05]  /*1a120*/  @!P3 BRA `(.L_x_505) ;  /* 0xfffffffc00f0b947 */ /* 0x004fea000383ffff */
[----:B------:R-:W-:Y:S05]  /*1a130*/  BRA `(.L_x_504) ;  /* 0xffffff2000807947 */ /* 0x000fea000383ffff */
.L_x_509:
[----:B-1----:R1:W2:Y:S02]  /*1a140*/  SYNCS.PHASECHK.TRANS64.TRYWAIT P2, [R6+URZ+0x30850], R5 ;  /* 0x03085005060075a7 */ /* 0x0022a4000804017f */
[----:B--2---:R-:W-:Y:S05]  /*1a150*/  @!P2 NANOSLEEP.SYNCS 0x989680 ;  /* 0x009896800000a95d */ /* 0x004fea0003900000 */
[----:B------:R-:W2:Y:S02]  /*1a160*/  @!P2 SYNCS.PHASECHK.TRANS64 P2, [R6+URZ+0x30850], R5 ;  /* 0x030850050600a5a7 */ /* 0x000ea4000804007f */
[----:B--2---:R-:W-:Y:S05]  /*1a170*/  @!P2 BRA `(.L_x_509) ;  /* 0xfffffffc00f0a947 */ /* 0x004fea000383ffff */
[----:B------:R-:W-:Y:S05]  /*1a180*/  BRA `(.L_x_506) ;  /* 0xffffff2400507947 */ /* 0x000fea000383ffff */
.L_x_514:
[----:B-1----:R1:W2:Y:S02]  /*1a190*/  SYNCS.PHASECHK.TRANS64.TRYWAIT P0, [R11+URZ+0x30850], R0 ;  /* 0x030850000b0075a7 */ /* 0x0022a4000800017f */
[----:B--2---:R-:W-:Y:S05]  /*1a1a0*/  @!P0 NANOSLEEP.SYNCS 0x989680 ;  /* 0x009896800000895d */ /* 0x004fea0003900000 */
[----:B------:R-:W2:Y:S02]  /*1a1b0*/  @!P0 SYNCS.PHASECHK.TRANS64 P0, [R11+URZ+0x30850], R0 ;  /* 0x030850000b0085a7 */ /* 0x000ea4000800007f */
[----:B--2---:R-:W-:Y:S05]  /*1a1c0*/  @!P0 BRA `(.L_x_514) ;  /* 0xfffffffc00f08947 */ /* 0x004fea000383ffff */
[----:B------:R-:W-:Y:S05]  /*1a1d0*/  BRA `(.L_x_513) ;  /* 0xffffff5c00247947 */ /* 0x000fea000383ffff */
.L_x_519:
[----:B------:R-:W-:Y:S02]  /*1a1e0*/  IMAD.MOV.U32 R13, RZ, RZ, R41 ;  /* 0x000000ffff0d7224 */ /* 0x000fe400078e0029 */
[----:B------:R-:W-:Y:S02]  /*1a1f0*/  IMAD.MOV.U32 R12, RZ, RZ, RZ ;  /* 0x000000ffff0c7224 */ /* 0x000fe400078e00ff */
[----:B------:R-:W-:Y:S02]  /*1a200*/  IMAD.MOV.U32 R11, RZ, RZ, 0x181f ;  /* 0x0000181fff0b7424 */ /* 0x000fe400078e00ff */
[----:B------:R-:W-:Y:S02]  /*1a210*/  IMAD.MOV.U32 R15, RZ, RZ, -0x1 ;  /* 0xffffffffff0f7424 */ /* 0x000fe400078e00ff */
[----:B------:R-:W-:-:S07]  /*1a220*/  IMAD R42, R76, 0xc0, R60 ;  /* 0x000000c04c2a7824 */ /* 0x000fce00078e023c */
[----:B-----5:R-:W-:Y:S05]  /*1a230*/  WARPSYNC.COLLECTIVE R15, `(.L_x_693) ;  /* 0x000000000f087348 */ /* 0x020fea0003c00000 */
[----:B------:R0:W1:Y:S02]  /*1a240*/  SHFL.IDX P6, R14, R13, R12, R11 ;  /* 0x0000000c0d0e7389 */ /* 0x00006400000c000b */
[----:B01---5:R-:W-:Y:S01]  /*1a250*/  ENDCOLLECTIVE ;  /* 0x000000000000791b */ /* 0x023fe20003800000 */
.L_x_693:
[----:B------:R-:W-:Y:S02]  /*1a260*/  VIADD R20, R42, 0x30 ;  /* 0x000000302a147836 */ /* 0x000fe40000000000 */
[----:B------:R-:W-:Y:S01]  /*1a270*/  IMAD.MOV.U32 R13, RZ, RZ, R40 ;  /* 0x000000ffff0d7224 */ /* 0x000fe200078e0028 */
[----:B------:R-:W-:-:S07]  /*1a280*/  MOV R0, R14 ;  /* 0x0000000e00007202 */ /* 0x000fce0000000f00 */
[----:B------:R-:W-:Y:S05]  /*1a290*/  WARPSYNC.COLLECTIVE R15, `(.L_x_694) ;  /* 0x000000000f087348 */ /* 0x000fea0003c00000 */
[----:B------:R0:W1:Y:S02]  /*1a2a0*/  SHFL.IDX P6, R14, R13, R12, R11 ;  /* 0x0000000c0d0e7389 */ /* 0x00006400000c000b */
[----:B01----:R-:W-:Y:S01]  /*1a2b0*/  ENDCOLLECTIVE ;  /* 0x000000000000791b */ /* 0x003fe20003800000 */
.L_x_694:
[----:B------:R-:W-:Y:S02]  /*1a2c0*/  ULDC UR4, c[0x0][0xac8] ;  /* 0x0002b20000047ab9 */ /* 0x000fe40000000800 */
[----:B------:R-:W-:-:S04]  /*1a2d0*/  ISETP.GE.AND P0, PT, R59, UR4, PT ;  /* 0x000000043b007c0c */ /* 0x000fc8000bf06270 */
[-C--:B------:R-:W-:Y:S01]  /*1a2e0*/  ISETP.GE.OR P4, PT, R20, R63.reuse, P0 ;  /* 0x0000003f1400720c */ /* 0x080fe20000786670 */
[C---:B------:R-:W-:Y:S01]  /*1a2f0*/  VIADD R20, R42.reuse, 0x60 ;  /* 0x000000602a147836 */ /* 0x040fe20000000000 */
[----:B------:R-:W-:-:S04]  /*1a300*/  ISETP.GE.OR P3, PT, R42, R63, P0 ;  /* 0x0000003f2a00720c */ /* 0x000fc80000766670 */
[----:B------:R-:W-:Y:S01]  /*1a310*/  ISETP.GE.OR P2, PT, R20, R63, P0 ;  /* 0x0000003f1400720c */ /* 0x000fe20000746670 */
[----:B------:R-:W-:Y:S02]  /*1a320*/  IMAD.MOV.U32 R13, RZ, RZ, R41 ;  /* 0x000000ffff0d7224 */ /* 0x000fe400078e0029 */
[----:B------:R-:W-:Y:S02]  /*1a330*/  IMAD.MOV.U32 R12, RZ, RZ, 0x1 ;  /* 0x00000001ff0c7424 */ /* 0x000fe400078e00ff */
[----:B------:R-:W-:-:S08]  /*1a340*/  IMAD.MOV.U32 R3, RZ, RZ, R14 ;  /* 0x000000ffff037224 */ /* 0x000fd000078e000e */
[----:B------:R-:W-:Y:S05]  /*1a350*/  WARPSYNC.COLLECTIVE R15, `(.L_x_695) ;  /* 0x000000000f087348 */ /* 0x000fea0003c00000 */
[----:B------:R0:W1:Y:S02]  /*1a360*/  SHFL.IDX P6, R14, R13, R12, R11 ;  /* 0x0000000c0d0e7389 */ /* 0x00006400000c000b */
[----:B01----:R-:W-:Y:S01]  /*1a370*/  ENDCOLLECTIVE ;  /* 0x000000000000791b */ /* 0x003fe20003800000 */
.L_x_695:
[----:B------:R-:W-:-:S04]  /*1a380*/  @!P3 LEA R32, P5, R59, R3, 0x1 ;  /* 0x000000033b20b211 */ /* 0x000fc800078a08ff */
[----:B------:R-:W-:Y:S01]  /*1a390*/  @!P3 LEA.HI.X R3, R59, R0, R58, 0x1, P5 ;  /* 0x000000003b03b211 */ /* 0x000fe200028f0c3a */
[----:B------:R-:W-:Y:S02]  /*1a3a0*/  IMAD.MOV.U32 R13, RZ, RZ, R40 ;  /* 0x000000ffff0d7224 */ /* 0x000fe400078e0028 */
[----:B------:R-:W-:-:S07]  /*1a3b0*/  IMAD.MOV.U32 R8, RZ, RZ, R14 ;  /* 0x000000ffff087224 */ /* 0x000fce00078e000e */
[----:B------:R-:W-:Y:S05]  /*1a3c0*/  WARPSYNC.COLLECTIVE R15, `(.L_x_696) ;  /* 0x000000000f087348 */ /* 0x000fea0003c00000 */
[----:B------:R0:W1:Y:S02]  /*1a3d0*/  SHFL.IDX P6, R14, R13, R12, R11 ;  /* 0x0000000c0d0e7389 */ /* 0x00006400000c000b */
[----:B01----:R-:W-:Y:S01]  /*1a3e0*/  ENDCOLLECTIVE ;  /* 0x000000000000791b */ /* 0x003fe20003800000 */
.L_x_696:
[----:B------:R-:W-:Y:S01]  /*1a3f0*/  MOV R13, R41 ;  /* 0x00000029000d7202 */ /* 0x000fe20000000f00 */
[----:B------:R-:W-:Y:S02]  /*1a400*/  IMAD.MOV.U32 R12, RZ, RZ, 0x2 ;  /* 0x00000002ff0c7424 */ /* 0x000fe400078e00ff */
[----:B------:R-:W-:-:S07]  /*1a410*/  IMAD.MOV.U32 R9, RZ, RZ, R14 ;  /* 0x000000ffff097224 */ /* 0x000fce00078e000e */
[----:B------:R-:W-:Y:S05]  /*1a420*/  WARPSYNC.COLLECTIVE R15, `(.L_x_697) ;  /* 0x000000000f087348 */ /* 0x000fea0003c00000 */
[----:B------:R0:W1:Y:S02]  /*1a430*/  SHFL.IDX P6, R14, R13, R12, R11 ;  /* 0x0000000c0d0e7389 */ /* 0x00006400000c000b */
[----:B01----:R-:W-:Y:S01]  /*1a440*/  ENDCOLLECTIVE ;  /* 0x000000000000791b */ /* 0x003fe20003800000 */
.L_x_697:
[----:B------:R-:W-:Y:S01]  /*1a450*/  @!P4 LEA R20, P1, R59, R9, 0x1 ;  /* 0x000000093b14c211 */ /* 0x000fe200078208ff */
[----:B------:R-:W-:-:S03]  /*1a460*/  @!P3 IMAD.MOV.U32 R9, RZ, RZ, R3 ;  /* 0x000000ffff09b224 */ /* 0x000fc600078e0003 */
[----:B------:R-:W-:Y:S01]  /*1a470*/  @!P4 LEA.HI.X R21, R59, R8, R58, 0x1, P1 ;  /* 0x000000083b15c211 */ /* 0x000fe200008f0c3a */
[----:B------:R-:W-:-:S05]  /*1a480*/  @!P3 IMAD.MOV.U32 R8, RZ, RZ, R32 ;  /* 0x000000ffff08b224 */ /* 0x000fca00078e0020 */
[----:B------:R0:W-:Y:S01]  /*1a490*/  @!P3 ST.E.128 desc[UR56][R8.64], R4 ;  /* 0x000000040800b985 */ /* 0x0001e2000c101d38 */
[----:B------:R-:W-:-:S03]  /*1a4a0*/  IMAD.MOV.U32 R13, RZ, RZ, R40 ;  /* 0x000000ffff0d7224 */ /* 0x000fc600078e0028 */
[----:B------:R0:W-:Y:S01]  /*1a4b0*/  @!P4 ST.E.128 desc[UR56][R20.64], R24 ;  /* 0x000000181400c985 */ /* 0x0001e2000c101d38 */
[----:B------:R-:W-:-:S07]  /*1a4c0*/  IMAD.MOV.U32 R10, RZ, RZ, R14 ;  /* 0x000000ffff0a7224 */ /* 0x000fce00078e000e */
[----:B0-----:R-:W-:Y:S05]  /*1a4d0*/  WARPSYNC.COLLECTIVE R15, `(.L_x_698) ;  /* 0x000000000f087348 */ /* 0x001fea0003c00000 */
[----:B------:R1:W2:Y:S02]  /*1a4e0*/  SHFL.IDX P6, R14, R13, R12, R11 ;  /* 0x0000000c0d0e7389 */ /* 0x0002a400000c000b */
[----:B012---:R-:W-:Y:S01]  /*1a4f0*/  ENDCOLLECTIVE ;  /* 0x000000000000791b */ /* 0x007fe20003800000 */
.L_x_698:
[----:B------:R-:W-:Y:S01]  /*1a500*/  MOV R13, R41 ;  /* 0x00000029000d7202 */ /* 0x000fe20000000f00 */
[----:B------:R-:W-:Y:S01]  /*1a510*/  IMAD.MOV.U32 R12, RZ, RZ, 0x3 ;  /* 0x00000003ff0c7424 */ /* 0x000fe200078e00ff */
[----:B------:R-:W-:-:S13]  /*1a520*/  @!P2 LEA R43, P5, R59, R14, 0x1 ;  /* 0x0000000e3b2ba211 */ /* 0x000fda00078a08ff */
[----:B------:R-:W-:Y:S05]  /*1a530*/  WARPSYNC.COLLECTIVE R15, `(.L_x_699) ;  /* 0x000000000f087348 */ /* 0x000fea0003c00000 */
[----:B------:R0:W1:Y:S02]  /*1a540*/  SHFL.IDX P6, R14, R13, R12, R11 ;  /* 0x0000000c0d0e7389 */ /* 0x00006400000c000b */
[----:B01----:R-:W-:Y:S01]  /*1a550*/  ENDCOLLECTIVE ;  /* 0x000000000000791b */ /* 0x003fe20003800000 */
.L_x_699:
[----:B------:R-:W-:Y:S01]  /*1a560*/  @!P2 LEA.HI.X R10, R59, R10, R58, 0x1, P5 ;  /* 0x0000000a3b0aa211 */ /* 0x000fe200028f0c3a */
[----:B------:R-:W-:-:S04]  /*1a570*/  @!P2 IMAD.MOV.U32 R4, RZ, RZ, R43 ;  /* 0x000000ffff04a224 */ /* 0x000fc800078e002b */
[----:B------:R-:W-:-:S05]  /*1a580*/  @!P2 IMAD.MOV.U32 R5, RZ, RZ, R10 ;  /* 0x000000ffff05a224 */ /* 0x000fca00078e000a */
[----:B------:R0:W-:Y:S01]  /*1a590*/  @!P2 ST.E.128 desc[UR56][R4.64], R28 ;  /* 0x0000001c0400a985 */ /* 0x0001e2000c101d38 */
[----:B------:R-:W-:Y:S02]  /*1a5a0*/  IMAD.MOV.U32 R13, RZ, RZ, R40 ;  /* 0x000000ffff0d7224 */ /* 0x000fe400078e0028 */
[----:B------:R-:W-:-:S07]  /*1a5b0*/  IMAD.MOV.U32 R0, RZ, RZ, R14 ;  /* 0x000000ffff007224 */ /* 0x000fce00078e000e */
[----:B0-----:R-:W-:Y:S05]  /*1a5c0*/  WARPSYNC.COLLECTIVE R15, `(.L_x_700) ;  /* 0x000000000f087348 */ /* 0x001fea0003c00000 */
[----:B------:R1:W2:Y:S02]  /*1a5d0*/  SHFL.IDX P6, R14, R13, R12, R11 ;  /* 0x0000000c0d0e7389 */ /* 0x0002a400000c000b */
[----:B012---:R-:W-:Y:S01]  /*1a5e0*/  ENDCOLLECTIVE ;  /* 0x000000000000791b */ /* 0x007fe20003800000 */
.L_x_700:
[----:B------:R-:W-:Y:S05]  /*1a5f0*/  BRA `(.L_x_701) ;  /* 0xffffff74004c7947 */ /* 0x000fea000383ffff */
.L_x_521:
[----:B------:R-:W-:Y:S01]  /*1a600*/  IMAD.MOV.U32 R13, RZ, RZ, R4 ;  /* 0x000000ffff0d7224 */ /* 0x000fe200078e0004 */
[----:B------:R-:W-:Y:S01]  /*1a610*/  MOV R11, 0x1c1f ;  /* 0x00001c1f000b7802 */ /* 0x000fe20000000f00 */
[----:B------:R-:W-:Y:S02]  /*1a620*/  IMAD.MOV.U32 R12, RZ, RZ, RZ ;  /* 0x000000ffff0c7224 */ /* 0x000fe400078e00ff */
[----:B------:R-:W-:-:S07]  /*1a630*/  IMAD.MOV.U32 R15, RZ, RZ, -0x1 ;  /* 0xffffffffff0f7424 */ /* 0x000fce00078e00ff */
[----:B------:R-:W-:Y:S05]  /*1a640*/  WARPSYNC.COLLECTIVE R15, `(.L_x_702) ;  /* 0x000000000f087348 */ /* 0x000fea0003c00000 */
[----:B------:R0:W1:Y:S02]  /*1a650*/  SHFL.IDX P6, R14, R13, R12, R11 ;  /* 0x0000000c0d0e7389 */ /* 0x00006400000c000b */
[----:B01----:R-:W-:Y:S01]  /*1a660*/  ENDCOLLECTIVE ;  /* 0x000000000000791b */ /* 0x003fe20003800000 */
.L_x_702:
[----:B------:R-:W-:Y:S02]  /*1a670*/  IMAD.MOV.U32 R13, RZ, RZ, R0 ;  /* 0x000000ffff0d7224 */ /* 0x000fe400078e0000 */
[----:B------:R-:W-:-:S07]  /*1a680*/  IMAD.MOV.U32 R3, RZ, RZ, R14 ;  /* 0x000000ffff037224 */ /* 0x000fce00078e000e */
[----:B------:R-:W-:Y:S05]  /*1a690*/  WARPSYNC.COLLECTIVE R15, `(.L_x_703) ;  /* 0x000000000f087348 */ /* 0x000fea0003c00000 */
[----:B------:R0:W1:Y:S02]  /*1a6a0*/  SHFL.IDX P6, R14, R13, R12, R11 ;  /* 0x0000000c0d0e7389 */ /* 0x00006400000c000b */
[----:B01----:R-:W-:Y:S01]  /*1a6b0*/  ENDCOLLECTIVE ;  /* 0x000000000000791b */ /* 0x003fe20003800000 */
.L_x_703:
[----:B------:R-:W-:Y:S05]  /*1a6c0*/  BRA `(.L_x_704) ;  /* 0xffffff7800387947 */ /* 0x000fea000383ffff */
.L_x_524:
[----:B------:R-:W-:Y:S01]  /*1a6d0*/  BSSY B1, `(.L_x_705) ;  /* 0x0000008000017945 */ /* 0x000fe20003800000 */
[----:B---3--:R-:W-:Y:S02]  /*1a6e0*/  IMAD.MOV.U32 R13, RZ, RZ, R4 ;  /* 0x000000ffff0d7224 */ /* 0x008fe400078e0004 */
[----:B------:R-:W-:Y:S02]  /*1a6f0*/  IMAD.MOV.U32 R12, RZ, RZ, 0x1 ;  /* 0x00000001ff0c7424 */ /* 0x000fe400078e00ff */
[----:B------:R-:W-:Y:S02]  /*1a700*/  IMAD.MOV.U32 R11, RZ, RZ, 0x1c1f ;  /* 0x00001c1fff0b7424 */ /* 0x000fe400078e00ff */
[----:B------:R-:W-:-:S07]  /*1a710*/  IMAD.MOV.U32 R15, RZ, RZ, -0x1 ;  /* 0xffffffffff0f7424 */ /* 0x000fce00078e00ff */
[----:B012---:R-:W-:Y:S05]  /*1a720*/  WARPSYNC.COLLECTIVE R15, `(.L_x_706) ;  /* 0x000000000f087348 */ /* 0x007fea0003c00000 */
[----:B--2---:R2:W3:Y:S02]  /*1a730*/  SHFL.IDX P6, R14, R13, R12, R11 ;  /* 0x0000000c0d0e7389 */ /* 0x0044e400000c000b */
[----:B0123--:R-:W-:Y:S01]  /*1a740*/  ENDCOLLECTIVE ;  /* 0x000000000000791b */ /* 0x00ffe20003800000 */
.L_x_706:
[----:B------:R-:W-:Y:S05]  /*1a750*/  BSYNC B1 ;  /* 0x0000000000017941 */ /* 0x000fea0003800000 */
.L_x_705:
[----:B------:R-:W-:Y:S01]  /*1a760*/  IMAD.MOV.U32 R13, RZ, RZ, R0 ;  /* 0x000000ffff0d7224 */ /* 0x000fe200078e0000 */
[----:B------:R-:W-:Y:S01]  /*1a770*/  MOV R3, R14 ;  /* 0x0000000e00037202 */ /* 0x000fe20000000f00 */
[----:B------:R-:W-:Y:S02]  /*1a780*/  IMAD.MOV.U32 R12, RZ, RZ, 0x1 ;  /* 0x00000001ff0c7424 */ /* 0x000fe400078e00ff */
[----:B------:R-:W-:Y:S02]  /*1a790*/  IMAD.MOV.U32 R11, RZ, RZ, 0x1c1f ;  /* 0x00001c1fff0b7424 */ /* 0x000fe400078e00ff */
[----:B------:R-:W-:-:S07]  /*1a7a0*/  IMAD.MOV.U32 R15, RZ, RZ, -0x1 ;  /* 0xffffffffff0f7424 */ /* 0x000fce00078e00ff */
[----:B------:R-:W-:Y:S05]  /*1a7b0*/  WARPSYNC.COLLECTIVE R15, `(.L_x_707) ;  /* 0x000000000f087348 */ /* 0x000fea0003c00000 */
[----:B------:R0:W1:Y:S02]  /*1a7c0*/  SHFL.IDX P6, R14, R13, R12, R11 ;  /* 0x0000000c0d0e7389 */ /* 0x00006400000c000b */
[----:B01----:R-:W-:Y:S01]  /*1a7d0*/  ENDCOLLECTIVE ;  /* 0x000000000000791b */ /* 0x003fe20003800000 */
.L_x_707:
[----:B------:R-:W-:Y:S05]  /*1a7e0*/  BRA `(.L_x_708) ;  /* 0xffffff7800947947 */ /* 0x000fea000383ffff */
.L_x_528:
[----:B------:R-:W-:Y:S01]  /*1a7f0*/  IMAD.MOV.U32 R13, RZ, RZ, R20 ;  /* 0x000000ffff0d7224 */ /* 0x000fe200078e0014 */
[----:B------:R-:W-:Y:S01]  /*1a800*/  MOV R15, 0xffffffff ;  /* 0xffffffff000f7802 */ /* 0x000fe20000000f00 */
[----:B------:R-:W-:Y:S02]  /*1a810*/  IMAD.MOV.U32 R12, RZ, RZ, RZ ;  /* 0x000000ffff0c7224 */ /* 0x000fe400078e00ff */
[----:B------:R-:W-:Y:S02]  /*1a820*/  IMAD.MOV.U32 R11, RZ, RZ, 0x181f ;  /* 0x0000181fff0b7424 */ /* 0x000fe400078e00ff */
[----:B------:R-:W-:Y:S02]  /*1a830*/  IMAD R24, R26, 0xc0, R60 ;  /* 0x000000c01a187824 */ /* 0x000fe400078e023c */
[----:B------:R-:W-:-:S07]  /*1a840*/  IMAD R21, R21, R10, RZ ;  /* 0x0000000a15157224 */ /* 0x000fce00078e02ff */
[----:B------:R-:W-:Y:S05]  /*1a850*/  WARPSYNC.COLLECTIVE R15, `(.L_x_709) ;  /* 0x000000000f087348 */ /* 0x000fea0003c00000 */
[----:B------:R0:W1:Y:S02]  /*1a860*/  SHFL.IDX P6, R14, R13, R12, R11 ;  /* 0x0000000c0d0e7389 */ /* 0x00006400000c000b */
[----:B01----:R-:W-:Y:S01]  /*1a870*/  ENDCOLLECTIVE ;  /* 0x000000000000791b */ /* 0x003fe20003800000 */
.L_x_709:
[C---:B------:R-:W-:Y:S01]  /*1a880*/  VIADD R8, R24.reuse, 0x30 ;  /* 0x0000003018087836 */ /* 0x040fe20000000000 */
[----:B------:R-:W-:-:S04]  /*1a890*/  ISETP.GE.OR P3, PT, R24, R21, P0 ;  /* 0x000000151800720c */ /* 0x000fc80000766670 */
[----:B------:R-:W-:Y:S01]  /*1a8a0*/  ISETP.GE.OR P4, PT, R8, R21, P0 ;  /* 0x000000150800720c */ /* 0x000fe20000786670 */
[----:B------:R-:W-:-:S05]  /*1a8b0*/  VIADD R8, R24, 0x60 ;  /* 0x0000006018087836 */ /* 0x000fca0000000000 */
[----:B------:R-:W-:Y:S01]  /*1a8c0*/  ISETP.GE.OR P2, PT, R8, R21, P0 ;  /* 0x000000150800720c */ /* 0x000fe20000746670 */
[----:B------:R-:W-:Y:S02]  /*1a8d0*/  IMAD.MOV.U32 R13, RZ, RZ, R7 ;  /* 0x000000ffff0d7224 */ /* 0x000fe400078e0007 */
[----:B------:R-:W-:-:S10]  /*1a8e0*/  IMAD.MOV.U32 R0, RZ, RZ, R14 ;  /* 0x000000ffff007224 */ /* 0x000fd400078e000e */
[----:B------:R-:W-:Y:S05]  /*1a8f0*/  WARPSYNC.COLLECTIVE R15, `(.L_x_710) ;  /* 0x000000000f087348 */ /* 0x000fea0003c00000 */
[----:B------:R0:W1:Y:S02]  /*1a900*/  SHFL.IDX P6, R14, R13, R12, R11 ;  /* 0x0000000c0d0e7389 */ /* 0x00006400000c000b */
[----:B01----:R-:W-:Y:S01]  /*1a910*/  ENDCOLLECTIVE ;  /* 0x000000000000791b */ /* 0x003fe20003800000 */
.L_x_710:
[----:B------:R-:W-:Y:S02]  /*1a920*/  IMAD.MOV.U32 R13, RZ, RZ, R20 ;  /* 0x000000ffff0d7224 */ /* 0x000fe400078e0014 */
[----:B------:R-:W-:Y:S02]  /*1a930*/  IMAD.MOV.U32 R12, RZ, RZ, 0x1 ;  /* 0x00000001ff0c7424 */ /* 0x000fe400078e00ff */
[----:B------:R-:W-:-:S07]  /*1a940*/  IMAD.MOV.U32 R3, RZ, RZ, R14 ;  /* 0x000000ffff037224 */ /* 0x000fce00078e000e */
[----:B------:R-:W-:Y:S05]  /*1a950*/  WARPSYNC.COLLECTIVE R15, `(.L_x_711) ;  /* 0x000000000f087348 */ /* 0x000fea0003c00000 */
[----:B------:R0:W1:Y:S02]  /*1a960*/  SHFL.IDX P6, R14, R13, R12, R11 ;  /* 0x0000000c0d0e7389 */ /* 0x00006400000c000b */
[----:B01----:R-:W-:Y:S01]  /*1a970*/  ENDCOLLECTIVE ;  /* 0x000000000000791b */ /* 0x003fe20003800000 */
.L_x_711:
[----:B------:R-:W-:-:S04]  /*1a980*/  @!P3 LEA R10, P5, R59, R3, 0x1 ;  /* 0x000000033b0ab211 */ /* 0x000fc800078a08ff */
[----:B------:R-:W-:Y:S01]  /*1a990*/  @!P3 LEA.HI.X R3, R59, R0, R58, 0x1, P5 ;  /* 0x000000003b03b211 */ /* 0x000fe200028f0c3a */
[----:B------:R-:W-:Y:S02]  /*1a9a0*/  IMAD.MOV.U32 R13, RZ, RZ, R7 ;  /* 0x000000ffff0d7224 */ /* 0x000fe400078e0007 */
[----:B------:R-:W-:-:S07]  /*1a9b0*/  IMAD.MOV.U32 R4, RZ, RZ, R14 ;  /* 0x000000ffff047224 */ /* 0x000fce00078e000e */
[----:B------:R-:W-:Y:S05]  /*1a9c0*/  WARPSYNC.COLLECTIVE R15, `(.L_x_712) ;  /* 0x000000000f087348 */ /* 0x000fea0003c00000 */
[----:B------:R0:W1:Y:S02]  /*1a9d0*/  SHFL.IDX P6, R14, R13, R12, R11 ;  /* 0x0000000c0d0e7389 */ /* 0x00006400000c000b */
[----:B01----:R-:W-:Y:S01]  /*1a9e0*/  ENDCOLLECTIVE ;  /* 0x000000000000791b */ /* 0x003fe20003800000 */
.L_x_712:
[----:B------:R-:W-:Y:S02]  /*1a9f0*/  IMAD.MOV.U32 R13, RZ, RZ, R20 ;  /* 0x000000ffff0d7224 */ /* 0x000fe400078e0014 */
[----:B------:R-:W-:Y:S01]  /*1aa00*/  IMAD.MOV.U32 R12, RZ, RZ, 0x2 ;  /* 0x00000002ff0c7424 */ /* 0x000fe200078e00ff */
[----:B------:R-:W-:-:S07]  /*1aa10*/  MOV R5, R14 ;  /* 0x0000000e00057202 */ /* 0x000fce0000000f00 */
[----:B------:R-:W-:Y:S05]  /*1aa20*/  WARPSYNC.COLLECTIVE R15, `(.L_x_713) ;  /* 0x000000000f087348 */ /* 0x000fea0003c00000 */
[----:B------:R0:W1:Y:S02]  /*1aa30*/  SHFL.IDX P6, R14, R13, R12, R11 ;  /* 0x0000000c0d0e7389 */ /* 0x00006400000c000b */
[----:B01----:R-:W-:Y:S01]  /*1aa40*/  ENDCOLLECTIVE ;  /* 0x000000000000791b */ /* 0x003fe20003800000 */
.L_x_713:
[----:B------:R-:W-:-:S04]  /*1aa50*/  @!P4 LEA R8, P1, R59, R5, 0x1 ;  /* 0x000000053b08c211 */ /* 0x000fc800078208ff */
[----:B------:R-:W-:Y:S01]  /*1aa60*/  @!P4 LEA.HI.X R9, R59, R4, R58, 0x1, P1 ;  /* 0x000000043b09c211 */ /* 0x000fe200008f0c3a */
[----:B------:R-:W-:Y:S02]  /*1aa70*/  IMAD.MOV.U32 R13, RZ, RZ, R7 ;  /* 0x000000ffff0d7224 */ /* 0x000fe400078e0007 */
[----:B------:R-:W-:-:S07]  /*1aa80*/  IMAD.MOV.U32 R6, RZ, RZ, R14 ;  /* 0x000000ffff067224 */ /* 0x000fce00078e000e */
[----:B------:R-:W-:Y:S05]  /*1aa90*/  WARPSYNC.COLLECTIVE R15, `(.L_x_714) ;  /* 0x000000000f087348 */ /* 0x000fea0003c00000 */
[----:B------:R0:W1:Y:S02]  /*1aaa0*/  SHFL.IDX P6, R14, R13, R12, R11 ;  /* 0x0000000c0d0e7389 */ /* 0x00006400000c000b */
[----:B01----:R-:W-:Y:S01]  /*1aab0*/  ENDCOLLECTIVE ;  /* 0x000000000000791b */ /* 0x003fe20003800000 */
.L_x_714:
[----:B------:R-:W-:Y:S01]  /*1aac0*/  @!P3 IMAD.MOV.U32 R11, RZ, RZ, R3 ;  /* 0x000000ffff0bb224 */ /* 0x000fe200078e0003 */
[----:B------:R-:W-:Y:S01]  /*1aad0*/  MOV R13, R20 ;  /* 0x00000014000d7202 */ /* 0x000fe20000000f00 */
[----:B------:R-:W-:-:S03]  /*1aae0*/  IMAD.MOV.U32 R12, RZ, RZ, 0x3 ;  /* 0x00000003ff0c7424 */ /* 0x000fc600078e00ff */
[----:B------:R0:W-:Y:S04]  /*1aaf0*/  @!P3 ST.E.128 desc[UR56][R10.64], RZ ;  /* 0x000000ff0a00b985 */ /* 0x0001e8000c101d38 */
[----:B------:R1:W-:Y:S01]  /*1ab00*/  @!P4 ST.E.128 desc[UR56][R8.64], RZ ;  /* 0x000000ff0800c985 */ /* 0x0003e2000c101d38 */
[----:B------:R-:W-:-:S04]  /*1ab10*/  @!P2 LEA R25, P5, R59, R14, 0x1 ;  /* 0x0000000e3b19a211 */ /* 0x000fc800078a08ff */
[----:B------:R-:W-:Y:S01]  /*1ab20*/  @!P2 LEA.HI.X R5, R59, R6, R58, 0x1, P5 ;  /* 0x000000063b05a211 */ /* 0x000fe200028f0c3a */
[----:B0-----:R-:W-:Y:S02]  /*1ab30*/  IMAD.MOV.U32 R11, RZ, RZ, 0x181f ;  /* 0x0000181fff0b7424 */ /* 0x001fe400078e00ff */
[----:B------:R-:W-:-:S07]  /*1ab40*/  @!P2 IMAD.MOV.U32 R4, RZ, RZ, R25 ;  /* 0x000000ffff04a224 */ /* 0x000fce00078e0019 */
[----:B-1----:R-:W-:Y:S05]  /*1ab50*/  WARPSYNC.COLLECTIVE R15, `(.L_x_715) ;  /* 0x000000000f087348 */ /* 0x002fea0003c00000 */
[----:B------:R0:W2:Y:S02]  /*1ab60*/  SHFL.IDX P6, R14, R13, R12, R11 ;  /* 0x0000000c0d0e7389 */ /* 0x0000a400000c000b */
[----:B012---:R-:W-:Y:S01]  /*1ab70*/  ENDCOLLECTIVE ;  /* 0x000000000000791b */ /* 0x007fe20003800000 */
.L_x_715:
[----:B------:R0:W-:Y:S01]  /*1ab80*/  @!P2 ST.E.128 desc[UR56][R4.64], RZ ;  /* 0x000000ff0400a985 */ /* 0x0001e2000c101d38 */
[----:B------:R-:W-:Y:S02]  /*1ab90*/  IMAD.MOV.U32 R13, RZ, RZ, R7 ;  /* 0x000000ffff0d7224 */ /* 0x000fe400078e0007 */
[----:B------:R-:W-:-:S07]  /*1aba0*/  IMAD.MOV.U32 R0, RZ, RZ, R14 ;  /* 0x000000ffff007224 */ /* 0x000fce00078e000e */
[----:B0-----:R-:W-:Y:S05]  /*1abb0*/  WARPSYNC.COLLECTIVE R15, `(.L_x_716) ;  /* 0x000000000f087348 */ /* 0x001fea0003c00000 */
[----:B------:R1:W2:Y:S02]  /*1abc0*/  SHFL.IDX P6, R14, R13, R12, R11 ;  /* 0x0000000c0d0e7389 */ /* 0x0002a400000c000b */
[----:B012---:R-:W-:Y:S01]  /*1abd0*/  ENDCOLLECTIVE ;  /* 0x000000000000791b */ /* 0x007fe20003800000 */
.L_x_716:
[----:B------:R-:W-:Y:S05]  /*1abe0*/  BRA `(.L_x_717) ;  /* 0xffffff80009c7947 */ /* 0x000fea000383ffff */
.L_x_545:
[----:B------:R-:W1:Y:S01]  /*1abf0*/  S2R R7, SR_TID.X ;  /* 0x0000000000077919 */ /* 0x000e620000002100 */
[----:B------:R-:W-:Y:S01]  /*1ac00*/  BSSY B1, `(.L_x_718) ;  /* 0x000000a000017945 */ /* 0x000fe20003800000 */
[----:B0-----:R-:W-:Y:S01]  /*1ac10*/  IMAD.MOV.U32 R12, RZ, RZ, RZ ;  /* 0x000000ffff0c7224 */ /* 0x001fe200078e00ff */
[----:B------:R-:W-:Y:S01]  /*1ac20*/  MOV R11, 0x1f ;  /* 0x0000001f000b7802 */ /* 0x000fe20000000f00 */
[----:B------:R-:W-:Y:S01]  /*1ac30*/  IMAD.MOV.U32 R15, RZ, RZ, -0x1 ;  /* 0xffffffffff0f7424 */ /* 0x000fe200078e00ff */
[----:B-1----:R-:W-:-:S04]  /*1ac40*/  SHF.R.U32.HI R7, RZ, 0x5, R7 ;  /* 0x00000005ff077819 */ /* 0x002fc80000011607 */
[----:B------:R-:W-:-:S05]  /*1ac50*/  LOP3.LUT R7, R7, 0x3, RZ, 0xc0, !PT ;  /* 0x0000000307077812 */ /* 0x000fca00078ec0ff */
[----:B------:R-:W-:-:S07]  /*1ac60*/  IMAD.MOV.U32 R13, RZ, RZ, R7 ;  /* 0x000000ffff0d7224 */ /* 0x000fce00078e0007 */
[----:B------:R-:W-:Y:S05]  /*1ac70*/  WARPSYNC.COLLECTIVE R15, `(.L_x_719) ;  /* 0x000000000f087348 */ /* 0x000fea0003c00000 */
[----:B------:R0:W1:Y:S02]  /*1ac80*/  SHFL.IDX P6, R14, R13, R12, R11 ;  /* 0x0000000c0d0e7389 */ /* 0x00006400000c000b */
[----:B01----:R-:W-:Y:S01]  /*1ac90*/  ENDCOLLECTIVE ;  /* 0x000000000000791b */ /* 0x003fe20003800000 */
.L_x_719:
[----:B------:R-:W-:Y:S05]  /*1aca0*/  BSYNC B1 ;  /* 0x0000000000017941 */ /* 0x000fea0003800000 */
.L_x_718:
[----:B------:R-:W-:Y:S05]  /*1acb0*/  BRA `(.L_x_720) ;  /* 0xffffff9800447947 */ /* 0x000fea000383ffff */
.L_x_547:
[----:B------:R-:W-:Y:S01]  /*1acc0*/  BSSY B1, `(.L_x_721) ;  /* 0x0000006000017945 */ /* 0x000fe20003800000 */
[----:B------:R-:W-:-:S07]  /*1acd0*/  IMAD.MOV.U32 R15, RZ, RZ, -0x1 ;  /* 0xffffffffff0f7424 */ /* 0x000fce00078e00ff */
[----:B01----:R-:W-:Y:S05]  /*1ace0*/  WARPSYNC.COLLECTIVE R15, `(.L_x_722) ;  /* 0x000000000f0c7348 */ /* 0x003fea0003c00000 */
[----:B------:R-:W-:Y:S02]  /*1acf0*/  ELECT P6, UR62, PT ;  /* 0x00000000003e782f */ /* 0x000fe400038c0000 */
[----:B------:R-:W-:Y:S01]  /*1ad00*/  MOV R14, UR62 ;  /* 0x0000003e000e7c02 */ /* 0x000fe20008000f00 */
[----:B01----:R-:W-:Y:S10]  /*1ad10*/  ENDCOLLECTIVE ;  /* 0x000000000000791b */ /* 0x003ff40003800000 */
.L_x_722:
[----:B------:R-:W-:Y:S05]  /*1ad20*/  BSYNC B1 ;  /* 0x0000000000017941 */ /* 0x000fea0003800000 */
.L_x_721:
[----:B------:R-:W-:Y:S05]  /*1ad30*/  BRA `(.L_x_546) ;  /* 0xffffff98003c7947 */ /* 0x000fea000383ffff */
.L_x_549:
[----:B-1----:R1:W2:Y:S02]  /*1ad40*/  SYNCS.PHASECHK.TRANS64.TRYWAIT P0, [R16+URZ+0x30820], R6 ;  /* 0x03082006100075a7 */ /* 0x0022a4000800017f */
[----:B--2---:R-:W-:Y:S05]  /*1ad50*/  @!P0 NANOSLEEP.SYNCS 0x989680 ;  /* 0x009896800000895d */ /* 0x004fea0003900000 */
[----:B------:R-:W2:Y:S02]  /*1ad60*/  @!P0 SYNCS.PHASECHK.TRANS64 P0, [R16+URZ+0x30820], R6 ;  /* 0x03082006100085a7 */ /* 0x000ea4000800007f */
[----:B--2---:R-:W-:Y:S05]  /*1ad70*/  @!P0 BRA `(.L_x_549) ;  /* 0xfffffffc00f08947 */ /* 0x004fea000383ffff */
[----:B------:R-:W-:Y:S05]  /*1ad80*/  BRA `(.L_x_723) ;  /* 0xffffff98004c7947 */ /* 0x000fea000383ffff */
.L_x_553:
[----:B-1----:R1:W2:Y:S02]  /*1ad90*/  SYNCS.PHASECHK.TRANS64.TRYWAIT P0, [R7+URZ+0x308a0], R6 ;  /* 0x0308a006070075a7 */ /* 0x0022a4000800017f */
[----:B--2---:R-:W-:Y:S05]  /*1ada0*/  @!P0 NANOSLEEP.SYNCS 0x989680 ;  /* 0x009896800000895d */ /* 0x004fea0003900000 */
[----:B------:R-:W2:Y:S02]  /*1adb0*/  @!P0 SYNCS.PHASECHK.TRANS64 P0, [R7+URZ+0x308a0], R6 ;  /* 0x0308a006070085a7 */ /* 0x000ea4000800007f */
[----:B--2---:R-:W-:Y:S05]  /*1adc0*/  @!P0 BRA `(.L_x_553) ;  /* 0xfffffffc00f08947 */ /* 0x004fea000383ffff */
[----:B------:R-:W-:Y:S05]  /*1add0*/  BRA `(.L_x_724) ;  /* 0xffffff9800687947 */ /* 0x000fea000383ffff */
.L_x_558:
[----:B0-----:R0:W2:Y:S02]  /*1ade0*/  SYNCS.PHASECHK.TRANS64.TRYWAIT P0, [R7+URZ+0x308c0], R6 ;  /* 0x0308c006070075a7 */ /* 0x0010a4000800017f */
[----:B--2---:R-:W-:Y:S05]  /*1adf0*/  @!P0 NANOSLEEP.SYNCS 0x989680 ;  /* 0x009896800000895d */ /* 0x004fea0003900000 */
[----:B------:R-:W2:Y:S02]  /*1ae00*/  @!P0 SYNCS.PHASECHK.TRANS64 P0, [R7+URZ+0x308c0], R6 ;  /* 0x0308c006070085a7 */ /* 0x000ea4000800007f */
[----:B--2---:R-:W-:Y:S05]  /*1ae10*/  @!P0 BRA `(.L_x_558) ;  /* 0xfffffffc00f08947 */ /* 0x004fea000383ffff */
[----:B------:R-:W-:Y:S05]  /*1ae20*/  BRA `(.L_x_725) ;  /* 0xffffff9800e47947 */ /* 0x000fea000383ffff */
.L_x_565:
[----:B--2---:R2:W3:Y:S02]  /*1ae30*/  SYNCS.PHASECHK.TRANS64.TRYWAIT P2, [R6+URZ+0x308a0], R7 ;  /* 0x0308a007060075a7 */ /* 0x0044e4000804017f */
[----:B---3--:R-:W-:Y:S05]  /*1ae40*/  @!P2 NANOSLEEP.SYNCS 0x989680 ;  /* 0x009896800000a95d */ /* 0x008fea0003900000 */
[----:B------:R-:W3:Y:S02]  /*1ae50*/  @!P2 SYNCS.PHASECHK.TRANS64 P2, [R6+URZ+0x308a0], R7 ;  /* 0x0308a0070600a5a7 */ /* 0x000ee4000804007f */
[----:B---3--:R-:W-:Y:S05]  /*1ae60*/  @!P2 BRA `(.L_x_565) ;  /* 0xfffffffc00f0a947 */ /* 0x008fea000383ffff */
[----:B------:R-:W-:Y:S05]  /*1ae70*/  BRA `(.L_x_726) ;  /* 0xffffff9c00ac7947 */ /* 0x000fea000383ffff */
.L_x_570:
[----:B0-----:R0:W1:Y:S02]  /*1ae80*/  SYNCS.PHASECHK.TRANS64.TRYWAIT P2, [R6+URZ+0x308c0], R7 ;  /* 0x0308c007060075a7 */ /* 0x001064000804017f */
[----:B-1----:R-:W-:Y:S05]  /*1ae90*/  @!P2 NANOSLEEP.SYNCS 0x989680 ;  /* 0x009896800000a95d */ /* 0x002fea0003900000 */
[----:B------:R-:W1:Y:S02]  /*1aea0*/  @!P2 SYNCS.PHASECHK.TRANS64 P2, [R6+URZ+0x308c0], R7 ;  /* 0x0308c0070600a5a7 */ /* 0x000e64000804007f */
[----:B-1----:R-:W-:Y:S05]  /*1aeb0*/  @!P2 BRA `(.L_x_570) ;  /* 0xfffffffc00f0a947 */ /* 0x002fea000383ffff */
[----:B------:R-:W-:Y:S05]  /*1aec0*/  BRA `(.L_x_727) ;  /* 0xffffffa000247947 */ /* 0x000fea000383ffff */
.L_x_585:
[----:B------:R-:W4:Y:S01]  /*1aed0*/  S2R R20, SR_TID.X ;  /* 0x0000000000147919 */ /* 0x000f220000002100 */
[----:B------:R-:W-:Y:S01]  /*1aee0*/  BSSY B0, `(.L_x_728) ;  /* 0x000000a000007945 */ /* 0x000fe20003800000 */
[----:B0-----:R-:W-:Y:S02]  /*1aef0*/  IMAD.MOV.U32 R12, RZ, RZ, RZ ;  /* 0x000000ffff0c7224 */ /* 0x001fe400078e00ff */
[----:B------:R-:W-:Y:S02]  /*1af00*/  IMAD.MOV.U32 R11, RZ, RZ, 0x1f ;  /* 0x0000001fff0b7424 */ /* 0x000fe400078e00ff */
[----:B------:R-:W-:Y:S01]  /*1af10*/  IMAD.MOV.U32 R15, RZ, RZ, -0x1 ;  /* 0xffffffffff0f7424 */ /* 0x000fe200078e00ff */
[----:B----4-:R-:W-:-:S04]  /*1af20*/  SHF.R.U32.HI R20, RZ, 0x5, R20 ;  /* 0x00000005ff147819 */ /* 0x010fc80000011614 */
[----:B------:R-:W-:-:S05]  /*1af30*/  LOP3.LUT R20, R20, 0x3, RZ, 0xc0, !PT ;  /* 0x0000000314147812 */ /* 0x000fca00078ec0ff */
[----:B------:R-:W-:-:S07]  /*1af40*/  IMAD.MOV.U32 R13, RZ, RZ, R20 ;  /* 0x000000ffff0d7224 */ /* 0x000fce00078e0014 */
[----:B-123--:R-:W-:Y:S05]  /*1af50*/  WARPSYNC.COLLECTIVE R15, `(.L_x_729) ;  /* 0x000000000f087348 */ /* 0x00efea0003c00000 */
[----:B------:R0:W4:Y:S02]  /*1af60*/  SHFL.IDX P6, R14, R13, R12, R11 ;  /* 0x0000000c0d0e7389 */ /* 0x00012400000c000b */
[----:B01234-:R-:W-:Y:S01]  /*1af70*/  ENDCOLLECTIVE ;  /* 0x000000000000791b */ /* 0x01ffe20003800000 */
.L_x_729:
[----:B------:R-:W-:Y:S05]  /*1af80*/  BSYNC B0 ;  /* 0x0000000000007941 */ /* 0x000fea0003800000 */
.L_x_728:
[----:B------:R-:W-:Y:S05]  /*1af90*/  BRA `(.L_x_730) ;  /* 0xffffffa800cc7947 */ /* 0x000fea000383ffff */
.L_x_587:
[----:B------:R-:W-:Y:S01]  /*1afa0*/  BSSY B0, `(.L_x_731) ;  /* 0x0000006000007945 */ /* 0x000fe20003800000 */
[----:B------:R-:W-:-:S07]  /*1afb0*/  IMAD.MOV.U32 R15, RZ, RZ, -0x1 ;  /* 0xffffffffff0f7424 */ /* 0x000fce00078e00ff */
[----:B0123--:R-:W-:Y:S05]  /*1afc0*/  WARPSYNC.COLLECTIVE R15, `(.L_x_732) ;  /* 0x000000000f0c7348 */ /* 0x00ffea0003c00000 */
[----:B------:R-:W-:Y:S02]  /*1afd0*/  ELECT P6, UR62, PT ;  /* 0x00000000003e782f */ /* 0x000fe400038c0000 */
[----:B------:R-:W-:Y:S01]  /*1afe0*/  MOV R14, UR62 ;  /* 0x0000003e000e7c02 */ /* 0x000fe20008000f00 */
[----:B0123--:R-:W-:Y:S10]  /*1aff0*/  ENDCOLLECTIVE ;  /* 0x000000000000791b */ /* 0x00fff40003800000 */
.L_x_732:
[----:B------:R-:W-:Y:S05]  /*1b000*/  BSYNC B0 ;  /* 0x0000000000007941 */ /* 0x000fea0003800000 */
.L_x_731:
[----:B------:R-:W-:Y:S05]  /*1b010*/  BRA `(.L_x_733) ;  /* 0xffffffa800d47947 */ /* 0x000fea000383ffff */
.L_x_589:
[----:B0-----:R0:W4:Y:S02]  /*1b020*/  SYNCS.PHASECHK.TRANS64.TRYWAIT P0, [R0+URZ+0x30840], R2 ;  /* 0x03084002000075a7 */ /* 0x001124000800017f */
[----:B----4-:R-:W-:Y:S05]  /*1b030*/  @!P0 NANOSLEEP.SYNCS 0x989680 ;  /* 0x009896800000895d */ /* 0x010fea0003900000 */
[----:B------:R-:W4:Y:S02]  /*1b040*/  @!P0 SYNCS.PHASECHK.TRANS64 P0, [R0+URZ+0x30840], R2 ;  /* 0x03084002000085a7 */ /* 0x000f24000800007f */
[----:B----4-:R-:W-:Y:S05]  /*1b050*/  @!P0 BRA `(.L_x_589) ;  /* 0xfffffffc00f08947 */ /* 0x010fea000383ffff */
[----:B------:R-:W-:Y:S05]  /*1b060*/  BRA `(.L_x_734) ;  /* 0xffffffac00287947 */ /* 0x000fea000383ffff */
.L_x_593:
[----:B------:R-:W2:Y:S01]  /*1b070*/  LDL.LU R11, [R1+0x3c] ;  /* 0x00003c00010b7983 */ /* 0x000ea20000300800 */
[----:B------:R-:W-:Y:S01]  /*1b080*/  MOV R13, R4 ;  /* 0x00000004000d7202 */ /* 0x000fe20000000f00 */
[----:B------:R-:W-:Y:S02]  /*1b090*/  IMAD.MOV.U32 R12, RZ, RZ, RZ ;  /* 0x000000ffff0c7224 */ /* 0x000fe400078e00ff */
[----:B------:R-:W-:Y:S02]  /*1b0a0*/  IMAD.MOV.U32 R15, RZ, RZ, -0x1 ;  /* 0xffffffffff0f7424 */ /* 0x000fe400078e00ff */
[----:B------:R-:W-:-:S05]  /*1b0b0*/  IMAD R25, R25, 0xc0, R21 ;  /* 0x000000c019197824 */ /* 0x000fca00078e0215 */
[----:B------:R-:W-:Y:S01]  /*1b0c0*/  IADD3 R8, R25, 0x10, RZ ;  /* 0x0000001019087810 */ /* 0x000fe20007ffe0ff */
[----:B--2---:R-:W-:Y:S02]  /*1b0d0*/  IMAD R3, R11, R9, RZ ;  /* 0x000000090b037224 */ /* 0x004fe400078e02ff */
[----:B------:R-:W-:-:S03]  /*1b0e0*/  IMAD.MOV.U32 R11, RZ, RZ, 0x181f ;  /* 0x0000181fff0b7424 */ /* 0x000fc600078e00ff */
[----:B------:R-:W-:-:S13]  /*1b0f0*/  ISETP.GE.AND P1, PT, R25, R3, PT ;  /* 0x000000031900720c */ /* 0x000fda0003f26270 */
[----:B-----5:R-:W-:Y:S05]  /*1b100*/  WARPSYNC.COLLECTIVE R15, `(.L_x_735) ;  /* 0x000000000f087348 */ /* 0x020fea0003c00000 */
[----:B------:R0:W1:Y:S02]  /*1b110*/  SHFL.IDX P6, R14, R13, R12, R11 ;  /* 0x0000000c0d0e7389 */ /* 0x00006400000c000b */
[----:B01---5:R-:W-:Y:S01]  /*1b120*/  ENDCOLLECTIVE ;  /* 0x000000000000791b */ /* 0x023fe20003800000 */
.L_x_735:
[----:B------:R-:W-:Y:S02]  /*1b130*/  IMAD.MOV.U32 R13, RZ, RZ, R0 ;  /* 0x000000ffff0d7224 */ /* 0x000fe400078e0000 */
[----:B------:R-:W-:-:S07]  /*1b140*/  IMAD.MOV.U32 R7, RZ, RZ, R14 ;  /* 0x000000ffff077224 */ /* 0x000fce00078e000e */
[----:B------:R-:W-:Y:S05]  /*1b150*/  WARPSYNC.COLLECTIVE R15, `(.L_x_736) ;  /* 0x000000000f087348 */ /* 0x000fea0003c00000 */
[----:B------:R0:W1:Y:S02]  /*1b160*/  SHFL.IDX P6, R14, R13, R12, R11 ;  /* 0x0000000c0d0e7389 */ /* 0x00006400000c000b */
[----:B01----:R-:W-:Y:S01]  /*1b170*/  ENDCOLLECTIVE ;  /* 0x000000000000791b */ /* 0x003fe20003800000 */
.L_x_736:
[----:B------:R-:W-:Y:S02]  /*1b180*/  IMAD.MOV.U32 R13, RZ, RZ, R4 ;  /* 0x000000ffff0d7224 */ /* 0x000fe400078e0004 */
[----:B------:R-:W-:Y:S02]  /*1b190*/  IMAD.MOV.U32 R12, RZ, RZ, 0x1 ;  /* 0x00000001ff0c7424 */ /* 0x000fe400078e00ff */
[----:B------:R-:W-:-:S07]  /*1b1a0*/  IMAD.MOV.U32 R6, RZ, RZ, R14 ;  /* 0x000000ffff067224 */ /* 0x000fce00078e000e */
[----:B------:R-:W-:Y:S05]  /*1b1b0*/  WARPSYNC.COLLECTIVE R15, `(.L_x_737) ;  /* 0x000000000f087348 */ /* 0x000fea0003c00000 */
[----:B------:R0:W1:Y:S02]  /*1b1c0*/  SHFL.IDX P6, R14, R13, R12, R11 ;  /* 0x0000000c0d0e7389 */ /* 0x00006400000c000b */
[----:B01----:R-:W-:Y:S01]  /*1b1d0*/  ENDCOLLECTIVE ;  /* 0x000000000000791b */ /* 0x003fe20003800000 */
.L_x_737:
[----:B------:R-:W-:-:S05]  /*1b1e0*/  @!P1 LEA R6, P2, R20, R6, 0x1 ;  /* 0x0000000614069211 */ /* 0x000fca00078408ff */
[----:B------:R-:W-:-:S05]  /*1b1f0*/  @!P1 IMAD.X R7, RZ, RZ, R7, P2 ;  /* 0x000000ffff079224 */ /* 0x000fca00010e0607 */
[----:B------:R-:W-:Y:S01]  /*1b200*/  @!PT LDS RZ, [RZ] ;  /* 0x00000000fffff984 */ /* 0x000fe20000000800 */
[----:B------:R-:W-:Y:S01]  /*1b210*/  @!PT LDS RZ, [RZ] ;  /* 0x00000000fffff984 */ /* 0x000fe20000000800 */
[----:B------:R-:W-:Y:S01]  /*1b220*/  @!PT LDS RZ, [RZ] ;  /* 0x00000000fffff984 */ /* 0x000fe20000000800 */
[----:B------:R0:W-:Y:S01]  /*1b230*/  @!P1 LDGSTS.E.BYPASS.LTC128B.128 [R10+0xc400], desc[UR56][R6.64], !P0 ;  /* 0x0c400000060a9fae */ /* 0x0001e2000c101d78 */
[----:B------:R-:W-:Y:S01]  /*1b240*/  IMAD.MOV.U32 R13, RZ, RZ, R0 ;  /* 0x000000ffff0d7224 */ /* 0x000fe200078e0000 */
[----:B------:R-:W-:Y:S01]  /*1b250*/  ISETP.GE.AND P1, PT, R8, R3, PT ;  /* 0x000000030800720c */ /* 0x000fe20003f26270 */
[----:B0-----:R-:W-:-:S12]  /*1b260*/  IMAD.MOV.U32 R6, RZ, RZ, R14 ;  /* 0x000000ffff067224 */ /* 0x001fd800078e000e */
[----:B------:R-:W-:Y:S05]  /*1b270*/  WARPSYNC.COLLECTIVE R15, `(.L_x_738) ;  /* 0x000000000f087348 */ /* 0x000fea0003c00000 */
[----:B------:R0:W1:Y:S02]  /*1b280*/  SHFL.IDX P6, R14, R13, R12, R11 ;  /* 0x0000000c0d0e7389 */ /* 0x00006400000c000b */
[----:B01----:R-:W-:Y:S01]  /*1b290*/  ENDCOLLECTIVE ;  /* 0x000000000000791b */ /* 0x003fe20003800000 */
.L_x_738:
[----:B------:R-:W-:Y:S01]  /*1b2a0*/  MOV R13, R4 ;  /* 0x00000004000d7202 */ /* 0x000fe20000000f00 */
[----:B------:R-:W-:Y:S02]  /*1b2b0*/  IMAD.MOV.U32 R12, RZ, RZ, 0x2 ;  /* 0x00000002ff0c7424 */ /* 0x000fe400078e00ff */
[----:B------:R-:W-:-:S07]  /*1b2c0*/  IMAD.MOV.U32 R7, RZ, RZ, R14 ;  /* 0x000000ffff077224 */ /* 0x000fce00078e000e */
[----:B------:R-:W-:Y:S05]  /*1b2d0*/  WARPSYNC.COLLECTIVE R15, `(.L_x_739) ;  /* 0x000000000f087348 */ /* 0x000fea0003c00000 */
[----:B------:R0:W1:Y:S02]  /*1b2e0*/  SHFL.IDX P6, R14, R13, R12, R11 ;  /* 0x0000000c0d0e7389 */ /* 0x00006400000c000b */
[----:B01----:R-:W-:Y:S01]  /*1b2f0*/  ENDCOLLECTIVE ;  /* 0x000000000000791b */ /* 0x003fe20003800000 */
.L_x_739:
        /* <DEDUP_REMOVED lines=16> */
.L_x_740:
[----:B------:R-:W-:Y:S01]  /*1b400*/  IMAD.MOV.U32 R13, RZ, RZ, R4 ;  /* 0x000000ffff0d7224 */ /* 0x000fe200078e0004 */
[----:B------:R-:W-:Y:S01]  /*1b410*/  MOV R12, 0x3 ;  /* 0x00000003000c7802 */ /* 0x000fe20000000f00 */
[----:B------:R-:W-:-:S07]  /*1b420*/  IMAD.MOV.U32 R7, RZ, RZ, R14 ;  /* 0x000000ffff077224 */ /* 0x000fce00078e000e */
[----:B------:R-:W-:Y:S05]  /*1b430*/  WARPSYNC.COLLECTIVE R15, `(.L_x_741) ;  /* 0x000000000f087348 */ /* 0x000fea0003c00000 */
[----:B------:R0:W1:Y:S02]  /*1b440*/  SHFL.IDX P6, R14, R13, R12, R11 ;  /* 0x0000000c0d0e7389 */ /* 0x00006400000c000b */
[----:B01----:R-:W-:Y:S01]  /*1b450*/  ENDCOLLECTIVE ;  /* 0x000000000000791b */ /* 0x003fe20003800000 */
.L_x_741:
        /* <DEDUP_REMOVED lines=16> */
.L_x_742:
[----:B------:R-:W-:Y:S02]  /*1b560*/  IMAD.MOV.U32 R13, RZ, RZ, R4 ;  /* 0x000000ffff0d7224 */ /* 0x000fe400078e0004 */
[----:B------:R-:W-:Y:S02]  /*1b570*/  IMAD.MOV.U32 R12, RZ, RZ, 0x4 ;  /* 0x00000004ff0c7424 */ /* 0x000fe400078e00ff */
[----:B------:R-:W-:-:S07]  /*1b580*/  IMAD.MOV.U32 R7, RZ, RZ, R14 ;  /* 0x000000ffff077224 */ /* 0x000fce00078e000e */
[----:B------:R-:W-:Y:S05]  /*1b590*/  WARPSYNC.COLLECTIVE R15, `(.L_x_743) ;  /* 0x000000000f087348 */ /* 0x000fea0003c00000 */
[----:B------:R0:W1:Y:S02]  /*1b5a0*/  SHFL.IDX P6, R14, R13, R12, R11 ;  /* 0x0000000c0d0e7389 */ /* 0x00006400000c000b */
[----:B01----:R-:W-:Y:S01]  /*1b5b0*/  ENDCOLLECTIVE ;  /* 0x000000000000791b */ /* 0x003fe20003800000 */
.L_x_743:
        /* <DEDUP_REMOVED lines=16> */
.L_x_744:
[----:B------:R-:W-:Y:S02]  /*1b6c0*/  IMAD.MOV.U32 R13, RZ, RZ, R4 ;  /* 0x000000ffff0d7224 */ /* 0x000fe400078e0004 */
[----:B------:R-:W-:Y:S02]  /*1b6d0*/  IMAD.MOV.U32 R12, RZ, RZ, 0x5 ;  /* 0x00000005ff0c7424 */ /* 0x000fe400078e00ff */
[----:B------:R-:W-:-:S07]  /*1b6e0*/  IMAD.MOV.U32 R7, RZ, RZ, R14 ;  /* 0x000000ffff077224 */ /* 0x000fce00078e000e */
[----:B------:R-:W-:Y:S05]  /*1b6f0*/  WARPSYNC.COLLECTIVE R15, `(.L_x_745) ;  /* 0x000000000f087348 */ /* 0x000fea0003c00000 */
[----:B------:R0:W1:Y:S02]  /*1b700*/  SHFL.IDX P6, R14, R13, R12, R11 ;  /* 0x0000000c0d0e7389 */ /* 0x00006400000c000b */
[----:B01----:R-:W-:Y:S01]  /*1b710*/  ENDCOLLECTIVE ;  /* 0x000000000000791b */ /* 0x003fe20003800000 */
.L_x_745:
        /* <DEDUP_REMOVED lines=16> */
.L_x_746:
[----:B------:R-:W-:Y:S02]  /*1b820*/  IMAD.MOV.U32 R13, RZ, RZ, R4 ;  /* 0x000000ffff0d7224 */ /* 0x000fe400078e0004 */
[----:B------:R-:W-:Y:S02]  /*1b830*/  IMAD.MOV.U32 R12, RZ, RZ, 0x6 ;  /* 0x00000006ff0c7424 */ /* 0x000fe400078e00ff */
[----:B------:R-:W-:-:S07]  /*1b840*/  IMAD.MOV.U32 R7, RZ, RZ, R14 ;  /* 0x000000ffff077224 */ /* 0x000fce00078e000e */
[----:B------:R-:W-:Y:S05]  /*1b850*/  WARPSYNC.COLLECTIVE R15, `(.L_x_747) ;  /* 0x000000000f087348 */ /* 0x000fea0003c00000 */
[----:B------:R0:W1:Y:S02]  /*1b860*/  SHFL.IDX P6, R14, R13, R12, R11 ;  /* 0x0000000c0d0e7389 */ /* 0x00006400000c000b */
[----:B01----:R-:W-:Y:S01]  /*1b870*/  ENDCOLLECTIVE ;  /* 0x000000000000791b */ /* 0x003fe20003800000 */
.L_x_747:
        /* <DEDUP_REMOVED lines=16> */
.L_x_748:
[----:B------:R-:W-:Y:S02]  /*1b980*/  IMAD.MOV.U32 R13, RZ, RZ, R4 ;  /* 0x000000ffff0d7224 */ /* 0x000fe400078e0004 */
[----:B------:R-:W-:Y:S01]  /*1b990*/  IMAD.MOV.U32 R12, RZ, RZ, 0x7 ;  /* 0x00000007ff0c7424 */ /* 0x000fe200078e00ff */
[----:B------:R-:W-:-:S07]  /*1b9a0*/  MOV R7, R14 ;  /* 0x0000000e00077202 */ /* 0x000fce0000000f00 */
[----:B------:R-:W-:Y:S05]  /*1b9b0*/  WARPSYNC.COLLECTIVE R15, `(.L_x_749) ;  /* 0x000000000f087348 */ /* 0x000fea0003c00000 */
[----:B------:R0:W1:Y:S02]  /*1b9c0*/  SHFL.IDX P6, R14, R13, R12, R11 ;  /* 0x0000000c0d0e7389 */ /* 0x00006400000c000b */
[----:B01----:R-:W-:Y:S01]  /*1b9d0*/  ENDCOLLECTIVE ;  /* 0x000000000000791b */ /* 0x003fe20003800000 */
.L_x_749:
[----:B------:R-:W-:-:S05]  /*1b9e0*/  @!P1 LEA R7, P2, R20, R7, 0x1 ;  /* 0x0000000714079211 */ /* 0x000fca00078408ff */
[----:B------:R-:W-:-:S05]  /*1b9f0*/  @!P1 IMAD.X R6, RZ, RZ, R6, P2 ;  /* 0x000000ffff069224 */ /* 0x000fca00010e0606 */
[----:B------:R-:W-:Y:S01]  /*1ba00*/  @!P1 LOP3.LUT R7, R7, R6, RZ, 0x3c, !PT ;  /* 0x0000000607079212 */ /* 0x000fe200078e3cff */
[----:B------:R-:W-:-:S03]  /*1ba10*/  IMAD.MOV.U32 R13, RZ, RZ, R0 ;  /* 0x000000ffff0d7224 */ /* 0x000fc600078e0000 */
[----:B------:R-:W-:Y:S01]  /*1ba20*/  @!P1 LOP3.LUT R6, R7, R6, RZ, 0x3c, !PT ;  /* 0x0000000607069212 */ /* 0x000fe200078e3cff */
[----:B------:R-:W-:-:S03]  /*1ba30*/  VIADD R0, R25, 0x70 ;  /* 0x0000007019007836 */ /* 0x000fc60000000000 */
[----:B------:R-:W-:Y:S01]  /*1ba40*/  @!P1 LOP3.LUT R7, R7, R6, RZ, 0x3c, !PT ;  /* 0x0000000607079212 */ /* 0x000fe200078e3cff */
[----:B------:R-:W-:-:S04]  /*1ba50*/  IMAD.MOV.U32 R4, RZ, RZ, R14 ;  /* 0x000000ffff047224 */ /* 0x000fc800078e000e */
[----:B------:R-:W-:Y:S01]  /*1ba60*/  @!PT LDS RZ, [RZ] ;  /* 0x00000000fffff984 */ /* 0x000fe20000000800 */
[----:B------:R-:W-:Y:S01]  /*1ba70*/  @!PT LDS RZ, [RZ] ;  /* 0x00000000fffff984 */ /* 0x000fe20000000800 */
[----:B------:R-:W-:Y:S01]  /*1ba80*/  @!PT LDS RZ, [RZ] ;  /* 0x00000000fffff984 */ /* 0x000fe20000000800 */
[----:B------:R0:W-:Y:S01]  /*1ba90*/  @!P1 LDGSTS.E.BYPASS.LTC128B.128 [R10+0xf400], desc[UR56][R6.64], !P0 ;  /* 0x0f400000060a9fae */ /* 0x0001e2000c101d78 */
[----:B------:R-:W-:Y:S01]  /*1baa0*/  ISETP.GE.AND P1, PT, R0, R3, PT ;  /* 0x000000030000720c */ /* 0x000fe20003f26270 */
[----:B------:R-:W-:-:S12]  /*1bab0*/  VIADD R0, R25, 0x80 ;  /* 0x0000008019007836 */ /* 0x000fd80000000000 */
[----:B0-----:R-:W-:Y:S05]  /*1bac0*/  WARPSYNC.COLLECTIVE R15, `(.L_x_750) ;  /* 0x000000000f087348 */ /* 0x001fea0003c00000 */
[----:B------:R1:W2:Y:S02]  /*1bad0*/  SHFL.IDX P6, R14, R13, R12, R11 ;  /* 0x0000000c0d0e7389 */ /* 0x0002a400000c000b */
[----:B012---:R-:W-:Y:S01]  /*1bae0*/  ENDCOLLECTIVE ;  /* 0x000000000000791b */ /* 0x007fe20003800000 */
.L_x_750:
[----:B------:R-:W-:Y:S01]  /*1baf0*/  ISETP.GE.AND P2, PT, R0, R3, PT ;  /* 0x000000030000720c */ /* 0x000fe20003f46270 */
[----:B------:R-:W-:Y:S02]  /*1bb00*/  IMAD.MOV.U32 R13, RZ, RZ, R2 ;  /* 0x000000ffff0d7224 */ /* 0x000fe400078e0002 */
[----:B------:R-:W-:Y:S02]  /*1bb10*/  IMAD.MOV.U32 R12, RZ, RZ, RZ ;  /* 0x000000ffff0c7224 */ /* 0x000fe400078e00ff */
[----:B------:R-:W-:-:S08]  /*1bb20*/  IMAD.MOV.U32 R6, RZ, RZ, R14 ;  /* 0x000000ffff067224 */ /* 0x000fd000078e000e */
[----:B------:R-:W-:Y:S05]  /*1bb30*/  WARPSYNC.COLLECTIVE R15, `(.L_x_751) ;  /* 0x000000000f087348 */ /* 0x000fea0003c00000 */
[----:B------:R0:W1:Y:S02]  /*1bb40*/  SHFL.IDX P6, R14, R13, R12, R11 ;  /* 0x0000000c0d0e7389 */ /* 0x00006400000c000b */
[----:B01----:R-:W-:Y:S01]  /*1bb50*/  ENDCOLLECTIVE ;  /* 0x000000000000791b */ /* 0x003fe20003800000 */
.L_x_751:
[----:B------:R-:W-:-:S04]  /*1bb60*/  @!P1 LEA R6, P3, R20, R6, 0x1 ;  /* 0x0000000614069211 */ /* 0x000fc800078608ff */
[----:B------:R-:W-:-:S05]  /*1bb70*/  @!P1 IADD3.X R4, RZ, R4, RZ, P3, !PT ;  /* 0x00000004ff049210 */ /* 0x000fca0001ffe4ff */
[----:B------:R-:W-:Y:S01]  /*1bb80*/  @!P1 IMAD.MOV.U32 R7, RZ, RZ, R4 ;  /* 0x000000ffff079224 */ /* 0x000fe200078e0004 */
[----:B------:R-:W-:Y:S01]  /*1bb90*/  IADD3 R4, R25, 0xa0, RZ ;  /* 0x000000a019047810 */ /* 0x000fe20007ffe0ff */
[----:B------:R-:W-:-:S03]  /*1bba0*/  IMAD.MOV.U32 R13, RZ, RZ, R5 ;  /* 0x000000ffff0d7224 */ /* 0x000fc600078e0005 */
        /* <DEDUP_REMOVED lines=8> */
.L_x_752:
[----:B------:R-:W-:Y:S02]  /*1bc30*/  IMAD.MOV.U32 R13, RZ, RZ, R2 ;  /* 0x000000ffff0d7224 */ /* 0x000fe400078e0002 */
[----:B------:R-:W-:Y:S02]  /*1bc40*/  IMAD.MOV.U32 R12, RZ, RZ, 0x1 ;  /* 0x00000001ff0c7424 */ /* 0x000fe400078e00ff */
[----:B------:R-:W-:-:S07]  /*1bc50*/  IMAD.MOV.U32 R0, RZ, RZ, R14 ;  /* 0x000000ffff007224 */ /* 0x000fce00078e000e */
[----:B------:R-:W-:Y:S05]  /*1bc60*/  WARPSYNC.COLLECTIVE R15, `(.L_x_753) ;  /* 0x000000000f087348 */ /* 0x000fea0003c00000 */
[----:B------:R0:W1:Y:S02]  /*1bc70*/  SHFL.IDX P6, R14, R13, R12, R11 ;  /* 0x0000000c0d0e7389 */ /* 0x00006400000c000b */
[----:B01----:R-:W-:Y:S01]  /*1bc80*/  ENDCOLLECTIVE ;  /* 0x000000000000791b */ /* 0x003fe20003800000 */
.L_x_753:
[----:B------:R-:W-:-:S04]  /*1bc90*/  @!P2 LEA R0, P1, R20, R0, 0x1 ;  /* 0x000000001400a211 */ /* 0x000fc800078208ff */
[----:B------:R-:W-:-:S05]  /*1bca0*/  @!P2 IADD3.X R6, RZ, R8, RZ, P1, !PT ;  /* 0x00000008ff06a210 */ /* 0x000fca0000ffe4ff */
[----:B------:R-:W-:Y:S02]  /*1bcb0*/  @!P2 IMAD.MOV.U32 R7, RZ, RZ, R6 ;  /* 0x000000ffff07a224 */ /* 0x000fe400078e0006 */
[----:B------:R-:W-:Y:S02]  /*1bcc0*/  @!P2 IMAD.MOV.U32 R6, RZ, RZ, R0 ;  /* 0x000000ffff06a224 */ /* 0x000fe400078e0000 */
[----:B------:R-:W-:Y:S02]  /*1bcd0*/  VIADD R0, R25, 0x90 ;  /* 0x0000009019007836 */ /* 0x000fe40000000000 */
[----:B------:R-:W-:Y:S01]  /*1bce0*/  IMAD.MOV.U32 R13, RZ, RZ, R5 ;  /* 0x000000ffff0d7224 */ /* 0x000fe200078e0005 */
[----:B------:R-:W-:Y:S01]  /*1bcf0*/  @!PT LDS RZ, [RZ] ;  /* 0x00000000fffff984 */ /* 0x000fe20000000800 */
[----:B------:R-:W-:Y:S01]  /*1bd00*/  @!PT LDS RZ, [RZ] ;  /* 0x00000000fffff984 */ /* 0x000fe20000000800 */
[----:B------:R-:W-:Y:S01]  /*1bd10*/  @!PT LDS RZ, [RZ] ;  /* 0x00000000fffff984 */ /* 0x000fe20000000800 */
[----:B------:R0:W-:Y:S02]  /*1bd20*/  @!P2 LDGSTS.E.BYPASS.LTC128B.128 [R10+0x10400], desc[UR56][R6.64], !P0 ;  /* 0x10400000060aafae */ /* 0x0001e4000c101d78 */
[----:B------:R-:W-:Y:S01]  /*1bd30*/  ISETP.GE.AND P1, PT, R0, R3, PT ;  /* 0x000000030000720c */ /* 0x000fe20003f26270 */
[----:B------:R-:W-:-:S12]  /*1bd40*/  IMAD.MOV.U32 R0, RZ, RZ, R14 ;  /* 0x000000ffff007224 */ /* 0x000fd800078e000e */
[----:B0-----:R-:W-:Y:S05]  /*1bd50*/  WARPSYNC.COLLECTIVE R15, `(.L_x_754) ;  /* 0x000000000f087348 */ /* 0x001fea0003c00000 */
[----:B------:R1:W2:Y:S02]  /*1bd60*/  SHFL.IDX P6, R14, R13, R12, R11 ;  /* 0x0000000c0d0e7389 */ /* 0x0002a400000c000b */
[----:B012---:R-:W-:Y:S01]  /*1bd70*/  ENDCOLLECTIVE ;  /* 0x000000000000791b */ /* 0x007fe20003800000 */
.L_x_754:
[----:B------:R-:W-:Y:S02]  /*1bd80*/  IMAD.MOV.U32 R13, RZ, RZ, R2 ;  /* 0x000000ffff0d7224 */ /* 0x000fe400078e0002 */
[----:B------:R-:W-:Y:S01]  /*1bd90*/  IMAD.MOV.U32 R12, RZ, RZ, 0x2 ;  /* 0x00000002ff0c7424 */ /* 0x000fe200078e00ff */
[----:B------:R-:W-:-:S07]  /*1bda0*/  MOV R6, R14 ;  /* 0x0000000e00067202 */ /* 0x000fce0000000f00 */
[----:B------:R-:W-:Y:S05]  /*1bdb0*/  WARPSYNC.COLLECTIVE R15, `(.L_x_755) ;  /* 0x000000000f087348 */ /* 0x000fea0003c00000 */
[----:B------:R0:W1:Y:S02]  /*1bdc0*/  SHFL.IDX P6, R14, R13, R12, R11 ;  /* 0x0000000c0d0e7389 */ /* 0x00006400000c000b */
[----:B01----:R-:W-:Y:S01]  /*1bdd0*/  ENDCOLLECTIVE ;  /* 0x000000000000791b */ /* 0x003fe20003800000 */
.L_x_755:
        /* <DEDUP_REMOVED lines=13> */
.L_x_756:
[----:B------:R-:W-:Y:S02]  /*1beb0*/  IMAD.MOV.U32 R13, RZ, RZ, R2 ;  /* 0x000000ffff0d7224 */ /* 0x000fe400078e0002 */
[----:B------:R-:W-:Y:S02]  /*1bec0*/  IMAD.MOV.U32 R12, RZ, RZ, 0x3 ;  /* 0x00000003ff0c7424 */ /* 0x000fe400078e00ff */
[----:B------:R-:W-:-:S07]  /*1bed0*/  IMAD.MOV.U32 R6, RZ, RZ, R14 ;  /* 0x000000ffff067224 */ /* 0x000fce00078e000e */
[----:B------:R-:W-:Y:S05]  /*1bee0*/  WARPSYNC.COLLECTIVE R15, `(.L_x_757) ;  /* 0x000000000f087348 */ /* 0x000fea0003c00000 */
[----:B------:R0:W1:Y:S02]  /*1bef0*/  SHFL.IDX P6, R14, R13, R12, R11 ;  /* 0x0000000c0d0e7389 */ /* 0x00006400000c000b */
[----:B01----:R-:W-:Y:S01]  /*1bf00*/  ENDCOLLECTIVE ;  /* 0x000000000000791b */ /* 0x003fe20003800000 */
.L_x_757:
        /* <DEDUP_REMOVED lines=12> */
.L_x_758:
[----:B------:R-:W-:Y:S01]  /*1bfd0*/  IMAD.MOV.U32 R2, RZ, RZ, R14 ;  /* 0x000000ffff027224 */ /* 0x000fe200078e000e */
[----:B------:R-:W-:Y:S06]  /*1bfe0*/  BRA `(.L_x_759) ;  /* 0xffffffac00347947 */ /* 0x000fec000383ffff */
.L_x_596:
[----:B0-----:R0:W1:Y:S02]  /*1bff0*/  SYNCS.PHASECHK.TRANS64.TRYWAIT P0, [R16+URZ+0x30820], R0 ;  /* 0x03082000100075a7 */ /* 0x001064000800017f */
[----:B-1----:R-:W-:Y:S05]  /*1c000*/  @!P0 NANOSLEEP.SYNCS 0x989680 ;  /* 0x009896800000895d */ /* 0x002fea0003900000 */
[----:B------:R-:W1:Y:S02]  /*1c010*/  @!P0 SYNCS.PHASECHK.TRANS64 P0, [R16+URZ+0x30820], R0 ;  /* 0x03082000100085a7 */ /* 0x000e64000800007f */
[----:B-1----:R-:W-:Y:S05]  /*1c020*/  @!P0 BRA `(.L_x_596) ;  /* 0xfffffffc00f08947 */ /* 0x002fea000383ffff */
[----:B------:R-:W-:Y:S05]  /*1c030*/  BRA `(.L_x_760) ;  /* 0xffffffac00947947 */ /* 0x000fea000383ffff */
.L_x_605:
[----:B-1----:R1:W2:Y:S02]  /*1c040*/  SYNCS.PHASECHK.TRANS64.TRYWAIT P0, [R2+URZ+0x30840], R3 ;  /* 0x03084003020075a7 */ /* 0x0022a4000800017f */
[----:B--2---:R-:W-:Y:S05]  /*1c050*/  @!P0 NANOSLEEP.SYNCS 0x989680 ;  /* 0x009896800000895d */ /* 0x004fea0003900000 */
[----:B------:R-:W2:Y:S02]  /*1c060*/  @!P0 SYNCS.PHASECHK.TRANS64 P0, [R2+URZ+0x30840], R3 ;  /* 0x03084003020085a7 */ /* 0x000ea4000800007f */
[----:B--2---:R-:W-:Y:S05]  /*1c070*/  @!P0 BRA `(.L_x_605) ;  /* 0xfffffffc00f08947 */ /* 0x004fea000383ffff */
[----:B------:R-:W-:Y:S05]  /*1c080*/  BRA `(.L_x_761) ;  /* 0xffffffb000687947 */ /* 0x000fea000383ffff */
.L_x_610:
[----:B0-----:R0:W1:Y:S02]  /*1c090*/  SYNCS.PHASECHK.TRANS64.TRYWAIT P0, [R3+URZ+0x60], R2 ;  /* 0x00006002030075a7 */ /* 0x001064000800017f */
[----:B-1----:R-:W-:Y:S05]  /*1c0a0*/  @!P0 NANOSLEEP.SYNCS 0x989680 ;  /* 0x009896800000895d */ /* 0x002fea0003900000 */
[----:B------:R-:W1:Y:S02]  /*1c0b0*/  @!P0 SYNCS.PHASECHK.TRANS64 P0, [R3+URZ+0x60], R2 ;  /* 0x00006002030085a7 */ /* 0x000e64000800007f */
[----:B-1----:R-:W-:Y:S05]  /*1c0c0*/  @!P0 BRA `(.L_x_610) ;  /* 0xfffffffc00f08947 */ /* 0x002fea000383ffff */
[----:B------:R-:W-:Y:S05]  /*1c0d0*/  BRA `(.L_x_762) ;  /* 0xffffffb000f47947 */ /* 0x000fea000383ffff */
.L_x_618:
[----:B-1----:R1:W2:Y:S02]  /*1c0e0*/  SYNCS.PHASECHK.TRANS64.TRYWAIT P0, [R2+URZ+0x30840], R3 ;  /* 0x03084003020075a7 */ /* 0x0022a4000800017f */
[----:B--2---:R-:W-:Y:S05]  /*1c0f0*/  @!P0 NANOSLEEP.SYNCS 0x989680 ;  /* 0x009896800000895d */ /* 0x004fea0003900000 */
[----:B------:R-:W2:Y:S02]  /*1c100*/  @!P0 SYNCS.PHASECHK.TRANS64 P0, [R2+URZ+0x30840], R3 ;  /* 0x03084003020085a7 */ /* 0x000ea4000800007f */
[----:B--2---:R-:W-:Y:S05]  /*1c110*/  @!P0 BRA `(.L_x_618) ;  /* 0xfffffffc00f08947 */ /* 0x004fea000383ffff */
[----:B------:R-:W-:Y:S05]  /*1c120*/  BRA `(.L_x_763) ;  /* 0xffffffb800387947 */ /* 0x000fea000383ffff */
.L_x_623:
[----:B0-----:R0:W1:Y:S02]  /*1c130*/  SYNCS.PHASECHK.TRANS64.TRYWAIT P0, [R10+URZ+0x60], R28 ;  /* 0x0000601c0a0075a7 */ /* 0x001064000800017f */
[----:B-1----:R-:W-:Y:S05]  /*1c140*/  @!P0 NANOSLEEP.SYNCS 0x989680 ;  /* 0x009896800000895d */ /* 0x002fea0003900000 */
[----:B------:R-:W1:Y:S02]  /*1c150*/  @!P0 SYNCS.PHASECHK.TRANS64 P0, [R10+URZ+0x60], R28 ;  /* 0x0000601c0a0085a7 */ /* 0x000e64000800007f */
[----:B-1----:R-:W-:Y:S05]  /*1c160*/  @!P0 BRA `(.L_x_623) ;  /* 0xfffffffc00f08947 */ /* 0x002fea000383ffff */
[----:B------:R-:W-:Y:S05]  /*1c170*/  BRA `(.L_x_764) ;  /* 0xffffffb800c47947 */ /* 0x000fea000383ffff */
.L_x_631:
[----:B-1----:R1:W2:Y:S02]  /*1c180*/  SYNCS.PHASECHK.TRANS64.TRYWAIT P0, [R2+URZ+0x30840], R3 ;  /* 0x03084003020075a7 */ /* 0x0022a4000800017f */
[----:B--2---:R-:W-:Y:S05]  /*1c190*/  @!P0 NANOSLEEP.SYNCS 0x989680 ;  /* 0x009896800000895d */ /* 0x004fea0003900000 */
[----:B------:R-:W2:Y:S02]  /*1c1a0*/  @!P0 SYNCS.PHASECHK.TRANS64 P0, [R2+URZ+0x30840], R3 ;  /* 0x03084003020085a7 */ /* 0x000ea4000800007f */
[----:B--2---:R-:W-:Y:S05]  /*1c1b0*/  @!P0 BRA `(.L_x_631) ;  /* 0xfffffffc00f08947 */ /* 0x004fea000383ffff */
[----:B------:R-:W-:Y:S05]  /*1c1c0*/  BRA `(.L_x_765) ;  /* 0xffffffbc00d87947 */ /* 0x000fea000383ffff */
.L_x_636:
[----:B0-----:R0:W1:Y:S02]  /*1c1d0*/  SYNCS.PHASECHK.TRANS64.TRYWAIT P0, [R3+URZ+0x60], R7 ;  /* 0x00006007030075a7 */ /* 0x001064000800017f */
[----:B-1----:R-:W-:Y:S05]  /*1c1e0*/  @!P0 NANOSLEEP.SYNCS 0x989680 ;  /* 0x009896800000895d */ /* 0x002fea0003900000 */
[----:B------:R-:W1:Y:S02]  /*1c1f0*/  @!P0 SYNCS.PHASECHK.TRANS64 P0, [R3+URZ+0x60], R7 ;  /* 0x00006007030085a7 */ /* 0x000e64000800007f */
[----:B-1----:R-:W-:Y:S05]  /*1c200*/  @!P0 BRA `(.L_x_636) ;  /* 0xfffffffc00f08947 */ /* 0x002fea000383ffff */
[----:B------:R-:W-:Y:S05]  /*1c210*/  BRA `(.L_x_766) ;  /* 0xffffffc000687947 */ /* 0x000fea000383ffff */
.L_x_646:
[----:B0-----:R0:W1:Y:S02]  /*1c220*/  SYNCS.PHASECHK.TRANS64.TRYWAIT P0, [R3+URZ+0x30860], R0 ;  /* 0x03086000030075a7 */ /* 0x001064000800017f */
[----:B-1----:R-:W-:Y:S05]  /*1c230*/  @!P0 NANOSLEEP.SYNCS 0x989680 ;  /* 0x009896800000895d */ /* 0x002fea0003900000 */
[----:B------:R-:W1:Y:S02]  /*1c240*/  @!P0 SYNCS.PHASECHK.TRANS64 P0, [R3+URZ+0x30860], R0 ;  /* 0x03086000030085a7 */ /* 0x000e64000800007f */
[----:B-1----:R-:W-:Y:S05]  /*1c250*/  @!P0 BRA `(.L_x_646) ;  /* 0xfffffffc00f08947 */ /* 0x002fea000383ffff */
[----:B------:R-:W-:Y:S05]  /*1c260*/  BRA `(.L_x_767) ;  /* 0xffffffc400687947 */ /* 0x000fea000383ffff */
.L_x_652:
[----:B------:R-:W-:Y:S01]  /*1c270*/  BSSY B0, `(.L_x_768) ;  /* 0x0000008000007945 */ /* 0x000fe20003800000 */
[----:B0-----:R-:W-:Y:S01]  /*1c280*/  MOV R13, R24 ;  /* 0x00000018000d7202 */ /* 0x001fe20000000f00 */
[----:B------:R-:W-:Y:S02]  /*1c290*/  IMAD.MOV.U32 R12, RZ, RZ, RZ ;  /* 0x000000ffff0c7224 */ /* 0x000fe400078e00ff */
[----:B------:R-:W-:Y:S02]  /*1c2a0*/  IMAD.MOV.U32 R11, RZ, RZ, 0x1f ;  /* 0x0000001fff0b7424 */ /* 0x000fe400078e00ff */
[----:B------:R-:W-:-:S07]  /*1c2b0*/  IMAD.MOV.U32 R15, RZ, RZ, -0x1 ;  /* 0xffffffffff0f7424 */ /* 0x000fce00078e00ff */
[----:B--2---:R-:W-:Y:S05]  /*1c2c0*/  WARPSYNC.COLLECTIVE R15, `(.L_x_769) ;  /* 0x000000000f087348 */ /* 0x004fea0003c00000 */
[----:B------:R0:W1:Y:S02]  /*1c2d0*/  SHFL.IDX P6, R14, R13, R12, R11 ;  /* 0x0000000c0d0e7389 */ /* 0x00006400000c000b */
[----:B012---:R-:W-:Y:S01]  /*1c2e0*/  ENDCOLLECTIVE ;  /* 0x000000000000791b */ /* 0x007fe20003800000 */
.L_x_769:
[----:B------:R-:W-:Y:S05]  /*1c2f0*/  BSYNC B0 ;  /* 0x0000000000007941 */ /* 0x000fea0003800000 */
.L_x_768:
[----:B------:R-:W-:Y:S01]  /*1c300*/  IMAD.MOV.U32 R13, RZ, RZ, R24 ;  /* 0x000000ffff0d7224 */ /* 0x000fe200078e0018 */
[----:B------:R-:W-:Y:S01]  /*1c310*/  MOV R15, 0xffffffff ;  /* 0xffffffff000f7802 */ /* 0x000fe20000000f00 */
[----:B------:R-:W-:Y:S02]  /*1c320*/  IMAD.MOV.U32 R12, RZ, RZ, 0x1 ;  /* 0x00000001ff0c7424 */ /* 0x000fe400078e00ff */
[----:B------:R-:W-:Y:S02]  /*1c330*/  IMAD.MOV.U32 R11, RZ, RZ, 0x1f ;  /* 0x0000001fff0b7424 */ /* 0x000fe400078e00ff */
[----:B------:R-:W-:Y:S02]  /*1c340*/  IMAD.IADD R7, R27, 0x1, R9 ;  /* 0x000000011b077824 */ /* 0x000fe400078e0209 */
[----:B------:R-:W-:-:S07]  /*1c350*/  IMAD.MOV.U32 R0, RZ, RZ, R14 ;  /* 0x000000ffff007224 */ /* 0x000fce00078e000e */
[----:B------:R-:W-:Y:S05]  /*1c360*/  WARPSYNC.COLLECTIVE R15, `(.L_x_770) ;  /* 0x000000000f087348 */ /* 0x000fea0003c00000 */
[----:B------:R0:W1:Y:S02]  /*1c370*/  SHFL.IDX P6, R14, R13, R12, R11 ;  /* 0x0000000c0d0e7389 */ /* 0x00006400000c000b */
[----:B01----:R-:W-:Y:S01]  /*1c380*/  ENDCOLLECTIVE ;  /* 0x000000000000791b */ /* 0x003fe20003800000 */
.L_x_770:
        /* <DEDUP_REMOVED lines=13> */
[C---:B------:R-:W-:Y:S02]  /*1c460*/  ISETP.GE.U32.AND P3, PT, R9.reuse, 0x4, PT ;  /* 0x000000040900780c */ /* 0x040fe40003f66070 */
[C---:B------:R-:W-:Y:S02]  /*1c470*/  ISETP.GE.U32.AND P4, PT, R9.reuse, 0x8, PT ;  /* 0x000000080900780c */ /* 0x040fe40003f86070 */
[----:B------:R-:W-:Y:S02]  /*1c480*/  ISETP.GE.U32.AND P5, PT, R9, 0x10, PT ;  /* 0x000000100900780c */ /* 0x000fe40003fa6070 */
[----:B------:R-:W-:Y:S01]  /*1c490*/  MOV R24, RZ ;  /* 0x000000ff00187202 */ /* 0x000fe20000000f00 */
[----:B--2---:R-:W-:-:S02]  /*1c4a0*/  @!P1 IMAD.MOV.U32 R7, RZ, RZ, R8 ;  /* 0x000000ffff079224 */ /* 0x004fc400078e0008 */
[----:B---3--:R-:W-:Y:S01]  /*1c4b0*/  @!P1 IMAD.MOV.U32 R4, RZ, RZ, R5 ;  /* 0x000000ffff049224 */ /* 0x008fe200078e0005 */
[----:B------:R-:W-:-:S03]  /*1c4c0*/  ISETP.NE.AND P1, PT, R9, RZ, PT ;  /* 0x000000ff0900720c */ /* 0x000fc60003f25270 */
[----:B------:R-:W-:-:S10]  /*1c4d0*/  IMAD R13, R4, R7, RZ ;  /* 0x00000007040d7224 */ /* 0x000fd400078e02ff */
[----:B------:R-:W-:Y:S05]  /*1c4e0*/  WARPSYNC.COLLECTIVE R15, `(.L_x_771) ;  /* 0x000000000f087348 */ /* 0x000fea0003c00000 */
[----:B------:R0:W1:Y:S02]  /*1c4f0*/  SHFL.UP P6, R14, R13, R12, R11 ;  /* 0x0400000c0d0e7389 */ /* 0x00006400000c000b */
[----:B01----:R-:W-:Y:S01]  /*1c500*/  ENDCOLLECTIVE ;  /* 0x000000000000791b */ /* 0x003fe20003800000 */
.L_x_771:
[----:B------:R-:W-:Y:S01]  /*1c510*/  IMAD.MOV.U32 R12, RZ, RZ, 0x2 ;  /* 0x00000002ff0c7424 */ /* 0x000fe200078e00ff */
[----:B------:R-:W-:-:S04]  /*1c520*/  SEL R14, R14, RZ, P1 ;  /* 0x000000ff0e0e7207 */ /* 0x000fc80000800000 */
[----:B------:R-:W-:-:S05]  /*1c530*/  IADD3 R5, R13, R14, RZ ;  /* 0x0000000e0d057210 */ /* 0x000fca0007ffe0ff */
[----:B------:R-:W-:-:S07]  /*1c540*/  IMAD.MOV.U32 R13, RZ, RZ, R5 ;  /* 0x000000ffff0d7224 */ /* 0x000fce00078e0005 */
[----:B------:R-:W-:Y:S05]  /*1c550*/  WARPSYNC.COLLECTIVE R15, `(.L_x_772) ;  /* 0x000000000f087348 */ /* 0x000fea0003c00000 */
[----:B------:R0:W1:Y:S02]  /*1c560*/  SHFL.UP P6, R14, R13, R12, R11 ;  /* 0x0400000c0d0e7389 */ /* 0x00006400000c000b */
[----:B01----:R-:W-:Y:S01]  /*1c570*/  ENDCOLLECTIVE ;  /* 0x000000000000791b */ /* 0x003fe20003800000 */
.L_x_772:
[----:B------:R-:W-:Y:S01]  /*1c580*/  IMAD.MOV.U32 R12, RZ, RZ, 0x4 ;  /* 0x00000004ff0c7424 */ /* 0x000fe200078e00ff */
[----:B------:R-:W-:-:S05]  /*1c590*/  SEL R2, R14, RZ, P2 ;  /* 0x000000ff0e027207 */ /* 0x000fca0001000000 */
[----:B------:R-:W-:-:S04]  /*1c5a0*/  IMAD.IADD R2, R5, 0x1, R2 ;  /* 0x0000000105027824 */ /* 0x000fc800078e0202 */
[----:B------:R-:W-:-:S07]  /*1c5b0*/  IMAD.MOV.U32 R13, RZ, RZ, R2 ;  /* 0x000000ffff0d7224 */ /* 0x000fce00078e0002 */
[----:B------:R-:W-:Y:S05]  /*1c5c0*/  WARPSYNC.COLLECTIVE R15, `(.L_x_773) ;  /* 0x000000000f087348 */ /* 0x000fea0003c00000 */
[----:B------:R0:W1:Y:S02]  /*1c5d0*/  SHFL.UP P6, R14, R13, R12, R11 ;  /* 0x0400000c0d0e7389 */ /* 0x00006400000c000b */
[----:B01----:R-:W-:Y:S01]  /*1c5e0*/  ENDCOLLECTIVE ;  /* 0x000000000000791b */ /* 0x003fe20003800000 */
.L_x_773:
[----:B------:R-:W-:Y:S02]  /*1c5f0*/  MOV R12, 0x8 ;  /* 0x00000008000c7802 */ /* 0x000fe40000000f00 */
[----:B------:R-:W-:-:S05]  /*1c600*/  SEL R3, R14, RZ, P3 ;  /* 0x000000ff0e037207 */ /* 0x000fca0001800000 */
[----:B------:R-:W-:-:S04]  /*1c610*/  IMAD.IADD R8, R2, 0x1, R3 ;  /* 0x0000000102087824 */ /* 0x000fc800078e0203 */
[----:B------:R-:W-:-:S07]  /*1c620*/  IMAD.MOV.U32 R13, RZ, RZ, R8 ;  /* 0x000000ffff0d7224 */ /* 0x000fce00078e0008 */
[----:B------:R-:W-:Y:S05]  /*1c630*/  WARPSYNC.COLLECTIVE R15, `(.L_x_774) ;  /* 0x000000000f087348 */ /* 0x000fea0003c00000 */
[----:B------:R0:W1:Y:S02]  /*1c640*/  SHFL.UP P6, R14, R13, R12, R11 ;  /* 0x0400000c0d0e7389 */ /* 0x00006400000c000b */
[----:B01----:R-:W-:Y:S01]  /*1c650*/  ENDCOLLECTIVE ;  /* 0x000000000000791b */ /* 0x003fe20003800000 */
.L_x_774:
[----:B------:R-:W-:Y:S01]  /*1c660*/  IMAD.MOV.U32 R12, RZ, RZ, 0x10 ;  /* 0x00000010ff0c7424 */ /* 0x000fe200078e00ff */
[----:B------:R-:W-:-:S05]  /*1c670*/  SEL R5, R14, RZ, P4 ;  /* 0x000000ff0e057207 */ /* 0x000fca0002000000 */
[----:B------:R-:W-:-:S04]  /*1c680*/  IMAD.IADD R5, R8, 0x1, R5 ;  /* 0x0000000108057824 */ /* 0x000fc800078e0205 */
[----:B------:R-:W-:-:S07]  /*1c690*/  IMAD.MOV.U32 R13, RZ, RZ, R5 ;  /* 0x000000ffff0d7224 */ /* 0x000fce00078e0005 */
[----:B------:R-:W-:Y:S05]  /*1c6a0*/  WARPSYNC.COLLECTIVE R15, `(.L_x_775) ;  /* 0x000000000f087348 */ /* 0x000fea0003c00000 */
[----:B------:R0:W1:Y:S02]  /*1c6b0*/  SHFL.UP P6, R14, R13, R12, R11 ;  /* 0x0400000c0d0e7389 */ /* 0x00006400000c000b */
[----:B01----:R-:W-:Y:S01]  /*1c6c0*/  ENDCOLLECTIVE ;  /* 0x000000000000791b */ /* 0x003fe20003800000 */
.L_x_775:
        /* <DEDUP_REMOVED lines=8> */
.L_x_776:
[----:B------:R-:W-:Y:S05]  /*1c750*/  BRA `(.L_x_777) ;  /* 0xffffffc400a07947 */ /* 0x000fea000383ffff */
.L_x_655:
[----:B------:R-:W-:Y:S01]  /*1c760*/  BSSY B0, `(.L_x_778) ;  /* 0x0000007000007945 */ /* 0x000fe20003800000 */
[----:B------:R-:W-:Y:S02]  /*1c770*/  IMAD.MOV.U32 R12, RZ, RZ, 0x1 ;  /* 0x00000001ff0c7424 */ /* 0x000fe400078e00ff */
[----:B------:R-:W-:Y:S02]  /*1c780*/  IMAD.MOV.U32 R11, RZ, RZ, RZ ;  /* 0x000000ffff0b7224 */ /* 0x000fe400078e00ff */
[----:B------:R-:W-:-:S07]  /*1c790*/  IMAD.MOV.U32 R15, RZ, RZ, -0x1 ;  /* 0xffffffffff0f7424 */ /* 0x000fce00078e00ff */
[----:B------:R-:W-:Y:S05]  /*1c7a0*/  WARPSYNC.COLLECTIVE R15, `(.L_x_779) ;  /* 0x000000000f087348 */ /* 0x000fea0003c00000 */
[----:B------:R0:W1:Y:S02]  /*1c7b0*/  SHFL.UP P6, R14, R13, R12, R11 ;  /* 0x0400000c0d0e7389 */ /* 0x00006400000c000b */
[----:B01----:R-:W-:Y:S01]  /*1c7c0*/  ENDCOLLECTIVE ;  /* 0x000000000000791b */ /* 0x003fe20003800000 */
.L_x_779:
[----:B------:R-:W-:Y:S05]  /*1c7d0*/  BSYNC B0 ;  /* 0x0000000000007941 */ /* 0x000fea0003800000 */
.L_x_778:
[----:B------:R-:W-:Y:S01]  /*1c7e0*/  SEL R14, R14, RZ, P1 ;  /* 0x000000ff0e0e7207 */ /* 0x000fe20000800000 */
[----:B------:R-:W-:Y:S02]  /*1c7f0*/  IMAD.MOV.U32 R12, RZ, RZ, 0x2 ;  /* 0x00000002ff0c7424 */ /* 0x000fe400078e00ff */
[----:B------:R-:W-:Y:S02]  /*1c800*/  IMAD.MOV.U32 R11, RZ, RZ, RZ ;  /* 0x000000ffff0b7224 */ /* 0x000fe400078e00ff */
[----:B------:R-:W-:Y:S02]  /*1c810*/  IMAD.IADD R13, R13, 0x1, R14 ;  /* 0x000000010d0d7824 */ /* 0x000fe400078e020e */
[----:B------:R-:W-:-:S07]  /*1c820*/  IMAD.MOV.U32 R15, RZ, RZ, -0x1 ;  /* 0xffffffffff0f7424 */ /* 0x000fce00078e00ff */
[----:B------:R-:W-:Y:S05]  /*1c830*/  WARPSYNC.COLLECTIVE R15, `(.L_x_780) ;  /* 0x000000000f087348 */ /* 0x000fea0003c00000 */
[----:B------:R0:W1:Y:S02]  /*1c840*/  SHFL.UP P6, R14, R13, R12, R11 ;  /* 0x0400000c0d0e7389 */ /* 0x00006400000c000b */
[----:B01----:R-:W-:Y:S01]  /*1c850*/  ENDCOLLECTIVE ;  /* 0x000000000000791b */ /* 0x003fe20003800000 */
.L_x_780:
[----:B------:R-:W-:Y:S01]  /*1c860*/  IMAD.MOV.U32 R12, RZ, RZ, 0x4 ;  /* 0x00000004ff0c7424 */ /* 0x000fe200078e00ff */
[----:B------:R-:W-:-:S04]  /*1c870*/  SEL R2, R14, RZ, P2 ;  /* 0x000000ff0e027207 */ /* 0x000fc80001000000 */
[----:B------:R-:W-:-:S05]  /*1c880*/  IADD3 R2, R13, R2, RZ ;  /* 0x000000020d027210 */ /* 0x000fca0007ffe0ff */
[----:B------:R-:W-:-:S07]  /*1c890*/  IMAD.MOV.U32 R13, RZ, RZ, R2 ;  /* 0x000000ffff0d7224 */ /* 0x000fce00078e0002 */
[----:B------:R-:W-:Y:S05]  /*1c8a0*/  WARPSYNC.COLLECTIVE R15, `(.L_x_781) ;  /* 0x000000000f087348 */ /* 0x000fea0003c00000 */
[----:B------:R0:W1:Y:S02]  /*1c8b0*/  SHFL.UP P6, R14, R13, R12, R11 ;  /* 0x0400000c0d0e7389 */ /* 0x00006400000c000b */
[----:B01----:R-:W-:Y:S01]  /*1c8c0*/  ENDCOLLECTIVE ;  /* 0x000000000000791b */ /* 0x003fe20003800000 */
.L_x_781:
[----:B------:R-:W-:Y:S01]  /*1c8d0*/  IMAD.MOV.U32 R12, RZ, RZ, 0x8 ;  /* 0x00000008ff0c7424 */ /* 0x000fe200078e00ff */
[----:B------:R-:W-:-:S05]  /*1c8e0*/  SEL R3, R14, RZ, P3 ;  /* 0x000000ff0e037207 */ /* 0x000fca0001800000 */
[----:B------:R-:W-:-:S04]  /*1c8f0*/  IMAD.IADD R3, R2, 0x1, R3 ;  /* 0x0000000102037824 */ /* 0x000fc800078e0203 */
[----:B------:R-:W-:-:S07]  /*1c900*/  IMAD.MOV.U32 R13, RZ, RZ, R3 ;  /* 0x000000ffff0d7224 */ /* 0x000fce00078e0003 */
[----:B------:R-:W-:Y:S05]  /*1c910*/  WARPSYNC.COLLECTIVE R15, `(.L_x_782) ;  /* 0x000000000f087348 */ /* 0x000fea0003c00000 */
[----:B------:R0:W1:Y:S02]  /*1c920*/  SHFL.UP P6, R14, R13, R12, R11 ;  /* 0x0400000c0d0e7389 */ /* 0x00006400000c000b */
[----:B01----:R-:W-:Y:S01]  /*1c930*/  ENDCOLLECTIVE ;  /* 0x000000000000791b */ /* 0x003fe20003800000 */
.L_x_782:
[----:B------:R-:W-:Y:S02]  /*1c940*/  MOV R12, 0x10 ;  /* 0x00000010000c7802 */ /* 0x000fe40000000f00 */
[----:B------:R-:W-:-:S05]  /*1c950*/  SEL R14, R14, RZ, P4 ;  /* 0x000000ff0e0e7207 */ /* 0x000fca0002000000 */
[----:B------:R-:W-:-:S04]  /*1c960*/  IMAD.IADD R5, R3, 0x1, R14 ;  /* 0x0000000103057824 */ /* 0x000fc800078e020e */
[----:B------:R-:W-:-:S07]  /*1c970*/  IMAD.MOV.U32 R13, RZ, RZ, R5 ;  /* 0x000000ffff0d7224 */ /* 0x000fce00078e0005 */
[----:B------:R-:W-:Y:S05]  /*1c980*/  WARPSYNC.COLLECTIVE R15, `(.L_x_783) ;  /* 0x000000000f087348 */ /* 0x000fea0003c00000 */
[----:B------:R0:W1:Y:S02]  /*1c990*/  SHFL.UP P6, R14, R13, R12, R11 ;  /* 0x0400000c0d0e7389 */ /* 0x00006400000c000b */
[----:B01----:R-:W-:Y:S01]  /*1c9a0*/  ENDCOLLECTIVE ;  /* 0x000000000000791b */ /* 0x003fe20003800000 */
.L_x_783:
        /* <DEDUP_REMOVED lines=8> */
.L_x_784:
[----:B------:R-:W-:Y:S05]  /*1ca30*/  BRA `(.L_x_785) ;  /* 0xffffffc4008c7947 */ /* 0x000fea000383ffff */
.L_x_657:
[----:B------:R-:W-:Y:S01]  /*1ca40*/  BSSY B0, `(.L_x_786) ;  /* 0x0000006000007945 */ /* 0x000fe20003800000 */
[----:B------:R-:W-:Y:S01]  /*1ca50*/  PLOP3.LUT P6, PT, P6, PT, PT, 0x8, 0x0 ;  /* 0x000000000000781c */ /* 0x000fe200037ce170 */
[----:B------:R-:W-:-:S12]  /*1ca60*/  IMAD.MOV.U32 R15, RZ, RZ, -0x1 ;  /* 0xffffffffff0f7424 */ /* 0x000fd800078e00ff */
[----:B0-----:R-:W-:Y:S05]  /*1ca70*/  WARPSYNC.COLLECTIVE R15, `(.L_x_787) ;  /* 0x000000000f087348 */ /* 0x001fea0003c00000 */
[----:B------:R-:W-:Y:S01]  /*1ca80*/  VOTE.ANY R14, PT, P6 ;  /* 0x00000000000e7806 */ /* 0x000fe200030e0100 */
[----:B0-----:R-:W-:Y:S06]  /*1ca90*/  ENDCOLLECTIVE ;  /* 0x000000000000791b */ /* 0x001fec0003800000 */
.L_x_787:
[----:B------:R-:W-:Y:S05]  /*1caa0*/  BSYNC B0 ;  /* 0x0000000000007941 */ /* 0x000fea0003800000 */
.L_x_786:
[----:B------:R-:W-:Y:S02]  /*1cab0*/  IMAD.MOV.U32 R8, RZ, RZ, R14 ;  /* 0x000000ffff087224 */ /* 0x000fe400078e000e */
[----:B------:R-:W-:Y:S02]  /*1cac0*/  IMAD.MOV.U32 R13, RZ, RZ, R7 ;  /* 0x000000ffff0d7224 */ /* 0x000fe400078e0007 */
[----:B------:R-:W0:Y:S01]  /*1cad0*/  POPC R5, R8 ;  /* 0x0000000800057309 */ /* 0x000e220000000000 */
[----:B------:R-:W-:Y:S02]  /*1cae0*/  IMAD.MOV.U32 R11, RZ, RZ, 0x1f ;  /* 0x0000001fff0b7424 */ /* 0x000fe400078e00ff */
[----:B------:R-:W-:Y:S01]  /*1caf0*/  IMAD.MOV.U32 R15, RZ, RZ, -0x1 ;  /* 0xffffffffff0f7424 */ /* 0x000fe200078e00ff */
[----:B0-----:R-:W-:-:S07]  /*1cb00*/  MOV R12, R5 ;  /* 0x00000005000c7202 */ /* 0x001fce0000000f00 */
[----:B------:R-:W-:Y:S05]  /*1cb10*/  WARPSYNC.COLLECTIVE R15, `(.L_x_788) ;  /* 0x000000000f087348 */ /* 0x000fea0003c00000 */
[----:B------:R0:W1:Y:S02]  /*1cb20*/  SHFL.IDX P6, R14, R13, R12, R11 ;  /* 0x0000000c0d0e7389 */ /* 0x00006400000c000b */
[----:B01----:R-:W-:Y:S01]  /*1cb30*/  ENDCOLLECTIVE ;  /* 0x000000000000791b */ /* 0x003fe20003800000 */
.L_x_788:
[----:B------:R-:W-:Y:S02]  /*1cb40*/  IMAD.MOV.U32 R13, RZ, RZ, R4 ;  /* 0x000000ffff0d7224 */ /* 0x000fe400078e0004 */
[----:B------:R-:W-:-:S07]  /*1cb50*/  IMAD.MOV.U32 R7, RZ, RZ, R14 ;  /* 0x000000ffff077224 */ /* 0x000fce00078e000e */
[----:B------:R-:W-:Y:S05]  /*1cb60*/  WARPSYNC.COLLECTIVE R15, `(.L_x_789) ;  /* 0x000000000f087348 */ /* 0x000fea0003c00000 */
[----:B------:R0:W1:Y:S02]  /*1cb70*/  SHFL.IDX P6, R14, R13, R12, R11 ;  /* 0x0000000c0d0e7389 */ /* 0x00006400000c000b */
[----:B01----:R-:W-:Y:S01]  /*1cb80*/  ENDCOLLECTIVE ;  /* 0x000000000000791b */ /* 0x003fe20003800000 */
.L_x_789:
[----:B------:R-:W-:Y:S01]  /*1cb90*/  IMAD.MOV.U32 R4, RZ, RZ, R14 ;  /* 0x000000ffff047224 */ /* 0x000fe200078e000e */
[----:B------:R-:W-:Y:S06]  /*1cba0*/  BRA `(.L_x_790) ;  /* 0xffffffc4006c7947 */ /* 0x000fec000383ffff */
.L_x_659:
[----:B------:R-:W-:Y:S01]  /*1cbb0*/  BSSY B0, `(.L_x_791) ;  /* 0x0000007000007945 */ /* 0x000fe20003800000 */
[----:B------:R-:W-:Y:S01]  /*1cbc0*/  IMAD.MOV.U32 R13, RZ, RZ, R3 ;  /* 0x000000ffff0d7224 */ /* 0x000fe200078e0003 */
[----:B------:R-:W-:Y:S01]  /*1cbd0*/  MOV R15, 0xffffffff ;  /* 0xffffffff000f7802 */ /* 0x000fe20000000f00 */
[----:B------:R-:W-:-:S07]  /*1cbe0*/  IMAD.MOV.U32 R11, RZ, RZ, 0x1f ;  /* 0x0000001fff0b7424 */ /* 0x000fce00078e00ff */
[----:B0123--:R-:W-:Y:S05]  /*1cbf0*/  WARPSYNC.COLLECTIVE R15, `(.L_x_792) ;  /* 0x000000000f087348 */ /* 0x00ffea0003c00000 */
[----:B------:R4:W0:Y:S02]  /*1cc00*/  SHFL.IDX P6, R14, R13, R12, R11 ;  /* 0x0000000c0d0e7389 */ /* 0x00082400000c000b */
[----:B01234-:R-:W-:Y:S01]  /*1cc10*/  ENDCOLLECTIVE ;  /* 0x000000000000791b */ /* 0x01ffe20003800000 */
.L_x_792:
[----:B------:R-:W-:Y:S05]  /*1cc20*/  BSYNC B0 ;  /* 0x0000000000007941 */ /* 0x000fea0003800000 */
.L_x_791:
[----:B------:R-:W-:Y:S01]  /*1cc30*/  IMAD.MOV.U32 R24, RZ, RZ, R14 ;  /* 0x000000ffff187224 */ /* 0x000fe200078e000e */
[----:B------:R-:W-:Y:S06]  /*1cc40*/  BRA `(.L_x_658) ;  /* 0xffffffc4005c7947 */ /* 0x000fec000383ffff */
.L_x_663:
[----:B0-----:R0:W1:Y:S02]  /*1cc50*/  SYNCS.PHASECHK.TRANS64.TRYWAIT P0, [R9+URZ+0x30820], R0 ;  /* 0x03082000090075a7 */ /* 0x001064000800017f */
[----:B-1----:R-:W-:Y:S05]  /*1cc60*/  @!P0 NANOSLEEP.SYNCS 0x989680 ;  /* 0x009896800000895d */ /* 0x002fea0003900000 */
[----:B------:R-:W1:Y:S02]  /*1cc70*/  @!P0 SYNCS.PHASECHK.TRANS64 P0, [R9+URZ+0x30820], R0 ;  /* 0x03082000090085a7 */ /* 0x000e64000800007f */
[----:B-1----:R-:W-:Y:S05]  /*1cc80*/  @!P0 BRA `(.L_x_663) ;  /* 0xfffffffc00f08947 */ /* 0x002fea000383ffff */
[----:B------:R-:W-:Y:S05]  /*1cc90*/  BRA `(.L_x_793) ;  /* 0xffffffc800b47947 */ /* 0x000fea000383ffff */
.L_x_664:
[----:B------:R-:W1:Y:S01]  /*1cca0*/  S2R R2, SR_TID.X ;  /* 0x0000000000027919 */ /* 0x000e620000002100 */
[----:B------:R-:W-:Y:S01]  /*1ccb0*/  BSSY B0, `(.L_x_794) ;  /* 0x000000a000007945 */ /* 0x000fe20003800000 */
[----:B------:R-:W-:Y:S02]  /*1ccc0*/  IMAD.MOV.U32 R12, RZ, RZ, RZ ;  /* 0x000000ffff0c7224 */ /* 0x000fe400078e00ff */
[----:B------:R-:W-:Y:S02]  /*1ccd0*/  IMAD.MOV.U32 R11, RZ, RZ, 0x1f ;  /* 0x0000001fff0b7424 */ /* 0x000fe400078e00ff */
[----:B------:R-:W-:Y:S01]  /*1cce0*/  IMAD.MOV.U32 R15, RZ, RZ, -0x1 ;  /* 0xffffffffff0f7424 */ /* 0x000fe200078e00ff */
[----:B-1----:R-:W-:-:S04]  /*1ccf0*/  SHF.R.U32.HI R2, RZ, 0x5, R2 ;  /* 0x00000005ff027819 */ /* 0x002fc80000011602 */
[----:B------:R-:W-:-:S05]  /*1cd00*/  LOP3.LUT R2, R2, 0x3, RZ, 0xc0, !PT ;  /* 0x0000000302027812 */ /* 0x000fca00078ec0ff */
[----:B------:R-:W-:-:S07]  /*1cd10*/  IMAD.MOV.U32 R13, RZ, RZ, R2 ;  /* 0x000000ffff0d7224 */ /* 0x000fce00078e0002 */
[----:B0--3--:R-:W-:Y:S05]  /*1cd20*/  WARPSYNC.COLLECTIVE R15, `(.L_x_795) ;  /* 0x000000000f087348 */ /* 0x009fea0003c00000 */
[----:B------:R1:W2:Y:S02]  /*1cd30*/  SHFL.IDX P6, R14, R13, R12, R11 ;  /* 0x0000000c0d0e7389 */ /* 0x0002a400000c000b */
[----:B0123--:R-:W-:Y:S01]  /*1cd40*/  ENDCOLLECTIVE ;  /* 0x000000000000791b */ /* 0x00ffe20003800000 */
.L_x_795:
[----:B------:R-:W-:Y:S05]  /*1cd50*/  BSYNC B0 ;  /* 0x0000000000007941 */ /* 0x000fea0003800000 */
.L_x_794:
[----:B------:R-:W-:Y:S05]  /*1cd60*/  BRA `(.L_x_796) ;  /* 0xffffffc8009c7947 */ /* 0x000fea000383ffff */
.L_x_665:
[----:B------:R-:W-:Y:S01]  /*1cd70*/  BSSY B0, `(.L_x_797) ;  /* 0x0000006000007945 */ /* 0x000fe20003800000 */
[----:B------:R-:W-:-:S07]  /*1cd80*/  IMAD.MOV.U32 R15, RZ, RZ, -0x1 ;  /* 0xffffffffff0f7424 */ /* 0x000fce00078e00ff */
[----:B0--3--:R-:W-:Y:S05]  /*1cd90*/  WARPSYNC.COLLECTIVE R15, `(.L_x_798) ;  /* 0x000000000f0c7348 */ /* 0x009fea0003c00000 */
[----:B------:R-:W-:Y:S02]  /*1cda0*/  ELECT P6, UR62, PT ;  /* 0x00000000003e782f */ /* 0x000fe400038c0000 */
[----:B------:R-:W-:Y:S01]  /*1cdb0*/  MOV R14, UR62 ;  /* 0x0000003e000e7c02 */ /* 0x000fe20008000f00 */
[----:B0--3--:R-:W-:Y:S10]  /*1cdc0*/  ENDCOLLECTIVE ;  /* 0x000000000000791b */ /* 0x009ff40003800000 */
.L_x_798:
[----:B------:R-:W-:Y:S05]  /*1cdd0*/  BSYNC B0 ;  /* 0x0000000000007941 */ /* 0x000fea0003800000 */
.L_x_797:
[----:B------:R-:W-:Y:S05]  /*1cde0*/  BRA `(.L_x_799) ;  /* 0xffffffc800907947 */ /* 0x000fea000383ffff */
.L_x_667:
[----:B0-----:R0:W1:Y:S02]  /*1cdf0*/  SYNCS.PHASECHK.TRANS64.TRYWAIT P0, [R7+URZ], R2 ;  /* 0x00000002070075a7 */ /* 0x001064000800017f */
[----:B-1----:R-:W-:Y:S05]  /*1ce00*/  @!P0 NANOSLEEP.SYNCS 0x989680 ;  /* 0x009896800000895d */ /* 0x002fea0003900000 */
[----:B------:R-:W1:Y:S02]  /*1ce10*/  @!P0 SYNCS.PHASECHK.TRANS64 P0, [R7+URZ], R2 ;  /* 0x00000002070085a7 */ /* 0x000e64000800007f */
[----:B-1----:R-:W-:Y:S05]  /*1ce20*/  @!P0 BRA `(.L_x_667) ;  /* 0xfffffffc00f08947 */ /* 0x002fea000383ffff */
[----:B------:R-:W-:Y:S05]  /*1ce30*/  BRA `(.L_x_800) ;  /* 0xffffffc800c47947 */ /* 0x000fea000383ffff */
.L_x_668:
[----:B-1----:R1:W2:Y:S02]  /*1ce40*/  SYNCS.PHASECHK.TRANS64.TRYWAIT P0, [R3+URZ], R0 ;  /* 0x00000000030075a7 */ /* 0x0022a4000800017f */
[----:B--2---:R-:W-:Y:S05]  /*1ce50*/  @!P0 NANOSLEEP.SYNCS 0x989680 ;  /* 0x009896800000895d */ /* 0x004fea0003900000 */
[----:B------:R-:W2:Y:S02]  /*1ce60*/  @!P0 SYNCS.PHASECHK.TRANS64 P0, [R3+URZ], R0 ;  /* 0x00000000030085a7 */ /* 0x000ea4000800007f */
[----:B--2---:R-:W-:Y:S05]  /*1ce70*/  @!P0 BRA `(.L_x_668) ;  /* 0xfffffffc00f08947 */ /* 0x004fea000383ffff */
[----:B------:R-:W-:Y:S05]  /*1ce80*/  BRA `(.L_x_801) ;  /* 0xffffffc800b87947 */ /* 0x000fea000383ffff */
.L_x_670:
[----:B-1----:R1:W2:Y:S02]  /*1ce90*/  SYNCS.PHASECHK.TRANS64.TRYWAIT P0, [R5+URZ], R2 ;  /* 0x00000002050075a7 */ /* 0x0022a4000800017f */
[----:B--2---:R-:W-:Y:S05]  /*1cea0*/  @!P0 NANOSLEEP.SYNCS 0x989680 ;  /* 0x009896800000895d */ /* 0x004fea0003900000 */
[----:B------:R-:W2:Y:S02]  /*1ceb0*/  @!P0 SYNCS.PHASECHK.TRANS64 P0, [R5+URZ], R2 ;  /* 0x00000002050085a7 */ /* 0x000ea4000800007f */
[----:B--2---:R-:W-:Y:S05]  /*1cec0*/  @!P0 BRA `(.L_x_670) ;  /* 0xfffffffc00f08947 */ /* 0x004fea000383ffff */
[----:B------:R-:W-:Y:S05]  /*1ced0*/  BRA `(.L_x_802) ;  /* 0xffffffc800bc7947 */ /* 0x000fea000383ffff */
.L_x_803:
        /* <DEDUP_REMOVED lines=10> */
.L_x_2703:


//--------------------- .text._ZN7cutlass13device_kernelIN5flash11enable_sm90INS1_16FlashAttnFwdSm90INS1_25CollectiveMainloopFwdSm90ILi2EN4cute5tupleIJNS5_1CILi1EEES8_S8_EEENS6_IJNS7_ILi192EEENS7_ILi128EEENS7_ILi64EEEEEELi64ENS_10bfloat16_tEfNS_4arch4Sm90ELb0ELb1ELb1ELb0ELb0ELb0ELb0ELb1ELb1ELb1ELb1ELb0EEENS1_21CollectiveEpilogueFwdINS6_IJSA_SC_SB_EEES9_SE_SG_Li384ELb0ELb1ELb1ELb0EEENS1_19SingleTileSchedulerILb0ELb1ELb1ELi192EEEEEEEEEvNT_6ParamsE --------------------------
	.section	.text._ZN7cutlass13device_kernelIN5flash11enable_sm90INS1_16FlashAttnFwdSm90INS1_25CollectiveMainloopFwdSm90ILi2EN4cute5tupleIJNS5_1CILi1EEES8_S8_EEENS6_IJNS7_ILi192EEENS7_ILi128EEENS7_ILi64EEEEEELi64ENS_10bfloat16_tEfNS_4arch4Sm90ELb0ELb1ELb1ELb0ELb0ELb0ELb0ELb1ELb1ELb1ELb1ELb0EEENS1_21CollectiveEpilogueFwdINS6_IJSA_SC_SB_EEES9_SE_SG_Li384ELb0ELb1ELb1ELb0EEENS1_19SingleTileSchedulerILb0ELb1ELb1ELi192EEEEEEEEEvNT_6ParamsE,"ax",@progbits
	.align	128
.text._ZN7cutlass13device_kernelIN5flash11enable_sm90INS1_16FlashAttnFwdSm90INS1_25CollectiveMainloopFwdSm90ILi2EN4cute5tupleIJNS5_1CILi1EEES8_S8_EEENS6_IJNS7_ILi192EEENS7_ILi128EEENS7_ILi64EEEEEELi64ENS_10bfloat16_tEfNS_4arch4Sm90ELb0ELb1ELb1ELb0ELb0ELb0ELb0ELb1ELb1ELb1ELb1ELb0EEENS1_21CollectiveEpilogueFwdINS6_IJSA_SC_SB_EEES9_SE_SG_Li384ELb0ELb1ELb1ELb0EEENS1_19SingleTileSchedulerILb0ELb1ELb1ELi192EEEEEEEEEvNT_6ParamsE:
        .type           _ZN7cutlass13device_kernelIN5flash11enable_sm90INS1_16FlashAttnFwdSm90INS1_25CollectiveMainloopFwdSm90ILi2EN4cute5tupleIJNS5_1CILi1EEES8_S8_EEENS6_IJNS7_ILi192EEENS7_ILi128EEENS7_ILi64EEEEEELi64ENS_10bfloat16_tEfNS_4arch4Sm90ELb0ELb1ELb1ELb0ELb0ELb0ELb0ELb1ELb1ELb1ELb1ELb0EEENS1_21CollectiveEpilogueFwdINS6_IJSA_SC_SB_EEES9_SE_SG_Li384ELb0ELb1ELb1ELb0EEENS1_19SingleTileSchedulerILb0ELb1ELb1ELi192EEEEEEEEEvNT_6ParamsE,@function
        .size           _ZN7cutlass13device_kernelIN5flash11enable_sm90INS1_16FlashAttnFwdSm90INS1_25CollectiveMainloopFwdSm90ILi2EN4cute5tupleIJNS5_1CILi1EEES8_S8_EEENS6_IJNS7_ILi192EEENS7_ILi128EEENS7_ILi64EEEEEELi64ENS_10bfloat16_tEfNS_4arch4Sm90ELb0ELb1ELb1ELb0ELb0ELb0ELb0ELb1ELb1ELb1ELb1ELb0EEENS1_21CollectiveEpilogueFwdINS6_IJSA_SC_SB_EEES9_SE_SG_Li384ELb0ELb1ELb1ELb0EEENS1_19SingleTileSchedulerILb0ELb1ELb1ELi192EEEEEEEEEvNT_6ParamsE,(.L_x_2704 - _ZN7cutlass13device_kernelIN5flash11enable_sm90INS1_16FlashAttnFwdSm90INS1_25CollectiveMainloopFwdSm90ILi2EN4cute5tupleIJNS5_1CILi1EEES8_S8_EEENS6_IJNS7_ILi192EEENS7_ILi128EEENS7_ILi64EEEEEELi64ENS_10bfloat16_tEfNS_4arch4Sm90ELb0ELb1ELb1ELb0ELb0ELb0ELb0ELb1ELb1ELb1ELb1ELb0EEENS1_21CollectiveEpilogueFwdINS6_IJSA_SC_SB_EEES9_SE_SG_Li384ELb0ELb1ELb1ELb0EEENS1_19SingleTileSchedulerILb0ELb1ELb1ELi192EEEEEEEEEvNT_6ParamsE)
        .other          _ZN7cutlass13device_kernelIN5flash11enable_sm90INS1_16FlashAttnFwdSm90INS1_25CollectiveMainloopFwdSm90ILi2EN4cute5tupleIJNS5_1CILi1EEES8_S8_EEENS6_IJNS7_ILi192EEENS7_ILi128EEENS7_ILi64EEEEEELi64ENS_10bfloat16_tEfNS_4arch4Sm90ELb0ELb1ELb1ELb0ELb0ELb0ELb0ELb1ELb1ELb1ELb1ELb0EEENS1_21CollectiveEpilogueFwdINS6_IJSA_SC_SB_EEES9_SE_SG_Li384ELb0ELb1ELb1ELb0EEENS1_19SingleTileSchedulerILb0ELb1ELb1ELi192EEEEEEEEEvNT_6ParamsE,@"STO_CUDA_ENTRY STV_DEFAULT"
_ZN7cutlass13device_kernelIN5flash11enable_sm90INS1_16FlashAttnFwdSm90INS1_25CollectiveMainloopFwdSm90ILi2EN4cute5tupleIJNS5_1CILi1EEES8_S8_EEENS6_IJNS7_ILi192EEENS7_ILi128EEENS7_ILi64EEEEEELi64ENS_10bfloat16_tEfNS_4arch4Sm90ELb0ELb1ELb1ELb0ELb0ELb0ELb0ELb1ELb1ELb1ELb1ELb0EEENS1_21CollectiveEpilogueFwdINS6_IJSA_SC_SB_EEES9_SE_SG_Li384ELb0ELb1ELb1ELb0EEENS1_19SingleTileSchedulerILb0ELb1ELb1ELi192EEEEEEEEEvNT_6ParamsE:
[----:B------:R-:W0:Y:S01]  /*0000*/  LDC R1, c[0x0][0x28] ;  /* 0x00000a00ff017b82 */ /* 0x000e220000000800 */
[----:B------:R-:W1:Y:S01]  /*0010*/  S2R R2, SR_TID.X ;  /* 0x0000000000027919 */ /* 0x000e620000002100 */
[----:B------:R-:W-:Y:S01]  /*0020*/  ELECT P0, URZ, PT ;  /* 0x00000000003f782f */ /* 0x000fe20003800000 */
[----:B------:R-:W-:Y:S01]  /*0030*/  BSSY B0, `(.L_x_804) ;  /* 0x000000e000007945 */ /* 0x000fe20003800000 */
[--C-:B-1----:R-:W-:Y:S02]  /*0040*/  SHF.R.U32.HI R16, RZ, 0x5, R2.reuse ;  /* 0x00000005ff107819 */ /* 0x102fe40000011602 */
[----:B------:R-:W-:-:S03]  /*0050*/  SHF.R.U32.HI R17, RZ, 0x7, R2 ;  /* 0x00000007ff117819 */ /* 0x000fc60000011602 */
[----:B------:R-:W1:Y:S02]  /*0060*/  SHFL.IDX PT, R0, R16, RZ, 0x1f ;  /* 0x00001fff10007589 */ /* 0x000e6400000e0000 */
[----:B-1----:R-:W-:-:S13]  /*0070*/  ISETP.EQ.AND P0, PT, R0, RZ, P0 ;  /* 0x000000ff0000720c */ /* 0x002fda0000702270 */
[----:B0-----:R-:W-:Y:S05]  /*0080*/  @!P0 BRA `(.L_x_805) ;  /* 0x0000000000208947 */ /* 0x001fea0003800000 */
        /* <DEDUP_REMOVED lines=8> */
.L_x_805:
[----:B------:R-:W-:Y:S05]  /*0110*/  BSYNC B0 ;  /* 0x0000000000007941 */ /* 0x000fea0003800000 */
.L_x_804:
[----:B------:R-:W-:Y:S01]  /*0120*/  VOTEU.ANY UP0, P0 ;  /* 0x00000000003f7886 */ /* 0x000fe20000000100 */
[----:B------:R-:W0:Y:S01]  /*0130*/  SHFL.IDX PT, R3, R17, RZ, 0x1f ;  /* 0x00001fff11037589 */ /* 0x000e2200000e0000 */
[----:B------:R-:W-:Y:S01]  /*0140*/  UMOV UR4, 0x80 ;  /* 0x0000008000047882 */ /* 0x000fe20000000000 */
[----:B------:R-:W-:Y:S01]  /*0150*/  UMOV UR7, 0x180 ;  /* 0x0000018000077882 */ /* 0x000fe20000000000 */
[----:B------:R-:W-:Y:S01]  /*0160*/  VOTEU.ANY UP1, P0 ;  /* 0x00000000003f7886 */ /* 0x000fe20000020100 */
[----:B------:R-:W1:Y:S01]  /*0170*/  @UP0 S2UR UR8, SR_CgaCtaId ;  /* 0x00000000000809c3 */ /* 0x000e620000008800 */
[----:B------:R-:W2:Y:S01]  /*0180*/  SHFL.IDX PT, R0, R16, RZ, 0x1f ;  /* 0x00001fff10007589 */ /* 0x000ea200000e0000 */
[----:B------:R-:W-:Y:S01]  /*0190*/  @UP0 UMOV UR6, 0x400 ;  /* 0x0000040000060882 */ /* 0x000fe20000000000 */
[----:B------:R-:W-:-:S04]  /*01a0*/  @UP0 UIADD3 UR4, -UR4, 0x100000, URZ ;  /* 0x0010000004040890 */ /* 0x000fc8000fffe13f */
[----:B------:R-:W-:Y:S02]  /*01b0*/  @UP0 USHF.L.U32 UR5, UR4, 0xb, URZ ;  /* 0x0000000b04050899 */ /* 0x000fe4000800063f */
[----:B------:R-:W-:Y:S01]  /*01c0*/  @UP0 USHF.L.U32 UR4, UR4, 0x1, URZ ;  /* 0x0000000104040899 */ /* 0x000fe2000800063f */
[----:B------:R-:W-:Y:S01]  /*01d0*/  VOTEU.ANY UP2, P0 ;  /* 0x00000000003f7886 */ /* 0x000fe20000040100 */
[----:B0-----:R-:W-:Y:S01]  /*01e0*/  R2UR UR9, R3 ;  /* 0x00000000030972ca */ /* 0x001fe200000e0000 */
[----:B-1----:R-:W-:Y:S01]  /*01f0*/  @UP0 ULEA UR8, UR8, UR6, 0x18 ;  /* 0x0000000608080291 */ /* 0x002fe2000f8ec03f */
[----:B--2---:R-:W-:Y:S01]  /*0200*/  ISETP.NE.AND P1, PT, R0, RZ, PT ;  /* 0x000000ff0000720c */ /* 0x004fe20003f25270 */
[----:B------:R-:W-:-:S04]  /*0210*/  @UP0 UIADD3 UR6, -UR7, 0x100000, URZ ;  /* 0x0010000007060890 */ /* 0x000fc8000fffe13f */
[----:B------:R-:W-:Y:S02]  /*0220*/  @UP0 USHF.L.U32 UR7, UR6, 0xb, URZ ;  /* 0x0000000b06070899 */ /* 0x000fe4000800063f */
[----:B------:R-:W-:-:S04]  /*0230*/  @UP0 USHF.L.U32 UR6, UR6, 0x1, URZ ;  /* 0x0000000106060899 */ /* 0x000fc8000800063f */
[----:B------:R-:W-:Y:S01]  /*0240*/  UISETP.NE.AND UP0, UPT, UR9, URZ, UPT ;  /* 0x0000003f0900728c */ /* 0x000fe2000bf05270 */
[----:B------:R-:W0:Y:S02]  /*0250*/  FENCE.VIEW.ASYNC.S ;  /* 0x00000000000073c6 */ /* 0x000e240000000000 */
[----:B0-----:R0:W1:Y:S05]  /*0260*/  @UP1 SYNCS.EXCH.64 URZ, [UR8+0x16800], UR4 ;  /* 0x01680004083f15b2 */ /* 0x00106a0008000100 */
[----:B------:R0:W2:Y:S01]  /*0270*/  @UP2 SYNCS.EXCH.64 URZ, [UR8+0x16820], UR6 ;  /* 0x01682006083f25b2 */ /* 0x0000a20008000100 */
        /* <DEDUP_REMOVED lines=17> */
[----:B------:R3:W0:Y:S02]  /*0390*/  SYNCS.EXCH.64 URZ, [UR8+0x16848], UR6 ;  /* 0x01684806083f75b2 */ /* 0x0006240008000100 */
[----:B---3--:R-:W-:Y:S01]  /*03a0*/  NOP ;  /* 0x0000000000007918 */ /* 0x008fe20000000000 */
.L_x_806:
[----:B------:R-:W3:Y:S01]  /*03b0*/  SHFL.IDX PT, R0, R16, RZ, 0x1f ;  /* 0x00001fff10007589 */ /* 0x000ee200000e0000 */
[----:B------:R-:W-:Y:S01]  /*03c0*/  NOP ;  /* 0x0000000000007918 */ /* 0x000fe20000000000 */
[----:B---3--:R-:W-:-:S13]  /*03d0*/  ISETP.NE.AND P0, PT, R0, RZ, PT ;  /* 0x000000ff0000720c */ /* 0x008fda0003f05270 */
        /* <DEDUP_REMOVED lines=17> */
[----:B------:R3:W0:Y:S02]  /*04f0*/  SYNCS.EXCH.64 URZ, [UR8+0x16868], UR6 ;  /* 0x01686806083f75b2 */ /* 0x0006240008000100 */
[----:B---3--:R-:W-:Y:S01]  /*0500*/  NOP ;  /* 0x0000000000007918 */ /* 0x008fe20000000000 */
.L_x_807:
[----:B------:R-:W3:Y:S01]  /*0510*/  SHFL.IDX PT, R0, R16, RZ, 0x1f ;  /* 0x00001fff10007589 */ /* 0x000ee200000e0000 */
[----:B------:R-:W-:Y:S01]  /*0520*/  NOP ;  /* 0x0000000000007918 */ /* 0x000fe20000000000 */
[----:B---3--:R-:W-:-:S13]  /*0530*/  ISETP.NE.AND P0, PT, R0, RZ, PT ;  /* 0x000000ff0000720c */ /* 0x008fda0003f05270 */
        /* <DEDUP_REMOVED lines=13> */
[----:B------:R3:W0:Y:S02]  /*0610*/  SYNCS.EXCH.64 URZ, [UR6+0x16888], UR4 ;  /* 0x01688804063f75b2 */ /* 0x0006240008000100 */
[----:B---3--:R-:W-:Y:S01]  /*0620*/  NOP ;  /* 0x0000000000007918 */ /* 0x008fe20000000000 */
.L_x_808:
        /* <DEDUP_REMOVED lines=22> */
.L_x_809:
        /* <DEDUP_REMOVED lines=22> */
.L_x_810:
[----:B------:R-:W-:Y:S01]  /*08f0*/  PLOP3.LUT P0, PT, PT, PT, UP0, 0x80, 0x0 ;  /* 0x000000000000781c */ /* 0x000fe20003f0f008 */
[----:B------:R-:W-:Y:S01]  /*0900*/  UMOV UR45, 0x1 ;  /* 0x00000001002d7882 */ /* 0x000fe20000000000 */
[----:B------:R-:W-:Y:S01]  /*0910*/  NOP ;  /* 0x0000000000007918 */ /* 0x000fe20000000000 */
[----:B------:R-:W-:Y:S01]  /*0920*/  USEL UR45, UR45, 0x2, !UP0 ;  /* 0x000000022d2d7887 */ /* 0x000fe2000c000000 */
[----:B------:R-:W-:Y:S01]  /*0930*/  BSSY B6, `(.L_x_811) ;  /* 0x00012fc000067945 */ /* 0x000fe20003800000 */
[----:B------:R-:W-:Y:S01]  /*0940*/  ULDC.64 UR48, c[0x0][0x208] ;  /* 0x0000820000307ab9 */ /* 0x000fe20000000a00 */
[----:B------:R-:W-:Y:S01]  /*0950*/  LOP3.LUT R19, R2, 0x7f, RZ, 0xc0, !PT ;  /* 0x0000007f02137812 */ /* 0x000fe200078ec0ff */
[----:B012-4-:R-:W-:Y:S06]  /*0960*/  BAR.SYNC.DEFER_BLOCKING 0x0 ;  /* 0x0000000000007b1d */ /* 0x017fec0000010000 */
[----:B------:R-:W-:Y:S05]  /*0970*/  @!P0 BRA `(.L_x_812) ;  /* 0x000000f400a08947 */ /* 0x000fea0003800000 */
.L_x_813:
[----:B------:R-:W-:-:S08]  /*0980*/  NOP ;  /* 0x0000000000007918 */ /* 0x000fd00000000000 */
[----:B------:R-:W0:Y:S02]  /*0990*/  USETMAXREG.TRY_ALLOC.CTAPOOL UP0, 0xa0 ;  /* 0x000000a0000079c8 */ /* 0x000e240008000600 */
[----:B0-----:R-:W-:-:S13]  /*09a0*/  PLOP3.LUT P0, PT, PT, PT, UP0, 0x80, 0x0 ;  /* 0x000000000000781c */ /* 0x001fda0003f0f008 */
[----:B------:R-:W-:Y:S05]  /*09b0*/  @!P0 BRA `(.L_x_813) ;  /* 0xfffffffc00f08947 */ /* 0x000fea000383ffff */
[----:B------:R-:W0:Y:S01]  /*09c0*/  S2UR UR6, SR_CTAID.Y ;  /* 0x00000000000679c3 */ /* 0x000e220000002600 */
[----:B------:R-:W-:Y:S01]  /*09d0*/  LOP3.LUT R0, R2, 0xffffff80, RZ, 0xc0, !PT ;  /* 0xffffff8002007812 */ /* 0x000fe200078ec0ff */
[----:B------:R-:W-:Y:S02]  /*09e0*/  ULDC UR7, c[0x0][0xc50] ;  /* 0x0003140000077ab9 */ /* 0x000fe40000000800 */
[----:B------:R-:W-:-:S04]  /*09f0*/  UISETP.NE.AND UP0, UPT, UR7, 0x1, UPT ;  /* 0x000000010700788c */ /* 0x000fc8000bf05270 */
[----:B------:R-:W-:Y:S08]  /*0a00*/  BAR.ARV 0x8, 0x200 ;  /* 0x0208000000007b1d */ /* 0x000ff00000002000 */
[----:B------:R-:W1:Y:S01]  /*0a10*/  S2UR UR8, SR_CTAID.Z ;  /* 0x00000000000879c3 */ /* 0x000e620000002700 */
[----:B------:R-:W-:Y:S01]  /*0a20*/  ISETP.NE.AND P0, PT, R0, 0x80, PT ;  /* 0x000000800000780c */ /* 0x000fe20003f05270 */
[----:B------:R-:W-:Y:S01]  /*0a30*/  @UP0 ULDC UR4, c[0x0][0xc54] ;  /* 0x0003150000040ab9 */ /* 0x000fe20000000800 */
[----:B------:R-:W-:Y:S01]  /*0a40*/  @UP0 ULDC UR9, c[0x0][0xc58] ;  /* 0x0003160000090ab9 */ /* 0x000fe20000000800 */
[----:B0-----:R-:W-:-:S10]  /*0a50*/  UIMAD.WIDE.U32 UR4, UR6, UR4, URZ ;  /* 0x00000004060472a5 */ /* 0x001fd4000f8e003f */
[----:B------:R-:W-:Y:S06]  /*0a60*/  @!P0 BAR.ARV 0x9, 0x100 ;  /* 0x0244000000008b1d */ /* 0x000fec0000002000 */
[----:B------:R-:W-:Y:S01]  /*0a70*/  UMOV UR36, UR6 ;  /* 0x0000000600247c82 */ /* 0x000fe20008000000 */
[----:B------:R-:W-:Y:S01]  /*0a80*/  @UP0 USHF.R.U32.HI UR36, URZ, UR9, UR5 ;  /* 0x000000093f240299 */ /* 0x000fe20008011605 */
[----:B-1----:R-:W-:-:S03]  /*0a90*/  ISETP.LE.AND P0, PT, RZ, UR8, PT ;  /* 0x00000008ff007c0c */ /* 0x002fc6000bf03270 */
[----:B------:R-:W-:-:S04]  /*0aa0*/  UIADD3 UR4, -UR36, URZ, URZ ;  /* 0x0000003f24047290 */ /* 0x000fc8000fffe13f */
[----:B------:R-:W-:-:S06]  /*0ab0*/  UIMAD UR6, UR7, UR4, UR6 ;  /* 0x00000004070672a4 */ /* 0x000fcc000f8e0206 */
[----:B------:R-:W-:Y:S06]  /*0ac0*/  @!P0 BRA `(.L_x_814) ;  /* 0x0000012c00888947 */ /* 0x000fec0003800000 */
[----:B------:R-:W0:Y:S01]  /*0ad0*/  LDC.64 R6, c[0x0][0x418] ;  /* 0x00010600ff067b82 */ /* 0x000e220000000a00 */
[----:B------:R-:W-:Y:S01]  /*0ae0*/  ULDC UR4, c[0x0][0x448] ;  /* 0x0001120000047ab9 */ /* 0x000fe20000000800 */
[----:B------:R-:W-:Y:S01]  /*0af0*/  VIADD R18, R2, 0xffffff80 ;  /* 0xffffff8002127836 */ /* 0x000fe20000000000 */
[----:B------:R-:W-:-:S03]  /*0b00*/  UISETP.NE.AND UP0, UPT, UR4, 0x1, UPT ;  /* 0x000000010400788c */ /* 0x000fc6000bf05270 */
[----:B------:R-:W-:Y:S02]  /*0b10*/  ULDC.64 UR4, c[0x0][0x9e0] ;  /* 0x0002780000047ab9 */ /* 0x000fe40000000a00 */
[----:B------:R-:W1:Y:S01]  /*0b20*/  LDC R23, c[0x0][0x288] ;  /* 0x0000a200ff177b82 */ /* 0x000e620000000800 */
[----:B------:R-:W-:-:S05]  /*0b30*/  UISETP.GE.AND UP1, UPT, UR5, 0x1, UPT ;  /* 0x000000010500788c */ /* 0x000fca000bf26270 */
[----:B------:R-:W-:Y:S01]  /*0b40*/  @UP0 ULDC UR9, c[0x0][0x44c] ;  /* 0x0001130000090ab9 */ /* 0x000fe20000000800 */
[----:B------:R-:W-:Y:S01]  /*0b50*/  @UP0 ULDC UR11, c[0x0][0x450] ;  /* 0x00011400000b0ab9 */ /* 0x000fe20000000800 */
[----:B------:R-:W2:Y:S01]  /*0b60*/  LDC R16, c[0x0][0x424] ;  /* 0x00010900ff107b82 */ /* 0x000ea20000000800 */
[----:B------:R-:W-:-:S07]  /*0b70*/  PLOP3.LUT P1, PT, PT, PT, UP1, 0x80, 0x0 ;  /* 0x000000000000781c */ /* 0x000fce0003f2f018 */
[----:B------:R-:W3:Y:S01]  /*0b80*/  LDC R5, c[0x0][0x2f0] ;  /* 0x0000bc00ff057b82 */ /* 0x000ee20000000800 */
[----:B0-----:R-:W-:-:S04]  /*0b90*/  ISETP.NE.U32.AND P0, PT, R6, RZ, PT ;  /* 0x000000ff0600720c */ /* 0x001fc80003f05070 */
[----:B------:R-:W-:-:S03]  /*0ba0*/  ISETP.NE.AND.EX P0, PT, R7, RZ, PT, P0 ;  /* 0x000000ff0700720c */ /* 0x000fc60003f05300 */
[----:B------:R-:W0:Y:S01]  /*0bb0*/  S2UR UR40, SR_CTAID.X ;  /* 0x00000000002879c3 */ /* 0x000e220000002500 */
[----:B-1----:R-:W-:Y:S02]  /*0bc0*/  IADD3 R3, -R23, 0x1, RZ ;  /* 0x0000000117037810 */ /* 0x002fe40007ffe1ff */
[----:B--2---:R-:W-:-:S05]  /*0bd0*/  SEL R16, R16, 0x1, P0 ;  /* 0x0000000110107807 */ /* 0x004fca0000000000 */
[----:B---3--:R-:W-:-:S05]  /*0be0*/  IMAD R3, R16, R5, R3 ;  /* 0x0000000510037224 */ /* 0x008fca00078e0203 */
[----:B------:R-:W-:Y:S01]  /*0bf0*/  R2UR UR10, R3 ;  /* 0x00000000030a72ca */ /* 0x000fe200000e0000 */
[----:B0-----:R-:W-:-:S04]  /*0c00*/  UIMAD UR40, UR40, 0xc0, URZ ;  /* 0x000000c0282878a4 */ /* 0x001fc8000f8e023f */
[----:B------:R-:W-:Y:S02]  /*0c10*/  @UP0 UIADD3 UR8, UR40, 0xbf, URZ ;  /* 0x000000bf28080890 */ /* 0x000fe4000fffe03f */
[----:B------:R-:W-:Y:S02]  /*0c20*/  UIADD3 UR7, UR40, 0xbf, URZ ;  /* 0x000000bf28077890 */ /* 0x000fe4000fffe03f */
[----:B------:R-:W-:-:S04]  /*0c30*/  UIMAD.WIDE.U32 UR8, UR8, UR9, URZ ;  /* 0x00000009080872a5 */ /* 0x000fc8000f8e003f */
[----:B------:R-:W-:-:S04]  /*0c40*/  @UP0 USHF.R.U32.HI UR7, URZ, UR11, UR9 ;  /* 0x0000000b3f070299 */ /* 0x000fc80008011609 */
[----:B------:R-:W-:-:S04]  /*0c50*/  UIADD3 UR7, UR10, UR7, URZ ;  /* 0x000000070a077290 */ /* 0x000fc8000fffe03f */
[----:B------:R-:W-:-:S06]  /*0c60*/  UIADD3 UR4, UR7, UR4, URZ ;  /* 0x0000000407047290 */ /* 0x000fcc000fffe03f */
[----:B------:R-:W-:Y:S01]  /*0c70*/  IMAD.U32 R0, RZ, RZ, UR4 ;  /* 0x00000004ff007e24 */ /* 0x000fe2000f8e00ff */
[----:B------:R-:W-:Y:S06]  /*0c80*/  @!P1 BRA `(.L_x_815) ;  /* 0x0000000000409947 */ /* 0x000fec0003800000 */
[----:B------:R-:W-:Y:S01]  /*0c90*/  ISETP.LT.AND P0, PT, RZ, UR7, PT ;  /* 0x00000007ff007c0c */ /* 0x000fe2000bf01270 */
[----:B------:R-:W-:-:S12]  /*0ca0*/  UIADD3 UR4, UR7, -0x1, URZ ;  /* 0xffffffff07047890 */ /* 0x000fd8000fffe03f */
[----:B------:R-:W-:Y:S05]  /*0cb0*/  @P0 BRA `(.L_x_816) ;  /* 0x00000000001c0947 */ /* 0x000fea0003800000 */
[----:B------:R-:W-:Y:S02]  /*0cc0*/  UISETP.NE.AND UP1, UPT, UR5, 0x1, UPT ;  /* 0x000000010500788c */ /* 0x000fe4000bf25270 */
[----:B------:R-:W-:-:S09]  /*0cd0*/  UIADD3 UR4, -UR7, URZ, URZ ;  /* 0x0000003f07047290 */ /* 0x000fd2000fffe13f */
[----:B------:R-:W-:Y:S02]  /*0ce0*/  @UP1 ULDC.64 UR10, c[0x0][0x9e8] ;  /* 0x00027a00000a1ab9 */ /* 0x000fe40000000a00 */
[----:B------:R-:W-:-:S04]  /*0cf0*/  UIMAD.WIDE.U32 UR8, UR4, UR10, URZ ;  /* 0x0000000a040872a5 */ /* 0x000fc8000f8e003f */
[----:B------:R-:W-:-:S04]  /*0d00*/  @UP1 USHF.R.U32.HI UR4, URZ, UR11, UR9 ;  /* 0x0000000b3f041299 */ /* 0x000fc80008011609 */
[----:B------:R-:W-:Y:S01]  /*0d10*/  ULOP3.LUT UR4, URZ, UR4, URZ, 0x33, !UPT ;  /* 0x000000043f047292 */ /* 0x000fe2000f8e333f */
[----:B------:R-:W-:Y:S11]  /*0d20*/  BRA `(.L_x_817) ;  /* 0x0000000000107947 */ /* 0x000ff60003800000 */
.L_x_816:
[----:B------:R-:W-:-:S11]  /*0d30*/  UISETP.NE.AND UP1, UPT, UR5, 0x1, UPT ;  /* 0x000000010500788c */ /* 0x000fd6000bf25270 */
[----:B------:R-:W-:Y:S02]  /*0d40*/  @UP1 ULDC.64 UR10, c[0x0][0x9e8] ;  /* 0x00027a00000a1ab9 */ /* 0x000fe40000000a00 */
[----:B------:R-:W-:-:S04]  /*0d50*/  UIMAD.WIDE.U32 UR8, UR4, UR10, URZ ;  /* 0x0000000a040872a5 */ /* 0x000fc8000f8e003f */
[----:B------:R-:W-:-:S12]  /*0d60*/  @UP1 USHF.R.U32.HI UR4, URZ, UR11, UR9 ;  /* 0x0000000b3f041299 */ /* 0x000fd80008011609 */
.L_x_817:
[----:B------:R-:W-:-:S06]  /*0d70*/  UIMAD UR4, UR4, UR5, UR5 ;  /* 0x00000005040472a4 */ /* 0x000fcc000f8e0205 */
[----:B------:R-:W-:-:S07]  /*0d80*/  VIMNMX R0, R0, UR4, PT ;  /* 0x0000000400007c48 */ /* 0x000fce000bfe0100 */
.L_x_815:
[-C--:B------:R-:W-:Y:S01]  /*0d90*/  IMAD R23, R16, R5.reuse, -R23 ;  /* 0x0000000510177224 */ /* 0x080fe200078e0a17 */
[----:B------:R-:W-:Y:S01]  /*0da0*/  @UP0 ULDC UR8, c[0x0][0x44c] ;  /* 0x0001130000080ab9 */ /* 0x000fe20000000800 */
[----:B------:R-:W-:Y:S01]  /*0db0*/  VIADD R4, R0, 0x7f ;  /* 0x0000007f00047836 */ /* 0x000fe20000000000 */
[----:B------:R-:W-:Y:S01]  /*0dc0*/  UIMAD.WIDE.U32 UR8, UR40, UR8, URZ ;  /* 0x00000008280872a5 */ /* 0x000fe2000f8e003f */
[----:B------:R-:W-:Y:S01]  /*0dd0*/  IMAD R0, R16, R5, 0x7f ;  /* 0x0000007f10007424 */ /* 0x000fe200078e0205 */
[----:B------:R-:W-:Y:S01]  /*0de0*/  R2UR UR7, R23 ;  /* 0x00000000170772ca */ /* 0x000fe200000e0000 */
[----:B------:R-:W-:Y:S01]  /*0df0*/  @UP0 ULDC UR10, c[0x0][0x450] ;  /* 0x00011400000a0ab9 */ /* 0x000fe20000000800 */
[----:B------:R-:W-:Y:S01]  /*0e00*/  UMOV UR4, UR40 ;  /* 0x0000002800047c82 */ /* 0x000fe20008000000 */
[----:B------:R-:W-:Y:S01]  /*0e10*/  SHF.R.S32.HI R5, RZ, 0x1f, R4 ;  /* 0x0000001fff057819 */ /* 0x000fe20000011404 */
[----:B------:R-:W-:Y:S01]  /*0e20*/  @UP0 USHF.R.U32.HI UR4, URZ, UR10, UR9 ;  /* 0x0000000a3f040299 */ /* 0x000fe20008011609 */
[----:B------:R-:W-:-:S02]  /*0e30*/  SHF.R.S32.HI R3, RZ, 0x1f, R0 ;  /* 0x0000001fff037819 */ /* 0x000fc40000011400 */
[----:B------:R-:W-:Y:S02]  /*0e40*/  LEA.HI R5, R5, R4, RZ, 0x7 ;  /* 0x0000000405057211 */ /* 0x000fe400078f38ff */
[----:B------:R-:W-:Y:S02]  /*0e50*/  LEA.HI R3, R3, R0, RZ, 0x7 ;  /* 0x0000000003037211 */ /* 0x000fe400078f38ff */
[----:B------:R-:W-:Y:S02]  /*0e60*/  SHF.R.S32.HI R0, RZ, 0x7, R5 ;  /* 0x00000007ff007819 */ /* 0x000fe40000011405 */
[----:B------:R-:W-:Y:S01]  /*0e70*/  UIADD3 UR4, UR7, UR4, URZ ;  /* 0x0000000407047290 */ /* 0x000fe2000fffe03f */
[----:B------:R-:W-:Y:S02]  /*0e80*/  SHF.R.S32.HI R3, RZ, 0x7, R3 ;  /* 0x00000007ff037819 */ /* 0x000fe40000011403 */
[----:B------:R-:W-:Y:S02]  /*0e90*/  ULDC UR7, c[0x0][0x9dc] ;  /* 0x0002770000077ab9 */ /* 0x000fe40000000800 */
[----:B------:R-:W-:Y:S01]  /*0ea0*/  UIADD3 UR7, UR4, -UR7, URZ ;  /* 0x8000000704077290 */ /* 0x000fe2000fffe03f */
[----:B------:R-:W-:Y:S01]  /*0eb0*/  VIMNMX R22, R3, R0, PT ;  /* 0x0000000003167248 */ /* 0x000fe20003fe0100 */
[----:B------:R-:W-:Y:S10]  /*0ec0*/  @!P1 BRA `(.L_x_818) ;  /* 0x0000000000449947 */ /* 0x000ff40003800000 */
[----:B------:R-:W-:-:S06]  /*0ed0*/  UISETP.GT.AND UP0, UPT, UR4, -0x1, UPT ;  /* 0xffffffff0400788c */ /* 0x000fcc000bf04270 */
[----:B------:R-:W-:-:S13]  /*0ee0*/  PLOP3.LUT P0, PT, PT, PT, UP0, 0x80, 0x0 ;  /* 0x000000000000781c */ /* 0x000fda0003f0f008 */
[----:B------:R-:W-:Y:S05]  /*0ef0*/  @P0 BRA `(.L_x_819) ;  /* 0x00000000001c0947 */ /* 0x000fea0003800000 */
[----:B------:R-:W-:Y:S02]  /*0f00*/  UISETP.NE.AND UP0, UPT, UR5, 0x1, UPT ;  /* 0x000000010500788c */ /* 0x000fe4000bf05270 */
[----:B------:R-:W-:-:S09]  /*0f10*/  ULOP3.LUT UR4, URZ, UR4, URZ, 0x33, !UPT ;  /* 0x000000043f047292 */ /* 0x000fd2000f8e333f */
[----:B------:R-:W-:Y:S02]  /*0f20*/  @UP0 ULDC.64 UR10, c[0x0][0x9e8] ;  /* 0x00027a00000a0ab9 */ /* 0x000fe40000000a00 */
[----:B------:R-:W-:-:S04]  /*0f30*/  UIMAD.WIDE.U32 UR8, UR4, UR10, URZ ;  /* 0x0000000a040872a5 */ /* 0x000fc8000f8e003f */
[----:B------:R-:W-:-:S04]  /*0f40*/  @UP0 USHF.R.U32.HI UR4, URZ, UR11, UR9 ;  /* 0x0000000b3f040299 */ /* 0x000fc80008011609 */
[----:B------:R-:W-:Y:S01]  /*0f50*/  ULOP3.LUT UR4, URZ, UR4, URZ, 0x33, !UPT ;  /* 0x000000043f047292 */ /* 0x000fe2000f8e333f */
[----:B------:R-:W-:Y:S11]  /*0f60*/  BRA `(.L_x_820) ;  /* 0x0000000000107947 */ /* 0x000ff60003800000 */
.L_x_819:
[----:B------:R-:W-:-:S11]  /*0f70*/  UISETP.NE.AND UP0, UPT, UR5, 0x1, UPT ;  /* 0x000000010500788c */ /* 0x000fd6000bf05270 */
[----:B------:R-:W-:Y:S02]  /*0f80*/  @UP0 ULDC.64 UR10, c[0x0][0x9e8] ;  /* 0x00027a00000a0ab9 */ /* 0x000fe40000000a00 */
[----:B------:R-:W-:-:S04]  /*0f90*/  UIMAD.WIDE.U32 UR8, UR4, UR10, URZ ;  /* 0x0000000a040872a5 */ /* 0x000fc8000f8e003f */
[----:B------:R-:W-:-:S12]  /*0fa0*/  @UP0 USHF.R.U32.HI UR4, URZ, UR11, UR9 ;  /* 0x0000000b3f040299 */ /* 0x000fd80008011609 */
.L_x_820:
[----:B------:R-:W-:-:S04]  /*0fb0*/  UIMAD UR4, UR4, UR5, URZ ;  /* 0x00000005040472a4 */ /* 0x000fc8000f8e023f */
[----:B------:R-:W-:-:S04]  /*0fc0*/  UISETP.LT.AND UP0, UPT, UR7, UR4, UPT ;  /* 0x000000040700728c */ /* 0x000fc8000bf01270 */
[----:B------:R-:W-:-:S12]  /*0fd0*/  USEL UR7, UR7, UR4, !UP0 ;  /* 0x0000000407077287 */ /* 0x000fd8000c000000 */
.L_x_818:
[----:B------:R-:W-:Y:S02]  /*0fe0*/  USHF.R.S32.HI UR4, URZ, 0x1f, UR7 ;  /* 0x0000001f3f047899 */ /* 0x000fe40008011407 */
[----:B------:R-:W-:Y:S02]  /*0ff0*/  USHF.R.U32.HI UR10, URZ, 0x10, UR6 ;  /* 0x000000103f0a7899 */ /* 0x000fe40008011606 */
[----:B------:R-:W-:Y:S02]  /*1000*/  ULEA.HI UR4, UR4, UR7, URZ, 0x7 ;  /* 0x0000000704047291 */ /* 0x000fe4000f8f383f */
[----:B------:R-:W-:Y:S02]  /*1010*/  ULOP3.LUT UR37, UR6, 0xffff, URZ, 0xc0, !UPT ;  /* 0x0000ffff06257892 */ /* 0x000fe4000f8ec03f */
[----:B------:R-:W-:-:S04]  /*1020*/  USHF.R.S32.HI UR4, URZ, 0x7, UR4 ;  /* 0x000000073f047899 */ /* 0x000fc80008011404 */
[----:B------:R-:W-:-:S04]  /*1030*/  UISETP.LT.AND UP0, UPT, URZ, UR4, UPT ;  /* 0x000000043f00728c */ /* 0x000fc8000bf01270 */
[----:B------:R-:W-:Y:S02]  /*1040*/  USEL UR9, URZ, UR4, !UP0 ;  /* 0x000000043f097287 */ /* 0x000fe4000c000000 */
[----:B------:R-:W-:Y:S01]  /*1050*/  UISETP.NE.AND UP0, UPT, UR10, URZ, UPT ;  /* 0x0000003f0a00728c */ /* 0x000fe2000bf05270 */
[----:B------:R-:W-:-:S03]  /*1060*/  UMOV UR4, URZ ;  /* 0x0000003f00047c82 */ /* 0x000fc60008000000 */
[----:B------:R-:W-:-:S07]  /*1070*/  ISETP.GT.AND P0, PT, R22, UR9, PT ;  /* 0x0000000916007c0c */ /* 0x000fce000bf04270 */
[----:B------:R-:W-:-:S06]  /*1080*/  @!UP0 ULDC UR10, c[0x0][0x9f0] ;  /* 0x00027c00000a8ab9 */ /* 0x000fcc0000000800 */
[----:B------:R-:W-:Y:S05]  /*1090*/  @!P0 BRA `(.L_x_821) ;  /* 0x00000000008c8947 */ /* 0x000fea0003800000 */
[----:B------:R-:W-:Y:S01]  /*10a0*/  IMAD.U32 R5, RZ, RZ, UR10 ;  /* 0x0000000aff057e24 */ /* 0x000fe2000f8e00ff */
[----:B------:R-:W-:-:S04]  /*10b0*/  UMOV UR4, URZ ;  /* 0x0000003f00047c82 */ /* 0x000fc80008000000 */
[----:B------:R-:W-:-:S04]  /*10c0*/  IABS R0, R5 ;  /* 0x0000000500007213 */ /* 0x000fc80000000000 */
[----:B------:R-:W-:Y:S02]  /*10d0*/  R2UR UR11, R0 ;  /* 0x00000000000b72ca */ /* 0x000fe400000e0000 */
[----:B------:R-:W-:Y:S02]  /*10e0*/  IADD3 R0, R5, -0x1, R22 ;  /* 0xffffffff05007810 */ /* 0x000fe40007ffe016 */
[----:B------:R-:W-:Y:S02]  /*10f0*/  IABS R5, R5 ;  /* 0x0000000500057213 */ /* 0x000fe40000000000 */
[----:B------:R-:W-:-:S03]  /*1100*/  R2UR UR6, R0 ;  /* 0x00000000000672ca */ /* 0x000fc600000e0000 */
[----:B------:R-:W-:-:S04]  /*1110*/  IMAD.MOV R5, RZ, RZ, -R5 ;  /* 0x000000ffff057224 */ /* 0x000fc800078e0a05 */
[----:B------:R-:W0:Y:S06]  /*1120*/  I2F.RP R3, UR11 ;  /* 0x0000000b00037d06 */ /* 0x000e2c0008209400 */
[----:B------:R-:W-:-:S06]  /*1130*/  UIADD3 UR6, -UR9, UR6, URZ ;  /* 0x0000000609067290 */ /* 0x000fcc000fffe13f */
[----:B------:R-:W-:Y:S01]  /*1140*/  IMAD.U32 R0, RZ, RZ, UR6 ;  /* 0x00000006ff007e24 */ /* 0x000fe2000f8e00ff */
[----:B------:R-:W-:Y:S01]  /*1150*/  ULOP3.LUT UR6, UR6, UR10, URZ, 0x3c, !UPT ;  /* 0x0000000a06067292 */ /* 0x000fe2000f8e3c3f */
[----:B0-----:R-:W0:Y:S03]  /*1160*/  MUFU.RCP R3, R3 ;  /* 0x0000000300037308 */ /* 0x001e260000001000 */
[----:B------:R-:W-:-:S04]  /*1170*/  IABS R0, R0 ;  /* 0x0000000000007213 */ /* 0x000fc80000000000 */
[----:B------:R-:W-:Y:S01]  /*1180*/  R2UR UR8, R0 ;  /* 0x00000000000872ca */ /* 0x000fe200000e0000 */
[----:B------:R-:W-:Y:S02]  /*1190*/  IMAD.MOV.U32 R0, RZ, RZ, R5 ;  /* 0x000000ffff007224 */ /* 0x000fe400078e0005 */
[----:B0-----:R-:W-:-:S06]  /*11a0*/  VIADD R4, R3, 0xffffffe ;  /* 0x0ffffffe03047836 */ /* 0x001fcc0000000000 */
[----:B------:R-:W0:Y:S02]  /*11b0*/  F2I.FTZ.U32.TRUNC.NTZ R4, R4 ;  /* 0x0000000400047305 */ /* 0x000e24000021f000 */
[----:B0-----:R-:W-:-:S13]  /*11c0*/  R2UR UR5, R4 ;  /* 0x00000000040572ca */ /* 0x001fda00000e0000 */
[----:B------:R-:W-:-:S04]  /*11d0*/  UIADD3 UR7, URZ, -UR5, URZ ;  /* 0x800000053f077290 */ /* 0x000fc8000fffe03f */
[----:B------:R-:W-:-:S04]  /*11e0*/  UIMAD UR7, UR7, UR11, URZ ;  /* 0x0000000b070772a4 */ /* 0x000fc8000f8e023f */
[----:B------:R-:W-:-:S03]  /*11f0*/  UIMAD.WIDE.U32 UR4, UR5, UR7, UR4 ;  /* 0x00000007050472a5 */ /* 0x000fc6000f8e0004 */
[----:B------:R-:W-:Y:S01]  /*1200*/  R2UR UR7, R0 ;  /* 0x00000000000772ca */ /* 0x000fe200000e0000 */
[----:B------:R-:W-:-:S12]  /*1210*/  UIMAD.WIDE.U32 UR4, UR5, UR8, URZ ;  /* 0x00000008050472a5 */ /* 0x000fd8000f8e003f */
[----:B------:R-:W-:-:S04]  /*1220*/  UIMAD UR4, UR5, UR7, UR8 ;  /* 0x00000007050472a4 */ /* 0x000fc8000f8e0208 */
[----:B------:R-:W-:-:S11]  /*1230*/  UISETP.GT.U32.AND UP1, UPT, UR11, UR4, UPT ;  /* 0x000000040b00728c */ /* 0x000fd6000bf24070 */
[----:B------:R-:W-:Y:S02]  /*1240*/  @!UP1 UIADD3 UR4, UR4, -UR11, URZ ;  /* 0x8000000b04049290 */ /* 0x000fe4000fffe03f */
[----:B------:R-:W-:Y:S02]  /*1250*/  @!UP1 UIADD3 UR5, UR5, 0x1, URZ ;  /* 0x0000000105059890 */ /* 0x000fe4000fffe03f */
[----:B------:R-:W-:Y:S02]  /*1260*/  UISETP.GE.U32.AND UP0, UPT, UR4, UR11, UPT ;  /* 0x0000000b0400728c */ /* 0x000fe4000bf06070 */
[----:B------:R-:W-:-:S09]  /*1270*/  UISETP.GE.AND UP1, UPT, UR6, URZ, UPT ;  /* 0x0000003f0600728c */ /* 0x000fd2000bf26270 */
[----:B------:R-:W-:Y:S02]  /*1280*/  @UP0 UIADD3 UR5, UR5, 0x1, URZ ;  /* 0x0000000105050890 */ /* 0x000fe4000fffe03f */
[----:B------:R-:W-:-:S05]  /*1290*/  UISETP.NE.AND UP0, UPT, UR10, URZ, UPT ;  /* 0x0000003f0a00728c */ /* 0x000fca000bf05270 */
[----:B------:R-:W-:Y:S02]  /*12a0*/  UMOV UR4, UR5 ;  /* 0x0000000500047c82 */ /* 0x000fe40008000000 */
[----:B------:R-:W-:-:S04]  /*12b0*/  @!UP1 UIADD3 UR4, -UR4, URZ, URZ ;  /* 0x0000003f04049290 */ /* 0x000fc8000fffe13f */
[----:B------:R-:W-:-:S12]  /*12c0*/  @!UP0 ULOP3.LUT UR4, URZ, UR10, URZ, 0x33, !UPT ;  /* 0x0000000a3f048292 */ /* 0x000fd8000f8e333f */
.L_x_821:
[----:B------:R-:W-:Y:S02]  /*12d0*/  UIMAD UR37, UR37, UR4, UR9 ;  /* 0x00000004252572a4 */ /* 0x000fe4000f8e0209 */
[----:B------:R-:W-:Y:S01]  /*12e0*/  IMAD.U32 R3, RZ, RZ, UR4 ;  /* 0x00000004ff037e24 */ /* 0x000fe2000f8e00ff */
[----:B------:R-:W-:Y:S01]  /*12f0*/  PLOP3.LUT P0, PT, PT, PT, PT, 0x80, 0x0 ;  /* 0x000000000000781c */ /* 0x000fe20003f0f070 */
[----:B------:R-:W-:Y:S01]  /*1300*/  IMAD.MOV.U32 R0, RZ, RZ, RZ ;  /* 0x000000ffff007224 */ /* 0x000fe200078e00ff */
[----:B------:R-:W-:Y:S02]  /*1310*/  CS2R R118, SRZ ;  /* 0x0000000000767805 */ /* 0x000fe4000001ff00 */
[----:B------:R-:W-:Y:S02]  /*1320*/  CS2R R116, SRZ ;  /* 0x0000000000747805 */ /* 0x000fe4000001ff00 */
[----:B------:R-:W-:Y:S01]  /*1330*/  VIADDMNMX R22, R3, UR37, R22, PT ;  /* 0x0000002503167c46 */ /* 0x000fe2000b800116 */
[----:B------:R-:W-:Y:S01]  /*1340*/  IMAD.MOV.U32 R3, RZ, RZ, RZ ;  /* 0x000000ffff037224 */ /* 0x000fe200078e00ff */
[----:B------:R-:W-:-:S02]  /*1350*/  CS2R R114, SRZ ;  /* 0x0000000000727805 */ /* 0x000fc4000001ff00 */
[----:B------:R-:W-:Y:S02]  /*1360*/  CS2R R112, SRZ ;  /* 0x0000000000707805 */ /* 0x000fe4000001ff00 */
[----:B------:R-:W-:Y:S02]  /*1370*/  ISETP.GT.AND P1, PT, R22, UR37, PT ;  /* 0x0000002516007c0c */ /* 0x000fe4000bf24270 */
        /* <DEDUP_REMOVED lines=12> */
[----:B------:R-:W-:Y:S06]  /*1440*/  @!P1 BRA `(.L_x_822) ;  /* 0x000000d800349947 */ /* 0x000fec0003800000 */
[----:B------:R-:W-:Y:S01]  /*1450*/  SHF.R.S32.HI R91, RZ, 0x1f, R18 ;  /* 0x0000001fff5b7819 */ /* 0x000fe20000011412 */
[----:B------:R-:W0:Y:S01]  /*1460*/  S2UR UR6, SR_CgaCtaId ;  /* 0x00000000000679c3 */ /* 0x000e220000008800 */
[----:B------:R-:W-:Y:S02]  /*1470*/  UMOV UR38, 0x400 ;  /* 0x0000040000267882 */ /* 0x000fe40000000000 */
[----:B------:R-:W-:-:S04]  /*1480*/  LEA.HI R89, R91, R18, RZ, 0x7 ;  /* 0x000000125b597211 */ /* 0x000fc800078f38ff */
[----:B------:R-:W-:-:S05]  /*1490*/  SHF.R.S32.HI R88, RZ, 0x7, R89 ;  /* 0x00000007ff587819 */ /* 0x000fca0000011459 */
[----:B------:R-:W1:Y:S01]  /*14a0*/  SHFL.IDX PT, R0, R88, RZ, 0x1f ;  /* 0x00001fff58007589 */ /* 0x000e6200000e0000 */
[----:B0-----:R-:W-:Y:S01]  /*14b0*/  ULEA UR38, UR6, UR38, 0x18 ;  /* 0x0000002606267291 */ /* 0x001fe2000f8ec03f */
[----:B-1----:R-:W-:-:S13]  /*14c0*/  R2UR UR39, R0 ;  /* 0x00000000002772ca */ /* 0x002fda00000e0000 */
[----:B------:R-:W-:Y:S02]  /*14d0*/  UIMAD.WIDE UR4, UR39, 0x55555556, URZ ;  /* 0x55555556270478a5 */ /* 0x000fe4000f8e023f */
[----:B------:R-:W-:Y:S02]  /*14e0*/  UIADD3 UR4, UR38, 0x8400, URZ ;  /* 0x0000840026047890 */ /* 0x000fe4000fffe03f */
[----:B------:R-:W-:Y:S02]  /*14f0*/  ULEA.HI UR5, UR5, UR5, URZ, 0x1 ;  /* 0x0000000505057291 */ /* 0x000fe4000f8f083f */
[----:B------:R-:W-:Y:S02]  /*1500*/  ULOP3.LUT UP0, URZ, UR4, 0x3ff, URZ, 0xc0, !UPT ;  /* 0x000003ff043f7892 */ /* 0x000fe4000f80c03f */
[----:B------:R-:W-:-:S04]  /*1510*/  UIMAD UR5, UR5, -0x3, UR39 ;  /* 0xfffffffd050578a4 */ /* 0x000fc8000f8e0227 */
[----:B------:R-:W-:Y:S01]  /*1520*/  PLOP3.LUT P0, PT, PT, PT, UP0, 0x80, 0x0 ;  /* 0x000000000000781c */ /* 0x000fe20003f0f008 */
[----:B------:R-:W-:-:S04]  /*1530*/  ULEA UR5, UR5, UR4, 0xd ;  /* 0x0000000405057291 */ /* 0x000fc8000f8e683f */
[----:B------:R-:W-:-:S04]  /*1540*/  USHF.R.U32.HI UR5, URZ, 0x4, UR5 ;  /* 0x000000043f057899 */ /* 0x000fc80008011605 */
[----:B------:R-:W-:-:S04]  /*1550*/  ULOP3.LUT UR41, UR5, 0x3fff, URZ, 0xc0, !UPT ;  /* 0x00003fff05297892 */ /* 0x000fc8000f8ec03f */
[----:B------:R-:W-:Y:S08]  /*1560*/  @!P0 BRA `(.L_x_823) ;  /* 0x0000000000408947 */ /* 0x000ff00003800000 */
[----:B------:R-:W-:Y:S01]  /*1570*/  MOV R0, 0x0 ;  /* 0x0000000000007802 */ /* 0x000fe20000000f00 */
[----:B------:R-:W-:Y:S01]  /*1580*/  ULDC.64 UR4, c[0x4][0xa8] ;  /* 0x01002a0000047ab9 */ /* 0x000fe20000000a00 */
[----:B------:R-:W-:Y:S01]  /*1590*/  ULDC.64 UR6, c[0x4][0x28] ;  /* 0x01000a0000067ab9 */ /* 0x000fe20000000a00 */
[----:B------:R-:W-:Y:S01]  /*15a0*/  IMAD.U32 R4, RZ, RZ, UR4 ;  /* 0x00000004ff047e24 */ /* 0x000fe2000f8e00ff */
[----:B------:R0:W1:Y:S01]  /*15b0*/  LDC.64 R14, c[0x4][R0] ;  /* 0x01000000000e7b82 */ /* 0x0000620000000a00 */
[----:B------:R-:W-:Y:S01]  /*15c0*/  IMAD.U32 R5, RZ, RZ, UR5 ;  /* 0x00000005ff057e24 */ /* 0x000fe2000f8e00ff */
        /* <DEDUP_REMOVED lines=10> */
.L_x_823:
[----:B------:R-:W-:-:S04]  /*1670*/  SHF.L.U32 R0, RZ, 0x1f, RZ ;  /* 0x0000001fff007819 */ /* 0x000fc800000006ff */
[----:B------:R-:W0:Y:S02]  /*1680*/  SYNCS.PHASECHK.TRANS64.TRYWAIT P0, [UR38+0x16800], R0 ;  /* 0x01680000ff0075a7 */ /* 0x000e240008000166 */
[----:B0-----:R-:W-:Y:S05]  /*1690*/  @!P0 BRA `(.L_x_824) ;  /* 0x00000120009c8947 */ /* 0x001fea0003800000 */
.L_x_975:
[----:B------:R-:W-:-:S06]  /*16a0*/  ULOP3.LUT UR4, UR45, 0x1, URZ, 0xfc, !UPT ;  /* 0x000000012d047892 */ /* 0x000fcc000f8efc3f */
[----:B0-----:R-:W-:-:S05]  /*16b0*/  IMAD.U32 R3, RZ, RZ, UR4 ;  /* 0x00000004ff037e24 */ /* 0x001fca000f8e00ff */
[----:B------:R-:W-:-:S13]  /*16c0*/  ISETP.NE.AND P0, PT, R3, 0x3, PT ;  /* 0x000000030300780c */ /* 0x000fda0003f05270 */
[----:B------:R-:W-:Y:S05]  /*16d0*/  @!P0 BRA `(.L_x_825) ;  /* 0x0000000000048947 */ /* 0x000fea0003800000 */
[----:B------:R-:W-:Y:S01]  /*16e0*/  BPT.TRAP 0x1 ;  /* 0x000000040000795c */ /* 0x000fe20000300000 */
.L_x_825:
[----:B------:R0:W1:Y:S01]  /*16f0*/  SYNCS.PHASECHK.TRANS64.TRYWAIT P2, [UR38+0x16830], R0 ;  /* 0x01683000ff0075a7 */ /* 0x0000620008040166 */
[----:B------:R-:W-:Y:S05]  /*1700*/  @!P0 BRA `(.L_x_826) ;  /* 0x0000000000048947 */ /* 0x000fea0003800000 */
[----:B------:R-:W-:Y:S01]  /*1710*/  BPT.TRAP 0x1 ;  /* 0x000000040000795c */ /* 0x000fe20000300000 */
.L_x_826:
[----:B------:R-:W-:Y:S01]  /*1720*/  IMAD.U32 R8, RZ, RZ, UR41 ;  /* 0x00000029ff087e24 */ /* 0x000fe2000f8e00ff */
[----:B------:R-:W-:-:S04]  /*1730*/  ISETP.NE.AND P1, PT, R19, RZ, PT ;  /* 0x000000ff1300720c */ /* 0x000fc80003f25270 */
[----:B------:R-:W-:Y:S01]  /*1740*/  LOP3.LUT R8, R8, 0x10000, RZ, 0xfc, !PT ;  /* 0x0001000008087812 */ /* 0x000fe200078efcff */
[----:B-1----:R-:W-:Y:S08]  /*1750*/  @P2 BRA `(.L_x_827) ;  /* 0x0000000000082947 */ /* 0x002ff00003800000 */
[----:B------:R-:W1:Y:S02]  /*1760*/  SYNCS.PHASECHK.TRANS64.TRYWAIT P2, [UR38+0x16830], R0 ;  /* 0x01683000ff0075a7 */ /* 0x000e640008040166 */
[----:B-1----:R-:W-:Y:S05]  /*1770*/  @!P2 BRA `(.L_x_828) ;  /* 0x00000120007ca947 */ /* 0x002fea0003800000 */
.L_x_827:
[----:B------:R-:W-:Y:S05]  /*1780*/  WARPSYNC.ALL ;  /* 0x0000000000007948 */ /* 0x000fea0003800000 */
[----:B------:R-:W-:Y:S01]  /*1790*/  IMAD.MOV.U32 R9, RZ, RZ, 0x40000040 ;  /* 0x40000040ff097424 */ /* 0x000fe200078e00ff */
[----:B------:R-:W-:Y:S01]  /*17a0*/  UIADD3 UR4, UR38, 0xe400, URZ ;  /* 0x0000e40026047890 */ /* 0x000fe2000fffe03f */
[----:B------:R-:W-:Y:S01]  /*17b0*/  R2UR UR8, R8 ;  /* 0x00000000080872ca */ /* 0x000fe200000e0000 */
[----:B------:R-:W-:Y:S02]  /*17c0*/  WARPGROUP.ARRIVE ;  /* 0x00000000000079c5 */ /* 0x000fe40000000000 */
[----:B------:R-:W-:Y:S01]  /*17d0*/  R2UR UR9, R9 ;  /* 0x00000000090972ca */ /* 0x000fe200000e0000 */
[----:B------:R-:W-:Y:S01]  /*17e0*/  USHF.R.U32.HI UR4, URZ, 0x4, UR4 ;  /* 0x000000043f047899 */ /* 0x000fe20008011604 */
[----:B------:R-:W-:Y:S01]  /*17f0*/  LOP3.LUT R89, R89, 0xffffff80, RZ, 0xc0, !PT ;  /* 0xffffff8059597812 */ /* 0x000fe200078ec0ff */
[----:B------:R-:W-:Y:S01]  /*1800*/  UMOV UR11, 0x40000040 ;  /* 0x40000040000b7882 */ /* 0x000fe20000000000 */
[----:B------:R-:W-:Y:S01]  /*1810*/  UMOV UR13, 0x40000040 ;  /* 0x40000040000d7882 */ /* 0x000fe20000000000 */
[----:B------:R-:W-:Y:S01]  /*1820*/  ULOP3.LUT UR4, UR4, 0x3fff, URZ, 0xc0, !UPT ;  /* 0x00003fff04047892 */ /* 0x000fe2000f8ec03f */
[----:B------:R-:W-:Y:S01]  /*1830*/  LEA.HI R91, R91, R18, RZ, 0x2 ;  /* 0x000000125b5b7211 */ /* 0x000fe200078f10ff */
[----:B------:R-:W-:Y:S01]  /*1840*/  UMOV UR15, 0x40000040 ;  /* 0x40000040000f7882 */ /* 0x000fe20000000000 */
[----:B------:R-:W-:Y:S01]  /*1850*/  UMOV UR17, 0x40000040 ;  /* 0x4000004000117882 */ /* 0x000fe20000000000 */
[----:B------:R-:W-:Y:S01]  /*1860*/  ULOP3.LUT UR24, UR4, 0x10000, URZ, 0xfc, !UPT ;  /* 0x0001000004187892 */ /* 0x000fe2000f8efc3f */
[----:B------:R-:W-:Y:S01]  /*1870*/  IMAD.IADD R89, R18, 0x1, -R89 ;  /* 0x0000000112597824 */ /* 0x000fe200078e0a59 */
[----:B------:R-:W-:Y:S01]  /*1880*/  UMOV UR19, 0x40000040 ;  /* 0x4000004000137882 */ /* 0x000fe20000000000 */
[----:B------:R-:W-:Y:S01]  /*1890*/  LOP3.LUT R91, R91, 0xfffffffc, RZ, 0xc0, !PT ;  /* 0xfffffffc5b5b7812 */ /* 0x000fe200078ec0ff */
[----:B------:R-:W-:Y:S01]  /*18a0*/  UIADD3 UR14, UR24, 0x2, URZ ;  /* 0x00000002180e7890 */ /* 0x000fe2000fffe03f */
[----:B-1----:R-:W-:Y:S01]  /*18b0*/  IMAD.HI R3, R88, 0x55555556, RZ ;  /* 0x5555555658037827 */ /* 0x002fe200078e02ff */
[----:B------:R-:W-:Y:S01]  /*18c0*/  UIADD3 UR18, UR24, 0x4, URZ ;  /* 0x0000000418127890 */ /* 0x000fe2000fffe03f */
[----:B0-----:R-:W-:Y:S01]  /*18d0*/  SHF.R.S32.HI R0, RZ, 0x1f, R89 ;  /* 0x0000001fff007819 */ /* 0x001fe20000011459 */
[----:B------:R-:W-:Y:S01]  /*18e0*/  UMOV UR10, UR24 ;  /* 0x00000018000a7c82 */ /* 0x000fe20008000000 */
[----:B------:R-:W-:Y:S01]  /*18f0*/  ULDC UR6, c[0x0][0x9d8] ;  /* 0x0002760000067ab9 */ /* 0x000fe20000000800 */
[----:B------:R-:W-:Y:S01]  /*1900*/  HGMMA.64x128x16.F32.BF16 R24, gdesc[UR8], RZ, !UPT, gsb0 ;  /* 0x01e00000081879f0 */ /* 0x000fe2000c0018ff */
[----:B------:R-:W-:Y:S01]  /*1910*/  R2UR UR8, R8 ;  /* 0x00000000080872ca */ /* 0x000fe200000e0000 */
[----:B------:R-:W-:Y:S01]  /*1920*/  UIADD3 UR10, UR24, 0x6, URZ ;  /* 0x00000006180a7890 */ /* 0x000fe2000fffe03f */
[----:B------:R-:W-:Y:S01]  /*1930*/  IMAD.IADD R91, R18, 0x1, -R91 ;  /* 0x00000001125b7824 */ /* 0x000fe200078e0a5b */
[----:B------:R-:W-:Y:S01]  /*1940*/  UMOV UR9, 0x40000040 ;  /* 0x4000004000097882 */ /* 0x000fe20000000000 */
[----:B------:R-:W-:Y:S01]  /*1950*/  UMOV UR11, 0x40000040 ;  /* 0x40000040000b7882 */ /* 0x000fe20000000000 */
[----:B------:R-:W-:Y:S01]  /*1960*/  LEA.HI R18, R0, R89, RZ, 0x2 ;  /* 0x0000005900127211 */ /* 0x000fe200078f10ff */
[----:B------:R-:W-:Y:S01]  /*1970*/  ULDC UR4, c[0x0][0x448] ;  /* 0x0001120000047ab9 */ /* 0x000fe20000000800 */
[----:B------:R-:W-:Y:S01]  /*1980*/  ULDC UR27, c[0x0][0x2f0] ;  /* 0x0000bc00001b7ab9 */ /* 0x000fe20000000800 */
[----:B------:R-:W-:Y:S01]  /*1990*/  UISETP.NE.AND UP0, UPT, UR4, 0x1, UPT ;  /* 0x000000010400788c */ /* 0x000fe2000bf05270 */
[----:B------:R-:W-:Y:S01]  /*19a0*/  ULDC UR7, c[0x0][0x288] ;  /* 0x0000a20000077ab9 */ /* 0x000fe20000000800 */
[----:B------:R-:W-:-:S03]  /*19b0*/  ULDC UR25, c[0x0][0x9dc] ;  /* 0x0002770000197ab9 */ /* 0x000fc60000000800 */
[----:B------:R-:W-:Y:S01]  /*19c0*/  UIADD3 UR12, UR8, 0x2, URZ ;  /* 0x00000002080c7890 */ /* 0x000fe2000fffe03f */
[----:B------:R-:W-:Y:S01]  /*19d0*/  PLOP3.LUT P2, PT, PT, PT, UP0, 0x80, 0x0 ;  /* 0x000000000000781c */ /* 0x000fe20003f4f008 */
[----:B------:R-:W-:Y:S01]  /*19e0*/  UIADD3 UR16, UR8, 0x4, URZ ;  /* 0x0000000408107890 */ /* 0x000fe2000fffe03f */
[----:B------:R-:W-:Y:S01]  /*19f0*/  PLOP3.LUT P3, PT, PT, PT, UP0, 0x80, 0x0 ;  /* 0x000000000000781c */ /* 0x000fe20003f6f008 */
[----:B------:R-:W-:Y:S02]  /*1a00*/  UIADD3 UR8, UR8, 0x6, URZ ;  /* 0x0000000608087890 */ /* 0x000fe4000fffe03f */
[----:B------:R-:W-:Y:S01]  /*1a10*/  @UP0 ULDC UR4, c[0x0][0x44c] ;  /* 0x0001130000040ab9 */ /* 0x000fe20000000800 */
[----:B------:R-:W-:Y:S01]  /*1a20*/  ULOP3.LUT UR25, URZ, UR25, URZ, 0x33, !UPT ;  /* 0x000000193f197292 */ /* 0x000fe2000f8e333f */
[----:B------:R-:W-:Y:S02]  /*1a30*/  WARPGROUP.DEPBAR.LE gsb0, 0x0 ;  /* 0x00008000000079c5 */ /* 0x000fe40000010000 */
[----:B------:R-:W-:-:S06]  /*1a40*/  WARPGROUP.ARRIVE ;  /* 0x00000000000079c5 */ /* 0x000fcc0000000000 */
[----:B------:R-:W-:Y:S03]  /*1a50*/  HGMMA.64x128x16.F32.BF16 R24, gdesc[UR12], R24, gsb0 ;  /* 0x01e000000c1879f0 */ /* 0x000fe60008001818 */
[----:B------:R-:W-:Y:S02]  /*1a60*/  WARPGROUP.DEPBAR.LE gsb0, 0x0 ;  /* 0x00008000000079c5 */ /* 0x000fe40000010000 */
[----:B------:R-:W-:-:S07]  /*1a70*/  WARPGROUP.ARRIVE ;  /* 0x00000000000079c5 */ /* 0x000fce0000000000 */
[----:B------:R-:W-:Y:S03]  /*1a80*/  HGMMA.64x128x16.F32.BF16 R24, gdesc[UR16], R24, gsb0 ;  /* 0x01e00000101879f0 */ /* 0x000fe60008001818 */
[----:B------:R-:W-:Y:S02]  /*1a90*/  WARPGROUP.DEPBAR.LE gsb0, 0x0 ;  /* 0x00008000000079c5 */ /* 0x000fe40000010000 */
[----:B------:R-:W-:-:S07]  /*1aa0*/  WARPGROUP.ARRIVE ;  /* 0x00000000000079c5 */ /* 0x000fce0000000000 */
[----:B------:R-:W-:Y:S03]  /*1ab0*/  HGMMA.64x128x16.F32.BF16 R24, gdesc[UR8], R24, gsb0 ;  /* 0x01e00000081879f0 */ /* 0x000fe60008001818 */
[----:B------:R-:W-:Y:S02]  /*1ac0*/  WARPGROUP.DEPBAR.LE gsb0, 0x0 ;  /* 0x00008000000079c5 */ /* 0x000fe40000010000 */
[----:B------:R-:W-:Y:S01]  /*1ad0*/  FMUL.FTZ R93, R29, UR6 ;  /* 0x000000061d5d7c20 */ /* 0x000fe20008410000 */
[----:B------:R-:W-:Y:S01]  /*1ae0*/  LEA.HI R29, R3, R3, RZ, 0x1 ;  /* 0x00000003031d7211 */ /* 0x000fe200078f08ff */
[----:B------:R-:W-:Y:S01]  /*1af0*/  FMUL.FTZ R90, R25, UR6 ;  /* 0x00000006195a7c20 */ /* 0x000fe20008410000 */
[----:B------:R-:W-:Y:S01]  /*1b00*/  LEA.HI R3, R0, R89, RZ, 0x5 ;  /* 0x0000005900037211 */ /* 0x000fe200078f28ff */
[----:B------:R-:W-:Y:S01]  /*1b10*/  FMUL.FTZ R10, R30, UR6 ;  /* 0x000000061e0a7c20 */ /* 0x000fe20008410000 */
[--C-:B------:R-:W-:Y:S01]  /*1b20*/  SHF.R.S32.HI R0, RZ, 0x2, R18.reuse ;  /* 0x00000002ff007819 */ /* 0x100fe20000011412 */
[----:B------:R-:W-:Y:S01]  /*1b30*/  FMUL.FTZ R19, R42, UR6 ;  /* 0x000000062a137c20 */ /* 0x000fe20008410000 */
[----:B------:R-:W-:Y:S01]  /*1b40*/  SHF.R.S32.HI R25, RZ, 0x1f, R18 ;  /* 0x0000001fff197819 */ /* 0x000fe20000011412 */
[----:B------:R-:W-:Y:S01]  /*1b50*/  FMUL.FTZ R42, R44, UR6 ;  /* 0x000000062c2a7c20 */ /* 0x000fe20008410000 */
[----:B------:R-:W-:Y:S01]  /*1b60*/  SHF.R.S32.HI R3, RZ, 0x5, R3 ;  /* 0x00000005ff037819 */ /* 0x000fe20000011403 */
[----:B------:R-:W-:Y:S01]  /*1b70*/  IMAD R29, R29, -0x3, R88 ;  /* 0xfffffffd1d1d7824 */ /* 0x000fe200078e0258 */
[-C--:B------:R-:W-:Y:S01]  /*1b80*/  LEA.HI R25, R25, R0.reuse, RZ, 0x3 ;  /* 0x0000000019197211 */ /* 0x080fe200078f18ff */
[----:B------:R-:W-:Y:S01]  /*1b90*/  FMUL.FTZ R14, R38, UR6 ;  /* 0x00000006260e7c20 */ /* 0x000fe20008410000 */
[----:B------:R-:W-:Y:S01]  /*1ba0*/  LEA.HI R30, R91, R91, RZ, 0x1 ;  /* 0x0000005b5b1e7211 */ /* 0x000fe200078f08ff */
[----:B------:R-:W-:Y:S01]  /*1bb0*/  FMUL.FTZ R6, R27, UR6 ;  /* 0x000000061b067c20 */ /* 0x000fe20008410000 */
[----:B------:R-:W-:Y:S01]  /*1bc0*/  LEA R3, R3, UR40, 0x4 ;  /* 0x0000002803037c11 */ /* 0x000fe2000f8e20ff */
[----:B------:R-:W-:Y:S01]  /*1bd0*/  FMUL.FTZ R38, R40, UR6 ;  /* 0x0000000628267c20 */ /* 0x000fe20008410000 */
[----:B------:R-:W-:Y:S01]  /*1be0*/  LOP3.LUT R25, R25, 0xfffffff8, RZ, 0xc0, !PT ;  /* 0xfffffff819197812 */ /* 0x000fe200078ec0ff */
[----:B------:R-:W-:Y:S01]  /*1bf0*/  FMUL.FTZ R40, R41, UR6 ;  /* 0x0000000629287c20 */ /* 0x000fe20008410000 */
[----:B------:R-:W-:Y:S01]  /*1c00*/  LOP3.LUT R30, R30, 0x1ffffffe, RZ, 0xc0, !PT ;  /* 0x1ffffffe1e1e7812 */ /* 0x000fe200078ec0ff */
[----:B------:R-:W-:Y:S01]  /*1c10*/  FMUL.FTZ R27, R50, UR6 ;  /* 0x00000006321b7c20 */ /* 0x000fe20008410000 */
[----:B------:R-:W-:Y:S01]  /*1c20*/  IADD3 R44, R3, R0, -R25 ;  /* 0x00000000032c7210 */ /* 0x000fe20007ffe819 */
[----:B------:R-:W-:-:S02]  /*1c30*/  IMAD.U32 R3, RZ, RZ, UR38 ;  /* 0x00000026ff037e24 */ /* 0x000fc4000f8e00ff */
[----:B------:R-:W-:Y:S01]  /*1c40*/  FMUL.FTZ R41, R63, UR6 ;  /* 0x000000063f297c20 */ /* 0x000fe20008410000 */
[----:B------:R-:W-:Y:S02]  /*1c50*/  IMAD.IADD R0, R91, 0x1, -R30 ;  /* 0x000000015b007824 */ /* 0x000fe400078e0a1e */
[----:B------:R-:W-:Y:S01]  /*1c60*/  FMUL.FTZ R50, R71, UR6 ;  /* 0x0000000647327c20 */ /* 0x000fe20008410000 */
[----:B------:R-:W-:Y:S02]  /*1c70*/  IMAD R29, R29, 0x40, R44 ;  /* 0x000000401d1d7824 */ /* 0x000fe400078e022c */
[----:B------:R-:W-:Y:S01]  /*1c80*/  FMUL.FTZ R63, R69, UR6 ;  /* 0x00000006453f7c20 */ /* 0x000fe20008410000 */
[----:B------:R-:W-:Y:S02]  /*1c90*/  @!P1 VIADD R3, R3, 0x16840 ;  /* 0x0001684003039836 */ /* 0x000fe40000000000 */
[----:B------:R-:W-:Y:S01]  /*1ca0*/  FMUL.FTZ R7, R31, UR6 ;  /* 0x000000061f077c20 */ /* 0x000fe20008410000 */
[----:B------:R-:W-:-:S02]  /*1cb0*/  IMAD R0, R0, 0x8, R29 ;  /* 0x0000000800007824 */ /* 0x000fc400078e021d */
[----:B------:R-:W-:Y:S01]  /*1cc0*/  FMUL.FTZ R21, R46, UR6 ;  /* 0x000000062e157c20 */ /* 0x000fe20008410000 */
[----:B------:R-:W-:Y:S02]  /*1cd0*/  IMAD.MOV.U32 R69, RZ, RZ, -0x80 ;  /* 0xffffff80ff457424 */ /* 0x000fe400078e00ff */
[----:B------:R-:W-:Y:S01]  /*1ce0*/  FMUL.FTZ R31, R54, UR6 ;  /* 0x00000006361f7c20 */ /* 0x000fe20008410000 */
[----:B------:R-:W-:Y:S01]  /*1cf0*/  @P2 IMAD.HI.U32 R29, R0, UR4, RZ ;  /* 0x00000004001d2c27 */ /* 0x000fe2000f8e00ff */
[----:B------:R-:W-:Y:S01]  /*1d00*/  @UP0 ULDC UR4, c[0x0][0x450] ;  /* 0x0001140000040ab9 */ /* 0x000fe20000000800 */
[----:B------:R-:W-:Y:S02]  /*1d10*/  LOP3.LUT R30, R18, 0x7ffffffc, RZ, 0xc0, !PT ;  /* 0x7ffffffc121e7812 */ /* 0x000fe400078ec0ff */
[----:B------:R-:W-:Y:S01]  /*1d20*/  FMUL.FTZ R46, R67, UR6 ;  /* 0x00000006432e7c20 */ /* 0x000fe20008410000 */
[----:B------:R-:W-:Y:S01]  /*1d30*/  IMAD.MOV.U32 R71, RZ, RZ, R0 ;  /* 0x000000ffff477224 */ /* 0x000fe200078e0000 */
[----:B------:R-:W-:Y:S01]  /*1d40*/  @P3 SHF.R.U32.HI R71, RZ, UR4, R29 ;  /* 0x00000004ff473c19 */ /* 0x000fe2000801161d */
[----:B------:R-:W-:Y:S01]  /*1d50*/  FMUL.FTZ R54, R75, UR6 ;  /* 0x000000064b367c20 */ /* 0x000fe20008410000 */
[----:B------:R-:W-:Y:S01]  /*1d60*/  @!P1 PRMT R18, RZ, 0x654, R3 ;  /* 0x00000654ff129816 */ /* 0x000fe20000000003 */
[----:B------:R-:W-:Y:S01]  /*1d70*/  FMUL.FTZ R67, R77, UR6 ;  /* 0x000000064d437c20 */ /* 0x000fe20008410000 */
[----:B------:R-:W-:-:S02]  /*1d80*/  IMAD R75, R22, R69, 0x80 ;  /* 0x00000080164b7424 */ /* 0x000fc400078e0245 */
[----:B------:R-:W-:Y:S01]  /*1d90*/  FMUL.FTZ R12, R34, UR6 ;  /* 0x00000006220c7c20 */ /* 0x000fe20008410000 */
[----:B------:R-:W0:Y:S01]  /*1da0*/  SHFL.IDX PT, R77, R71, RZ, 0x1c1f ;  /* 0x001c1fff474d7589 */ /* 0x000e2200000e0000 */
[----:B------:R-:W-:Y:S01]  /*1db0*/  FMUL.FTZ R34, R36, UR6 ;  /* 0x0000000624227c20 */ /* 0x000fe20008410000 */
[----:B------:R-:W-:Y:S01]  /*1dc0*/  ULDC.64 UR4, c[0x0][0x9e0] ;  /* 0x0002780000047ab9 */ /* 0x000fe20000000a00 */
[----:B------:R-:W-:Y:S01]  /*1dd0*/  FMUL.FTZ R11, R35, UR6 ;  /* 0x00000006230b7c20 */ /* 0x000fe20008410000 */
[----:B------:R-:W-:Y:S01]  /*1de0*/  FMUL.FTZ R36, R37, UR6 ;  /* 0x0000000625247c20 */ /* 0x000fe20008410000 */
[----:B------:R1:W-:Y:S01]  /*1df0*/  @!P1 SYNCS.ARRIVE.TRANS64.RED.A1T0 RZ, [R18+URZ], RZ ;  /* 0x000000ff12ff99a7 */ /* 0x0003e2000810043f */
[----:B------:R-:W-:Y:S01]  /*1e00*/  FMUL.FTZ R4, R26, UR6 ;  /* 0x000000061a047c20 */ /* 0x000fe20008410000 */
[----:B------:R-:W-:Y:S01]  /*1e10*/  FMUL.FTZ R94, R32, UR6 ;  /* 0x00000006205e7c20 */ /* 0x000fe20008410000 */
[----:B------:R-:W-:Y:S01]  /*1e20*/  FMUL.FTZ R13, R39, UR6 ;  /* 0x00000006270d7c20 */ /* 0x000fe20008410000 */
[----:B------:R-:W-:Y:S01]  /*1e30*/  FMUL.FTZ R20, R47, UR6 ;  /* 0x000000062f147c20 */ /* 0x000fe20008410000 */
[----:B------:R-:W-:Y:S01]  /*1e40*/  FMUL.FTZ R35, R58, UR6 ;  /* 0x000000063a237c20 */ /* 0x000fe20008410000 */
[----:B------:R-:W-:Y:S01]  /*1e50*/  FMUL.FTZ R37, R59, UR6 ;  /* 0x000000063b257c20 */ /* 0x000fe20008410000 */
[----:B------:R-:W-:Y:S01]  /*1e60*/  IMAD.IADD R3, R89, 0x1, -R30 ;  /* 0x0000000159037824 */ /* 0x000fe200078e0a1e */
[----:B------:R-:W-:Y:S01]  /*1e70*/  UISETP.GE.AND UP1, UPT, UR5, 0x1, UPT ;  /* 0x000000010500788c */ /* 0x000fe2000bf26270 */
[----:B-1----:R-:W-:-:S02]  /*1e80*/  VIADD R18, R75, 0x1 ;  /* 0x000000014b127836 */ /* 0x002fc40000000000 */
[----:B------:R-:W-:Y:S01]  /*1e90*/  FMUL.FTZ R15, R43, UR6 ;  /* 0x000000062b0f7c20 */ /* 0x000fe20008410000 */
        /* <DEDUP_REMOVED lines=34> */
[----:B------:R-:W-:Y:S01]  /*20c0*/  IMAD R69, R3, -0x2, R18 ;  /* 0xfffffffe03457824 */ /* 0x000fe200078e0212 */
[----:B------:R-:W-:Y:S01]  /*20d0*/  PLOP3.LUT P2, PT, PT, PT, UP1, 0x40, 0x0 ;  /* 0x000000000000781c */ /* 0x000fe20003f4e818 */
[----:B------:R-:W-:Y:S01]  /*20e0*/  IMAD.U32 R44, RZ, RZ, UR7 ;  /* 0x00000007ff2c7e24 */ /* 0x000fe2000f8e00ff */
[----:B------:R-:W1:Y:S01]  /*20f0*/  MUFU.TANH R5, R5 ;  /* 0x0000000500057308 */ /* 0x000e620000002400 */
[----:B------:R-:W-:Y:S01]  /*2100*/  IMAD R69, R16, UR27, R69 ;  /* 0x0000001b10457c24 */ /* 0x000fe2000f8e0245 */
[----:B------:R-:W-:Y:S01]  /*2110*/  LEA R74, R22, 0xffffff80, 0x7 ;  /* 0xffffff80164a7811 */ /* 0x000fe200078e38ff */
[----:B------:R-:W-:-:S02]  /*2120*/  IMAD R18, R16, UR27, R75 ;  /* 0x0000001b10127c24 */ /* 0x000fc4000f8e024b */
[----:B------:R-:W-:Y:S02]  /*2130*/  IMAD.IADD R69, R69, 0x1, -R44 ;  /* 0x0000000145457824 */ /* 0x000fe400078e0a2c */
[----:B------:R-:W-:Y:S01]  /*2140*/  IMAD R76, R3, -0x2, R18 ;  /* 0xfffffffe034c7824 */ /* 0x000fe200078e0212 */
[----:B------:R-:W2:Y:S01]  /*2150*/  MUFU.TANH R90, R90 ;  /* 0x0000005a005a7308 */ /* 0x000ea20000002400 */
[C---:B------:R-:W-:Y:S02]  /*2160*/  VIADD R79, R69.reuse, UR4 ;  /* 0x00000004454f7c36 */ /* 0x040fe40008000000 */
[----:B------:R-:W-:-:S03]  /*2170*/  VIADD R78, R69, UR25 ;  /* 0x00000019454e7c36 */ /* 0x000fc60008000000 */
[----:B0-----:R-:W-:Y:S01]  /*2180*/  VIADDMNMX R72, R77, R79, R76, PT ;  /* 0x0000004f4d487246 */ /* 0x001fe2000380014c */
[----:B------:R-:W-:Y:S01]  /*2190*/  IMAD.IADD R73, R78, 0x1, R77 ;  /* 0x000000014e497824 */ /* 0x000fe200078e024d */
[----:B------:R-:W0:Y:S08]  /*21a0*/  MUFU.TANH R4, R4 ;  /* 0x0000000400047308 */ /* 0x000e300000002400 */
[----:B------:R-:W3:Y:S08]  /*21b0*/  MUFU.TANH R6, R6 ;  /* 0x0000000600067308 */ /* 0x000ef00000002400 */
[----:B------:R-:W4:Y:S08]  /*21c0*/  MUFU.TANH R92, R92 ;  /* 0x0000005c005c7308 */ /* 0x000f300000002400 */
[----:B------:R-:W0:Y:S08]  /*21d0*/  MUFU.TANH R93, R93 ;  /* 0x0000005d005d7308 */ /* 0x000e300000002400 */
        /* <DEDUP_REMOVED lines=57> */
[----:B------:R-:W0:Y:S01]  /*2570*/  MUFU.TANH R29, R29 ;  /* 0x0000001d001d7308 */ /* 0x000e220000002400 */
[----:B-1234-:R-:W-:Y:S05]  /*2580*/  @P2 BRA `(.L_x_829) ;  /* 0x00000000005c2947 */ /* 0x01efea0003800000 */
[----:B------:R-:W-:Y:S01]  /*2590*/  IMAD R69, R16, UR27, R77 ;  /* 0x0000001b10457c24 */ /* 0x000fe2000f8e024d */
[----:B------:R-:W-:Y:S03]  /*25a0*/  BSSY B0, `(.L_x_830) ;  /* 0x0000011000007945 */ /* 0x000fe60003800000 */
[----:B------:R-:W-:-:S05]  /*25b0*/  IMAD.IADD R69, R69, 0x1, -R44 ;  /* 0x0000000145457824 */ /* 0x000fca00078e0a2c */
[----:B------:R-:W-:-:S13]  /*25c0*/  ISETP.GT.AND P2, PT, R69, -0x1, PT ;  /* 0xffffffff4500780c */ /* 0x000fda0003f44270 */
[----:B------:R-:W-:Y:S05]  /*25d0*/  @P2 BRA `(.L_x_831) ;  /* 0x0000000000202947 */ /* 0x000fea0003800000 */
[----:B------:R-:W-:Y:S01]  /*25e0*/  UISETP.NE.AND UP2, UPT, UR5, 0x1, UPT ;  /* 0x000000010500788c */ /* 0x000fe2000bf45270 */
[----:B------:R-:W-:-:S05]  /*25f0*/  LOP3.LUT R69, RZ, R69, RZ, 0x33, !PT ;  /* 0x00000045ff457212 */ /* 0x000fca00078e33ff */
[----:B------:R-:W-:-:S05]  /*2600*/  PLOP3.LUT P2, PT, PT, PT, UP2, 0x80, 0x0 ;  /* 0x000000000000781c */ /* 0x000fca0003f4f028 */
[----:B------:R-:W-:-:S08]  /*2610*/  @UP2 ULDC.64 UR6, c[0x0][0x9e8] ;  /* 0x00027a0000062ab9 */ /* 0x000fd00000000a00 */
[----:B------:R-:W-:-:S05]  /*2620*/  @P2 IMAD.HI.U32 R18, R69, UR6, RZ ;  /* 0x0000000645122c27 */ /* 0x000fca000f8e00ff */
[----:B------:R-:W-:-:S04]  /*2630*/  @P2 SHF.R.U32.HI R69, RZ, UR7, R18 ;  /* 0x00000007ff452c19 */ /* 0x000fc80008011612 */
[----:B------:R-:W-:Y:S01]  /*2640*/  LOP3.LUT R69, RZ, R69, RZ, 0x33, !PT ;  /* 0x00000045ff457212 */ /* 0x000fe200078e33ff */
[----:B------:R-:W-:Y:S06]  /*2650*/  BRA `(.L_x_832) ;  /* 0x0000000000147947 */ /* 0x000fec0003800000 */
.L_x_831:
[----:B------:R-:W-:-:S06]  /*2660*/  UISETP.NE.AND UP2, UPT, UR5, 0x1, UPT ;  /* 0x000000010500788c */ /* 0x000fcc000bf45270 */
[----:B------:R-:W-:-:S05]  /*2670*/  PLOP3.LUT P2, PT, PT, PT, UP2, 0x80, 0x0 ;  /* 0x000000000000781c */ /* 0x000fca0003f4f028 */
[----:B------:R-:W-:-:S08]  /*2680*/  @UP2 ULDC.64 UR6, c[0x0][0x9e8] ;  /* 0x00027a0000062ab9 */ /* 0x000fd00000000a00 */
[----:B------:R-:W-:-:S05]  /*2690*/  @P2 IMAD.HI.U32 R18, R69, UR6, RZ ;  /* 0x0000000645122c27 */ /* 0x000fca000f8e00ff */
[----:B------:R-:W-:-:S07]  /*26a0*/  @P2 SHF.R.U32.HI R69, RZ, UR7, R18 ;  /* 0x00000007ff452c19 */ /* 0x000fce0008011612 */
.L_x_832:
[----:B------:R-:W-:Y:S05]  /*26b0*/  BSYNC B0 ;  /* 0x0000000000007941 */ /* 0x000fea0003800000 */
.L_x_830:
[----:B------:R-:W-:-:S04]  /*26c0*/  IMAD R18, R69, UR5, -R74 ;  /* 0x0000000545127c24 */ /* 0x000fc8000f8e0a4a */
[----:B------:R-:W-:-:S05]  /*26d0*/  IMAD R18, R3, -0x2, R18 ;  /* 0xfffffffe03127824 */ /* 0x000fca00078e0212 */
[----:B------:R-:W-:Y:S02]  /*26e0*/  VIMNMX R73, R73, R18, !PT ;  /* 0x0000001249497248 */ /* 0x000fe40007fe0100 */
[----:B------:R-:W-:-:S07]  /*26f0*/  VIADDMNMX R72, R18, UR5, R72, PT ;  /* 0x0000000512487c46 */ /* 0x000fce000b800148 */
.L_x_829:
[C---:B------:R-:W-:Y:S01]  /*2700*/  ISETP.GE.AND P4, PT, R75.reuse, 0x9, PT ;  /* 0x000000094b00780c */ /* 0x040fe20003f86270 */
[----:B------:R-:W1:Y:S01]  /*2710*/  SHFL.IDX PT, R71, R71, 0x1, 0x1c1f ;  /* 0x003c1f0047477f89 */ /* 0x000e6200000e0000 */
[C---:B------:R-:W-:Y:S02]  /*2720*/  ISETP.GE.AND P2, PT, R75.reuse, 0x2, PT ;  /* 0x000000024b00780c */ /* 0x040fe40003f46270 */
[----:B------:R-:W-:Y:S02]  /*2730*/  ISETP.GE.AND P5, PT, R75, 0xa, PT ;  /* 0x0000000a4b00780c */ /* 0x000fe40003fa6270 */
[----:B------:R-:W-:Y:S02]  /*2740*/  LOP3.LUT R18, R18, 0xfffffffd, RZ, 0xc0, !PT ;  /* 0xfffffffd12127812 */ /* 0x000fe400078ec0ff */
[----:B------:R-:W-:-:S04]  /*2750*/  ISETP.GT.AND P3, PT, R73, 0x1, !P2 ;  /* 0x000000014900780c */ /* 0x000fc80005764270 */
[----:B------:R-:W-:Y:S02]  /*2760*/  ISETP.LT.OR P3, PT, R72, 0x2, P3 ;  /* 0x000000024800780c */ /* 0x000fe40001f61670 */
[----:B------:R-:W-:Y:S02]  /*2770*/  @P4 LOP3.LUT R18, R18, 0x2, RZ, 0xfc, !PT ;  /* 0x0000000212124812 */ /* 0x000fe400078efcff */
[----:B------:R-:W-:Y:S02]  /*2780*/  FSEL R131, R90, -INF , !P3 ;  /* 0xff8000005a837808 */ /* 0x000fe40005800000 */
[----:B------:R-:W-:Y:S02]  /*2790*/  LOP3.LUT R18, R18, 0xfffffffb, RZ, 0xc0, !PT ;  /* 0xfffffffb12127812 */ /* 0x000fe400078ec0ff */
[----:B------:R-:W-:Y:S02]  /*27a0*/  ISETP.GT.AND P4, PT, R73, 0x8, !P4 ;  /* 0x000000084900780c */ /* 0x000fe40006784270 */
[----:B------:R-:W-:-:S02]  /*27b0*/  @P5 LOP3.LUT R18, R18, 0x4, RZ, 0xfc, !PT ;  /* 0x0000000412125812 */ /* 0x000fc400078efcff */
[----:B------:R-:W-:Y:S02]  /*27c0*/  ISETP.GT.AND P3, PT, R73, 0x9, !P5 ;  /* 0x000000094900780c */ /* 0x000fe40006f64270 */
[C---:B------:R-:W-:Y:S02]  /*27d0*/  ISETP.GE.AND P5, PT, R75.reuse, 0x11, PT ;  /* 0x000000114b00780c */ /* 0x040fe40003fa6270 */
[C---:B------:R-:W-:Y:S02]  /*27e0*/  ISETP.LT.OR P4, PT, R72.reuse, 0x9, P4 ;  /* 0x000000094800780c */ /* 0x040fe40002781670 */
[----:B------:R-:W-:Y:S02]  /*27f0*/  ISETP.LT.OR P3, PT, R72, 0xa, P3 ;  /* 0x0000000a4800780c */ /* 0x000fe40001f61670 */
[----:B------:R-:W-:Y:S02]  /*2800*/  FSEL R127, R92, -INF , !P4 ;  /* 0xff8000005c7f7808 */ /* 0x000fe40006000000 */
[----:B------:R-:W-:-:S02]  /*2810*/  ISETP.GE.AND P4, PT, R75, 0x12, PT ;  /* 0x000000124b00780c */ /* 0x000fc40003f86270 */
[----:B------:R-:W-:Y:S02]  /*2820*/  LOP3.LUT R18, R18, 0xfffffff7, RZ, 0xc0, !PT ;  /* 0xfffffff712127812 */ /* 0x000fe400078ec0ff */
[----:B0-----:R-:W-:Y:S02]  /*2830*/  FSEL R129, R93, -INF , !P3 ;  /* 0xff8000005d817808 */ /* 0x001fe40005800000 */
[----:B------:R-:W-:Y:S02]  /*2840*/  ISETP.GT.AND P3, PT, R73, 0x10, !P5 ;  /* 0x000000104900780c */ /* 0x000fe40006f64270 */
[----:B------:R-:W-:Y:S02]  /*2850*/  @P5 LOP3.LUT R18, R18, 0x8, RZ, 0xfc, !PT ;  /* 0x0000000812125812 */ /* 0x000fe400078efcff */
[----:B------:R-:W-:Y:S02]  /*2860*/  ISETP.LT.OR P3, PT, R72, 0x11, P3 ;  /* 0x000000114800780c */ /* 0x000fe40001f61670 */
[----:B------:R-:W-:-:S02]  /*2870*/  LOP3.LUT R18, R18, 0xfdffffff, RZ, 0xc0, !PT ;  /* 0xfdffffff12127812 */ /* 0x000fc400078ec0ff */
[----:B------:R-:W-:Y:S02]  /*2880*/  FSEL R125, R94, -INF , !P3 ;  /* 0xff8000005e7d7808 */ /* 0x000fe40005800000 */
[----:B------:R-:W-:Y:S02]  /*2890*/  @P4 LOP3.LUT R18, R18, 0x2000000, RZ, 0xfc, !PT ;  /* 0x0200000012124812 */ /* 0x000fe400078efcff */
[----:B------:R-:W-:Y:S02]  /*28a0*/  ISETP.GT.AND P3, PT, R73, 0x11, !P4 ;  /* 0x000000114900780c */ /* 0x000fe40006764270 */
[----:B------:R-:W-:Y:S02]  /*28b0*/  ISETP.GE.AND P4, PT, R75, 0x19, PT ;  /* 0x000000194b00780c */ /* 0x000fe40003f86270 */
[----:B------:R-:W-:Y:S02]  /*28c0*/  ISETP.LT.OR P3, PT, R72, 0x12, P3 ;  /* 0x000000124800780c */ /* 0x000fe40001f61670 */
[----:B------:R-:W-:-:S02]  /*28d0*/  LOP3.LUT R18, R18, 0xfeffffff, RZ, 0xc0, !PT ;  /* 0xfeffffff12127812 */ /* 0x000fc400078ec0ff */
[----:B------:R-:W-:Y:S02]  /*28e0*/  FSEL R123, R33, -INF , !P3 ;  /* 0xff800000217b7808 */ /* 0x000fe40005800000 */
[----:B------:R-:W-:-:S04]  /*28f0*/  ISETP.GT.AND P3, PT, R73, 0x18, !P4 ;  /* 0x000000184900780c */ /* 0x000fc80006764270 */
[----:B------:R-:W-:Y:S02]  /*2900*/  ISETP.LT.OR P3, PT, R72, 0x19, P3 ;  /* 0x000000194800780c */ /* 0x000fe40001f61670 */
[----:B------:R-:W-:Y:S02]  /*2910*/  @P4 LOP3.LUT R18, R18, 0x1000000, RZ, 0xfc, !PT ;  /* 0x0100000012124812 */ /* 0x000fe400078efcff */
[----:B------:R-:W-:Y:S02]  /*2920*/  ISETP.GE.AND P4, PT, R75, 0x1a, PT ;  /* 0x0000001a4b00780c */ /* 0x000fe40003f86270 */
[----:B------:R-:W-:Y:S02]  /*2930*/  LOP3.LUT R18, R18, 0xff7fffff, RZ, 0xc0, !PT ;  /* 0xff7fffff12127812 */ /* 0x000fe400078ec0ff */
[----:B------:R-:W-:Y:S02]  /*2940*/  FSEL R119, R34, -INF , !P3 ;  /* 0xff80000022777808 */ /* 0x000fe40005800000 */
[----:B------:R-:W-:-:S02]  /*2950*/  ISETP.GT.AND P3, PT, R73, 0x19, !P4 ;  /* 0x000000194900780c */ /* 0x000fc40006764270 */
[----:B-1----:R-:W-:Y:S02]  /*2960*/  VIADDMNMX R34, R71, R79, R76, PT ;  /* 0x0000004f47227246 */ /* 0x002fe4000380014c */
[----:B------:R-:W-:-:S03]  /*2970*/  ISETP.LT.OR P3, PT, R72, 0x1a, P3 ;  /* 0x0000001a4800780c */ /* 0x000fc60001f61670 */
[----:B------:R-:W-:Y:S02]  /*2980*/  @P4 LOP3.LUT R18, R18, 0x800000, RZ, 0xfc, !PT ;  /* 0x0080000012124812 */ /* 0x000fe400078efcff */
[----:B------:R-:W-:Y:S02]  /*2990*/  ISETP.GE.AND P4, PT, R75, 0x21, PT ;  /* 0x000000214b00780c */ /* 0x000fe40003f86270 */
[----:B------:R-:W-:Y:S02]  /*29a0*/  LOP3.LUT R18, R18, 0xffbfffff, RZ, 0xc0, !PT ;  /* 0xffbfffff12127812 */ /* 0x000fe400078ec0ff */
[----:B------:R-:W-:Y:S01]  /*29b0*/  FSEL R95, R36, -INF , !P3 ;  /* 0xff800000245f7808 */ /* 0x000fe20005800000 */
[----:B------:R-:W-:Y:S01]  /*29c0*/  IMAD.IADD R36, R78, 0x1, R71 ;  /* 0x000000014e247824 */ /* 0x000fe200078e0247 */
[----:B------:R-:W-:-:S04]  /*29d0*/  ISETP.GT.AND P3, PT, R73, 0x20, !P4 ;  /* 0x000000204900780c */ /* 0x000fc80006764270 */
[----:B------:R-:W-:-:S03]  /*29e0*/  ISETP.LT.OR P3, PT, R72, 0x21, P3 ;  /* 0x000000214800780c */ /* 0x000fc60001f61670 */
[----:B------:R-:W-:Y:S02]  /*29f0*/  @P4 LOP3.LUT R18, R18, 0x400000, RZ, 0xfc, !PT ;  /* 0x0040000012124812 */ /* 0x000fe400078efcff */
[----:B------:R-:W-:Y:S02]  /*2a00*/  ISETP.GE.AND P4, PT, R75, 0x22, PT ;  /* 0x000000224b00780c */ /* 0x000fe40003f86270 */
[----:B------:R-:W-:Y:S02]  /*2a10*/  LOP3.LUT R18, R18, 0xffdfffff, RZ, 0xc0, !PT ;  /* 0xffdfffff12127812 */ /* 0x000fe400078ec0ff */
[----:B------:R-:W-:Y:S02]  /*2a20*/  FSEL R111, R38, -INF , !P3 ;  /* 0xff800000266f7808 */ /* 0x000fe40005800000 */
        /* <DEDUP_REMOVED lines=100> */
[----:B------:R-:W-:Y:S02]  /*3070*/  FSEL R65, R65, -INF , !P3 ;  /* 0xff80000041417808 */ /* 0x000fe40005800000 */
[----:B------:R-:W-:Y:S02]  /*3080*/  LOP3.LUT R18, R18, 0xffffffef, RZ, 0xc0, !PT ;  /* 0xffffffef12127812 */ /* 0x000fe400078ec0ff */
[----:B------:R-:W-:-:S04]  /*3090*/  ISETP.GT.AND P3, PT, R73, 0x68, !P4 ;  /* 0x000000684900780c */ /* 0x000fc80006764270 */
[----:B------:R-:W-:-:S03]  /*30a0*/  ISETP.LT.OR P3, PT, R72, 0x69, P3 ;  /* 0x000000694800780c */ /* 0x000fc60001f61670 */
[----:B------:R-:W-:Y:S02]  /*30b0*/  @P4 LOP3.LUT R18, R18, 0x10, RZ, 0xfc, !PT ;  /* 0x0000001012124812 */ /* 0x000fe400078efcff */
[----:B------:R-:W-:Y:S02]  /*30c0*/  ISETP.GE.AND P4, PT, R75, 0x6a, PT ;  /* 0x0000006a4b00780c */ /* 0x000fe40003f86270 */
[----:B------:R-:W-:Y:S02]  /*30d0*/  FSEL R49, R66, -INF , !P3 ;  /* 0xff80000042317808 */ /* 0x000fe40005800000 */
[----:B------:R-:W-:Y:S02]  /*30e0*/  ISETP.GT.AND P3, PT, R73, 0x69, !P4 ;  /* 0x000000694900780c */ /* 0x000fe40006764270 */
[----:B------:R-:W-:Y:S02]  /*30f0*/  LOP3.LUT R18, R18, 0xfbffffff, RZ, 0xc0, !PT ;  /* 0xfbffffff12127812 */ /* 0x000fe400078ec0ff */
[----:B------:R-:W-:-:S04]  /*3100*/  ISETP.LT.OR P3, PT, R72, 0x6a, P3 ;  /* 0x0000006a4800780c */ /* 0x000fc80001f61670 */
[----:B------:R-:W-:Y:S02]  /*3110*/  FSEL R67, R67, -INF , !P3 ;  /* 0xff80000043437808 */ /* 0x000fe40005800000 */
[----:B------:R-:W-:Y:S02]  /*3120*/  ISETP.GE.AND P3, PT, R75, 0x71, PT ;  /* 0x000000714b00780c */ /* 0x000fe40003f66270 */
[----:B------:R-:W-:Y:S02]  /*3130*/  @P4 LOP3.LUT R18, R18, 0x4000000, RZ, 0xfc, !PT ;  /* 0x0400000012124812 */ /* 0x000fe400078efcff */
[----:B------:R-:W-:Y:S02]  /*3140*/  ISETP.GT.AND P4, PT, R73, 0x70, !P3 ;  /* 0x000000704900780c */ /* 0x000fe40005f84270 */
[----:B------:R-:W-:Y:S02]  /*3150*/  LOP3.LUT R18, R18, 0xfffffffe, RZ, 0xc0, !PT ;  /* 0xfffffffe12127812 */ /* 0x000fe400078ec0ff */
[----:B------:R-:W-:-:S04]  /*3160*/  ISETP.LT.OR P4, PT, R72, 0x71, P4 ;  /* 0x000000714800780c */ /* 0x000fc80002781670 */
[----:B------:R-:W-:Y:S02]  /*3170*/  FSEL R51, R68, -INF , !P4 ;  /* 0xff80000044337808 */ /* 0x000fe40006000000 */
[----:B------:R-:W-:-:S04]  /*3180*/  ISETP.GE.AND P4, PT, R75, 0x72, PT ;  /* 0x000000724b00780c */ /* 0x000fc80003f86270 */
[----:B------:R-:W-:-:S04]  /*3190*/  ISETP.GT.AND P5, PT, R73, 0x71, !P4 ;  /* 0x000000714900780c */ /* 0x000fc800067a4270 */
[----:B------:R-:W-:-:S04]  /*31a0*/  ISETP.LT.OR P5, PT, R72, 0x72, P5 ;  /* 0x000000724800780c */ /* 0x000fc80002fa1670 */
[----:B------:R-:W-:Y:S02]  /*31b0*/  FSEL R57, R70, -INF , !P5 ;  /* 0xff80000046397808 */ /* 0x000fe40006800000 */
[----:B------:R-:W-:-:S04]  /*31c0*/  ISETP.GE.AND P5, PT, R75, 0x79, PT ;  /* 0x000000794b00780c */ /* 0x000fc80003fa6270 */
[----:B------:R-:W-:-:S04]  /*31d0*/  ISETP.GT.AND P6, PT, R73, 0x78, !P5 ;  /* 0x000000784900780c */ /* 0x000fc80006fc4270 */
[----:B------:R-:W-:-:S04]  /*31e0*/  ISETP.LT.OR P6, PT, R72, 0x79, P6 ;  /* 0x000000794800780c */ /* 0x000fc800037c1670 */
[----:B------:R-:W-:Y:S02]  /*31f0*/  FSEL R33, R84, -INF , !P6 ;  /* 0xff80000054217808 */ /* 0x000fe40007000000 */
[----:B------:R-:W-:-:S13]  /*3200*/  ISETP.GE.AND P6, PT, R75, 0x1, PT ;  /* 0x000000014b00780c */ /* 0x000fda0003fc6270 */
[----:B------:R-:W-:Y:S02]  /*3210*/  @P6 LOP3.LUT R18, R18, 0x1, RZ, 0xfc, !PT ;  /* 0x0000000112126812 */ /* 0x000fe400078efcff */
[----:B------:R-:W-:Y:S02]  /*3220*/  ISETP.GT.AND P6, PT, R73, RZ, !P6 ;  /* 0x000000ff4900720c */ /* 0x000fe400077c4270 */
[----:B------:R-:W-:Y:S02]  /*3230*/  LOP3.LUT R18, R18, 0xf7ffffff, RZ, 0xc0, !PT ;  /* 0xf7ffffff12127812 */ /* 0x000fe400078ec0ff */
[----:B------:R-:W-:-:S04]  /*3240*/  ISETP.LT.OR P6, PT, R72, 0x1, P6 ;  /* 0x000000014800780c */ /* 0x000fc800037c1670 */
[----:B------:R-:W-:Y:S02]  /*3250*/  FSEL R133, R5, -INF , !P6 ;  /* 0xff80000005857808 */ /* 0x000fe40007000000 */
[----:B------:R-:W-:-:S13]  /*3260*/  ISETP.GE.AND P6, PT, R75, 0x7a, PT ;  /* 0x0000007a4b00780c */ /* 0x000fda0003fc6270 */
[----:B------:R-:W-:Y:S02]  /*3270*/  @P6 LOP3.LUT R18, R18, 0x8000000, RZ, 0xfc, !PT ;  /* 0x0800000012126812 */ /* 0x000fe400078efcff */
[----:B------:R-:W-:-:S04]  /*3280*/  ISETP.GT.AND P6, PT, R73, 0x79, !P6 ;  /* 0x000000794900780c */ /* 0x000fc800077c4270 */
[----:B------:R-:W-:-:S04]  /*3290*/  ISETP.LT.OR P6, PT, R72, 0x7a, P6 ;  /* 0x0000007a4800780c */ /* 0x000fc800037c1670 */
[----:B------:R-:W-:Y:S02]  /*32a0*/  FSEL R5, R85, -INF , !P6 ;  /* 0xff80000055057808 */ /* 0x000fe40007000000 */
[----:B------:R-:W-:-:S13]  /*32b0*/  PLOP3.LUT P6, PT, PT, PT, UP1, 0x40, 0x0 ;  /* 0x000000000000781c */ /* 0x000fda0003fce818 */
[----:B------:R-:W-:Y:S05]  /*32c0*/  @P6 BRA `(.L_x_833) ;  /* 0x0000000000646947 */ /* 0x000fea0003800000 */
        /* <DEDUP_REMOVED lines=9> */
[----:B------:R-:W-:Y:S01]  /*3360*/  @P6 IMAD.HI.U32 R38, R71, UR6, RZ ;  /* 0x0000000647266c27 */ /* 0x000fe2000f8e00ff */
[----:B------:R-:W-:-:S13]  /*3370*/  PLOP3.LUT P6, PT, PT, PT, UP2, 0x80, 0x0 ;  /* 0x000000000000781c */ /* 0x000fda0003fcf028 */
[----:B------:R-:W-:-:S04]  /*3380*/  @P6 SHF.R.U32.HI R71, RZ, UR7, R38 ;  /* 0x00000007ff476c19 */ /* 0x000fc80008011626 */
[----:B------:R-:W-:Y:S01]  /*3390*/  LOP3.LUT R71, RZ, R71, RZ, 0x33, !PT ;  /* 0x00000047ff477212 */ /* 0x000fe200078e33ff */
[----:B------:R-:W-:Y:S06]  /*33a0*/  BRA `(.L_x_836) ;  /* 0x0000000000187947 */ /* 0x000fec0003800000 */
.L_x_835:
[----:B------:R-:W-:-:S06]  /*33b0*/  UISETP.NE.AND UP2, UPT, UR5, 0x1, UPT ;  /* 0x000000010500788c */ /* 0x000fcc000bf45270 */
[----:B------:R-:W-:-:S05]  /*33c0*/  PLOP3.LUT P6, PT, PT, PT, UP2, 0x80, 0x0 ;  /* 0x000000000000781c */ /* 0x000fca0003fcf028 */
[----:B------:R-:W-:-:S08]  /*33d0*/  @UP2 ULDC.64 UR6, c[0x0][0x9e8] ;  /* 0x00027a0000062ab9 */ /* 0x000fd00000000a00 */
[----:B------:R-:W-:Y:S01]  /*33e0*/  @P6 IMAD.HI.U32 R38, R71, UR6, RZ ;  /* 0x0000000647266c27 */ /* 0x000fe2000f8e00ff */
[----:B------:R-:W-:-:S13]  /*33f0*/  PLOP3.LUT P6, PT, PT, PT, UP2, 0x80, 0x0 ;  /* 0x000000000000781c */ /* 0x000fda0003fcf028 */
[----:B------:R-:W-:-:S07]  /*3400*/  @P6 SHF.R.U32.HI R71, RZ, UR7, R38 ;  /* 0x00000007ff476c19 */ /* 0x000fce0008011626 */
.L_x_836:
[----:B------:R-:W-:Y:S05]  /*3410*/  BSYNC B0 ;  /* 0x0000000000007941 */ /* 0x000fea0003800000 */
.L_x_834:
[----:B------:R-:W-:-:S04]  /*3420*/  IMAD R38, R71, UR5, -R74 ;  /* 0x0000000547267c24 */ /* 0x000fc8000f8e0a4a */
[----:B------:R-:W-:-:S05]  /*3430*/  IMAD R71, R3, -0x2, R38 ;  /* 0xfffffffe03477824 */ /* 0x000fca00078e0226 */
[----:B------:R-:W-:Y:S02]  /*3440*/  VIMNMX R36, R36, R71, !PT ;  /* 0x0000004724247248 */ /* 0x000fe40007fe0100 */
[----:B------:R-:W-:-:S07]  /*3450*/  VIADDMNMX R34, R71, UR5, R34, PT ;  /* 0x0000000547227c46 */ /* 0x000fce000b800122 */
.L_x_833:
[----:B------:R-:W-:Y:S01]  /*3460*/  ISETP.GT.AND P2, PT, R36, 0x1, !P2 ;  /* 0x000000012400780c */ /* 0x000fe20005744270 */
[----:B------:R-:W-:Y:S01]  /*3470*/  ULDC UR6, c[0x0][0x988] ;  /* 0x0002620000067ab9 */ /* 0x000fe20000000800 */
[----:B------:R-:W-:Y:S01]  /*3480*/  LOP3.LUT P6, RZ, R18, 0x8, RZ, 0xc0, !PT ;  /* 0x0000000812ff7812 */ /* 0x000fe200078cc0ff */
[----:B------:R-:W-:Y:S01]  /*3490*/  IMAD.U32 R42, RZ, RZ, UR6 ;  /* 0x00000006ff2a7e24 */ /* 0x000fe2000f8e00ff */
[----:B------:R-:W-:Y:S01]  /*34a0*/  ISETP.LT.OR P2, PT, R34, 0x2, P2 ;  /* 0x000000022200780c */ /* 0x000fe20001741670 */
[----:B------:R-:W-:Y:S01]  /*34b0*/  @UP0 ULDC UR6, c[0x0][0x44c] ;  /* 0x0001130000060ab9 */ /* 0x000fe20000000800 */
[----:B------:R-:W-:Y:S01]  /*34c0*/  ISETP.GT.AND P3, PT, R36, 0x70, !P3 ;  /* 0x000000702400780c */ /* 0x000fe20005f64270 */
[----:B------:R-:W-:Y:S01]  /*34d0*/  UIMAD.WIDE.U32 UR6, UR40, UR6, URZ ;  /* 0x00000006280672a5 */ /* 0x000fe2000f8e003f */
[----:B------:R-:W-:Y:S01]  /*34e0*/  FSEL R91, R6, -INF , !P2 ;  /* 0xff800000065b7808 */ /* 0x000fe20005000000 */
[----:B------:R-:W-:Y:S01]  /*34f0*/  @UP0 ULDC UR11, c[0x0][0x450] ;  /* 0x00011400000b0ab9 */ /* 0x000fe20000000800 */
[----:B------:R-:W-:Y:S01]  /*3500*/  LOP3.LUT P2, RZ, R18, 0x2, RZ, 0xc0, !PT ;  /* 0x0000000212ff7812 */ /* 0x000fe2000784c0ff */
[----:B------:R-:W-:Y:S01]  /*3510*/  @UP0 USHF.R.U32.HI UR40, URZ, UR11, UR7 ;  /* 0x0000000b3f280299 */ /* 0x000fe20008011607 */
[----:B------:R-:W-:-:S02]  /*3520*/  FMNMX.FTZ R6, R133, R131, !PT ;  /* 0x0000008385067209 */ /* 0x000fc40007810000 */
[----:B------:R-:W-:Y:S02]  /*3530*/  ISETP.GT.AND P2, PT, R36, 0x8, !P2 ;  /* 0x000000082400780c */ /* 0x000fe40005744270 */
[----:B------:R-:W-:Y:S02]  /*3540*/  FMNMX.FTZ R6, R127, R6, !PT ;  /* 0x000000067f067209 */ /* 0x000fe40007810000 */
[----:B------:R-:W-:Y:S02]  /*3550*/  ISETP.LT.OR P2, PT, R34, 0x9, P2 ;  /* 0x000000092200780c */ /* 0x000fe40001741670 */
[----:B------:R-:W-:Y:S02]  /*3560*/  FMNMX.FTZ R6, R129, R6, !PT ;  /* 0x0000000681067209 */ /* 0x000fe40007810000 */
[----:B------:R-:W-:Y:S02]  /*3570*/  FSEL R71, R10, -INF , !P2 ;  /* 0xff8000000a477808 */ /* 0x000fe40005000000 */
[----:B------:R-:W-:-:S02]  /*3580*/  LOP3.LUT P2, RZ, R18, 0x4, RZ, 0xc0, !PT ;  /* 0x0000000412ff7812 */ /* 0x000fc4000784c0ff */
[----:B------:R-:W-:Y:S02]  /*3590*/  FMNMX.FTZ R6, R125, R6, !PT ;  /* 0x000000067d067209 */ /* 0x000fe40007810000 */
[----:B------:R-:W-:Y:S02]  /*35a0*/  ISETP.GT.AND P2, PT, R36, 0x9, !P2 ;  /* 0x000000092400780c */ /* 0x000fe40005744270 */
[----:B------:R-:W-:Y:S02]  /*35b0*/  FMNMX.FTZ R6, R123, R6, !PT ;  /* 0x000000067b067209 */ /* 0x000fe40007810000 */
[----:B------:R-:W-:Y:S02]  /*35c0*/  ISETP.LT.OR P2, PT, R34, 0xa, P2 ;  /* 0x0000000a2200780c */ /* 0x000fe40001741670 */
[----:B------:R-:W-:Y:S02]  /*35d0*/  FMNMX.FTZ R6, R119, R6, !PT ;  /* 0x0000000677067209 */ /* 0x000fe40007810000 */
[----:B------:R-:W-:-:S02]  /*35e0*/  FSEL R89, R7, -INF , !P2 ;  /* 0xff80000007597808 */ /* 0x000fc40005000000 */
[----:B------:R-:W-:Y:S02]  /*35f0*/  ISETP.GT.AND P2, PT, R36, 0x10, !P6 ;  /* 0x000000102400780c */ /* 0x000fe40007744270 */
[----:B------:R-:W-:Y:S02]  /*3600*/  FMNMX.FTZ R6, R95, R6, !PT ;  /* 0x000000065f067209 */ /* 0x000fe40007810000 */
[----:B------:R-:W-:Y:S02]  /*3610*/  ISETP.LT.OR P2, PT, R34, 0x11, P2 ;  /* 0x000000112200780c */ /* 0x000fe40001741670 */
[----:B------:R-:W-:Y:S02]  /*3620*/  FMNMX.FTZ R6, R111, R6, !PT ;  /* 0x000000066f067209 */ /* 0x000fe40007810000 */
[----:B------:R-:W-:Y:S02]  /*3630*/  FSEL R75, R12, -INF , !P2 ;  /* 0xff8000000c4b7808 */ /* 0x000fe40005000000 */
[----:B------:R-:W-:-:S02]  /*3640*/  LOP3.LUT P2, RZ, R18, 0x2000000, RZ, 0xc0, !PT ;  /* 0x0200000012ff7812 */ /* 0x000fc4000784c0ff */
[----:B------:R-:W-:Y:S02]  /*3650*/  LOP3.LUT P6, RZ, R18, 0x8000, RZ, 0xc0, !PT ;  /* 0x0000800012ff7812 */ /* 0x000fe400078cc0ff */
[----:B------:R-:W-:Y:S02]  /*3660*/  ISETP.GT.AND P2, PT, R36, 0x11, !P2 ;  /* 0x000000112400780c */ /* 0x000fe40005744270 */
[----:B------:R-:W-:Y:S02]  /*3670*/  FMNMX.FTZ R6, R103, R6, !PT ;  /* 0x0000000667067209 */ /* 0x000fe40007810000 */
[----:B------:R-:W-:Y:S02]  /*3680*/  ISETP.LT.OR P2, PT, R34, 0x12, P2 ;  /* 0x000000122200780c */ /* 0x000fe40001741670 */
[----:B------:R-:W-:Y:S02]  /*3690*/  FMNMX.FTZ R6, R109, R6, !PT ;  /* 0x000000066d067209 */ /* 0x000fe40007810000 */
[----:B------:R-:W-:-:S02]  /*36a0*/  FSEL R87, R11, -INF , !P2 ;  /* 0xff8000000b577808 */ /* 0x000fc40005000000 */
[----:B------:R-:W-:Y:S02]  /*36b0*/  LOP3.LUT P2, RZ, R18, 0x1000000, RZ, 0xc0, !PT ;  /* 0x0100000012ff7812 */ /* 0x000fe4000784c0ff */
[----:B------:R-:W-:Y:S02]  /*36c0*/  FMNMX.FTZ R6, R93, R6, !PT ;  /* 0x000000065d067209 */ /* 0x000fe40007810000 */
[----:B------:R-:W-:Y:S02]  /*36d0*/  ISETP.GT.AND P2, PT, R36, 0x18, !P2 ;  /* 0x000000182400780c */ /* 0x000fe40005744270 */
[----:B------:R-:W-:Y:S02]  /*36e0*/  FMNMX.FTZ R6, R107, R6, !PT ;  /* 0x000000066b067209 */ /* 0x000fe40007810000 */
[----:B------:R-:W-:Y:S02]  /*36f0*/  ISETP.LT.OR P2, PT, R34, 0x19, P2 ;  /* 0x000000192200780c */ /* 0x000fe40001741670 */
[----:B------:R-:W-:-:S02]  /*3700*/  FMNMX.FTZ R6, R97, R6, !PT ;  /* 0x0000000661067209 */ /* 0x000fc40007810000 */
[----:B------:R-:W-:Y:S02]  /*3710*/  FSEL R73, R14, -INF , !P2 ;  /* 0xff8000000e497808 */ /* 0x000fe40005000000 */
[----:B------:R-:W-:Y:S02]  /*3720*/  LOP3.LUT P2, RZ, R18, 0x800000, RZ, 0xc0, !PT ;  /* 0x0080000012ff7812 */ /* 0x000fe4000784c0ff */
[----:B------:R-:W-:Y:S02]  /*3730*/  FMNMX.FTZ R6, R105, R6, !PT ;  /* 0x0000000669067209 */ /* 0x000fe40007810000 */
[----:B------:R-:W-:Y:S02]  /*3740*/  ISETP.GT.AND P2, PT, R36, 0x19, !P2 ;  /* 0x000000192400780c */ /* 0x000fe40005744270 */
[----:B------:R-:W-:Y:S02]  /*3750*/  FMNMX.FTZ R6, R101, R6, !PT ;  /* 0x0000000665067209 */ /* 0x000fe40007810000 */
[----:B------:R-:W-:-:S02]  /*3760*/  ISETP.LT.OR P2, PT, R34, 0x1a, P2 ;  /* 0x0000001a2200780c */ /* 0x000fc40001741670 */
[----:B------:R-:W-:Y:S02]  /*3770*/  FMNMX.FTZ R6, R77, R6, !PT ;  /* 0x000000064d067209 */ /* 0x000fe40007810000 */
[----:B------:R-:W-:Y:S02]  /*3780*/  FSEL R85, R13, -INF , !P2 ;  /* 0xff8000000d557808 */ /* 0x000fe40005000000 */
[----:B------:R-:W-:Y:S02]  /*3790*/  LOP3.LUT P2, RZ, R18, 0x400000, RZ, 0xc0, !PT ;  /* 0x0040000012ff7812 */ /* 0x000fe4000784c0ff */
[----:B------:R-:W-:Y:S02]  /*37a0*/  FMNMX.FTZ R6, R69, R6, !PT ;  /* 0x0000000645067209 */ /* 0x000fe40007810000 */
[----:B------:R-:W-:Y:S02]  /*37b0*/  ISETP.GT.AND P2, PT, R36, 0x20, !P2 ;  /* 0x000000202400780c */ /* 0x000fe40005744270 */
[----:B------:R-:W-:-:S02]  /*37c0*/  FMNMX.FTZ R6, R55, R6, !PT ;  /* 0x0000000637067209 */ /* 0x000fc40007810000 */
[----:B------:R-:W-:Y:S02]  /*37d0*/  ISETP.LT.OR P2, PT, R34, 0x21, P2 ;  /* 0x000000212200780c */ /* 0x000fe40001741670 */
[----:B------:R-:W-:Y:S02]  /*37e0*/  FMNMX.FTZ R6, R59, R6, !PT ;  /* 0x000000063b067209 */ /* 0x000fe40007810000 */
[----:B------:R-:W-:Y:S02]  /*37f0*/  FSEL R19, R19, -INF , !P2 ;  /* 0xff80000013137808 */ /* 0x000fe40005000000 */
[----:B------:R-:W-:Y:S02]  /*3800*/  LOP3.LUT P2, RZ, R18, 0x200000, RZ, 0xc0, !PT ;  /* 0x0020000012ff7812 */ /* 0x000fe4000784c0ff */
[----:B------:R-:W-:Y:S02]  /*3810*/  FMNMX.FTZ R6, R47, R6, !PT ;  /* 0x000000062f067209 */ /* 0x000fe40007810000 */
[----:B------:R-:W-:-:S02]  /*3820*/  ISETP.GT.AND P2, PT, R36, 0x21, !P2 ;  /* 0x000000212400780c */ /* 0x000fc40005744270 */
[----:B------:R-:W-:Y:S02]  /*3830*/  FMNMX.FTZ R6, R61, R6, !PT ;  /* 0x000000063d067209 */ /* 0x000fe40007810000 */
[----:B------:R-:W-:Y:S02]  /*3840*/  ISETP.LT.OR P2, PT, R34, 0x22, P2 ;  /* 0x000000222200780c */ /* 0x000fe40001741670 */
[----:B------:R-:W-:Y:S02]  /*3850*/  FMNMX.FTZ R6, R53, R6, !PT ;  /* 0x0000000635067209 */ /* 0x000fe40007810000 */
[----:B------:R-:W-:Y:S02]  /*3860*/  FSEL R83, R15, -INF , !P2 ;  /* 0xff8000000f537808 */ /* 0x000fe40005000000 */
[----:B------:R-:W-:Y:S02]  /*3870*/  LOP3.LUT P2, RZ, R18, 0x100000, RZ, 0xc0, !PT ;  /* 0x0010000012ff7812 */ /* 0x000fe4000784c0ff */
        /* <DEDUP_REMOVED lines=20> */
[----:B------:R-:W-:Y:S01]  /*39c0*/  LOP3.LUT P2, RZ, R18, 0x20000, RZ, 0xc0, !PT ;  /* 0x0002000012ff7812 */ /* 0x000fe2000784c0ff */
[----:B------:R-:W0:Y:S01]  /*39d0*/  SHFL.BFLY PT, R7, R10, 0x2, 0x1f ;  /* 0x0c401f000a077f89 */ /* 0x000e2200000e0000 */
[C---:B------:R-:W-:Y:S02]  /*39e0*/  ISETP.GT.AND P4, PT, R36.reuse, 0x71, !P4 ;  /* 0x000000712400780c */ /* 0x040fe40006784270 */
[----:B------:R-:W-:Y:S02]  /*39f0*/  ISETP.GT.AND P2, PT, R36, 0x31, !P2 ;  /* 0x000000312400780c */ /* 0x000fe40005744270 */
[C---:B------:R-:W-:Y:S02]  /*3a00*/  ISETP.LT.OR P3, PT, R34.reuse, 0x71, P3 ;  /* 0x000000712200780c */ /* 0x040fe40001f61670 */
[----:B------:R-:W-:-:S02]  /*3a10*/  ISETP.LT.OR P2, PT, R34, 0x32, P2 ;  /* 0x000000322200780c */ /* 0x000fc40001741670 */
[----:B------:R-:W-:Y:S02]  /*3a20*/  ISETP.GT.AND P5, PT, R36, 0x78, !P5 ;  /* 0x000000782400780c */ /* 0x000fe40006fa4270 */
[----:B------:R-:W-:Y:S02]  /*3a30*/  FSEL R79, R26, -INF , !P2 ;  /* 0xff8000001a4f7808 */ /* 0x000fe40005000000 */
[----:B------:R-:W-:Y:S02]  /*3a40*/  LOP3.LUT P2, RZ, R18, 0x10000, RZ, 0xc0, !PT ;  /* 0x0001000012ff7812 */ /* 0x000fe4000784c0ff */
[----:B------:R-:W-:Y:S02]  /*3a50*/  ISETP.LT.OR P4, PT, R34, 0x72, P4 ;  /* 0x000000722200780c */ /* 0x000fe40002781670 */
[----:B------:R-:W-:Y:S02]  /*3a60*/  ISETP.GT.AND P2, PT, R36, 0x38, !P2 ;  /* 0x000000382400780c */ /* 0x000fe40005744270 */
[----:B------:R-:W-:-:S02]  /*3a70*/  ISETP.LT.OR P5, PT, R34, 0x79, P5 ;  /* 0x000000792200780c */ /* 0x000fc40002fa1670 */
[----:B------:R-:W-:Y:S02]  /*3a80*/  ISETP.LT.OR P2, PT, R34, 0x39, P2 ;  /* 0x000000392200780c */ /* 0x000fe40001741670 */
[----:B------:R-:W-:Y:S02]  /*3a90*/  R2UR UR10, R23 ;  /* 0x00000000170a72ca */ /* 0x000fe400000e0000 */
[----:B------:R-:W-:Y:S02]  /*3aa0*/  FSEL R31, R31, -INF , !P2 ;  /* 0xff8000001f1f7808 */ /* 0x000fe40005000000 */
[----:B------:R-:W-:Y:S02]  /*3ab0*/  ISETP.GT.AND P2, PT, R36, 0x39, !P6 ;  /* 0x000000392400780c */ /* 0x000fe40007744270 */
[----:B0-----:R-:W-:Y:S02]  /*3ac0*/  FMNMX.FTZ R11, R10, R7, !PT ;  /* 0x000000070a0b7209 */ /* 0x001fe40007810000 */
[----:B------:R-:W-:-:S02]  /*3ad0*/  ISETP.LT.OR P2, PT, R34, 0x3a, P2 ;  /* 0x0000003a2200780c */ /* 0x000fc40001741670 */
[----:B------:R-:W-:Y:S01]  /*3ae0*/  LOP3.LUT P6, RZ, R18, 0x10, RZ, 0xc0, !PT ;  /* 0x0000001012ff7812 */ /* 0x000fe200078cc0ff */
[----:B------:R-:W0:Y:S01]  /*3af0*/  SHFL.BFLY PT, R6, R11, 0x1, 0x1f ;  /* 0x0c201f000b067f89 */ /* 0x000e2200000e0000 */
[----:B------:R-:W-:Y:S01]  /*3b00*/  FSEL R13, R32, -INF , !P2 ;  /* 0xff800000200d7808 */ /* 0x000fe20005000000 */
[----:B------:R-:W-:Y:S01]  /*3b10*/  UIADD3 UR40, UR10, UR40, URZ ;  /* 0x000000280a287290 */ /* 0x000fe2000fffe03f */
[----:B------:R-:W-:-:S03]  /*3b20*/  LOP3.LUT P2, RZ, R18, 0x4000, RZ, 0xc0, !PT ;  /* 0x0000400012ff7812 */ /* 0x000fc6000784c0ff */
[----:B------:R-:W-:Y:S01]  /*3b30*/  UIADD3 UR4, UR40, UR4, URZ ;  /* 0x0000000428047290 */ /* 0x000fe2000fffe03f */
[----:B------:R-:W-:-:S04]  /*3b40*/  ISETP.GT.AND P2, PT, R36, 0x40, !P2 ;  /* 0x000000402400780c */ /* 0x000fc80005744270 */
[----:B------:R-:W-:-:S04]  /*3b50*/  ISETP.LT.OR P2, PT, R34, 0x41, P2 ;  /* 0x000000412200780c */ /* 0x000fc80001741670 */
[----:B------:R-:W-:Y:S02]  /*3b60*/  FSEL R35, R35, -INF , !P2 ;  /* 0xff80000023237808 */ /* 0x000fe40005000000 */
[----:B------:R-:W-:-:S04]  /*3b70*/  LOP3.LUT P2, RZ, R18, 0x2000, RZ, 0xc0, !PT ;  /* 0x0000200012ff7812 */ /* 0x000fc8000784c0ff */
[----:B------:R-:W-:Y:S02]  /*3b80*/  ISETP.GT.AND P2, PT, R36, 0x41, !P2 ;  /* 0x000000412400780c */ /* 0x000fe40005744270 */
[----:B0-----:R-:W-:Y:S02]  /*3b90*/  FMNMX.FTZ R7, R11, R6, !PT ;  /* 0x000000060b077209 */ /* 0x001fe40007810000 */
[----:B------:R-:W-:-:S03]  /*3ba0*/  ISETP.LT.OR P2, PT, R34, 0x42, P2 ;  /* 0x000000422200780c */ /* 0x000fc60001741670 */
[----:B------:R-:W-:Y:S01]  /*3bb0*/  FMUL.FTZ R6, R7, R42 ;  /* 0x0000002a07067220 */ /* 0x000fe20000410000 */
[----:B------:R-:W-:Y:S02]  /*3bc0*/  FSEL R37, R37, -INF , !P2 ;  /* 0xff80000025257808 */ /* 0x000fe40005000000 */
[----:B------:R-:W-:-:S04]  /*3bd0*/  LOP3.LUT P2, RZ, R18, 0x1000, RZ, 0xc0, !PT ;  /* 0x0000100012ff7812 */ /* 0x000fc8000784c0ff */
[----:B------:R-:W-:-:S04]  /*3be0*/  ISETP.GT.AND P2, PT, R36, 0x48, !P2 ;  /* 0x000000482400780c */ /* 0x000fc80005744270 */
[----:B------:R-:W-:-:S04]  /*3bf0*/  ISETP.LT.OR P2, PT, R34, 0x49, P2 ;  /* 0x000000492200780c */ /* 0x000fc80001741670 */
        /* <DEDUP_REMOVED lines=29> */
[----:B------:R-:W-:Y:S02]  /*3dd0*/  ISETP.GT.AND P2, PT, R36, 0x68, !P6 ;  /* 0x000000682400780c */ /* 0x000fe40007744270 */
[----:B------:R-:W-:Y:S02]  /*3de0*/  LOP3.LUT P6, RZ, R18, 0x1, RZ, 0xc0, !PT ;  /* 0x0000000112ff7812 */ /* 0x000fe400078cc0ff */
[----:B------:R-:W-:-:S04]  /*3df0*/  ISETP.LT.OR P2, PT, R34, 0x69, P2 ;  /* 0x000000692200780c */ /* 0x000fc80001741670 */
[----:B------:R-:W-:Y:S02]  /*3e00*/  FSEL R121, R56, -INF , !P2 ;  /* 0xff80000038797808 */ /* 0x000fe40005000000 */
[----:B------:R-:W-:-:S04]  /*3e10*/  FSETP.NEU.FTZ.AND P2, PT, R7, -INF , PT ;  /* 0xff8000000700780b */ /* 0x000fc80003f5d000 */
[----:B------:R-:W-:Y:S02]  /*3e20*/  FSEL R6, R6, RZ, P2 ;  /* 0x000000ff06067208 */ /* 0x000fe40001000000 */
[----:B------:R-:W-:Y:S02]  /*3e30*/  ISETP.GT.AND P2, PT, R36, RZ, !P6 ;  /* 0x000000ff2400720c */ /* 0x000fe40007744270 */
[----:B------:R-:W-:Y:S01]  /*3e40*/  LOP3.LUT P6, RZ, R18, 0x8000000, RZ, 0xc0, !PT ;  /* 0x0800000012ff7812 */ /* 0x000fe200078cc0ff */
[-CC-:B------:R-:W-:Y:S01]  /*3e50*/  FFMA.FTZ R138, R105, R42.reuse, -R6.reuse ;  /* 0x0000002a698a7223 */ /* 0x180fe20000010806 */
[----:B------:R-:W-:Y:S01]  /*3e60*/  ISETP.LT.OR P2, PT, R34, 0x1, P2 ;  /* 0x000000012200780c */ /* 0x000fe20001741670 */
[-CC-:B------:R-:W-:Y:S01]  /*3e70*/  FFMA.FTZ R132, R77, R42.reuse, -R6.reuse ;  /* 0x0000002a4d847223 */ /* 0x180fe20000010806 */
[----:B------:R-:W-:Y:S01]  /*3e80*/  FSEL R77, R28, -INF , !P3 ;  /* 0xff8000001c4d7808 */ /* 0x000fe20005800000 */
[-CC-:B------:R-:W-:Y:S01]  /*3e90*/  FFMA.FTZ R136, R107, R42.reuse, -R6.reuse ;  /* 0x0000002a6b887223 */ /* 0x180fe20000010806 */
[----:B------:R-:W-:Y:S01]  /*3ea0*/  FSEL R4, R4, -INF , !P2 ;  /* 0xff80000004047808 */ /* 0x000fe20005000000 */
[-CC-:B------:R-:W-:Y:S01]  /*3eb0*/  FFMA.FTZ R142, R109, R42.reuse, -R6.reuse ;  /* 0x0000002a6d8e7223 */ /* 0x180fe20000010806 */
[----:B------:R-:W-:Y:S01]  /*3ec0*/  LOP3.LUT P2, RZ, R18, 0x4000000, RZ, 0xc0, !PT ;  /* 0x0400000012ff7812 */ /* 0x000fe2000784c0ff */
[-CC-:B------:R-:W-:Y:S01]  /*3ed0*/  FFMA.FTZ R148, R133, R42.reuse, -R6.reuse ;  /* 0x0000002a85947223 */ /* 0x180fe20000010806 */
[----:B------:R-:W-:Y:S01]  /*3ee0*/  FMNMX.FTZ R10, R4, R91, !PT ;  /* 0x0000005b040a7209 */ /* 0x000fe20007810000 */
[-CC-:B------:R-:W-:Y:S01]  /*3ef0*/  FFMA.FTZ R131, R131, R42.reuse, -R6.reuse ;  /* 0x0000002a83837223 */ /* 0x180fe20000010806 */
[----:B------:R-:W-:Y:S01]  /*3f00*/  ISETP.GT.AND P2, PT, R36, 0x69, !P2 ;  /* 0x000000692400780c */ /* 0x000fe20005744270 */
[--C-:B------:R-:W-:Y:S01]  /*3f10*/  FFMA.FTZ R150, R127, R42, -R6.reuse ;  /* 0x0000002a7f967223 */ /* 0x100fe20000010806 */
[----:B------:R-:W-:Y:S01]  /*3f20*/  FMNMX.FTZ R10, R71, R10, !PT ;  /* 0x0000000a470a7209 */ /* 0x000fe20007810000 */
[----:B------:R-:W-:Y:S01]  /*3f30*/  MUFU.EX2 R148, R148 ;  /* 0x0000009400947308 */ /* 0x000fe20000000800 */
[----:B------:R-:W-:Y:S01]  /*3f40*/  ISETP.LT.OR P2, PT, R34, 0x6a, P2 ;  /* 0x0000006a2200780c */ /* 0x000fe20001741670 */
[--C-:B------:R-:W-:Y:S01]  /*3f50*/  FFMA.FTZ R127, R129, R42, -R6.reuse ;  /* 0x0000002a817f7223 */ /* 0x100fe20000010806 */
[----:B------:R-:W-:Y:S01]  /*3f60*/  FMNMX.FTZ R10, R89, R10, !PT ;  /* 0x0000000a590a7209 */ /* 0x000fe20007810000 */
[-CC-:B------:R-:W-:Y:S01]  /*3f70*/  FFMA.FTZ R144, R125, R42.reuse, -R6.reuse ;  /* 0x0000002a7d907223 */ /* 0x180fe20000010806 */
[----:B------:R-:W-:Y:S01]  /*3f80*/  FSEL R105, R24, -INF , !P2 ;  /* 0xff80000018697808 */ /* 0x000fe20005000000 */
[--C-:B------:R-:W-:Y:S01]  /*3f90*/  FFMA.FTZ R123, R123, R42, -R6.reuse ;  /* 0x0000002a7b7b7223 */ /* 0x100fe20000010806 */
[----:B------:R-:W-:Y:S01]  /*3fa0*/  FMNMX.FTZ R10, R75, R10, !PT ;  /* 0x0000000a4b0a7209 */ /* 0x000fe20007810000 */
[----:B------:R-:W0:Y:S01]  /*3fb0*/  MUFU.EX2 R131, R131 ;  /* 0x0000008300837308 */ /* 0x000e220000000800 */
[----:B------:R-:W-:Y:S01]  /*3fc0*/  ISETP.GT.AND P6, PT, R36, 0x79, !P6 ;  /* 0x000000792400780c */ /* 0x000fe200077c4270 */
[--C-:B------:R-:W-:Y:S01]  /*3fd0*/  FFMA.FTZ R146, R119, R42, -R6.reuse ;  /* 0x0000002a77927223 */ /* 0x100fe20000010806 */
[----:B------:R-:W-:Y:S01]  /*3fe0*/  FMNMX.FTZ R10, R87, R10, !PT ;  /* 0x0000000a570a7209 */ /* 0x000fe20007810000 */
[-CC-:B------:R-:W-:Y:S01]  /*3ff0*/  FFMA.FTZ R122, R33, R42.reuse, -R6.reuse ;  /* 0x0000002a217a7223 */ /* 0x180fe20000010806 */
[----:B------:R-:W-:Y:S01]  /*4000*/  FSEL R107, R25, -INF , !P4 ;  /* 0xff800000196b7808 */ /* 0x000fe20006000000 */
[--C-:B------:R-:W-:Y:S01]  /*4010*/  FFMA.FTZ R25, R69, R42, -R6.reuse ;  /* 0x0000002a45197223 */ /* 0x100fe20000010806 */
[----:B------:R-:W-:Y:S01]  /*4020*/  FMNMX.FTZ R10, R73, R10, !PT ;  /* 0x0000000a490a7209 */ /* 0x000fe20007810000 */
[----:B------:R-:W1:Y:S01]  /*4030*/  MUFU.EX2 R150, R150 ;  /* 0x0000009600967308 */ /* 0x000e620000000800 */
[----:B------:R-:W-:Y:S01]  /*4040*/  ISETP.LT.OR P6, PT, R34, 0x7a, P6 ;  /* 0x0000007a2200780c */ /* 0x000fe200037c1670 */
[--C-:B------:R-:W-:Y:S01]  /*4050*/  FFMA.FTZ R33, R5, R42, -R6.reuse ;  /* 0x0000002a05217223 */ /* 0x100fe20000010806 */
[----:B------:R-:W-:Y:S01]  /*4060*/  FMNMX.FTZ R10, R85, R10, !PT ;  /* 0x0000000a550a7209 */ /* 0x000fe20007810000 */
[-CC-:B------:R-:W-:Y:S01]  /*4070*/  FFMA.FTZ R95, R95, R42.reuse, -R6.reuse ;  /* 0x0000002a5f5f7223 */ /* 0x180fe20000010806 */
[----:B------:R-:W-:Y:S01]  /*4080*/  FSEL R69, R30, -INF , !P5 ;  /* 0xff8000001e457808 */ /* 0x000fe20006800000 */
[--C-:B------:R-:W-:Y:S01]  /*4090*/  FFMA.FTZ R140, R111, R42, -R6.reuse ;  /* 0x0000002a6f8c7223 */ /* 0x100fe20000010806 */
[----:B------:R-:W-:Y:S01]  /*40a0*/  FMNMX.FTZ R10, R19, R10, !PT ;  /* 0x0000000a130a7209 */ /* 0x000fe20007810000 */
[----:B------:R-:W2:Y:S01]  /*40b0*/  MUFU.EX2 R127, R127 ;  /* 0x0000007f007f7308 */ /* 0x000ea20000000800 */
[----:B------:R-:W-:Y:S01]  /*40c0*/  FSEL R109, R29, -INF , !P6 ;  /* 0xff8000001d6d7808 */ /* 0x000fe20007000000 */
[----:B0-----:R-:W-:Y:S01]  /*40d0*/  FADD.FTZ R5, R148, R131 ;  /* 0x0000008394057221 */ /* 0x001fe20000010000 */
[----:B------:R-:W-:Y:S01]  /*40e0*/  FMNMX.FTZ R10, R83, R10, !PT ;  /* 0x0000000a530a7209 */ /* 0x000fe20007810000 */
[-CC-:B------:R-:W-:Y:S01]  /*40f0*/  FFMA.FTZ R103, R103, R42.reuse, -R6.reuse ;  /* 0x0000002a67677223 */ /* 0x180fe20000010806 */
[-CC-:B------:R-:W-:Y:S01]  /*4100*/  FFMA.FTZ R128, R47, R42.reuse, -R6.reuse ;  /* 0x0000002a2f807223 */ /* 0x180fe20000010806 */
[--C-:B------:R-:W-:Y:S01]  /*4110*/  FFMA.FTZ R130, R53, R42, -R6.reuse ;  /* 0x0000002a35827223 */ /* 0x100fe20000010806 */
[----:B------:R-:W-:Y:S01]  /*4120*/  FMNMX.FTZ R10, R21, R10, !PT ;  /* 0x0000000a150a7209 */ /* 0x000fe20007810000 */
[----:B------:R-:W0:Y:S01]  /*4130*/  MUFU.EX2 R144, R144 ;  /* 0x0000009000907308 */ /* 0x000e220000000800 */
[----:B-1----:R-:W-:Y:S01]  /*4140*/  FADD.FTZ R28, R150, R5 ;  /* 0x00000005961c7221 */ /* 0x002fe20000010000 */
[--C-:B------:R-:W-:Y:S01]  /*4150*/  FFMA.FTZ R124, R45, R42, -R6.reuse ;  /* 0x0000002a2d7c7223 */ /* 0x100fe20000010806 */
[----:B------:R-:W-:Y:S01]  /*4160*/  FMNMX.FTZ R10, R81, R10, !PT ;  /* 0x0000000a510a7209 */ /* 0x000fe20007810000 */
[-CC-:B------:R-:W-:Y:S01]  /*4170*/  FFMA.FTZ R126, R49, R42.reuse, -R6.reuse ;  /* 0x0000002a317e7223 */ /* 0x180fe20000010806 */
[-CC-:B------:R-:W-:Y:S01]  /*4180*/  FFMA.FTZ R120, R51, R42.reuse, -R6.reuse ;  /* 0x0000002a33787223 */ /* 0x180fe20000010806 */
[----:B------:R-:W-:Y:S01]  /*4190*/  FFMA.FTZ R93, R93, R42, -R6 ;  /* 0x0000002a5d5d7223 */ /* 0x000fe20000010806 */
[----:B------:R-:W-:Y:S01]  /*41a0*/  FMNMX.FTZ R10, R27, R10, !PT ;  /* 0x0000000a1b0a7209 */ /* 0x000fe20007810000 */
[----:B------:R-:W1:Y:S01]  /*41b0*/  MUFU.EX2 R123, R123 ;  /* 0x0000007b007b7308 */ /* 0x000e620000000800 */
[----:B--2---:R-:W-:Y:S01]  /*41c0*/  FADD.FTZ R5, R127, R28 ;  /* 0x0000001c7f057221 */ /* 0x004fe20000010000 */
[--C-:B------:R-:W-:Y:S01]  /*41d0*/  FFMA.FTZ R97, R97, R42, -R6.reuse ;  /* 0x0000002a61617223 */ /* 0x100fe20000010806 */
[----:B------:R-:W-:Y:S01]  /*41e0*/  FMNMX.FTZ R10, R79, R10, !PT ;  /* 0x0000000a4f0a7209 */ /* 0x000fe20007810000 */
[-CC-:B------:R-:W-:Y:S01]  /*41f0*/  FFMA.FTZ R101, R101, R42.reuse, -R6.reuse ;  /* 0x0000002a65657223 */ /* 0x180fe20000010806 */
[-CC-:B------:R-:W-:Y:S01]  /*4200*/  FFMA.FTZ R134, R55, R42.reuse, -R6.reuse ;  /* 0x0000002a37867223 */ /* 0x180fe20000010806 */
[--C-:B------:R-:W-:Y:S01]  /*4210*/  FFMA.FTZ R29, R59, R42, -R6.reuse ;  /* 0x0000002a3b1d7223 */ /* 0x100fe20000010806 */
[----:B------:R-:W-:Y:S01]  /*4220*/  FMNMX.FTZ R10, R31, R10, !PT ;  /* 0x0000000a1f0a7209 */ /* 0x000fe20007810000 */
[----:B------:R-:W2:Y:S01]  /*4230*/  MUFU.EX2 R146, R146 ;  /* 0x0000009200927308 */ /* 0x000ea20000000800 */
[----:B0-----:R-:W-:Y:S01]  /*4240*/  FADD.FTZ R28, R144, R5 ;  /* 0x00000005901c7221 */ /* 0x001fe20000010000 */
[--C-:B------:R-:W-:Y:S01]  /*4250*/  FFMA.FTZ R47, R61, R42, -R6.reuse ;  /* 0x0000002a3d2f7223 */ /* 0x100fe20000010806 */
[----:B------:R-:W-:Y:S01]  /*4260*/  FMNMX.FTZ R10, R13, R10, !PT ;  /* 0x0000000a0d0a7209 */ /* 0x000fe20007810000 */
[-CC-:B------:R-:W-:Y:S01]  /*4270*/  FFMA.FTZ R53, R63, R42.reuse, -R6.reuse ;  /* 0x0000002a3f357223 */ /* 0x180fe20000010806 */
[-CC-:B------:R-:W-:Y:S01]  /*4280*/  FFMA.FTZ R45, R65, R42.reuse, -R6.reuse ;  /* 0x0000002a412d7223 */ /* 0x180fe20000010806 */
[----:B------:R-:W-:Y:S01]  /*4290*/  FFMA.FTZ R49, R67, R42, -R6 ;  /* 0x0000002a43317223 */ /* 0x000fe20000010806 */
[----:B------:R-:W-:Y:S01]  /*42a0*/  FMNMX.FTZ R10, R35, R10, !PT ;  /* 0x0000000a230a7209 */ /* 0x000fe20007810000 */
[----:B------:R-:W0:Y:S01]  /*42b0*/  MUFU.EX2 R95, R95 ;  /* 0x0000005f005f7308 */ /* 0x000e220000000800 */
[----:B-1----:R-:W-:Y:S01]  /*42c0*/  FADD.FTZ R5, R123, R28 ;  /* 0x0000001c7b057221 */ /* 0x002fe20000010000 */
[----:B------:R-:W-:Y:S01]  /*42d0*/  FFMA.FTZ R51, R57, R42, -R6 ;  /* 0x0000002a39337223 */ /* 0x000fe20000010806 */
[----:B------:R-:W-:-:S02]  /*42e0*/  FMNMX.FTZ R10, R37, R10, !PT ;  /* 0x0000000a250a7209 */ /* 0x000fc40007810000 */
[----:B------:R-:W-:Y:S02]  /*42f0*/  F2FP.BF16.F32.PACK_AB R150, R127, R150 ;  /* 0x000000967f96723e */ /* 0x000fe400000010ff */
[----:B------:R-:W-:Y:S01]  /*4300*/  FMNMX.FTZ R10, R39, R10, !PT ;  /* 0x0000000a270a7209 */ /* 0x000fe20007810000 */
[----:B------:R-:W1:Y:S01]  /*4310*/  MUFU.EX2 R140, R140 ;  /* 0x0000008c008c7308 */ /* 0x000e620000000800 */
[----:B--2---:R-:W-:Y:S01]  /*4320*/  FADD.FTZ R30, R146, R5 ;  /* 0x00000005921e7221 */ /* 0x004fe20000010000 */
[----:B------:R-:W-:Y:S02]  /*4330*/  F2FP.BF16.F32.PACK_AB R144, R123, R144 ;  /* 0x000000907b90723e */ /* 0x000fe400000010ff */
[----:B------:R-:W-:Y:S02]  /*4340*/  FMNMX.FTZ R10, R41, R10, !PT ;  /* 0x0000000a290a7209 */ /* 0x000fe40007810000 */
[----:B------:R-:W-:Y:S02]  /*4350*/  F2FP.BF16.F32.PACK_AB R148, R131, R148 ;  /* 0x000000948394723e */ /* 0x000fe400000010ff */
[----:B------:R-:W-:Y:S01]  /*4360*/  FMNMX.FTZ R10, R43, R10, !PT ;  /* 0x0000000a2b0a7209 */ /* 0x000fe20007810000 */
[----:B------:R-:W2:Y:S01]  /*4370*/  MUFU.EX2 R103, R103 ;  /* 0x0000006700677308 */ /* 0x000ea20000000800 */
[C---:B0-----:R-:W-:Y:S01]  /*4380*/  FADD.FTZ R5, R95.reuse, R30 ;  /* 0x0000001e5f057221 */ /* 0x041fe20000010000 */
[----:B------:R-:W-:-:S02]  /*4390*/  F2FP.BF16.F32.PACK_AB R146, R95, R146 ;  /* 0x000000925f92723e */ /* 0x000fc400000010ff */
[----:B------:R-:W-:-:S04]  /*43a0*/  FMNMX.FTZ R10, R15, R10, !PT ;  /* 0x0000000a0f0a7209 */ /* 0x000fc80007810000 */
[----:B------:R-:W-:Y:S01]  /*43b0*/  FMNMX.FTZ R10, R99, R10, !PT ;  /* 0x0000000a630a7209 */ /* 0x000fe20007810000 */
[----:B------:R-:W0:Y:S01]  /*43c0*/  MUFU.EX2 R142, R142 ;  /* 0x0000008e008e7308 */ /* 0x000e220000000800 */
[----:B-1----:R-:W-:Y:S02]  /*43d0*/  FADD.FTZ R30, R140, R5 ;  /* 0x000000058c1e7221 */ /* 0x002fe40000010000 */
[----:B------:R-:W-:-:S04]  /*43e0*/  FMNMX.FTZ R10, R113, R10, !PT ;  /* 0x0000000a710a7209 */ /* 0x000fc80007810000 */
[----:B------:R-:W-:Y:S01]  /*43f0*/  FMNMX.FTZ R10, R115, R10, !PT ;  /* 0x0000000a730a7209 */ /* 0x000fe20007810000 */
[----:B------:R-:W1:Y:S01]  /*4400*/  MUFU.EX2 R93, R93 ;  /* 0x0000005d005d7308 */ /* 0x000e620000000800 */
[C---:B--2---:R-:W-:Y:S01]  /*4410*/  FADD.FTZ R5, R103.reuse, R30 ;  /* 0x0000001e67057221 */ /* 0x044fe20000010000 */
[----:B------:R-:W-:Y:S02]  /*4420*/  F2FP.BF16.F32.PACK_AB R140, R103, R140 ;  /* 0x0000008c678c723e */ /* 0x000fe400000010ff */
[----:B------:R-:W-:-:S04]  /*4430*/  FMNMX.FTZ R10, R117, R10, !PT ;  /* 0x0000000a750a7209 */ /* 0x000fc80007810000 */
[----:B------:R-:W-:Y:S01]  /*4440*/  FMNMX.FTZ R10, R121, R10, !PT ;  /* 0x0000000a790a7209 */ /* 0x000fe20007810000 */
[----:B------:R-:W2:Y:S01]  /*4450*/  MUFU.EX2 R136, R136 ;  /* 0x0000008800887308 */ /* 0x000ea20000000800 */
[----:B0-----:R-:W-:Y:S02]  /*4460*/  FADD.FTZ R34, R142, R5 ;  /* 0x000000058e227221 */ /* 0x001fe40000010000 */
[----:B------:R-:W-:-:S04]  /*4470*/  FMNMX.FTZ R10, R105, R10, !PT ;  /* 0x0000000a690a7209 */ /* 0x000fc80007810000 */
[----:B------:R-:W-:Y:S01]  /*4480*/  FMNMX.FTZ R10, R77, R10, !PT ;  /* 0x0000000a4d0a7209 */ /* 0x000fe20007810000 */
[----:B------:R-:W0:Y:S01]  /*4490*/  MUFU.EX2 R97, R97 ;  /* 0x0000006100617308 */ /* 0x000e220000000800 */
[----:B-1----:R-:W-:Y:S02]  /*44a0*/  F2FP.BF16.F32.PACK_AB R142, R93, R142 ;  /* 0x0000008e5d8e723e */ /* 0x002fe400000010ff */
[----:B------:R-:W-:-:S04]  /*44b0*/  FMNMX.FTZ R10, R107, R10, !PT ;  /* 0x0000000a6b0a7209 */ /* 0x000fc80007810000 */
[----:B------:R-:W-:Y:S01]  /*44c0*/  FMNMX.FTZ R10, R69, R10, !PT ;  /* 0x0000000a450a7209 */ /* 0x000fe20007810000 */
[----:B------:R-:W1:Y:S03]  /*44d0*/  MUFU.EX2 R138, R138 ;  /* 0x0000008a008a7308 */ /* 0x000e660000000800 */
[----:B------:R-:W-:-:S05]  /*44e0*/  FMNMX.FTZ R10, R109, R10, !PT ;  /* 0x0000000a6d0a7209 */ /* 0x000fca0007810000 */
[----:B------:R-:W3:Y:S01]  /*44f0*/  SHFL.BFLY PT, R11, R10, 0x2, 0x1f ;  /* 0x0c401f000a0b7f89 */ /* 0x000ee200000e0000 */
[----:B------:R-:W4:Y:S08]  /*4500*/  MUFU.EX2 R101, R101 ;  /* 0x0000006500657308 */ /* 0x000f300000000800 */
[----:B------:R-:W-:Y:S08]  /*4510*/  MUFU.EX2 R132, R132 ;  /* 0x0000008400847308 */ /* 0x000ff00000000800 */
[----:B------:R-:W-:Y:S01]  /*4520*/  MUFU.EX2 R25, R25 ;  /* 0x0000001900197308 */ /* 0x000fe20000000800 */
[----:B---3--:R-:W-:-:S07]  /*4530*/  FMNMX.FTZ R12, R10, R11, !PT ;  /* 0x0000000b0a0c7209 */ /* 0x008fce0007810000 */
[----:B------:R-:W-:Y:S01]  /*4540*/  MUFU.EX2 R134, R134 ;  /* 0x0000008600867308 */ /* 0x000fe20000000800 */
[----:B------:R-:W3:Y:S07]  /*4550*/  SHFL.BFLY PT, R11, R12, 0x1, 0x1f ;  /* 0x0c201f000c0b7f89 */ /* 0x000eee00000e0000 */
[----:B------:R-:W-:Y:S08]  /*4560*/  MUFU.EX2 R29, R29 ;  /* 0x0000001d001d7308 */ /* 0x000ff00000000800 */
[----:B------:R-:W-:Y:S08]  /*4570*/  MUFU.EX2 R128, R128 ;  /* 0x0000008000807308 */ /* 0x000ff00000000800 */
[----:B------:R-:W-:Y:S01]  /*4580*/  MUFU.EX2 R47, R47 ;  /* 0x0000002f002f7308 */ /* 0x000fe20000000800 */
[----:B---3--:R-:W-:-:S04]  /*4590*/  FMNMX.FTZ R11, R12, R11, !PT ;  /* 0x0000000b0c0b7209 */ /* 0x008fc80007810000 */
[C---:B------:R-:W-:Y:S01]  /*45a0*/  FSETP.NEU.FTZ.AND P2, PT, R11.reuse, -INF , PT ;  /* 0xff8000000b00780b */ /* 0x040fe20003f5d000 */
[----:B------:R-:W-:Y:S02]  /*45b0*/  FMUL.FTZ R24, R11, R42 ;  /* 0x0000002a0b187220 */ /* 0x000fe40000410000 */
[----:B------:R-:W-:Y:S03]  /*45c0*/  MUFU.EX2 R130, R130 ;  /* 0x0000008200827308 */ /* 0x000fe60000000800 */
[----:B------:R-:W-:Y:S02]  /*45d0*/  FSEL R24, R24, RZ, P2 ;  /* 0x000000ff18187208 */ /* 0x000fe40001000000 */
[----:B------:R-:W-:-:S03]  /*45e0*/  PLOP3.LUT P2, PT, PT, PT, UP1, 0x40, 0x0 ;  /* 0x000000000000781c */ /* 0x000fc60003f4e818 */
        /* <DEDUP_REMOVED lines=11> */
[-C--:B------:R-:W-:Y:S01]  /*46a0*/  FFMA.FTZ R26, R13, R42.reuse, -R24 ;  /* 0x0000002a0d1a7223 */ /* 0x080fe20000010818 */
[----:B------:R-:W-:Y:S01]  /*46b0*/  FADD.FTZ R13, R93, R34 ;  /* 0x000000225d0d7221 */ /* 0x000fe20000010000 */
[-CC-:B------:R-:W-:Y:S01]  /*46c0*/  FFMA.FTZ R14, R83, R42.reuse, -R24.reuse ;  /* 0x0000002a530e7223 */ /* 0x180fe20000010818 */
[-CC-:B------:R-:W-:Y:S01]  /*46d0*/  FFMA.FTZ R143, R21, R42.reuse, -R24.reuse ;  /* 0x0000002a158f7223 */ /* 0x180fe20000010818 */
[-CC-:B------:R-:W-:Y:S01]  /*46e0*/  FFMA.FTZ R18, R81, R42.reuse, -R24.reuse ;  /* 0x0000002a51127223 */ /* 0x180fe20000010818 */
[----:B------:R-:W3:Y:S01]  /*46f0*/  MUFU.EX2 R4, R4 ;  /* 0x0000000400047308 */ /* 0x000ee20000000800 */
[----:B--2---:R-:W-:Y:S01]  /*4700*/  FADD.FTZ R34, R136, R13 ;  /* 0x0000000d88227221 */ /* 0x004fe20000010000 */
[-CC-:B------:R-:W-:Y:S01]  /*4710*/  FFMA.FTZ R137, R27, R42.reuse, -R24.reuse ;  /* 0x0000002a1b897223 */ /* 0x180fe20000010818 */
[-CC-:B------:R-:W-:Y:S01]  /*4720*/  FFMA.FTZ R20, R79, R42.reuse, -R24.reuse ;  /* 0x0000002a4f147223 */ /* 0x180fe20000010818 */
[-C--:B------:R-:W-:Y:S01]  /*4730*/  FFMA.FTZ R139, R31, R42.reuse, -R24 ;  /* 0x0000002a1f8b7223 */ /* 0x080fe20000010818 */
[----:B0-----:R-:W-:Y:S01]  /*4740*/  FADD.FTZ R13, R97, R34 ;  /* 0x00000022610d7221 */ /* 0x001fe20000010000 */
[-CC-:B------:R-:W-:Y:S01]  /*4750*/  FFMA.FTZ R133, R35, R42.reuse, -R24.reuse ;  /* 0x0000002a23857223 */ /* 0x180fe20000010818 */
[-CC-:B------:R-:W-:Y:S01]  /*4760*/  FFMA.FTZ R28, R37, R42.reuse, -R24.reuse ;  /* 0x0000002a251c7223 */ /* 0x180fe20000010818 */
[----:B------:R-:W0:Y:S01]  /*4770*/  MUFU.EX2 R151, R151 ;  /* 0x0000009700977308 */ /* 0x000e220000000800 */
[----:B-1----:R-:W-:Y:S01]  /*4780*/  FADD.FTZ R36, R138, R13 ;  /* 0x0000000d8a247221 */ /* 0x002fe20000010000 */
[-CC-:B------:R-:W-:Y:S01]  /*4790*/  FFMA.FTZ R135, R39, R42.reuse, -R24.reuse ;  /* 0x0000002a27877223 */ /* 0x180fe20000010818 */
[-CC-:B------:R-:W-:Y:S01]  /*47a0*/  FFMA.FTZ R30, R41, R42.reuse, -R24.reuse ;  /* 0x0000002a291e7223 */ /* 0x180fe20000010818 */
[-C--:B------:R-:W-:Y:S01]  /*47b0*/  FFMA.FTZ R129, R43, R42.reuse, -R24 ;  /* 0x0000002a2b817223 */ /* 0x080fe20000010818 */
[----:B----4-:R-:W-:Y:S01]  /*47c0*/  FADD.FTZ R13, R101, R36 ;  /* 0x00000024650d7221 */ /* 0x010fe20000010000 */
[-CC-:B------:R-:W-:Y:S01]  /*47d0*/  FFMA.FTZ R99, R99, R42.reuse, -R24.reuse ;  /* 0x0000002a63637223 */ /* 0x180fe20000010818 */
[-C--:B------:R-:W-:Y:S01]  /*47e0*/  FFMA.FTZ R113, R113, R42.reuse, -R24 ;  /* 0x0000002a71717223 */ /* 0x080fe20000010818 */
[----:B------:R-:W1:Y:S01]  /*47f0*/  MUFU.EX2 R6, R6 ;  /* 0x0000000600067308 */ /* 0x000e620000000800 */
[----:B---3--:R-:W-:Y:S01]  /*4800*/  FADD.FTZ R32, R149, R4 ;  /* 0x0000000495207221 */ /* 0x008fe20000010000 */
[----:B------:R-:W-:Y:S01]  /*4810*/  FADD.FTZ R36, R132, R13 ;  /* 0x0000000d84247221 */ /* 0x000fe20000010000 */
[-CC-:B------:R-:W-:Y:S01]  /*4820*/  FFMA.FTZ R115, R115, R42.reuse, -R24.reuse ;  /* 0x0000002a73737223 */ /* 0x180fe20000010818 */
[-CC-:B------:R-:W-:Y:S01]  /*4830*/  FFMA.FTZ R117, R117, R42.reuse, -R24.reuse ;  /* 0x0000002a75757223 */ /* 0x180fe20000010818 */
[-C--:B------:R-:W-:Y:S01]  /*4840*/  FFMA.FTZ R121, R121, R42.reuse, -R24 ;  /* 0x0000002a79797223 */ /* 0x080fe20000010818 */
[----:B------:R-:W-:Y:S01]  /*4850*/  FADD.FTZ R13, R25, R36 ;  /* 0x00000024190d7221 */ /* 0x000fe20000010000 */
[-C--:B------:R-:W-:Y:S01]  /*4860*/  FFMA.FTZ R105, R105, R42.reuse, -R24 ;  /* 0x0000002a69697223 */ /* 0x080fe20000010818 */
[----:B------:R-:W2:Y:S01]  /*4870*/  MUFU.EX2 R145, R145 ;  /* 0x0000009100917308 */ /* 0x000ea20000000800 */
[----:B0-----:R-:W-:Y:S01]  /*4880*/  FADD.FTZ R5, R151, R32 ;  /* 0x0000002097057221 */ /* 0x001fe20000010000 */
[----:B------:R-:W-:Y:S01]  /*4890*/  FADD.FTZ R36, R134, R13 ;  /* 0x0000000d86247221 */ /* 0x000fe20000010000 */
[-CC-:B------:R-:W-:Y:S01]  /*48a0*/  FFMA.FTZ R77, R77, R42.reuse, -R24.reuse ;  /* 0x0000002a4d4d7223 */ /* 0x180fe20000010818 */
[-CC-:B------:R-:W-:Y:S01]  /*48b0*/  FFMA.FTZ R107, R107, R42.reuse, -R24.reuse ;  /* 0x0000002a6b6b7223 */ /* 0x180fe20000010818 */
[-C--:B------:R-:W-:Y:S01]  /*48c0*/  FFMA.FTZ R69, R69, R42.reuse, -R24 ;  /* 0x0000002a45457223 */ /* 0x080fe20000010818 */
[----:B------:R-:W-:Y:S01]  /*48d0*/  FADD.FTZ R13, R29, R36 ;  /* 0x000000241d0d7221 */ /* 0x000fe20000010000 */
[----:B------:R-:W-:Y:S01]  /*48e0*/  FFMA.FTZ R109, R109, R42, -R24 ;  /* 0x0000002a6d6d7223 */ /* 0x000fe20000010818 */
[----:B------:R-:W0:Y:S01]  /*48f0*/  MUFU.EX2 R10, R10 ;  /* 0x0000000a000a7308 */ /* 0x000e220000000800 */
[----:B-1----:R-:W-:Y:S01]  /*4900*/  FADD.FTZ R32, R6, R5 ;  /* 0x0000000506207221 */ /* 0x002fe20000010000 */
[----:B------:R-:W-:Y:S01]  /*4910*/  FADD.FTZ R38, R128, R13 ;  /* 0x0000000d80267221 */ /* 0x000fe20000010000 */
[----:B------:R-:W-:-:S02]  /*4920*/  F2FP.BF16.F32.PACK_AB R149, R4, R149 ;  /* 0x000000950495723e */ /* 0x000fc400000010ff */
[----:B------:R-:W-:Y:S01]  /*4930*/  F2FP.BF16.F32.PACK_AB R151, R6, R151 ;  /* 0x000000970697723e */ /* 0x000fe200000010ff */
[----:B------:R-:W-:Y:S01]  /*4940*/  FADD.FTZ R13, R47, R38 ;  /* 0x000000262f0d7221 */ /* 0x000fe20000010000 */
[----:B------:R-:W-:Y:S01]  /*4950*/  F2FP.BF16.F32.PACK_AB R136, R97, R136 ;  /* 0x000000886188723e */ /* 0x000fe200000010ff */
[----:B------:R-:W1:Y:S01]  /*4960*/  MUFU.EX2 R147, R147 ;  /* 0x0000009300937308 */ /* 0x000e620000000800 */
[----:B--2---:R-:W-:Y:S01]  /*4970*/  FADD.FTZ R5, R145, R32 ;  /* 0x0000002091057221 */ /* 0x004fe20000010000 */
[----:B------:R-:W-:Y:S01]  /*4980*/  FFMA.FTZ R32, R15, R42, -R24 ;  /* 0x0000002a0f207223 */ /* 0x000fe20000010818 */
[----:B------:R-:W-:Y:S02]  /*4990*/  F2FP.BF16.F32.PACK_AB R138, R101, R138 ;  /* 0x0000008a658a723e */ /* 0x000fe400000010ff */
[----:B------:R-:W-:Y:S02]  /*49a0*/  F2FP.BF16.F32.PACK_AB R132, R25, R132 ;  /* 0x000000841984723e */ /* 0x000fe400000010ff */
[----:B------:R-:W-:Y:S01]  /*49b0*/  F2FP.BF16.F32.PACK_AB R134, R29, R134 ;  /* 0x000000861d86723e */ /* 0x000fe200000010ff */
[----:B------:R-:W2:Y:S01]  /*49c0*/  MUFU.EX2 R12, R12 ;  /* 0x0000000c000c7308 */ /* 0x000ea20000000800 */
[C---:B0-----:R-:W-:Y:S01]  /*49d0*/  FADD.FTZ R34, R10.reuse, R5 ;  /* 0x000000050a227221 */ /* 0x041fe20000010000 */
[----:B------:R-:W-:-:S02]  /*49e0*/  F2FP.BF16.F32.PACK_AB R145, R10, R145 ;  /* 0x000000910a91723e */ /* 0x000fc400000010ff */
[----:B------:R-:W-:-:S04]  /*49f0*/  F2FP.BF16.F32.PACK_AB R128, R47, R128 ;  /* 0x000000802f80723e */ /* 0x000fc800000010ff */
[----:B------:R-:W0:Y:S01]  /*4a00*/  MUFU.EX2 R141, R141 ;  /* 0x0000008d008d7308 */ /* 0x000e220000000800 */
[----:B-1----:R-:W-:-:S07]  /*4a10*/  FADD.FTZ R5, R147, R34 ;  /* 0x0000002293057221 */ /* 0x002fce0000010000 */
[----:B------:R-:W1:Y:S01]  /*4a20*/  MUFU.EX2 R14, R14 ;  /* 0x0000000e000e7308 */ /* 0x000e620000000800 */
[C---:B--2---:R-:W-:Y:S01]  /*4a30*/  FADD.FTZ R34, R12.reuse, R5 ;  /* 0x000000050c227221 */ /* 0x044fe20000010000 */
[----:B------:R-:W-:-:S06]  /*4a40*/  F2FP.BF16.F32.PACK_AB R147, R12, R147 ;  /* 0x000000930c93723e */ /* 0x000fcc00000010ff */
[----:B------:R-:W2:Y:S01]  /*4a50*/  MUFU.EX2 R143, R143 ;  /* 0x0000008f008f7308 */ /* 0x000ea20000000800 */
[----:B0-----:R-:W-:-:S07]  /*4a60*/  FADD.FTZ R5, R141, R34 ;  /* 0x000000228d057221 */ /* 0x001fce0000010000 */
[----:B------:R-:W0:Y:S01]  /*4a70*/  MUFU.EX2 R18, R18 ;  /* 0x0000001200127308 */ /* 0x000e220000000800 */
[C---:B-1----:R-:W-:Y:S01]  /*4a80*/  FADD.FTZ R34, R14.reuse, R5 ;  /* 0x000000050e227221 */ /* 0x042fe20000010000 */
[----:B------:R-:W-:-:S06]  /*4a90*/  F2FP.BF16.F32.PACK_AB R141, R14, R141 ;  /* 0x0000008d0e8d723e */ /* 0x000fcc00000010ff */
[----:B------:R-:W1:Y:S01]  /*4aa0*/  MUFU.EX2 R137, R137 ;  /* 0x0000008900897308 */ /* 0x000e620000000800 */
[----:B--2---:R-:W-:-:S07]  /*4ab0*/  FADD.FTZ R5, R143, R34 ;  /* 0x000000228f057221 */ /* 0x004fce0000010000 */
[----:B------:R-:W2:Y:S01]  /*4ac0*/  MUFU.EX2 R20, R20 ;  /* 0x0000001400147308 */ /* 0x000ea20000000800 */
[C---:B0-----:R-:W-:Y:S01]  /*4ad0*/  FADD.FTZ R36, R18.reuse, R5 ;  /* 0x0000000512247221 */ /* 0x041fe20000010000 */
[----:B------:R-:W-:-:S06]  /*4ae0*/  F2FP.BF16.F32.PACK_AB R143, R18, R143 ;  /* 0x0000008f128f723e */ /* 0x000fcc00000010ff */
[----:B------:R-:W0:Y:S01]  /*4af0*/  MUFU.EX2 R139, R139 ;  /* 0x0000008b008b7308 */ /* 0x000e220000000800 */
[----:B-1----:R-:W-:Y:S01]  /*4b00*/  FADD.FTZ R5, R137, R36 ;  /* 0x0000002489057221 */ /* 0x002fe20000010000 */
[----:B------:R-:W-:Y:S01]  /*4b10*/  FADD.FTZ R36, R130, R13 ;  /* 0x0000000d82247221 */ /* 0x000fe20000010000 */
[----:B------:R-:W-:-:S03]  /*4b20*/  F2FP.BF16.F32.PACK_AB R130, R53, R130 ;  /* 0x000000823582723e */ /* 0x000fc600000010ff */
[----:B------:R-:W-:Y:S02]  /*4b30*/  FADD.FTZ R13, R53, R36 ;  /* 0x00000024350d7221 */ /* 0x000fe40000010000 */
        /* <DEDUP_REMOVED lines=11> */
[----:B0-----:R-:W-:-:S07]  /*4bf0*/  FADD.FTZ R5, R133, R36 ;  /* 0x0000002485057221 */ /* 0x001fce0000010000 */
[----:B------:R-:W0:Y:S01]  /*4c00*/  MUFU.EX2 R126, R126 ;  /* 0x0000007e007e7308 */ /* 0x000e220000000800 */
[C---:B-1----:R-:W-:Y:S01]  /*4c10*/  FADD.FTZ R13, R45.reuse, R38 ;  /* 0x000000262d0d7221 */ /* 0x042fe20000010000 */
[----:B------:R-:W-:-:S06]  /*4c20*/  F2FP.BF16.F32.PACK_AB R124, R45, R124 ;  /* 0x0000007c2d7c723e */ /* 0x000fcc00000010ff */
[----:B------:R-:W1:Y:S01]  /*4c30*/  MUFU.EX2 R135, R135 ;  /* 0x0000008700877308 */ /* 0x000e620000000800 */
[C---:B--2---:R-:W-:Y:S01]  /*4c40*/  FADD.FTZ R36, R28.reuse, R5 ;  /* 0x000000051c247221 */ /* 0x044fe20000010000 */
[----:B------:R-:W-:-:S06]  /*4c50*/  F2FP.BF16.F32.PACK_AB R133, R28, R133 ;  /* 0x000000851c85723e */ /* 0x000fcc00000010ff */
[----:B------:R-:W2:Y:S01]  /*4c60*/  MUFU.EX2 R49, R49 ;  /* 0x0000003100317308 */ /* 0x000ea20000000800 */
[----:B0-----:R-:W-:-:S07]  /*4c70*/  FADD.FTZ R38, R126, R13 ;  /* 0x0000000d7e267221 */ /* 0x001fce0000010000 */
[----:B------:R-:W0:Y:S01]  /*4c80*/  MUFU.EX2 R30, R30 ;  /* 0x0000001e001e7308 */ /* 0x000e220000000800 */
[----:B-1----:R-:W-:-:S07]  /*4c90*/  FADD.FTZ R5, R135, R36 ;  /* 0x0000002487057221 */ /* 0x002fce0000010000 */
[----:B------:R-:W1:Y:S01]  /*4ca0*/  MUFU.EX2 R120, R120 ;  /* 0x0000007800787308 */ /* 0x000e620000000800 */
[C---:B--2---:R-:W-:Y:S01]  /*4cb0*/  FADD.FTZ R13, R49.reuse, R38 ;  /* 0x00000026310d7221 */ /* 0x044fe20000010000 */
[----:B------:R-:W-:-:S06]  /*4cc0*/  F2FP.BF16.F32.PACK_AB R126, R49, R126 ;  /* 0x0000007e317e723e */ /* 0x000fcc00000010ff */
[----:B------:R-:W2:Y:S01]  /*4cd0*/  MUFU.EX2 R129, R129 ;  /* 0x0000008100817308 */ /* 0x000ea20000000800 */
[C---:B0-----:R-:W-:Y:S01]  /*4ce0*/  FADD.FTZ R38, R30.reuse, R5 ;  /* 0x000000051e267221 */ /* 0x041fe20000010000 */
[----:B------:R-:W-:-:S06]  /*4cf0*/  F2FP.BF16.F32.PACK_AB R135, R30, R135 ;  /* 0x000000871e87723e */ /* 0x000fcc00000010ff */
[----:B------:R-:W0:Y:S01]  /*4d00*/  MUFU.EX2 R51, R51 ;  /* 0x0000003300337308 */ /* 0x000e220000000800 */
[----:B-1----:R-:W-:-:S07]  /*4d10*/  FADD.FTZ R40, R120, R13 ;  /* 0x0000000d78287221 */ /* 0x002fce0000010000 */
[----:B------:R-:W1:Y:S01]  /*4d20*/  MUFU.EX2 R32, R32 ;  /* 0x0000002000207308 */ /* 0x000e620000000800 */
[----:B--2---:R-:W-:-:S07]  /*4d30*/  FADD.FTZ R5, R129, R38 ;  /* 0x0000002681057221 */ /* 0x004fce0000010000 */
[----:B------:R-:W2:Y:S01]  /*4d40*/  MUFU.EX2 R122, R122 ;  /* 0x0000007a007a7308 */ /* 0x000ea20000000800 */
[C---:B0-----:R-:W-:Y:S01]  /*4d50*/  FADD.FTZ R13, R51.reuse, R40 ;  /* 0x00000028330d7221 */ /* 0x041fe20000010000 */
[----:B------:R-:W-:-:S06]  /*4d60*/  F2FP.BF16.F32.PACK_AB R120, R51, R120 ;  /* 0x000000783378723e */ /* 0x000fcc00000010ff */
        /* <DEDUP_REMOVED lines=26> */
[----:B--2---:R-:W-:-:S04]  /*4f10*/  FADD.FTZ R13, R69, R10 ;  /* 0x0000000a450d7221 */ /* 0x004fc80000010000 */
[C---:B0-----:R-:W-:Y:S01]  /*4f20*/  FADD.FTZ R4, R6.reuse, R13 ;  /* 0x0000000d06047221 */ /* 0x041fe20000010000 */
[----:B------:R-:W-:Y:S01]  /*4f30*/  F2FP.BF16.F32.PACK_AB R123, R6, R69 ;  /* 0x00000045067b723e */ /* 0x000fe200000010ff */
[----:B------:R-:W-:Y:S02]  /*4f40*/  VIADD R6, R22, 0xfffffffe ;  /* 0xfffffffe16067836 */ /* 0x000fe40000000000 */
[C---:B-1----:R-:W-:Y:S01]  /*4f50*/  FADD.FTZ R5, R33.reuse, R40 ;  /* 0x0000002821057221 */ /* 0x042fe20000010000 */
[----:B------:R-:W-:Y:S01]  /*4f60*/  F2FP.BF16.F32.PACK_AB R122, R33, R122 ;  /* 0x0000007a217a723e */ /* 0x000fe200000010ff */
[----:B------:R-:W-:Y:S06]  /*4f70*/  @P2 BRA `(.L_x_837) ;  /* 0x0000000000442947 */ /* 0x000fec0003800000 */
        /* <DEDUP_REMOVED lines=10> */
.L_x_838:
[----:B------:R-:W-:-:S11]  /*5020*/  UISETP.NE.AND UP2, UPT, UR5, 0x1, UPT ;  /* 0x000000010500788c */ /* 0x000fd6000bf45270 */
[----:B------:R-:W-:Y:S02]  /*5030*/  @UP2 ULDC.64 UR14, c[0x0][0x9e8] ;  /* 0x00027a00000e2ab9 */ /* 0x000fe40000000a00 */
[----:B------:R-:W-:-:S04]  /*5040*/  UIMAD.WIDE.U32 UR6, UR10, UR14, URZ ;  /* 0x0000000e0a0672a5 */ /* 0x000fc8000f8e003f */
[----:B------:R-:W-:-:S12]  /*5050*/  @UP2 USHF.R.U32.HI UR10, URZ, UR15, UR7 ;  /* 0x0000000f3f0a2299 */ /* 0x000fd80008011607 */
.L_x_839:
[----:B------:R-:W-:-:S04]  /*5060*/  UIMAD UR5, UR10, UR5, UR5 ;  /* 0x000000050a0572a4 */ /* 0x000fc8000f8e0205 */
[----:B------:R-:W-:-:S04]  /*5070*/  UISETP.LT.AND UP2, UPT, UR4, UR5, UPT ;  /* 0x000000050400728c */ /* 0x000fc8000bf41270 */
[----:B------:R-:W-:-:S12]  /*5080*/  USEL UR4, UR4, UR5, UP2 ;  /* 0x0000000504047287 */ /* 0x000fd80009000000 */
.L_x_837:
[----:B------:R-:W-:Y:S01]  /*5090*/  USHF.R.S32.HI UR5, URZ, 0x1f, UR4 ;  /* 0x0000001f3f057899 */ /* 0x000fe20008011404 */
[----:B------:R-:W-:Y:S02]  /*50a0*/  CS2R R118, SRZ ;  /* 0x0000000000767805 */ /* 0x000fe4000001ff00 */
[----:B------:R-:W-:Y:S02]  /*50b0*/  CS2R R116, SRZ ;  /* 0x0000000000747805 */ /* 0x000fe4000001ff00 */
[----:B------:R-:W-:Y:S01]  /*50c0*/  CS2R R114, SRZ ;  /* 0x0000000000727805 */ /* 0x000fe2000001ff00 */
[----:B------:R-:W-:Y:S01]  /*50d0*/  ULEA.HI UR5, UR5, UR4, URZ, 0x7 ;  /* 0x0000000405057291 */ /* 0x000fe2000f8f383f */
[----:B------:R-:W-:Y:S02]  /*50e0*/  CS2R R112, SRZ ;  /* 0x0000000000707805 */ /* 0x000fe4000001ff00 */
[----:B------:R-:W-:Y:S01]  /*50f0*/  CS2R R110, SRZ ;  /* 0x00000000006e7805 */ /* 0x000fe2000001ff00 */
[----:B------:R-:W-:Y:S01]  /*5100*/  UMOV UR4, URZ ;  /* 0x0000003f00047c82 */ /* 0x000fe20008000000 */
[----:B------:R-:W-:Y:S01]  /*5110*/  USHF.R.S32.HI UR5, URZ, 0x7, UR5 ;  /* 0x000000073f057899 */ /* 0x000fe20008011405 */
[----:B------:R-:W-:-:S02]  /*5120*/  CS2R R108, SRZ ;  /* 0x00000000006c7805 */ /* 0x000fc4000001ff00 */
[----:B------:R-:W-:Y:S02]  /*5130*/  CS2R R106, SRZ ;  /* 0x00000000006a7805 */ /* 0x000fe4000001ff00 */
[----:B------:R-:W-:Y:S01]  /*5140*/  CS2R R104, SRZ ;  /* 0x0000000000687805 */ /* 0x000fe2000001ff00 */
[----:B------:R-:W-:Y:S01]  /*5150*/  UISETP.LT.AND UP2, UPT, UR37, UR5, UPT ;  /* 0x000000052500728c */ /* 0x000fe2000bf41270 */
[----:B------:R-:W-:Y:S02]  /*5160*/  CS2R R102, SRZ ;  /* 0x0000000000667805 */ /* 0x000fe4000001ff00 */
[----:B------:R-:W-:Y:S02]  /*5170*/  CS2R R100, SRZ ;  /* 0x0000000000647805 */ /* 0x000fe4000001ff00 */
[----:B------:R-:W-:Y:S01]  /*5180*/  CS2R R98, SRZ ;  /* 0x0000000000627805 */ /* 0x000fe2000001ff00 */
[----:B------:R-:W-:Y:S01]  /*5190*/  USEL UR26, UR37, UR5, !UP2 ;  /* 0x00000005251a7287 */ /* 0x000fe2000d000000 */
[----:B------:R-:W-:-:S02]  /*51a0*/  CS2R R96, SRZ ;  /* 0x0000000000607805 */ /* 0x000fc4000001ff00 */
[----:B------:R-:W-:Y:S01]  /*51b0*/  CS2R R94, SRZ ;  /* 0x00000000005e7805 */ /* 0x000fe2000001ff00 */
[----:B------:R-:W-:Y:S01]  /*51c0*/  UMOV UR5, URZ ;  /* 0x0000003f00057c82 */ /* 0x000fe20008000000 */
[----:B------:R-:W-:Y:S02]  /*51d0*/  CS2R R92, SRZ ;  /* 0x00000000005c7805 */ /* 0x000fe4000001ff00 */
[----:B------:R-:W-:Y:S02]  /*51e0*/  CS2R R90, SRZ ;  /* 0x00000000005a7805 */ /* 0x000fe4000001ff00 */
[----:B------:R-:W-:Y:S02]  /*51f0*/  ISETP.GE.AND P2, PT, R6, UR26, PT ;  /* 0x0000001a06007c0c */ /* 0x000fe4000bf46270 */
[----:B------:R-:W-:-:S11]  /*5200*/  CS2R R88, SRZ ;  /* 0x0000000000587805 */ /* 0x000fd6000001ff00 */
[----:B------:R-:W-:Y:S05]  /*5210*/  @!P2 BRA `(.L_x_840) ;  /* 0x00000034007ca947 */ /* 0x000fea0003800000 */
[----:B------:R-:W-:Y:S01]  /*5220*/  IMAD.MOV.U32 R119, RZ, RZ, RZ ;  /* 0x000000ffff777224 */ /* 0x000fe200078e00ff */
[----:B------:R-:W-:Y:S01]  /*5230*/  UMOV UR7, URZ ;  /* 0x0000003f00077c82 */ /* 0x000fe20008000000 */
[----:B------:R-:W-:Y:S01]  /*5240*/  UMOV UR6, URZ ;  /* 0x0000003f00067c82 */ /* 0x000fe20008000000 */
[----:B------:R-:W-:Y:S01]  /*5250*/  ULDC UR29, c[0x0][0x9e4] ;  /* 0x00027900001d7ab9 */ /* 0x000fe20000000800 */
[----:B------:R-:W-:Y:S01]  /*5260*/  ULDC UR27, c[0x0][0x2f0] ;  /* 0x0000bc00001b7ab9 */ /* 0x000fe20000000800 */
[----:B------:R-:W-:Y:S01]  /*5270*/  ULDC UR30, c[0x0][0x9d8] ;  /* 0x00027600001e7ab9 */ /* 0x000fe20000000800 */
[----:B------:R-:W-:-:S05]  /*5280*/  ULDC UR28, c[0x0][0x9e0] ;  /* 0x00027800001c7ab9 */ /* 0x000fca0000000800 */
.L_x_857:
[----:B------:R-:W-:Y:S01]  /*5290*/  UIADD3 UR4, UR6, 0x1, URZ ;  /* 0x0000000106047890 */ /* 0x000fe2000fffe03f */
[----:B------:R-:W-:-:S03]  /*52a0*/  ISETP.NE.AND P3, PT, RZ, UR39, PT ;  /* 0x00000027ff007c0c */ /* 0x000fc6000bf65270 */
[----:B------:R-:W-:-:S04]  /*52b0*/  UISETP.NE.AND UP2, UPT, UR4, 0x2, UPT ;  /* 0x000000020400788c */ /* 0x000fc8000bf45270 */
[----:B------:R-:W-:Y:S02]  /*52c0*/  USEL UR5, URZ, 0x1, UP2 ;  /* 0x000000013f057887 */ /* 0x000fe40009000000 */
[----:B------:R-:W-:Y:S02]  /*52d0*/  USEL UR4, UR4, URZ, UP2 ;  /* 0x0000003f04047287 */ /* 0x000fe40009000000 */
[----:B------:R-:W-:Y:S02]  /*52e0*/  ULOP3.LUT UR5, UR7, UR5, URZ, 0x3c, !UPT ;  /* 0x0000000507057292 */ /* 0x000fe4000f8e3c3f */
[----:B------:R-:W-:Y:S10]  /*52f0*/  @P3 BRA `(.L_x_841) ;  /* 0x00000000002c3947 */ /* 0x000ff40003800000 */
[----:B------:R-:W-:Y:S05]  /*5300*/  @!P0 BRA `(.L_x_842) ;  /* 0x0000000000048947 */ /* 0x000fea0003800000 */
[----:B------:R-:W-:Y:S01]  /*5310*/  BPT.TRAP 0x1 ;  /* 0x000000040000795c */ /* 0x000fe20000300000 */
.L_x_842:
[----:B------:R-:W-:Y:S01]  /*5320*/  ULEA UR10, UR4, UR38, 0x3 ;  /* 0x00000026040a7291 */ /* 0x000fe2000f8e183f */
[----:B------:R-:W-:-:S05]  /*5330*/  IMAD.U32 R10, RZ, RZ, UR5 ;  /* 0x00000005ff0a7e24 */ /* 0x000fca000f8e00ff */
[----:B------:R-:W-:-:S04]  /*5340*/  SHF.L.U32 R10, R10, 0x1f, RZ ;  /* 0x0000001f0a0a7819 */ /* 0x000fc800000006ff */
[----:B------:R0:W1:Y:S01]  /*5350*/  SYNCS.PHASECHK.TRANS64.TRYWAIT P2, [UR10+0x16830], R10 ;  /* 0x0168300aff0075a7 */ /* 0x000062000804014a */
[----:B------:R-:W-:Y:S05]  /*5360*/  @!P0 BRA `(.L_x_843) ;  /* 0x0000000000048947 */ /* 0x000fea0003800000 */
[----:B------:R-:W-:Y:S01]  /*5370*/  BPT.TRAP 0x1 ;  /* 0x000000040000795c */ /* 0x000fe20000300000 */
.L_x_843:
[----:B-1----:R-:W-:Y:S05]  /*5380*/  @P2 BRA `(.L_x_841) ;  /* 0x0000000000082947 */ /* 0x002fea0003800000 */
[----:B------:R-:W1:Y:S02]  /*5390*/  SYNCS.PHASECHK.TRANS64.TRYWAIT P2, [UR10+0x16830], R10 ;  /* 0x0168300aff0075a7 */ /* 0x000e64000804014a */
[----:B-1----:R-:W-:Y:S05]  /*53a0*/  @!P2 BRA `(.L_x_844) ;  /* 0x000000e40088a947 */ /* 0x002fea0003800000 */
.L_x_841:
[----:B01----:R-:W-:Y:S01]  /*53b0*/  VIADD R10, R17, 0x8 ;  /* 0x00000008110a7836 */ /* 0x003fe20000000000 */
[----:B------:R-:W-:Y:S01]  /*53c0*/  R2UR UR20, R8 ;  /* 0x00000000081472ca */ /* 0x000fe200000e0000 */
[----:B------:R-:W-:Y:S01]  /*53d0*/  ULEA UR22, UR4, UR24, 0xa ;  /* 0x0000001804167291 */ /* 0x000fe2000f8e503f */
[----:B------:R-:W-:Y:S01]  /*53e0*/  R2UR UR21, R9 ;  /* 0x00000000091572ca */ /* 0x000fe200000e0000 */
[----:B------:R-:W-:Y:S01]  /*53f0*/  UMOV UR23, 0x40000040 ;  /* 0x4000004000177882 */ /* 0x000fe20000000000 */
[----:B------:R0:W-:Y:S01]  /*5400*/  BAR.SYNC.DEFER_BLOCKING R10, 0x100 ;  /* 0x0004000a0000751d */ /* 0x0001e20000010000 */
[----:B------:R-:W-:Y:S02]  /*5410*/  UIADD3 UR14, UR22, 0x2, URZ ;  /* 0x00000002160e7890 */ /* 0x000fe4000fffe03f */
[----:B------:R-:W-:Y:S02]  /*5420*/  UIADD3 UR18, UR22, 0x4, URZ ;  /* 0x0000000416127890 */ /* 0x000fe4000fffe03f */
[----:B------:R-:W-:Y:S01]  /*5430*/  UIADD3 UR10, UR22, 0x6, URZ ;  /* 0x00000006160a7890 */ /* 0x000fe2000fffe03f */
[----:B------:R-:W-:Y:S01]  /*5440*/  UMOV UR15, 0x40000040 ;  /* 0x40000040000f7882 */ /* 0x000fe20000000000 */
[----:B------:R-:W-:Y:S01]  /*5450*/  UMOV UR19, 0x40000040 ;  /* 0x4000004000137882 */ /* 0x000fe20000000000 */
[----:B------:R-:W-:Y:S01]  /*5460*/  UMOV UR11, 0x40000040 ;  /* 0x40000040000b7882 */ /* 0x000fe20000000000 */
[----:B------:R-:W-:-:S06]  /*5470*/  WARPGROUP.ARRIVE ;  /* 0x00000000000079c5 */ /* 0x000fcc0000000000 */
[----:B------:R-:W-:Y:S03]  /*5480*/  HGMMA.64x128x16.F32.BF16 R24, gdesc[UR20], RZ, !UPT, gsb0 ;  /* 0x01e00000141879f0 */ /* 0x000fe6000c0018ff */
[----:B------:R-:W-:Y:S02]  /*5490*/  WARPGROUP.DEPBAR.LE gsb0, 0x0 ;  /* 0x00008000000079c5 */ /* 0x000fe40000010000 */
[----:B------:R-:W-:-:S07]  /*54a0*/  WARPGROUP.ARRIVE ;  /* 0x00000000000079c5 */ /* 0x000fce0000000000 */
        /* <DEDUP_REMOVED lines=8> */
[----:B0-----:R-:W-:Y:S05]  /*5530*/  @P3 BRA `(.L_x_845) ;  /* 0x00000000002c3947 */ /* 0x001fea0003800000 */
[----:B------:R-:W-:Y:S05]  /*5540*/  @!P0 BRA `(.L_x_846) ;  /* 0x0000000000048947 */ /* 0x000fea0003800000 */
[----:B------:R-:W-:Y:S01]  /*5550*/  BPT.TRAP 0x1 ;  /* 0x000000040000795c */ /* 0x000fe20000300000 */
.L_x_846:
[----:B------:R-:W-:Y:S01]  /*5560*/  ULEA UR10, UR6, UR38, 0x3 ;  /* 0x00000026060a7291 */ /* 0x000fe2000f8e183f */
[----:B------:R-:W-:-:S05]  /*5570*/  IMAD.U32 R10, RZ, RZ, UR7 ;  /* 0x00000007ff0a7e24 */ /* 0x000fca000f8e00ff */
[----:B------:R-:W-:-:S04]  /*5580*/  SHF.L.U32 R10, R10, 0x1f, RZ ;  /* 0x0000001f0a0a7819 */ /* 0x000fc800000006ff */
[----:B------:R0:W1:Y:S01]  /*5590*/  SYNCS.PHASECHK.TRANS64.TRYWAIT P2, [UR10+0x16850], R10 ;  /* 0x0168500aff0075a7 */ /* 0x000062000804014a */
[----:B------:R-:W-:Y:S05]  /*55a0*/  @!P0 BRA `(.L_x_847) ;  /* 0x0000000000048947 */ /* 0x000fea0003800000 */
[----:B------:R-:W-:Y:S01]  /*55b0*/  BPT.TRAP 0x1 ;  /* 0x000000040000795c */ /* 0x000fe20000300000 */
.L_x_847:
[----:B-1----:R-:W-:Y:S05]  /*55c0*/  @P2 BRA `(.L_x_845) ;  /* 0x0000000000082947 */ /* 0x002fea0003800000 */
[----:B------:R-:W1:Y:S02]  /*55d0*/  SYNCS.PHASECHK.TRANS64.TRYWAIT P2, [UR10+0x16850], R10 ;  /* 0x0168500aff0075a7 */ /* 0x000e64000804014a */
[----:B-1----:R-:W-:Y:S05]  /*55e0*/  @!P2 BRA `(.L_x_848) ;  /* 0x000000e40010a947 */ /* 0x002fea0003800000 */
.L_x_845:
[----:B------:R-:W-:Y:S01]  /*55f0*/  UIADD3 UR7, UR38, 0x400, URZ ;  /* 0x0000040026077890 */ /* 0x000fe2000fffe03f */
[----:B------:R-:W-:Y:S01]  /*5600*/  WARPGROUP.ARRIVE ;  /* 0x00000000000079c5 */ /* 0x000fe20000000000 */
[----:B------:R-:W-:Y:S01]  /*5610*/  UMOV UR11, 0x40000040 ;  /* 0x40000040000b7882 */ /* 0x000fe20000000000 */
[----:B------:R-:W-:Y:S01]  /*5620*/  PLOP3.LUT P2, PT, PT, PT, UP0, 0x80, 0x0 ;  /* 0x000000000000781c */ /* 0x000fe20003f4f008 */
[----:B------:R-:W-:Y:S01]  /*5630*/  USHF.R.U32.HI UR7, URZ, 0x4, UR7 ;  /* 0x000000043f077899 */ /* 0x000fe20008011607 */
[----:B------:R-:W-:Y:S01]  /*5640*/  PLOP3.LUT P3, PT, PT, PT, UP0, 0x80, 0x0 ;  /* 0x000000000000781c */ /* 0x000fe20003f6f008 */
[----:B------:R-:W-:Y:S01]  /*5650*/  FMUL.FTZ R44, R44, UR30 ;  /* 0x0000001e2c2c7c20 */ /* 0x000fe20008410000 */
[----:B------:R-:W-:Y:S01]  /*5660*/  FMUL.FTZ R21, R34, UR30 ;  /* 0x0000001e22157c20 */ /* 0x000fe20008410000 */
[----:B------:R-:W-:Y:S01]  /*5670*/  ULOP3.LUT UR7, UR7, 0x3fff, URZ, 0xc0, !UPT ;  /* 0x00003fff07077892 */ /* 0x000fe2000f8ec03f */
[----:B01----:R-:W-:Y:S01]  /*5680*/  FMUL.FTZ R10, R24, UR30 ;  /* 0x0000001e180a7c20 */ /* 0x003fe20008410000 */
[----:B------:R-:W-:Y:S01]  /*5690*/  FMUL.FTZ R24, R38, UR30 ;  /* 0x0000001e26187c20 */ /* 0x000fe20008410000 */
[----:B------:R-:W-:Y:S01]  /*56a0*/  FMUL.FTZ R38, R51, UR30 ;  /* 0x0000001e33267c20 */ /* 0x000fe20008410000 */
[----:B------:R-:W-:Y:S01]  /*56b0*/  ULEA UR7, UR6, UR7, 0xa ;  /* 0x0000000706077291 */ /* 0x000fe2000f8e503f */
[----:B------:R-:W-:Y:S01]  /*56c0*/  FMUL.FTZ R51, R74, UR30 ;  /* 0x0000001e4a337c20 */ /* 0x000fe20008410000 */
[----:B------:R-:W-:-:S02]  /*56d0*/  IMAD.MOV.U32 R74, RZ, RZ, R0 ;  /* 0x000000ffff4a7224 */ /* 0x000fc400078e0000 */
[----:B------:R-:W-:Y:S01]  /*56e0*/  FMUL.FTZ R12, R26, UR30 ;  /* 0x0000001e1a0c7c20 */ /* 0x000fe20008410000 */
[----:B------:R-:W-:Y:S01]  /*56f0*/  FMUL.FTZ R23, R32, UR30 ;  /* 0x0000001e20177c20 */ /* 0x000fe20008410000 */
[----:B------:R-:W-:Y:S01]  /*5700*/  FMUL.FTZ R26, R39, UR30 ;  /* 0x0000001e271a7c20 */ /* 0x000fe20008410000 */
[----:B------:R-:W-:Y:S01]  /*5710*/  FMUL.FTZ R32, R41, UR30 ;  /* 0x0000001e29207c20 */ /* 0x000fe20008410000 */
[----:B------:R-:W-:Y:S01]  /*5720*/  UMOV UR10, UR7 ;  /* 0x00000007000a7c82 */ /* 0x000fe20008000000 */
[----:B------:R-:W-:Y:S01]  /*5730*/  FMUL.FTZ R39, R54, UR30 ;  /* 0x0000001e36277c20 */ /* 0x000fe20008410000 */
[----:B------:R-:W-:Y:S01]  /*5740*/  HGMMA.64x64x16.F32.BF16 R88, R148, gdesc[UR8].tnspB, R88, gsb0 ;  /* 0x40e0000894587df0 */ /* 0x000fe20008001858 */
[----:B------:R-:W-:Y:S01]  /*5750*/  UIADD3 UR10, UR7, 0x80, URZ ;  /* 0x00000080070a7890 */ /* 0x000fe2000fffe03f */
[----:B------:R-:W-:Y:S01]  /*5760*/  FMUL.FTZ R41, R58, UR30 ;  /* 0x0000001e3a297c20 */ /* 0x000fe20008410000 */
[----:B------:R-:W-:Y:S01]  /*5770*/  UMOV UR11, 0x40000040 ;  /* 0x40000040000b7882 */ /* 0x000fe20000000000 */
        /* <DEDUP_REMOVED lines=11> */
[----:B------:R-:W-:-:S02]  /*5830*/  IMAD.U32 R35, RZ, RZ, UR4 ;  /* 0x00000004ff237e24 */ /* 0x000fc4000f8e00ff */
        /* <DEDUP_REMOVED lines=27> */
[----:B------:R-:W-:Y:S01]  /*59f0*/  @!P1 LEA R35, R35, UR38, 0x3 ;  /* 0x0000002623239c11 */ /* 0x000fe2000f8e18ff */
[----:B------:R-:W0:Y:S04]  /*5a00*/  MUFU.TANH R10, R10 ;  /* 0x0000000a000a7308 */ /* 0x000e280000002400 */
[----:B------:R-:W-:-:S04]  /*5a10*/  @!P1 VIADD R35, R35, 0x16840 ;  /* 0x0001684023239836 */ /* 0x000fc80000000000 */
[----:B------:R-:W1:Y:S01]  /*5a20*/  MUFU.TANH R13, R13 ;  /* 0x0000000d000d7308 */ /* 0x000e620000002400 */
[----:B------:R-:W-:-:S07]  /*5a30*/  @!P1 PRMT R35, RZ, 0x654, R35 ;  /* 0x00000654ff239816 */ /* 0x000fce0000000023 */
[----:B------:R-:W2:Y:S08]  /*5a40*/  MUFU.TANH R12, R12 ;  /* 0x0000000c000c7308 */ /* 0x000eb00000002400 */
[----:B------:R-:W3:Y:S08]  /*5a50*/  MUFU.TANH R14, R14 ;  /* 0x0000000e000e7308 */ /* 0x000ef00000002400 */
[----:B------:R-:W4:Y:S01]  /*5a60*/  MUFU.TANH R19, R19 ;  /* 0x0000001300137308 */ /* 0x000f220000002400 */
[----:B------:R-:W-:-:S02]  /*5a70*/  WARPGROUP.DEPBAR.LE gsb0, 0x0 ;  /* 0x00008000000079c5 */ /* 0x000fc40000010000 */
[----:B------:R-:W-:-:S05]  /*5a80*/  WARPGROUP.ARRIVE ;  /* 0x00000000000079c5 */ /* 0x000fca0000000000 */
[----:B------:R-:W0:Y:S01]  /*5a90*/  MUFU.TANH R20, R20 ;  /* 0x0000001400147308 */ /* 0x000e220000002400 */
[----:B------:R-:W-:Y:S01]  /*5aa0*/  HGMMA.64x64x16.F32.BF16 R88, R144, gdesc[UR8].tnspB, R88, gsb0 ;  /* 0x40e0000890587df0 */ /* 0x000fe20008001858 */
[----:B------:R-:W-:Y:S01]  /*5ab0*/  UIADD3 UR10, UR7, 0x100, URZ ;  /* 0x00000100070a7890 */ /* 0x000fe2000fffe03f */
[----:B------:R-:W-:-:S05]  /*5ac0*/  UMOV UR11, 0x40000040 ;  /* 0x40000040000b7882 */ /* 0x000fca0000000000 */
        /* <DEDUP_REMOVED lines=41> */
[----:B------:R-:W-:Y:S01]  /*5d60*/  WARPGROUP.ARRIVE ;  /* 0x00000000000079c5 */ /* 0x000fe20000000000 */
[----:B------:R-:W-:Y:S01]  /*5d70*/  FMUL.FTZ R136, R52, UR30 ;  /* 0x0000001e34887c20 */ /* 0x000fe20008410000 */
[----:B------:R-:W-:Y:S01]  /*5d80*/  FMUL.FTZ R52, R75, UR30 ;  /* 0x0000001e4b347c20 */ /* 0x000fe20008410000 */
[----:B------:R-:W-:Y:S01]  /*5d90*/  FMUL.FTZ R137, R56, UR30 ;  /* 0x0000001e38897c20 */ /* 0x000fe20008410000 */
[----:B------:R-:W-:Y:S01]  /*5da0*/  FMUL.FTZ R56, R83, UR30 ;  /* 0x0000001e53387c20 */ /* 0x000fe20008410000 */
        /* <DEDUP_REMOVED lines=15> */
[----:B------:R5:W0:Y:S01]  /*5ea0*/  MUFU.TANH R132, R44 ;  /* 0x0000002c00847308 */ /* 0x000a220000002400 */
[----:B------:R-:W-:Y:S01]  /*5eb0*/  FMUL.FTZ R134, R48, UR30 ;  /* 0x0000001e30867c20 */ /* 0x000fe20008410000 */
[----:B------:R-:W-:Y:S01]  /*5ec0*/  FMUL.FTZ R48, R67, UR30 ;  /* 0x0000001e43307c20 */ /* 0x000fe20008410000 */
[----:B------:R-:W-:Y:S01]  /*5ed0*/  FMUL.FTZ R67, R68, UR30 ;  /* 0x0000001e44437c20 */ /* 0x000fe20008410000 */
[----:B------:R-:W-:Y:S01]  /*5ee0*/  IMAD.SHL.U32 R68, R6, 0x80, RZ ;  /* 0x0000008006447824 */ /* 0x000fe200078e00ff */
[----:B------:R-:W-:Y:S01]  /*5ef0*/  HGMMA.64x64x16.F32.BF16 R88, R128, gdesc[UR8].tnspB, R88, gsb0 ;  /* 0x40e0000880587df0 */ /* 0x000fe20008001858 */
[----:B------:R-:W-:Y:S01]  /*5f00*/  UIADD3 UR10, UR7, 0x300, URZ ;  /* 0x00000300070a7890 */ /* 0x000fe2000fffe03f */
[----:B------:R-:W-:Y:S01]  /*5f10*/  FMUL.FTZ R133, R49, UR30 ;  /* 0x0000001e31857c20 */ /* 0x000fe20008410000 */
[----:B------:R-:W-:Y:S01]  /*5f20*/  UMOV UR11, 0x40000040 ;  /* 0x40000040000b7882 */ /* 0x000fe20000000000 */
[----:B-----5:R-:W5:Y:S01]  /*5f30*/  LDC R44, c[0x0][0x288] ;  /* 0x0000a200ff2c7b82 */ /* 0x020f620000000800 */
[----:B------:R-:W-:Y:S01]  /*5f40*/  IADD3 R58, -R68, 0x1, RZ ;  /* 0x00000001443a7810 */ /* 0x000fe20007ffe1ff */
[----:B------:R-:W-:Y:S01]  /*5f50*/  FMUL.FTZ R135, R53, UR30 ;  /* 0x0000001e35877c20 */ /* 0x000fe20008410000 */
[----:B------:R-:W-:Y:S01]  /*5f60*/  FMUL.FTZ R49, R70, UR30 ;  /* 0x0000001e46317c20 */ /* 0x000fe20008410000 */
[----:B------:R-:W-:Y:S01]  /*5f70*/  FMUL.FTZ R53, R78, UR30 ;  /* 0x0000001e4e357c20 */ /* 0x000fe20008410000 */
[----:B------:R-:W0:Y:S01]  /*5f80*/  MUFU.TANH R134, R134 ;  /* 0x0000008600867308 */ /* 0x000e220000002400 */
[----:B------:R-:W-:-:S02]  /*5f90*/  IMAD R75, R3, -0x2, R58 ;  /* 0xfffffffe034b7824 */ /* 0x000fc400078e023a */
[----:B------:R-:W-:Y:S02]  /*5fa0*/  FMUL.FTZ R58, R87, UR30 ;  /* 0x0000001e573a7c20 */ /* 0x000fe40008410000 */
[----:B------:R-:W-:-:S03]  /*5fb0*/  IMAD R75, R16, UR27, R75 ;  /* 0x0000001b104b7c24 */ /* 0x000fc6000f8e024b */
[----:B------:R-:W0:Y:S08]  /*5fc0*/  MUFU.TANH R133, R133 ;  /* 0x0000008500857308 */ /* 0x000e300000002400 */
[----:B------:R-:W0:Y:S01]  /*5fd0*/  MUFU.TANH R135, R135 ;  /* 0x0000008700877308 */ /* 0x000e220000002400 */
[----:B-----5:R-:W-:-:S04]  /*5fe0*/  IMAD.IADD R75, R75, 0x1, -R44 ;  /* 0x000000014b4b7824 */ /* 0x020fc800078e0a2c */
[----:B------:R-:W-:-:S03]  /*5ff0*/  VIADD R72, R75, UR28 ;  /* 0x0000001c4b487c36 */ /* 0x000fc60008000000 */
[----:B------:R-:W0:Y:S01]  /*6000*/  MUFU.TANH R48, R48 ;  /* 0x0000003000307308 */ /* 0x000e220000002400 */
[----:B------:R-:W-:-:S07]  /*6010*/  VIADD R70, R75, UR25 ;  /* 0x000000194b467c36 */ /* 0x000fce0008000000 */
        /* <DEDUP_REMOVED lines=8> */
[----:B------:R-:W-:-:S03]  /*60a0*/  FMUL.FTZ R57, R86, UR30 ;  /* 0x0000001e56397c20 */ /* 0x000fc60008410000 */
[----:B------:R-:W0:Y:S01]  /*60b0*/  MUFU.TANH R81, R81 ;  /* 0x0000005100517308 */ /* 0x000e220000002400 */
[----:B------:R-:W-:Y:S01]  /*60c0*/  HGMMA.64x64x16.F32.BF16 R88, R124, gdesc[UR8].tnspB, R88, gsb0 ;  /* 0x40e000087c587df0 */ /* 0x000fe20008001858 */
[----:B------:R-:W-:Y:S01]  /*60d0*/  UIADD3 UR10, UR7, 0x380, URZ ;  /* 0x00000380070a7890 */ /* 0x000fe2000fffe03f */
[----:B------:R-:W-:Y:S02]  /*60e0*/  UMOV UR11, 0x40000040 ;  /* 0x40000040000b7882 */ /* 0x000fe40000000000 */
[----:B------:R-:W-:-:S03]  /*60f0*/  @UP0 ULDC UR7, c[0x0][0x44c] ;  /* 0x0001130000070ab9 */ /* 0x000fc60000000800 */
[----:B------:R-:W0:Y:S01]  /*6100*/  MUFU.TANH R128, R128 ;  /* 0x0000008000807308 */ /* 0x000e220000002400 */
[----:B------:R-:W-:Y:S01]  /*6110*/  @P2 IMAD.HI.U32 R34, R0, UR7, RZ ;  /* 0x0000000700222c27 */ /* 0x000fe2000f8e00ff */
[----:B------:R-:W-:Y:S01]  /*6120*/  @UP0 ULDC UR7, c[0x0][0x450] ;  /* 0x0001140000070ab9 */ /* 0x000fe20000000800 */
[----:B------:R-:W-:-:S03]  /*6130*/  ISETP.GE.U32.AND P2, PT, R2, 0x180, PT ;  /* 0x000001800200780c */ /* 0x000fc60003f46070 */
[----:B------:R-:W-:Y:S01]  /*6140*/  @P3 SHF.R.U32.HI R74, RZ, UR7, R34 ;  /* 0x00000007ff4a3c19 */ /* 0x000fe20008011622 */
[----:B------:R-:W-:Y:S01]  /*6150*/  VIADD R34, R17, 0x9 ;  /* 0x0000000911227836 */ /* 0x000fe20000000000 */
[----:B------:R-:W0:Y:S03]  /*6160*/  MUFU.TANH R55, R55 ;  /* 0x0000003700377308 */ /* 0x000e260000002400 */
[----:B------:R-:W5:Y:S01]  /*6170*/  SHFL.IDX PT, R79, R74, RZ, 0x1c1f ;  /* 0x001c1fff4a4f7589 */ /* 0x000f6200000e0000 */
[----:B------:R-:W-:Y:S02]  /*6180*/  SEL R34, R34, 0x9, !P2 ;  /* 0x0000000922227807 */ /* 0x000fe40005000000 */
[----:B------:R-:W-:Y:S02]  /*6190*/  PLOP3.LUT P2, PT, PT, PT, UP1, 0x40, 0x0 ;  /* 0x000000000000781c */ /* 0x000fe40003f4e818 */
[----:B------:R-:W0:Y:S08]  /*61a0*/  MUFU.TANH R56, R56 ;  /* 0x0000003800387308 */ /* 0x000e300000002400 */
[----:B------:R-:W0:Y:S08]  /*61b0*/  MUFU.TANH R77, R77 ;  /* 0x0000004d004d7308 */ /* 0x000e300000002400 */
[----:B------:R-:W0:Y:S01]  /*61c0*/  MUFU.TANH R69, R69 ;  /* 0x0000004500457308 */ /* 0x000e220000002400 */
[----:B-----5:R-:W-:-:S02]  /*61d0*/  IMAD.IADD R76, R72, 0x1, R79 ;  /* 0x00000001484c7824 */ /* 0x020fc400078e024f */
[----:B------:R-:W-:-:S05]  /*61e0*/  IMAD.IADD R78, R70, 0x1, R79 ;  /* 0x00000001464e7824 */ /* 0x000fca00078e024f */
[----:B------:R-:W0:Y:S08]  /*61f0*/  MUFU.TANH R57, R57 ;  /* 0x0000003900397308 */ /* 0x000e300000002400 */
[----:B------:R-:W0:Y:S01]  /*6200*/  MUFU.TANH R58, R58 ;  /* 0x0000003a003a7308 */ /* 0x000e220000002400 */
[----:B------:R-:W-:Y:S02]  /*6210*/  WARPGROUP.DEPBAR.LE gsb0, 0x0 ;  /* 0x00008000000079c5 */ /* 0x000fe40000010000 */
[----:B------:R-:W-:-:S06]  /*6220*/  WARPGROUP.ARRIVE ;  /* 0x00000000000079c5 */ /* 0x000fcc0000000000 */
[----:B------:R-:W-:Y:S03]  /*6230*/  HGMMA.64x64x16.F32.BF16 R88, R120, gdesc[UR8].tnspB, R88, gsb0 ;  /* 0x40e0000878587df0 */ /* 0x000fe60008001858 */
[----:B------:R-:W-:Y:S02]  /*6240*/  WARPGROUP.DEPBAR.LE gsb0, 0x0 ;  /* 0x00008000000079c5 */ /* 0x000fe40000010000 */
[----:B------:R0:W-:Y:S06]  /*6250*/  BAR.ARV R34, 0x100 ;  /* 0x000400220000751d */ /* 0x0001ec0000002000 */
[----:B------:R0:W-:Y:S01]  /*6260*/  @!P1 SYNCS.ARRIVE.TRANS64.RED.A1T0 RZ, [R35+URZ], RZ ;  /* 0x000000ff23ff99a7 */ /* 0x0001e2000810043f */
[----:B-1234-:R-:W-:Y:S05]  /*6270*/  @P2 BRA `(.L_x_849) ;  /* 0x00000000005c2947 */ /* 0x01efea0003800000 */
[----:B0-----:R-:W-:Y:S01]  /*6280*/  IMAD R35, R16, UR27, R79 ;  /* 0x0000001b10237c24 */ /* 0x001fe2000f8e024f */
[----:B------:R-:W-:Y:S03]  /*6290*/  BSSY B0, `(.L_x_850) ;  /* 0x0000011000007945 */ /* 0x000fe60003800000 */
[----:B------:R-:W-:-:S05]  /*62a0*/  IMAD.IADD R75, R35, 0x1, -R44 ;  /* 0x00000001234b7824 */ /* 0x000fca00078e0a2c */
[----:B------:R-:W-:-:S13]  /*62b0*/  ISETP.GT.AND P2, PT, R75, -0x1, PT ;  /* 0xffffffff4b00780c */ /* 0x000fda0003f44270 */
[----:B------:R-:W-:Y:S05]  /*62c0*/  @P2 BRA `(.L_x_851) ;  /* 0x0000000000202947 */ /* 0x000fea0003800000 */
[----:B------:R-:W-:Y:S01]  /*62d0*/  IMAD.U32 R79, RZ, RZ, UR29 ;  /* 0x0000001dff4f7e24 */ /* 0x000fe2000f8e00ff */
[----:B------:R-:W-:-:S04]  /*62e0*/  LOP3.LUT R75, RZ, R75, RZ, 0x33, !PT ;  /* 0x0000004bff4b7212 */ /* 0x000fc800078e33ff */
[----:B------:R-:W-:-:S13]  /*62f0*/  ISETP.NE.AND P2, PT, R79, 0x1, PT ;  /* 0x000000014f00780c */ /* 0x000fda0003f45270 */
[----:B------:R-:W0:Y:S02]  /*6300*/  @P2 LDC.64 R34, c[0x0][0x9e8] ;  /* 0x00027a00ff222b82 */ /* 0x000e240000000a00 */
[----:B0-----:R-:W-:-:S05]  /*6310*/  @P2 IMAD.HI.U32 R34, R75, R34, RZ ;  /* 0x000000224b222227 */ /* 0x001fca00078e00ff */
[----:B------:R-:W-:-:S04]  /*6320*/  @P2 SHF.R.U32.HI R75, RZ, R35, R34 ;  /* 0x00000023ff4b2219 */ /* 0x000fc80000011622 */
[----:B------:R-:W-:Y:S01]  /*6330*/  LOP3.LUT R75, RZ, R75, RZ, 0x33, !PT ;  /* 0x0000004bff4b7212 */ /* 0x000fe200078e33ff */
[----:B------:R-:W-:Y:S06]  /*6340*/  BRA `(.L_x_852) ;  /* 0x0000000000147947 */ /* 0x000fec0003800000 */
.L_x_851:
[----:B------:R-:W-:-:S05]  /*6350*/  IMAD.U32 R79, RZ, RZ, UR29 ;  /* 0x0000001dff4f7e24 */ /* 0x000fca000f8e00ff */
[----:B------:R-:W-:-:S13]  /*6360*/  ISETP.NE.AND P2, PT, R79, 0x1, PT ;  /* 0x000000014f00780c */ /* 0x000fda0003f45270 */
[----:B------:R-:W0:Y:S02]  /*6370*/  @P2 LDC.64 R34, c[0x0][0x9e8] ;  /* 0x00027a00ff222b82 */ /* 0x000e240000000a00 */
[----:B0-----:R-:W-:-:S05]  /*6380*/  @P2 IMAD.HI.U32 R34, R75, R34, RZ ;  /* 0x000000224b222227 */ /* 0x001fca00078e00ff */
[----:B------:R-:W-:-:S07]  /*6390*/  @P2 SHF.R.U32.HI R75, RZ, R35, R34 ;  /* 0x00000023ff4b2219 */ /* 0x000fce0000011622 */
.L_x_852:
[----:B------:R-:W-:Y:S05]  /*63a0*/  BSYNC B0 ;  /* 0x0000000000007941 */ /* 0x000fea0003800000 */
.L_x_850:
[----:B------:R-:W-:-:S04]  /*63b0*/  IMAD R34, R75, R79, -R68 ;  /* 0x0000004f4b227224 */ /* 0x000fc800078e0a44 */
[----:B------:R-:W-:-:S05]  /*63c0*/  IMAD R35, R3, -0x2, R34 ;  /* 0xfffffffe03237824 */ /* 0x000fca00078e0222 */
[----:B------:R-:W-:Y:S02]  /*63d0*/  VIADDMNMX R76, R35, R79, R76, PT ;  /* 0x0000004f234c7246 */ /* 0x000fe4000380014c */
[----:B------:R-:W-:-:S07]  /*63e0*/  VIMNMX R78, R78, R35, !PT ;  /* 0x000000234e4e7248 */ /* 0x000fce0007fe0100 */
.L_x_849:
[----:B------:R-:W-:Y:S01]  /*63f0*/  ISETP.GT.AND P2, PT, R6, -0x1, PT ;  /* 0xffffffff0600780c */ /* 0x000fe20003f44270 */
[----:B------:R-:W1:Y:S03]  /*6400*/  SHFL.IDX PT, R87, R74, 0x1, 0x1c1f ;  /* 0x003c1f004a577f89 */ /* 0x000e6600000e0000 */
[C---:B------:R-:W-:Y:S02]  /*6410*/  ISETP.GT.AND P5, PT, R78.reuse, RZ, P2 ;  /* 0x000000ff4e00720c */ /* 0x040fe400017a4270 */
[----:B------:R-:W-:Y:S02]  /*6420*/  ISETP.GT.AND P4, PT, R78, 0x1, P2 ;  /* 0x000000014e00780c */ /* 0x000fe40001784270 */
[----:B------:R-:W-:Y:S02]  /*6430*/  ISETP.LT.OR P5, PT, R76, 0x1, P5 ;  /* 0x000000014c00780c */ /* 0x000fe40002fa1670 */
[----:B------:R-:W-:-:S02]  /*6440*/  ISETP.GT.AND P6, PT, R78, 0x8, P2 ;  /* 0x000000084e00780c */ /* 0x000fc400017c4270 */
[----:B0-----:R-:W-:Y:S02]  /*6450*/  FSEL R121, R10, -INF , !P5 ;  /* 0xff8000000a797808 */ /* 0x001fe40006800000 */
[C---:B------:R-:W-:Y:S02]  /*6460*/  ISETP.GT.AND P5, PT, R78.reuse, 0x10, P2 ;  /* 0x000000104e00780c */ /* 0x040fe400017a4270 */
[----:B------:R-:W-:Y:S02]  /*6470*/  ISETP.GT.AND P3, PT, R78, 0x9, P2 ;  /* 0x000000094e00780c */ /* 0x000fe40001764270 */
[C---:B------:R-:W-:Y:S02]  /*6480*/  ISETP.LT.OR P5, PT, R76.reuse, 0x11, P5 ;  /* 0x000000114c00780c */ /* 0x040fe40002fa1670 */
[----:B------:R-:W-:Y:S02]  /*6490*/  ISETP.LT.OR P4, PT, R76, 0x2, P4 ;  /* 0x000000024c00780c */ /* 0x000fe40002781670 */
[----:B------:R-:W-:-:S02]  /*64a0*/  FSEL R141, R23, -INF , !P5 ;  /* 0xff800000178d7808 */ /* 0x000fc40006800000 */
[----:B------:R-:W-:Y:S01]  /*64b0*/  ISETP.GT.AND P5, PT, R78, 0x20, P2 ;  /* 0x000000204e00780c */ /* 0x000fe200017a4270 */
[----:B-1----:R-:W-:Y:S01]  /*64c0*/  IMAD.IADD R10, R72, 0x1, R87 ;  /* 0x00000001480a7824 */ /* 0x002fe200078e0257 */
[C---:B------:R-:W-:Y:S02]  /*64d0*/  ISETP.LT.OR P6, PT, R76.reuse, 0x9, P6 ;  /* 0x000000094c00780c */ /* 0x040fe400037c1670 */
[C---:B------:R-:W-:Y:S02]  /*64e0*/  ISETP.LT.OR P3, PT, R76.reuse, 0xa, P3 ;  /* 0x0000000a4c00780c */ /* 0x040fe40001f61670 */
[----:B------:R-:W-:Y:S02]  /*64f0*/  ISETP.LT.OR P5, PT, R76, 0x21, P5 ;  /* 0x000000214c00780c */ /* 0x000fe40002fa1670 */
[----:B------:R-:W-:Y:S02]  /*6500*/  FSEL R125, R13, -INF , !P4 ;  /* 0xff8000000d7d7808 */ /* 0x000fe40006000000 */
[----:B------:R-:W-:-:S02]  /*6510*/  FSEL R139, R19, -INF , !P6 ;  /* 0xff800000138b7808 */ /* 0x000fc40007000000 */
[----:B------:R-:W-:Y:S01]  /*6520*/  FSEL R131, R20, -INF , !P3 ;  /* 0xff80000014837808 */ /* 0x000fe20005800000 */
[----:B------:R-:W-:Y:S01]  /*6530*/  IMAD.IADD R20, R70, 0x1, R87 ;  /* 0x0000000146147824 */ /* 0x000fe200078e0257 */
[C---:B------:R-:W-:Y:S02]  /*6540*/  ISETP.GT.AND P4, PT, R78.reuse, 0x11, P2 ;  /* 0x000000114e00780c */ /* 0x040fe40001784270 */
[C---:B------:R-:W-:Y:S02]  /*6550*/  ISETP.GT.AND P6, PT, R78.reuse, 0x18, P2 ;  /* 0x000000184e00780c */ /* 0x040fe400017c4270 */
[C---:B------:R-:W-:Y:S02]  /*6560*/  ISETP.GT.AND P3, PT, R78.reuse, 0x19, P2 ;  /* 0x000000194e00780c */ /* 0x040fe40001764270 */
[----:B------:R-:W-:Y:S02]  /*6570*/  FSEL R145, R31, -INF , !P5 ;  /* 0xff8000001f917808 */ /* 0x000fe40006800000 */
[----:B------:R-:W-:-:S02]  /*6580*/  ISETP.GT.AND P5, PT, R78, 0x30, P2 ;  /* 0x000000304e00780c */ /* 0x000fc400017a4270 */
[C---:B------:R-:W-:Y:S02]  /*6590*/  ISETP.LT.OR P4, PT, R76.reuse, 0x12, P4 ;  /* 0x000000124c00780c */ /* 0x040fe40002781670 */
[C---:B------:R-:W-:Y:S02]  /*65a0*/  ISETP.LT.OR P6, PT, R76.reuse, 0x19, P6 ;  /* 0x000000194c00780c */ /* 0x040fe400037c1670 */
[C---:B------:R-:W-:Y:S02]  /*65b0*/  ISETP.LT.OR P3, PT, R76.reuse, 0x1a, P3 ;  /* 0x0000001a4c00780c */ /* 0x040fe40001f61670 */
[----:B------:R-:W-:Y:S02]  /*65c0*/  ISETP.LT.OR P5, PT, R76, 0x31, P5 ;  /* 0x000000314c00780c */ /* 0x000fe40002fa1670 */
[----:B------:R-:W-:Y:S02]  /*65d0*/  FSEL R149, R25, -INF , !P4 ;  /* 0xff80000019957808 */ /* 0x000fe40006000000 */
[----:B------:R-:W-:-:S02]  /*65e0*/  FSEL R151, R27, -INF , !P6 ;  /* 0xff8000001b977808 */ /* 0x000fc40007000000 */
[----:B------:R-:W-:Y:S02]  /*65f0*/  FSEL R147, R30, -INF , !P3 ;  /* 0xff8000001e937808 */ /* 0x000fe40005800000 */
[C---:B------:R-:W-:Y:S02]  /*6600*/  ISETP.GT.AND P4, PT, R78.reuse, 0x21, P2 ;  /* 0x000000214e00780c */ /* 0x040fe40001784270 */
[C---:B------:R-:W-:Y:S02]  /*6610*/  ISETP.GT.AND P6, PT, R78.reuse, 0x28, P2 ;  /* 0x000000284e00780c */ /* 0x040fe400017c4270 */
[----:B------:R-:W-:Y:S02]  /*6620*/  ISETP.GT.AND P3, PT, R78, 0x29, P2 ;  /* 0x000000294e00780c */ /* 0x000fe40001764270 */
        /* <DEDUP_REMOVED lines=49> */
[----:B------:R-:W-:-:S02]  /*6940*/  PLOP3.LUT P5, PT, PT, PT, UP1, 0x40, 0x0 ;  /* 0x000000000000781c */ /* 0x000fc40003fae818 */
[C---:B------:R-:W-:Y:S02]  /*6950*/  ISETP.LT.OR P4, PT, R76.reuse, 0x62, P4 ;  /* 0x000000624c00780c */ /* 0x040fe40002781670 */
[C---:B------:R-:W-:Y:S02]  /*6960*/  ISETP.LT.OR P6, PT, R76.reuse, 0x69, P6 ;  /* 0x000000694c00780c */ /* 0x040fe400037c1670 */
[----:B------:R-:W-:Y:S02]  /*6970*/  ISETP.LT.OR P3, PT, R76, 0x6a, P3 ;  /* 0x0000006a4c00780c */ /* 0x000fe40001f61670 */
[----:B------:R-:W-:Y:S02]  /*6980*/  FSEL R79, R62, -INF , !P4 ;  /* 0xff8000003e4f7808 */ /* 0x000fe40006000000 */
[----:B------:R-:W-:Y:S02]  /*6990*/  FSEL R71, R71, -INF , !P6 ;  /* 0xff80000047477808 */ /* 0x000fe40007000000 */
[----:B------:R-:W-:-:S02]  /*69a0*/  FSEL R83, R66, -INF , !P3 ;  /* 0xff80000042537808 */ /* 0x000fc40005800000 */
[C---:B------:R-:W-:Y:S02]  /*69b0*/  ISETP.GT.AND P4, PT, R78.reuse, 0x71, P2 ;  /* 0x000000714e00780c */ /* 0x040fe40001784270 */
[C---:B------:R-:W-:Y:S02]  /*69c0*/  ISETP.GT.AND P6, PT, R78.reuse, 0x78, P2 ;  /* 0x000000784e00780c */ /* 0x040fe400017c4270 */
[----:B------:R-:W-:Y:S02]  /*69d0*/  ISETP.GT.AND P3, PT, R78, 0x79, P2 ;  /* 0x000000794e00780c */ /* 0x000fe40001764270 */
[C---:B------:R-:W-:Y:S02]  /*69e0*/  ISETP.LT.OR P4, PT, R76.reuse, 0x72, P4 ;  /* 0x000000724c00780c */ /* 0x040fe40002781670 */
[C---:B------:R-:W-:Y:S02]  /*69f0*/  ISETP.LT.OR P6, PT, R76.reuse, 0x79, P6 ;  /* 0x000000794c00780c */ /* 0x040fe400037c1670 */
[----:B------:R-:W-:-:S02]  /*6a00*/  ISETP.LT.OR P3, PT, R76, 0x7a, P3 ;  /* 0x0000007a4c00780c */ /* 0x000fc40001f61670 */
[----:B------:R-:W-:Y:S02]  /*6a10*/  FSEL R81, R81, -INF , !P4 ;  /* 0xff80000051517808 */ /* 0x000fe40006000000 */
[----:B------:R-:W-:Y:S02]  /*6a20*/  FSEL R77, R77, -INF , !P6 ;  /* 0xff8000004d4d7808 */ /* 0x000fe40007000000 */
[----:B------:R-:W-:Y:S01]  /*6a30*/  FSEL R69, R69, -INF , !P3 ;  /* 0xff80000045457808 */ /* 0x000fe20005800000 */
[----:B------:R-:W-:Y:S06]  /*6a40*/  @P5 BRA `(.L_x_853) ;  /* 0x00000000005c5947 */ /* 0x000fec0003800000 */
[----:B------:R-:W-:Y:S01]  /*6a50*/  IMAD R13, R16, UR27, R87 ;  /* 0x0000001b100d7c24 */ /* 0x000fe2000f8e0257 */
        /* <DEDUP_REMOVED lines=12> */
.L_x_855:
[----:B------:R-:W-:-:S05]  /*6b20*/  IMAD.U32 R32, RZ, RZ, UR29 ;  /* 0x0000001dff207e24 */ /* 0x000fca000f8e00ff */
[----:B------:R-:W-:-:S13]  /*6b30*/  ISETP.NE.AND P3, PT, R32, 0x1, PT ;  /* 0x000000012000780c */ /* 0x000fda0003f65270 */
[----:B------:R-:W0:Y:S02]  /*6b40*/  @P3 LDC.64 R30, c[0x0][0x9e8] ;  /* 0x00027a00ff1e3b82 */ /* 0x000e240000000a00 */
[----:B0-----:R-:W-:-:S05]  /*6b50*/  @P3 IMAD.HI.U32 R30, R13, R30, RZ ;  /* 0x0000001e0d1e3227 */ /* 0x001fca00078e00ff */
[----:B------:R-:W-:-:S07]  /*6b60*/  @P3 SHF.R.U32.HI R13, RZ, R31, R30 ;  /* 0x0000001fff0d3219 */ /* 0x000fce000001161e */
.L_x_856:
[----:B------:R-:W-:Y:S05]  /*6b70*/  BSYNC B0 ;  /* 0x0000000000007941 */ /* 0x000fea0003800000 */
.L_x_854:
[----:B------:R-:W-:-:S04]  /*6b80*/  IMAD R68, R13, R32, -R68 ;  /* 0x000000200d447224 */ /* 0x000fc800078e0a44 */
[----:B------:R-:W-:-:S05]  /*6b90*/  IMAD R13, R3, -0x2, R68 ;  /* 0xfffffffe030d7824 */ /* 0x000fca00078e0244 */
[----:B------:R-:W-:Y:S02]  /*6ba0*/  VIADDMNMX R10, R13, R32, R10, PT ;  /* 0x000000200d0a7246 */ /* 0x000fe4000380010a */
[----:B------:R-:W-:-:S07]  /*6bb0*/  VIMNMX R20, R20, R13, !PT ;  /* 0x0000000d14147248 */ /* 0x000fce0007fe0100 */
.L_x_853:
[----:B------:R-:W-:Y:S01]  /*6bc0*/  FMNMX.FTZ R30, R121, R7, !PT ;  /* 0x00000007791e7209 */ /* 0x000fe20007810000 */
[----:B------:R-:W0:Y:S01]  /*6bd0*/  LDC R42, c[0x0][0x988] ;  /* 0x00026200ff2a7b82 */ /* 0x000e220000000800 */
[C---:B------:R-:W-:Y:S01]  /*6be0*/  ISETP.GT.AND P4, PT, R20.reuse, 0x1, P2 ;  /* 0x000000011400780c */ /* 0x040fe20001784270 */
[----:B------:R-:W-:Y:S01]  /*6bf0*/  UMOV UR7, UR5 ;  /* 0x0000000500077c82 */ /* 0x000fe20008000000 */
[----:B------:R-:W-:Y:S02]  /*6c00*/  FMNMX.FTZ R30, R125, R30, !PT ;  /* 0x0000001e7d1e7209 */ /* 0x000fe40007810000 */
[----:B------:R-:W-:Y:S02]  /*6c10*/  ISETP.GT.AND P6, PT, R20, 0x8, P2 ;  /* 0x000000081400780c */ /* 0x000fe400017c4270 */
[----:B------:R-:W-:Y:S02]  /*6c20*/  FMNMX.FTZ R30, R139, R30, !PT ;  /* 0x0000001e8b1e7209 */ /* 0x000fe40007810000 */
[----:B------:R-:W-:-:S02]  /*6c30*/  ISETP.LT.OR P4, PT, R10, 0x2, P4 ;  /* 0x000000020a00780c */ /* 0x000fc40002781670 */
[----:B------:R-:W-:Y:S02]  /*6c40*/  FMNMX.FTZ R30, R131, R30, !PT ;  /* 0x0000001e831e7209 */ /* 0x000fe40007810000 */
[----:B------:R-:W-:Y:S02]  /*6c50*/  ISETP.LT.OR P6, PT, R10, 0x9, P6 ;  /* 0x000000090a00780c */ /* 0x000fe400037c1670 */
[----:B------:R-:W-:Y:S02]  /*6c60*/  FMNMX.FTZ R30, R141, R30, !PT ;  /* 0x0000001e8d1e7209 */ /* 0x000fe40007810000 */
[----:B------:R-:W-:Y:S02]  /*6c70*/  FSEL R31, R14, -INF , !P4 ;  /* 0xff8000000e1f7808 */ /* 0x000fe40006000000 */
[----:B------:R-:W-:Y:S02]  /*6c80*/  FMNMX.FTZ R30, R149, R30, !PT ;  /* 0x0000001e951e7209 */ /* 0x000fe40007810000 */
[----:B------:R-:W-:-:S02]  /*6c90*/  FSEL R15, R15, -INF , !P6 ;  /* 0xff8000000f0f7808 */ /* 0x000fc40007000000 */
[----:B------:R-:W-:Y:S02]  /*6ca0*/  FMNMX.FTZ R30, R151, R30, !PT ;  /* 0x0000001e971e7209 */ /* 0x000fe40007810000 */
[----:B------:R-:W-:Y:S02]  /*6cb0*/  ISETP.GT.AND P4, PT, R20, 0x11, P2 ;  /* 0x000000111400780c */ /* 0x000fe40001784270 */
[----:B------:R-:W-:Y:S02]  /*6cc0*/  FMNMX.FTZ R30, R147, R30, !PT ;  /* 0x0000001e931e7209 */ /* 0x000fe40007810000 */
[----:B------:R-:W-:Y:S02]  /*6cd0*/  ISETP.LT.OR P4, PT, R10, 0x12, P4 ;  /* 0x000000120a00780c */ /* 0x000fe40002781670 */
[----:B------:R-:W-:Y:S02]  /*6ce0*/  FMNMX.FTZ R30, R145, R30, !PT ;  /* 0x0000001e911e7209 */ /* 0x000fe40007810000 */
[----:B------:R-:W-:-:S02]  /*6cf0*/  ISETP.GT.AND P3, PT, R20, 0x9, P2 ;  /* 0x000000091400780c */ /* 0x000fc40001764270 */
[----:B------:R-:W-:Y:S02]  /*6d00*/  FMNMX.FTZ R30, R143, R30, !PT ;  /* 0x0000001e8f1e7209 */ /* 0x000fe40007810000 */
[----:B------:R-:W-:Y:S02]  /*6d10*/  ISETP.LT.OR P3, PT, R10, 0xa, P3 ;  /* 0x0000000a0a00780c */ /* 0x000fe40001f61670 */
[----:B------:R-:W-:Y:S02]  /*6d20*/  FMNMX.FTZ R30, R25, R30, !PT ;  /* 0x0000001e191e7209 */ /* 0x000fe40007810000 */
[----:B------:R-:W-:Y:S02]  /*6d30*/  FSEL R87, R18, -INF , !P3 ;  /* 0xff80000012577808 */ /* 0x000fe40005800000 */
[----:B------:R-:W-:Y:S02]  /*6d40*/  FMNMX.FTZ R30, R23, R30, !PT ;  /* 0x0000001e171e7209 */ /* 0x000fe40007810000 */
[----:B------:R-:W-:-:S02]  /*6d50*/  ISETP.GT.AND P5, PT, R20, 0x10, P2 ;  /* 0x000000101400780c */ /* 0x000fc400017a4270 */
[----:B------:R-:W-:Y:S02]  /*6d60*/  FMNMX.FTZ R30, R19, R30, !PT ;  /* 0x0000001e131e7209 */ /* 0x000fe40007810000 */
[----:B------:R-:W-:Y:S02]  /*6d70*/  ISETP.LT.OR P5, PT, R10, 0x11, P5 ;  /* 0x000000110a00780c */ /* 0x000fe40002fa1670 */
[----:B------:R-:W-:Y:S02]  /*6d80*/  FMNMX.FTZ R30, R133, R30, !PT ;  /* 0x0000001e851e7209 */ /* 0x000fe40007810000 */
[----:B------:R-:W-:Y:S02]  /*6d90*/  ISETP.GT.AND P3, PT, R20, 0x18, P2 ;  /* 0x000000181400780c */ /* 0x000fe40001764270 */
[----:B------:R-:W-:Y:S02]  /*6da0*/  FMNMX.FTZ R30, R27, R30, !PT ;  /* 0x0000001e1b1e7209 */ /* 0x000fe40007810000 */
[----:B------:R-:W-:-:S02]  /*6db0*/  FSEL R21, R21, -INF , !P5 ;  /* 0xff80000015157808 */ /* 0x000fc40006800000 */
[----:B------:R-:W-:Y:S02]  /*6dc0*/  FMNMX.FTZ R30, R135, R30, !PT ;  /* 0x0000001e871e7209 */ /* 0x000fe40007810000 */
[----:B------:R-:W-:Y:S02]  /*6dd0*/  ISETP.GT.AND P5, PT, R20, 0x19, P2 ;  /* 0x000000191400780c */ /* 0x000fe400017a4270 */
[----:B------:R-:W-:Y:S02]  /*6de0*/  FMNMX.FTZ R30, R137, R30, !PT ;  /* 0x0000001e891e7209 */ /* 0x000fe40007810000 */
[C---:B------:R-:W-:Y:S02]  /*6df0*/  ISETP.LT.OR P3, PT, R10.reuse, 0x19, P3 ;  /* 0x000000190a00780c */ /* 0x040fe40001f61670 */
[----:B------:R-:W-:Y:S02]  /*6e00*/  FMNMX.FTZ R30, R35, R30, !PT ;  /* 0x0000001e231e7209 */ /* 0x000fe40007810000 */
[----:B------:R-:W-:-:S02]  /*6e10*/  ISETP.LT.OR P5, PT, R10, 0x1a, P5 ;  /* 0x0000001a0a00780c */ /* 0x000fc40002fa1670 */
[----:B------:R-:W-:Y:S02]  /*6e20*/  FMNMX.FTZ R30, R59, R30, !PT ;  /* 0x0000001e3b1e7209 */ /* 0x000fe40007810000 */
[----:B------:R-:W-:Y:S02]  /*6e30*/  FSEL R123, R24, -INF , !P3 ;  /* 0xff800000187b7808 */ /* 0x000fe40005800000 */
        /* <DEDUP_REMOVED lines=19> */
[----:B------:R-:W-:Y:S02]  /*6f70*/  ISETP.LT.OR P5, PT, R10, 0x31, P5 ;  /* 0x000000310a00780c */ /* 0x000fe40002fa1670 */
[----:B------:R-:W-:-:S04]  /*6f80*/  FMNMX.FTZ R30, R81, R30, !PT ;  /* 0x0000001e511e7209 */ /* 0x000fc80007810000 */
[----:B------:R-:W-:-:S04]  /*6f90*/  FMNMX.FTZ R30, R77, R30, !PT ;  /* 0x0000001e4d1e7209 */ /* 0x000fc80007810000 */
[----:B------:R-:W-:-:S05]  /*6fa0*/  FMNMX.FTZ R30, R69, R30, !PT ;  /* 0x0000001e451e7209 */ /* 0x000fca0007810000 */
[----:B------:R-:W1:Y:S02]  /*6fb0*/  SHFL.BFLY PT, R13, R30, 0x2, 0x1f ;  /* 0x0c401f001e0d7f89 */ /* 0x000e6400000e0000 */
[----:B-1----:R-:W-:-:S05]  /*6fc0*/  FMNMX.FTZ R32, R30, R13, !PT ;  /* 0x0000000d1e207209 */ /* 0x002fca0007810000 */
[----:B------:R-:W1:Y:S02]  /*6fd0*/  SHFL.BFLY PT, R13, R32, 0x1, 0x1f ;  /* 0x0c201f00200d7f89 */ /* 0x000e6400000e0000 */
[----:B-1----:R-:W-:-:S04]  /*6fe0*/  FMNMX.FTZ R13, R32, R13, !PT ;  /* 0x0000000d200d7209 */ /* 0x002fc80007810000 */
[C---:B------:R-:W-:Y:S01]  /*6ff0*/  FSETP.NEU.FTZ.AND P6, PT, R13.reuse, -INF , PT ;  /* 0xff8000000d00780b */ /* 0x040fe20003fdd000 */
[----:B0-----:R-:W-:-:S05]  /*7000*/  FMUL.FTZ R14, R13, R42 ;  /* 0x0000002a0d0e7220 */ /* 0x001fca0000410000 */
[----:B------:R-:W-:-:S05]  /*7010*/  FSEL R14, R14, RZ, P6 ;  /* 0x000000ff0e0e7208 */ /* 0x000fca0003000000 */
[-CC-:B------:R-:W-:Y:S01]  /*7020*/  FFMA.FTZ R148, R121, R42.reuse, -R14.reuse ;  /* 0x0000002a79947223 */ /* 0x180fe2000001080e */
[----:B------:R-:W-:Y:S01]  /*7030*/  FSEL R121, R22, -INF , !P4 ;  /* 0xff80000016797808 */ /* 0x000fe20006000000 */
[-CC-:B------:R-:W-:Y:S01]  /*7040*/  FFMA.FTZ R150, R139, R42.reuse, -R14.reuse ;  /* 0x0000002a8b967223 */ /* 0x180fe2000001080e */
[----:B------:R-:W-:Y:S01]  /*7050*/  ISETP.GT.AND P4, PT, R20, 0x20, P2 ;  /* 0x000000201400780c */ /* 0x000fe20001784270 */
[-CC-:B------:R-:W-:Y:S01]  /*7060*/  FFMA.FTZ R144, R141, R42.reuse, -R14.reuse ;  /* 0x0000002a8d907223 */ /* 0x180fe2000001080e */
[----:B------:R-:W-:Y:S01]  /*7070*/  FSEL R141, R37, -INF , !P5 ;  /* 0xff800000258d7808 */ /* 0x000fe20006800000 */
[-CC-:B------:R-:W-:Y:S01]  /*7080*/  FFMA.FTZ R37, R149, R42.reuse, -R14.reuse ;  /* 0x0000002a95257223 */ /* 0x180fe2000001080e */
[----:B------:R-:W-:Y:S01]  /*7090*/  ISETP.LT.OR P4, PT, R10, 0x21, P4 ;  /* 0x000000210a00780c */ /* 0x000fe20002781670 */
[-CC-:B------:R-:W-:Y:S01]  /*70a0*/  FFMA.FTZ R146, R151, R42.reuse, -R14.reuse ;  /* 0x0000002a97927223 */ /* 0x180fe2000001080e */
[----:B------:R-:W-:Y:S01]  /*70b0*/  ISETP.GT.AND P5, PT, R20, 0x39, P2 ;  /* 0x000000391400780c */ /* 0x000fe200017a4270 */
[-CC-:B------:R-:W-:Y:S01]  /*70c0*/  FFMA.FTZ R140, R145, R42.reuse, -R14.reuse ;  /* 0x0000002a918c7223 */ /* 0x180fe2000001080e */
[----:B------:R-:W-:Y:S01]  /*70d0*/  FSEL R129, R28, -INF , !P4 ;  /* 0xff8000001c817808 */ /* 0x000fe20006000000 */
[-CC-:B------:R-:W-:Y:S01]  /*70e0*/  FFMA.FTZ R136, R19, R42.reuse, -R14.reuse ;  /* 0x0000002a13887223 */ /* 0x180fe2000001080e */
[----:B------:R-:W-:Y:S01]  /*70f0*/  ISETP.GT.AND P4, PT, R20, RZ, P2 ;  /* 0x000000ff1400720c */ /* 0x000fe20001784270 */
[-CC-:B------:R-:W-:Y:S01]  /*7100*/  FFMA.FTZ R19, R133, R42.reuse, -R14.reuse ;  /* 0x0000002a85137223 */ /* 0x180fe2000001080e */
[C---:B------:R-:W-:Y:S01]  /*7110*/  ISETP.LT.OR P5, PT, R10.reuse, 0x3a, P5 ;  /* 0x0000003a0a00780c */ /* 0x040fe20002fa1670 */
[-CC-:B------:R-:W-:Y:S01]  /*7120*/  FFMA.FTZ R138, R27, R42.reuse, -R14.reuse ;  /* 0x0000002a1b8a7223 */ /* 0x180fe2000001080e */
[----:B------:R-:W-:Y:S01]  /*7130*/  ISETP.LT.OR P4, PT, R10, 0x1, P4 ;  /* 0x000000010a00780c */ /* 0x000fe20002781670 */
[-CC-:B------:R-:W-:Y:S01]  /*7140*/  FFMA.FTZ R27, R135, R42.reuse, -R14.reuse ;  /* 0x0000002a871b7223 */ /* 0x180fe2000001080e */
[----:B------:R-:W-:Y:S01]  /*7150*/  FSEL R153, R40, -INF , !P5 ;  /* 0xff80000028997808 */ /* 0x000fe20006800000 */
[-CC-:B------:R-:W-:Y:S01]  /*7160*/  FFMA.FTZ R132, R137, R42.reuse, -R14.reuse ;  /* 0x0000002a89847223 */ /* 0x180fe2000001080e */
[----:B------:R-:W-:Y:S01]  /*7170*/  FSEL R12, R12, -INF , !P4 ;  /* 0xff8000000c0c7808 */ /* 0x000fe20006000000 */
[-CC-:B------:R-:W-:Y:S01]  /*7180*/  FFMA.FTZ R142, R25, R42.reuse, -R14.reuse ;  /* 0x0000002a198e7223 */ /* 0x180fe2000001080e */
[----:B------:R-:W-:Y:S01]  /*7190*/  ISETP.LT.OR P4, PT, R10, 0x2a, P3 ;  /* 0x0000002a0a00780c */ /* 0x000fe20001f81670 */
[-CC-:B------:R-:W-:Y:S01]  /*71a0*/  FFMA.FTZ R125, R125, R42.reuse, -R14.reuse ;  /* 0x0000002a7d7d7223 */ /* 0x180fe2000001080e */
[----:B------:R-:W-:Y:S01]  /*71b0*/  FMNMX.FTZ R18, R12, R11, !PT ;  /* 0x0000000b0c127209 */ /* 0x000fe20007810000 */
[----:B------:R-:W-:Y:S01]  /*71c0*/  MUFU.EX2 R148, R148 ;  /* 0x0000009400947308 */ /* 0x000fe20000000800 */
[----:B------:R-:W-:Y:S01]  /*71d0*/  ISETP.GT.AND P3, PT, R20, 0x31, P2 ;  /* 0x000000311400780c */ /* 0x000fe20001764270 */
[--C-:B------:R-:W-:Y:S01]  /*71e0*/  FFMA.FTZ R131, R131, R42, -R14.reuse ;  /* 0x0000002a83837223 */ /* 0x100fe2000001080e */
[----:B------:R-:W-:Y:S01]  /*71f0*/  FMNMX.FTZ R18, R31, R18, !PT ;  /* 0x000000121f127209 */ /* 0x000fe20007810000 */
[-CC-:B------:R-:W-:Y:S01]  /*7200*/  FFMA.FTZ R23, R23, R42.reuse, -R14.reuse ;  /* 0x0000002a17177223 */ /* 0x180fe2000001080e */
[----:B------:R-:W-:Y:S01]  /*7210*/  FSEL R139, R36, -INF , !P4 ;  /* 0xff800000248b7808 */ /* 0x000fe20006000000 */
[--C-:B------:R-:W-:Y:S01]  /*7220*/  FFMA.FTZ R120, R73, R42, -R14.reuse ;  /* 0x0000002a49787223 */ /* 0x100fe2000001080e */
[----:B------:R-:W-:Y:S01]  /*7230*/  FMNMX.FTZ R18, R15, R18, !PT ;  /* 0x000000120f127209 */ /* 0x000fe20007810000 */
[----:B------:R-:W-:Y:S01]  /*7240*/  MUFU.EX2 R125, R125 ;  /* 0x0000007d007d7308 */ /* 0x000fe20000000800 */
[----:B------:R-:W-:Y:S01]  /*7250*/  ISETP.GT.AND P4, PT, R20, 0x38, P2 ;  /* 0x000000381400780c */ /* 0x000fe20001784270 */
[----:B------:R-:W-:Y:S01]  /*7260*/  IMAD.U32 R36, RZ, RZ, UR6 ;  /* 0x00000006ff247e24 */ /* 0x000fe2000f8e00ff */
[----:B------:R-:W-:Y:S01]  /*7270*/  FMNMX.FTZ R18, R87, R18, !PT ;  /* 0x0000001257127209 */ /* 0x000fe20007810000 */
[-CC-:B------:R-:W-:Y:S01]  /*7280*/  FFMA.FTZ R134, R59, R42.reuse, -R14.reuse ;  /* 0x0000002a3b867223 */ /* 0x180fe2000001080e */
[----:B------:R-:W-:Y:S01]  /*7290*/  ISETP.LT.OR P3, PT, R10, 0x32, P3 ;  /* 0x000000320a00780c */ /* 0x000fe20001f61670 */
[--C-:B------:R-:W-:Y:S01]  /*72a0*/  FFMA.FTZ R128, R63, R42, -R14.reuse ;  /* 0x0000002a3f807223 */ /* 0x100fe2000001080e */
[----:B------:R-:W-:Y:S01]  /*72b0*/  FMNMX.FTZ R18, R21, R18, !PT ;  /* 0x0000001215127209 */ /* 0x000fe20007810000 */
[----:B------:R-:W-:Y:S01]  /*72c0*/  MUFU.EX2 R150, R150 ;  /* 0x0000009600967308 */ /* 0x000fe20000000800 */
[----:B------:R-:W-:Y:S01]  /*72d0*/  FSEL R149, R38, -INF , !P3 ;  /* 0xff80000026957808 */ /* 0x000fe20005800000 */
[--C-:B------:R-:W-:Y:S01]  /*72e0*/  FFMA.FTZ R130, R67, R42, -R14.reuse ;  /* 0x0000002a43827223 */ /* 0x100fe2000001080e */
[----:B------:R-:W-:Y:S01]  /*72f0*/  FMNMX.FTZ R18, R121, R18, !PT ;  /* 0x0000001279127209 */ /* 0x000fe20007810000 */
[-CC-:B------:R-:W-:Y:S01]  /*7300*/  FFMA.FTZ R35, R35, R42.reuse, -R14.reuse ;  /* 0x0000002a23237223 */ /* 0x180fe2000001080e */
[----:B------:R-:W-:Y:S01]  /*7310*/  ISETP.LT.OR P4, PT, R10, 0x39, P4 ;  /* 0x000000390a00780c */ /* 0x000fe20002781670 */
[--C-:B------:R-:W-:Y:S01]  /*7320*/  FFMA.FTZ R59, R85, R42, -R14.reuse ;  /* 0x0000002a553b7223 */ /* 0x100fe2000001080e */
[----:B------:R-:W-:Y:S01]  /*7330*/  FMNMX.FTZ R18, R123, R18, !PT ;  /* 0x000000127b127209 */ /* 0x000fe20007810000 */
[----:B------:R-:W-:Y:S01]  /*7340*/  MUFU.EX2 R131, R131 ;  /* 0x0000008300837308 */ /* 0x000fe20000000800 */
[C---:B------:R-:W-:Y:S01]  /*7350*/  ISETP.GT.AND P3, PT, R20.reuse, 0x40, P2 ;  /* 0x000000401400780c */ /* 0x040fe20001764270 */
        /* <DEDUP_REMOVED lines=8> */
[--C-:B------:R-:W-:Y:S01]  /*73e0*/  FFMA.FTZ R63, R83, R42, -R14.reuse ;  /* 0x0000002a533f7223 */ /* 0x100fe2000001080e */
[----:B------:R-:W-:Y:S01]  /*73f0*/  FMNMX.FTZ R18, R29, R18, !PT ;  /* 0x000000121d127209 */ /* 0x000fe20007810000 */
[-CC-:B------:R-:W-:Y:S01]  /*7400*/  FFMA.FTZ R122, R77, R42.reuse, -R14.reuse ;  /* 0x0000002a4d7a7223 */ /* 0x180fe2000001080e */
[----:B------:R-:W-:Y:S01]  /*7410*/  ISETP.LT.OR P3, PT, R10, 0x41, P3 ;  /* 0x000000410a00780c */ /* 0x000fe20001f61670 */
[----:B------:R-:W-:Y:S01]  /*7420*/  FFMA.FTZ R67, R69, R42, -R14 ;  /* 0x0000002a45437223 */ /* 0x000fe2000001080e */
[----:B------:R-:W-:Y:S01]  /*7430*/  FMNMX.FTZ R18, R33, R18, !PT ;  /* 0x0000001221127209 */ /* 0x000fe20007810000 */
[----:B------:R-:W-:Y:S01]  /*7440*/  MUFU.EX2 R37, R37 ;  /* 0x0000002500257308 */ /* 0x000fe20000000800 */
[----:B------:R-:W-:Y:S01]  /*7450*/  ISETP.GT.AND P5, PT, R20, 0x48, P2 ;  /* 0x000000481400780c */ /* 0x000fe200017a4270 */
[----:B------:R-:W-:Y:S01]  /*7460*/  UMOV UR6, UR4 ;  /* 0x0000000400067c82 */ /* 0x000fe20008000000 */
[----:B------:R-:W-:-:S02]  /*7470*/  FMNMX.FTZ R18, R139, R18, !PT ;  /* 0x000000128b127209 */ /* 0x000fc40007810000 */
[----:B------:R-:W-:Y:S02]  /*7480*/  ISETP.LT.OR P4, PT, R10, 0x42, P4 ;  /* 0x000000420a00780c */ /* 0x000fe40002781670 */
[----:B------:R-:W-:Y:S01]  /*7490*/  FMNMX.FTZ R18, R141, R18, !PT ;  /* 0x000000128d127209 */ /* 0x000fe20007810000 */
[----:B------:R-:W-:Y:S01]  /*74a0*/  MUFU.EX2 R146, R146 ;  /* 0x0000009200927308 */ /* 0x000fe20000000800 */
[----:B------:R-:W-:Y:S01]  /*74b0*/  FSEL R147, R41, -INF , !P3 ;  /* 0xff80000029937808 */ /* 0x000fe20005800000 */
[----:B------:R-:W-:Y:S01]  /*74c0*/  FFMA.FTZ R41, R143, R42, -R14 ;  /* 0x0000002a8f297223 */ /* 0x000fe2000001080e */
[----:B------:R-:W-:Y:S02]  /*74d0*/  FMNMX.FTZ R18, R149, R18, !PT ;  /* 0x0000001295127209 */ /* 0x000fe40007810000 */
[----:B------:R-:W-:Y:S02]  /*74e0*/  ISETP.GT.AND P3, PT, R20, 0x49, P2 ;  /* 0x000000491400780c */ /* 0x000fe40001764270 */
[----:B------:R-:W-:Y:S01]  /*74f0*/  FMNMX.FTZ R18, R151, R18, !PT ;  /* 0x0000001297127209 */ /* 0x000fe20007810000 */
[----:B------:R-:W-:Y:S01]  /*7500*/  MUFU.EX2 R39, R39 ;  /* 0x0000002700277308 */ /* 0x000fe20000000800 */
[----:B------:R-:W-:-:S02]  /*7510*/  FSEL R43, R43, -INF , !P4 ;  /* 0xff8000002b2b7808 */ /* 0x000fc40006000000 */
[----:B------:R-:W-:Y:S02]  /*7520*/  FMNMX.FTZ R18, R153, R18, !PT ;  /* 0x0000001299127209 */ /* 0x000fe40007810000 */
[----:B------:R-:W-:Y:S02]  /*7530*/  ISETP.LT.OR P5, PT, R10, 0x49, P5 ;  /* 0x000000490a00780c */ /* 0x000fe40002fa1670 */
[----:B------:R-:W-:Y:S01]  /*7540*/  FMNMX.FTZ R18, R147, R18, !PT ;  /* 0x0000001293127209 */ /* 0x000fe20007810000 */
[----:B------:R-:W-:Y:S01]  /*7550*/  MUFU.EX2 R140, R140 ;  /* 0x0000008c008c7308 */ /* 0x000fe20000000800 */
[----:B------:R-:W-:Y:S02]  /*7560*/  ISETP.GT.AND P4, PT, R20, 0x50, P2 ;  /* 0x000000501400780c */ /* 0x000fe40001784270 */
[----:B------:R-:W-:Y:S02]  /*7570*/  ISETP.LT.OR P3, PT, R10, 0x4a, P3 ;  /* 0x0000004a0a00780c */ /* 0x000fe40001f61670 */
[----:B------:R-:W-:-:S02]  /*7580*/  FSEL R45, R45, -INF , !P5 ;  /* 0xff8000002d2d7808 */ /* 0x000fc40006800000 */
[----:B------:R-:W-:Y:S01]  /*7590*/  FMNMX.FTZ R18, R43, R18, !PT ;  /* 0x000000122b127209 */ /* 0x000fe20007810000 */
[----:B------:R-:W-:Y:S01]  /*75a0*/  MUFU.EX2 R41, R41 ;  /* 0x0000002900297308 */ /* 0x000fe20000000800 */
[----:B------:R-:W-:Y:S02]  /*75b0*/  ISETP.GT.AND P5, PT, R20, 0x51, P2 ;  /* 0x000000511400780c */ /* 0x000fe400017a4270 */
[----:B------:R-:W-:Y:S02]  /*75c0*/  FSEL R143, R46, -INF , !P3 ;  /* 0xff8000002e8f7808 */ /* 0x000fe40005800000 */
[----:B------:R-:W-:Y:S02]  /*75d0*/  ISETP.LT.OR P4, PT, R10, 0x51, P4 ;  /* 0x000000510a00780c */ /* 0x000fe40002781670 */
[----:B------:R-:W-:Y:S01]  /*75e0*/  FMNMX.FTZ R18, R45, R18, !PT ;  /* 0x000000122d127209 */ /* 0x000fe20007810000 */
[----:B------:R-:W-:Y:S01]  /*75f0*/  MUFU.EX2 R142, R142 ;  /* 0x0000008e008e7308 */ /* 0x000fe20000000800 */
[----:B------:R-:W-:-:S02]  /*7600*/  ISETP.GT.AND P3, PT, R20, 0x58, P2 ;  /* 0x000000581400780c */ /* 0x000fc40001764270 */
[----:B------:R-:W-:Y:S02]  /*7610*/  ISETP.LT.OR P5, PT, R10, 0x52, P5 ;  /* 0x000000520a00780c */ /* 0x000fe40002fa1670 */
[----:B------:R-:W-:Y:S02]  /*7620*/  FSEL R47, R47, -INF , !P4 ;  /* 0xff8000002f2f7808 */ /* 0x000fe40006000000 */
[----:B------:R-:W-:Y:S01]  /*7630*/  FMNMX.FTZ R18, R143, R18, !PT ;  /* 0x000000128f127209 */ /* 0x000fe20007810000 */
[----:B------:R-:W-:Y:S01]  /*7640*/  MUFU.EX2 R23, R23 ;  /* 0x0000001700177308 */ /* 0x000fe20000000800 */
[----:B------:R-:W-:Y:S02]  /*7650*/  ISETP.GT.AND P4, PT, R20, 0x59, P2 ;  /* 0x000000591400780c */ /* 0x000fe40001784270 */
[----:B------:R-:W-:Y:S02]  /*7660*/  FSEL R145, R48, -INF , !P5 ;  /* 0xff80000030917808 */ /* 0x000fe40006800000 */
[----:B------:R-:W-:-:S02]  /*7670*/  ISETP.LT.OR P3, PT, R10, 0x59, P3 ;  /* 0x000000590a00780c */ /* 0x000fc40001f61670 */
[----:B------:R-:W-:Y:S01]  /*7680*/  FMNMX.FTZ R18, R47, R18, !PT ;  /* 0x000000122f127209 */ /* 0x000fe20007810000 */
[----:B------:R-:W-:Y:S01]  /*7690*/  MUFU.EX2 R136, R136 ;  /* 0x0000008800887308 */ /* 0x000fe20000000800 */
[----:B------:R-:W-:Y:S02]  /*76a0*/  ISETP.GT.AND P5, PT, R20, 0x60, P2 ;  /* 0x000000601400780c */ /* 0x000fe400017a4270 */
[----:B------:R-:W-:Y:S02]  /*76b0*/  ISETP.LT.OR P4, PT, R10, 0x5a, P4 ;  /* 0x0000005a0a00780c */ /* 0x000fe40002781670 */
[----:B------:R-:W-:Y:S02]  /*76c0*/  FSEL R49, R49, -INF , !P3 ;  /* 0xff80000031317808 */ /* 0x000fe40005800000 */
[----:B------:R-:W-:Y:S01]  /*76d0*/  FMNMX.FTZ R18, R145, R18, !PT ;  /* 0x0000001291127209 */ /* 0x000fe20007810000 */
[----:B------:R-:W-:Y:S01]  /*76e0*/  MUFU.EX2 R19, R19 ;  /* 0x0000001300137308 */ /* 0x000fe20000000800 */
[----:B------:R-:W-:-:S02]  /*76f0*/  ISETP.GT.AND P3, PT, R20, 0x61, P2 ;  /* 0x000000611400780c */ /* 0x000fc40001764270 */
[----:B------:R-:W-:Y:S02]  /*7700*/  FSEL R155, R50, -INF , !P4 ;  /* 0xff800000329b7808 */ /* 0x000fe40006000000 */
        /* <DEDUP_REMOVED lines=25> */
[----:B------:R-:W-:Y:S01]  /*78a0*/  FSEL R137, R55, -INF , !P3 ;  /* 0xff80000037897808 */ /* 0x000fe20005800000 */
[--C-:B------:R-:W-:Y:S01]  /*78b0*/  FFMA.FTZ R55, R61, R42, -R14.reuse ;  /* 0x0000002a3d377223 */ /* 0x100fe2000001080e */
[----:B------:R-:W-:Y:S01]  /*78c0*/  FMNMX.FTZ R18, R135, R18, !PT ;  /* 0x0000001287127209 */ /* 0x000fe20007810000 */
[----:B------:R-:W-:Y:S01]  /*78d0*/  FFMA.FTZ R61, R79, R42, -R14 ;  /* 0x0000002a4f3d7223 */ /* 0x000fe2000001080e */
[----:B------:R-:W-:Y:S01]  /*78e0*/  ISETP.GT.AND P2, PT, R20, 0x79, P2 ;  /* 0x000000791400780c */ /* 0x000fe20001744270 */
[----:B------:R-:W-:Y:S01]  /*78f0*/  MUFU.EX2 R128, R128 ;  /* 0x0000008000807308 */ /* 0x000fe20000000800 */
[----:B------:R-:W-:-:S02]  /*7900*/  ISETP.LT.OR P5, PT, R10, 0x79, P5 ;  /* 0x000000790a00780c */ /* 0x000fc40002fa1670 */
[----:B------:R-:W-:Y:S02]  /*7910*/  FSEL R157, R56, -INF , !P4 ;  /* 0xff800000389d7808 */ /* 0x000fe40006000000 */
[----:B------:R-:W-:Y:S02]  /*7920*/  FMNMX.FTZ R20, R137, R18, !PT ;  /* 0x0000001289147209 */ /* 0x000fe40007810000 */
[----:B------:R-:W-:Y:S01]  /*7930*/  ISETP.LT.OR P2, PT, R10, 0x7a, P2 ;  /* 0x0000007a0a00780c */ /* 0x000fe20001741670 */
[----:B------:R-:W-:Y:S01]  /*7940*/  MUFU.EX2 R55, R55 ;  /* 0x0000003700377308 */ /* 0x000fe20000000800 */
[----:B------:R-:W-:Y:S01]  /*7950*/  FSEL R18, R57, -INF , !P5 ;  /* 0xff80000039127808 */ /* 0x000fe20006800000 */
[--C-:B------:R-:W-:Y:S01]  /*7960*/  FFMA.FTZ R57, R65, R42, -R14.reuse ;  /* 0x0000002a41397223 */ /* 0x100fe2000001080e */
[----:B------:R-:W-:Y:S01]  /*7970*/  FMNMX.FTZ R25, R157, R20, !PT ;  /* 0x000000149d197209 */ /* 0x000fe20007810000 */
[----:B------:R-:W-:Y:S01]  /*7980*/  FFMA.FTZ R65, R81, R42, -R14 ;  /* 0x0000002a51417223 */ /* 0x000fe2000001080e */
[----:B------:R-:W-:-:S02]  /*7990*/  FSEL R58, R58, -INF , !P2 ;  /* 0xff8000003a3a7808 */ /* 0x000fc40005000000 */
[----:B------:R-:W-:Y:S01]  /*79a0*/  FMNMX.FTZ R25, R18, R25, !PT ;  /* 0x0000001912197209 */ /* 0x000fe20007810000 */
[----:B------:R-:W-:Y:S01]  /*79b0*/  MUFU.EX2 R57, R57 ;  /* 0x0000003900397308 */ /* 0x000fe20000000800 */
[----:B------:R-:W-:Y:S02]  /*79c0*/  FSEL R20, R13, RZ, P6 ;  /* 0x000000ff0d147208 */ /* 0x000fe40003000000 */
[----:B------:R-:W-:Y:S02]  /*79d0*/  FMNMX.FTZ R25, R58, R25, !PT ;  /* 0x000000193a197209 */ /* 0x000fe40007810000 */
[----:B------:R-:W-:Y:S01]  /*79e0*/  @!P1 LEA R36, R36, UR38, 0x3 ;  /* 0x0000002624249c11 */ /* 0x000fe2000f8e18ff */
[----:B------:R-:W-:Y:S02]  /*79f0*/  FADD.FTZ R7, -R20, R7 ;  /* 0x0000000714077221 */ /* 0x000fe40000010100 */
[----:B------:R-:W0:Y:S01]  /*7a00*/  SHFL.BFLY PT, R10, R25, 0x2, 0x1f ;  /* 0x0c401f00190a7f89 */ /* 0x000e2200000e0000 */
[----:B------:R-:W-:Y:S01]  /*7a10*/  MUFU.EX2 R130, R130 ;  /* 0x0000008200827308 */ /* 0x000fe20000000800 */
[----:B------:R-:W-:Y:S01]  /*7a20*/  FMUL.FTZ R7, R7, R42 ;  /* 0x0000002a07077220 */ /* 0x000fe20000410000 */
[----:B------:R-:W-:-:S05]  /*7a30*/  @!P1 VIADD R36, R36, 0x16860 ;  /* 0x0001686024249836 */ /* 0x000fca0000000000 */
[----:B------:R-:W-:Y:S01]  /*7a40*/  @!P1 PRMT R36, RZ, 0x654, R36 ;  /* 0x00000654ff249816 */ /* 0x000fe20000000024 */
[----:B------:R-:W1:Y:S03]  /*7a50*/  MUFU.EX2 R7, R7 ;  /* 0x0000000700077308 */ /* 0x000e660000000800 */
[----:B------:R2:W-:Y:S05]  /*7a60*/  @!P1 SYNCS.ARRIVE.TRANS64.RED.A1T0 RZ, [R36+URZ], RZ ;  /* 0x000000ff24ff99a7 */ /* 0x0005ea000810043f */
[----:B------:R-:W-:Y:S01]  /*7a70*/  MUFU.EX2 R59, R59 ;  /* 0x0000003b003b7308 */ /* 0x000fe20000000800 */
[----:B0-----:R-:W-:-:S07]  /*7a80*/  FMNMX.FTZ R10, R25, R10, !PT ;  /* 0x0000000a190a7209 */ /* 0x001fce0007810000 */
[----:B------:R-:W-:Y:S01]  /*7a90*/  MUFU.EX2 R124, R124 ;  /* 0x0000007c007c7308 */ /* 0x000fe20000000800 */
[----:B-1----:R-:W-:Y:S01]  /*7aa0*/  FFMA.FTZ R30, R7, R5, R148 ;  /* 0x00000005071e7223 */ /* 0x002fe20000010094 */
[C---:B------:R-:W-:Y:S01]  /*7ab0*/  F2FP.BF16.F32.PACK_AB R148, R125.reuse, R148 ;  /* 0x000000947d94723e */ /* 0x040fe200000010ff */
[-C--:B------:R-:W-:Y:S01]  /*7ac0*/  FMUL.FTZ R88, R88, R7.reuse ;  /* 0x0000000758587220 */ /* 0x080fe20000410000 */
[----:B------:R-:W0:Y:S01]  /*7ad0*/  SHFL.BFLY PT, R25, R10, 0x1, 0x1f ;  /* 0x0c201f000a197f89 */ /* 0x000e2200000e0000 */
[----:B------:R-:W-:Y:S01]  /*7ae0*/  FADD.FTZ R5, R125, R30 ;  /* 0x0000001e7d057221 */ /* 0x000fe20000010000 */
[-C--:B------:R-:W-:Y:S01]  /*7af0*/  FMUL.FTZ R89, R89, R7.reuse ;  /* 0x0000000759597220 */ /* 0x080fe20000410000 */
[-C--:B------:R-:W-:Y:S01]  /*7b00*/  FMUL.FTZ R92, R92, R7.reuse ;  /* 0x000000075c5c7220 */ /* 0x080fe20000410000 */
[----:B------:R-:W-:Y:S01]  /*7b10*/  MUFU.EX2 R61, R61 ;  /* 0x0000003d003d7308 */ /* 0x000fe20000000800 */
[----:B------:R-:W-:Y:S01]  /*7b20*/  FADD.FTZ R30, R150, R5 ;  /* 0x00000005961e7221 */ /* 0x000fe20000010000 */
[----:B------:R-:W-:Y:S01]  /*7b30*/  F2FP.BF16.F32.PACK_AB R150, R131, R150 ;  /* 0x000000968396723e */ /* 0x000fe200000010ff */
[-C--:B------:R-:W-:Y:S01]  /*7b40*/  FMUL.FTZ R93, R93, R7.reuse ;  /* 0x000000075d5d7220 */ /* 0x080fe20000410000 */
[-C--:B------:R-:W-:Y:S01]  /*7b50*/  FMUL.FTZ R96, R96, R7.reuse ;  /* 0x0000000760607220 */ /* 0x080fe20000410000 */
        /* <DEDUP_REMOVED lines=8> */
[-C--:B------:R-:W-:Y:S01]  /*7be0*/  FMUL.FTZ R105, R105, R7.reuse ;  /* 0x0000000769697220 */ /* 0x080fe20000410000 */
[-C--:B------:R-:W-:Y:S01]  /*7bf0*/  FMUL.FTZ R108, R108, R7.reuse ;  /* 0x000000076c6c7220 */ /* 0x080fe20000410000 */
[-C--:B------:R-:W-:Y:S01]  /*7c00*/  FMUL.FTZ R109, R109, R7.reuse ;  /* 0x000000076d6d7220 */ /* 0x080fe20000410000 */
[----:B------:R-:W-:Y:S01]  /*7c10*/  MUFU.EX2 R63, R63 ;  /* 0x0000003f003f7308 */ /* 0x000fe20000000800 */
[-C--:B------:R-:W-:Y:S01]  /*7c20*/  FMUL.FTZ R112, R112, R7.reuse ;  /* 0x0000000770707220 */ /* 0x080fe20000410000 */
[-C--:B------:R-:W-:Y:S01]  /*7c30*/  FMUL.FTZ R113, R113, R7.reuse ;  /* 0x0000000771717220 */ /* 0x080fe20000410000 */
[----:B------:R-:W-:Y:S01]  /*7c40*/  FMUL.FTZ R116, R116, R7 ;  /* 0x0000000774747220 */ /* 0x000fe20000410000 */
[----:B0-----:R-:W-:Y:S01]  /*7c50*/  FMNMX.FTZ R25, R10, R25, !PT ;  /* 0x000000190a197209 */ /* 0x001fe20007810000 */
[----:B------:R-:W-:Y:S01]  /*7c60*/  FMUL.FTZ R117, R117, R7 ;  /* 0x0000000775757220 */ /* 0x000fe20000410000 */
[----:B------:R-:W-:-:S02]  /*7c70*/  IMAD.MOV.U32 R7, RZ, RZ, R13 ;  /* 0x000000ffff077224 */ /* 0x000fc400078e000d */
[C---:B------:R-:W-:Y:S01]  /*7c80*/  FSETP.NEU.FTZ.AND P2, PT, R25.reuse, -INF , PT ;  /* 0xff8000001900780b */ /* 0x040fe20003f5d000 */
[CC--:B------:R-:W-:Y:S01]  /*7c90*/  FMUL.FTZ R26, R25.reuse, R42.reuse ;  /* 0x0000002a191a7220 */ /* 0x0c0fe20000410000 */
[----:B------:R-:W-:Y:S02]  /*7ca0*/  MUFU.EX2 R120, R120 ;  /* 0x0000007800787308 */ /* 0x000fe40000000800 */
[----:B------:R-:W-:Y:S02]  /*7cb0*/  FSEL R30, R25, RZ, P2 ;  /* 0x000000ff191e7208 */ /* 0x000fe40001000000 */
[----:B------:R-:W-:Y:S02]  /*7cc0*/  FSEL R26, R26, RZ, P2 ;  /* 0x000000ff1a1a7208 */ /* 0x000fe40001000000 */
[----:B------:R-:W-:Y:S01]  /*7cd0*/  ISETP.GT.AND P2, PT, R6, UR26, PT ;  /* 0x0000001a06007c0c */ /* 0x000fe2000bf44270 */
[----:B------:R-:W-:Y:S01]  /*7ce0*/  FADD.FTZ R5, -R30, R11 ;  /* 0x0000000b1e057221 */ /* 0x000fe20000010100 */
[----:B------:R-:W-:Y:S01]  /*7cf0*/  FADD.FTZ R11, R37, R32 ;  /* 0x00000020250b7221 */ /* 0x000fe20000010000 */
[-CC-:B------:R-:W-:Y:S01]  /*7d00*/  FFMA.FTZ R10, R12, R42.reuse, -R26.reuse ;  /* 0x0000002a0c0a7223 */ /* 0x180fe2000001081a */
[-CC-:B------:R-:W-:Y:S01]  /*7d10*/  FFMA.FTZ R31, R31, R42.reuse, -R26.reuse ;  /* 0x0000002a1f1f7223 */ /* 0x180fe2000001081a */
[-C--:B------:R-:W-:Y:S01]  /*7d20*/  FMUL.FTZ R5, R5, R42.reuse ;  /* 0x0000002a05057220 */ /* 0x080fe20000410000 */
[----:B------:R-:W-:Y:S01]  /*7d30*/  FADD.FTZ R32, R146, R11 ;  /* 0x0000000b92207221 */ /* 0x000fe20000010000 */
[-CC-:B------:R-:W-:Y:S01]  /*7d40*/  FFMA.FTZ R12, R15, R42.reuse, -R26.reuse ;  /* 0x0000002a0f0c7223 */ /* 0x180fe2000001081a */
[-C--:B------:R-:W-:Y:S01]  /*7d50*/  FFMA.FTZ R15, R87, R42.reuse, -R26 ;  /* 0x0000002a570f7223 */ /* 0x080fe2000001081a */
[----:B------:R-:W-:Y:S01]  /*7d60*/  MUFU.EX2 R10, R10 ;  /* 0x0000000a000a7308 */ /* 0x000fe20000000800 */
[----:B------:R-:W-:Y:S01]  /*7d70*/  FADD.FTZ R73, R39, R32 ;  /* 0x0000002027497221 */ /* 0x000fe20000010000 */
[-CC-:B------:R-:W-:Y:S01]  /*7d80*/  FFMA.FTZ R14, R21, R42.reuse, -R26.reuse ;  /* 0x0000002a150e7223 */ /* 0x180fe2000001081a */
[-CC-:B------:R-:W-:Y:S01]  /*7d90*/  FFMA.FTZ R21, R121, R42.reuse, -R26.reuse ;  /* 0x0000002a79157223 */ /* 0x180fe2000001081a */
[-CC-:B------:R-:W-:Y:S01]  /*7da0*/  FFMA.FTZ R20, R123, R42.reuse, -R26.reuse ;  /* 0x0000002a7b147223 */ /* 0x180fe2000001081a */
[----:B------:R-:W-:Y:S01]  /*7db0*/  FADD.FTZ R34, R140, R73 ;  /* 0x000000498c227221 */ /* 0x000fe20000010000 */
[-CC-:B------:R-:W-:Y:S01]  /*7dc0*/  FFMA.FTZ R69, R127, R42.reuse, -R26.reuse ;  /* 0x0000002a7f457223 */ /* 0x180fe2000001081a */
[-C--:B------:R-:W-:Y:S01]  /*7dd0*/  FFMA.FTZ R22, R129, R42.reuse, -R26 ;  /* 0x0000002a81167223 */ /* 0x080fe2000001081a */
[----:B------:R0:W1:Y:S01]  /*7de0*/  MUFU.EX2 R11, R5 ;  /* 0x00000005000b7308 */ /* 0x0000620000000800 */
[----:B------:R-:W-:Y:S01]  /*7df0*/  FADD.FTZ R73, R41, R34 ;  /* 0x0000002229497221 */ /* 0x000fe20000010000 */
[-CC-:B------:R-:W-:Y:S01]  /*7e00*/  FFMA.FTZ R129, R47, R42.reuse, -R26.reuse ;  /* 0x0000002a2f817223 */ /* 0x180fe2000001081a */
[-CC-:B------:R-:W-:Y:S01]  /*7e10*/  FFMA.FTZ R29, R29, R42.reuse, -R26.reuse ;  /* 0x0000002a1d1d7223 */ /* 0x180fe2000001081a */
[-CC-:B------:R-:W-:Y:S01]  /*7e20*/  FFMA.FTZ R24, R33, R42.reuse, -R26.reuse ;  /* 0x0000002a21187223 */ /* 0x180fe2000001081a */
[----:B------:R-:W-:Y:S01]  /*7e30*/  FADD.FTZ R34, R142, R73 ;  /* 0x000000498e227221 */ /* 0x000fe20000010000 */
[-CC-:B------:R-:W-:Y:S01]  /*7e40*/  FFMA.FTZ R33, R139, R42.reuse, -R26.reuse ;  /* 0x0000002a8b217223 */ /* 0x180fe2000001081a */
[-C--:B------:R-:W-:Y:S01]  /*7e50*/  FFMA.FTZ R28, R141, R42.reuse, -R26 ;  /* 0x0000002a8d1c7223 */ /* 0x080fe2000001081a */
[----:B------:R-:W3:Y:S01]  /*7e60*/  MUFU.EX2 R31, R31 ;  /* 0x0000001f001f7308 */ /* 0x000ee20000000800 */
[----:B------:R-:W-:Y:S01]  /*7e70*/  FADD.FTZ R73, R23, R34 ;  /* 0x0000002217497221 */ /* 0x000fe20000010000 */
[-CC-:B0-----:R-:W-:Y:S01]  /*7e80*/  FFMA.FTZ R5, R45, R42.reuse, -R26.reuse ;  /* 0x0000002a2d057223 */ /* 0x181fe2000001081a */
[-CC-:B------:R-:W-:Y:S01]  /*7e90*/  FFMA.FTZ R71, R149, R42.reuse, -R26.reuse ;  /* 0x0000002a95477223 */ /* 0x180fe2000001081a */
[-CC-:B------:R-:W-:Y:S01]  /*7ea0*/  FFMA.FTZ R139, R151, R42.reuse, -R26.reuse ;  /* 0x0000002a978b7223 */ /* 0x180fe2000001081a */
[----:B--2---:R-:W-:Y:S01]  /*7eb0*/  FADD.FTZ R36, R136, R73 ;  /* 0x0000004988247221 */ /* 0x004fe20000010000 */
[-CC-:B------:R-:W-:Y:S01]  /*7ec0*/  FFMA.FTZ R153, R153, R42.reuse, -R26.reuse ;  /* 0x0000002a99997223 */ /* 0x180fe2000001081a */
[----:B------:R-:W-:Y:S01]  /*7ed0*/  FFMA.FTZ R32, R147, R42, -R26 ;  /* 0x0000002a93207223 */ /* 0x000fe2000001081a */
[----:B------:R-:W0:Y:S01]  /*7ee0*/  MUFU.EX2 R12, R12 ;  /* 0x0000000c000c7308 */ /* 0x000e220000000800 */
[----:B-1----:R-:W-:Y:S01]  /*7ef0*/  FFMA.FTZ R34, R11, R4, R10 ;  /* 0x000000040b227223 */ /* 0x002fe2000001000a */
[----:B------:R-:W-:Y:S01]  /*7f00*/  FADD.FTZ R75, R19, R36 ;  /* 0x00000024134b7221 */ /* 0x000fe20000010000 */
[-CC-:B------:R-:W-:Y:S01]  /*7f10*/  FFMA.FTZ R43, R43, R42.reuse, -R26.reuse ;  /* 0x0000002a2b2b7223 */ /* 0x180fe2000001081a */
[----:B------:R-:W-:Y:S01]  /*7f20*/  FFMA.FTZ R45, R143, R42, -R26 ;  /* 0x0000002a8f2d7223 */ /* 0x000fe2000001081a */
[----:B------:R-:W-:Y:S01]  /*7f30*/  F2FP.BF16.F32.PACK_AB R142, R23, R142 ;  /* 0x0000008e178e723e */ /* 0x000fe200000010ff */
[----:B------:R-:W-:Y:S01]  /*7f40*/  FADD.FTZ R38, R138, R75 ;  /* 0x0000004b8a267221 */ /* 0x000fe20000010000 */
[----:B------:R-:W-:Y:S01]  /*7f50*/  F2FP.BF16.F32.PACK_AB R136, R19, R136 ;  /* 0x000000881388723e */ /* 0x000fe200000010ff */
[----:B------:R-:W1:Y:S01]  /*7f60*/  MUFU.EX2 R15, R15 ;  /* 0x0000000f000f7308 */ /* 0x000e620000000800 */
[----:B---3--:R-:W-:Y:S01]  /*7f70*/  FADD.FTZ R73, R31, R34 ;  /* 0x000000221f497221 */ /* 0x008fe20000010000 */
[-CC-:B------:R-:W-:Y:S01]  /*7f80*/  FFMA.FTZ R34, R145, R42.reuse, -R26.reuse ;  /* 0x0000002a91227223 */ /* 0x180fe2000001081a */
[-CC-:B------:R-:W-:Y:S01]  /*7f90*/  FFMA.FTZ R49, R49, R42.reuse, -R26.reuse ;  /* 0x0000002a31317223 */ /* 0x180fe2000001081a */
[-CC-:B------:R-:W-:Y:S01]  /*7fa0*/  FFMA.FTZ R155, R155, R42.reuse, -R26.reuse ;  /* 0x0000002a9b9b7223 */ /* 0x180fe2000001081a */
[-CC-:B------:R-:W-:Y:S01]  /*7fb0*/  FFMA.FTZ R51, R51, R42.reuse, -R26.reuse ;  /* 0x0000002a33337223 */ /* 0x180fe2000001081a */
[-CC-:B------:R-:W-:Y:S01]  /*7fc0*/  FFMA.FTZ R133, R133, R42.reuse, -R26.reuse ;  /* 0x0000002a85857223 */ /* 0x180fe2000001081a */
[-C--:B------:R-:W-:Y:S01]  /*7fd0*/  FFMA.FTZ R53, R53, R42.reuse, -R26 ;  /* 0x0000002a35357223 */ /* 0x080fe2000001081a */
[----:B------:R-:W2:Y:S01]  /*7fe0*/  MUFU.EX2 R14, R14 ;  /* 0x0000000e000e7308 */ /* 0x000ea20000000800 */
[----:B0-----:R-:W-:Y:S01]  /*7ff0*/  FADD.FTZ R36, R12, R73 ;  /* 0x000000490c247221 */ /* 0x001fe20000010000 */
[----:B------:R-:W-:Y:S01]  /*8000*/  FADD.FTZ R73, R27, R38 ;  /* 0x000000261b497221 */ /* 0x000fe20000010000 */
[-CC-:B------:R-:W-:Y:S01]  /*8010*/  FFMA.FTZ R135, R135, R42.reuse, -R26.reuse ;  /* 0x0000002a87877223 */ /* 0x180fe2000001081a */
[-CC-:B------:R-:W-:Y:S01]  /*8020*/  FFMA.FTZ R137, R137, R42.reuse, -R26.reuse ;  /* 0x0000002a89897223 */ /* 0x180fe2000001081a */
[----:B------:R-:W-:Y:S01]  /*8030*/  FFMA.FTZ R157, R157, R42, -R26 ;  /* 0x0000002a9d9d7223 */ /* 0x000fe2000001081a */
[----:B------:R-:W-:Y:S01]  /*8040*/  FADD.FTZ R38, R132, R73 ;  /* 0x0000004984267221 */ /* 0x000fe20000010000 */
[-C--:B------:R-:W-:Y:S01]  /*8050*/  FMUL.FTZ R90, R90, R11.reuse ;  /* 0x0000000b5a5a7220 */ /* 0x080fe20000410000 */
[----:B------:R-:W0:Y:S01]  /*8060*/  MUFU.EX2 R21, R21 ;  /* 0x0000001500157308 */ /* 0x000e220000000800 */
[----:B-1----:R-:W-:Y:S01]  /*8070*/  FADD.FTZ R47, R15, R36 ;  /* 0x000000240f2f7221 */ /* 0x002fe20000010000 */
[-C--:B------:R-:W-:Y:S01]  /*8080*/  FMUL.FTZ R91, R91, R11.reuse ;  /* 0x0000000b5b5b7220 */ /* 0x080fe20000410000 */
[-C--:B------:R-:W-:Y:S01]  /*8090*/  FMUL.FTZ R94, R94, R11.reuse ;  /* 0x0000000b5e5e7220 */ /* 0x080fe20000410000 */
[-C--:B------:R-:W-:Y:S01]  /*80a0*/  FMUL.FTZ R95, R95, R11.reuse ;  /* 0x0000000b5f5f7220 */ /* 0x080fe20000410000 */
[-C--:B------:R-:W-:Y:S01]  /*80b0*/  FMUL.FTZ R98, R98, R11.reuse ;  /* 0x0000000b62627220 */ /* 0x080fe20000410000 */
[-C--:B------:R-:W-:Y:S01]  /*80c0*/  FMUL.FTZ R99, R99, R11.reuse ;  /* 0x0000000b63637220 */ /* 0x080fe20000410000 */
[-C--:B------:R-:W-:Y:S01]  /*80d0*/  FMUL.FTZ R102, R102, R11.reuse ;  /* 0x0000000b66667220 */ /* 0x080fe20000410000 */
[----:B------:R-:W-:Y:S01]  /*80e0*/  MUFU.EX2 R20, R20 ;  /* 0x0000001400147308 */ /* 0x000fe20000000800 */
[----:B--2---:R-:W-:Y:S01]  /*80f0*/  FADD.FTZ R36, R14, R47 ;  /* 0x0000002f0e247221 */ /* 0x004fe20000010000 */
[----:B------:R-:W-:Y:S01]  /*8100*/  FADD.FTZ R47, R35, R38 ;  /* 0x00000026232f7221 */ /* 0x000fe20000010000 */
[-C--:B------:R-:W-:Y:S01]  /*8110*/  FMUL.FTZ R103, R103, R11.reuse ;  /* 0x0000000b67677220 */ /* 0x080fe20000410000 */
[-C--:B------:R-:W-:Y:S01]  /*8120*/  FMUL.FTZ R106, R106, R11.reuse ;  /* 0x0000000b6a6a7220 */ /* 0x080fe20000410000 */
[-C--:B------:R-:W-:Y:S01]  /*8130*/  FMUL.FTZ R107, R107, R11.reuse ;  /* 0x0000000b6b6b7220 */ /* 0x080fe20000410000 */
[----:B------:R-:W-:Y:S01]  /*8140*/  FADD.FTZ R38, R134, R47 ;  /* 0x0000002f86267221 */ /* 0x000fe20000010000 */
[-C--:B------:R-:W-:Y:S01]  /*8150*/  FMUL.FTZ R110, R110, R11.reuse ;  /* 0x0000000b6e6e7220 */ /* 0x080fe20000410000 */
[----:B------:R-:W1:Y:S01]  /*8160*/  MUFU.EX2 R69, R69 ;  /* 0x0000004500457308 */ /* 0x000e620000000800 */
[-C--:B------:R-:W-:Y:S01]  /*8170*/  FMUL.FTZ R111, R111, R11.reuse ;  /* 0x0000000b6f6f7220 */ /* 0x080fe20000410000 */
[----:B------:R-:W-:Y:S01]  /*8180*/  FADD.FTZ R47, R55, R38 ;  /* 0x00000026372f7221 */ /* 0x000fe20000010000 */
[-C--:B------:R-:W-:Y:S01]  /*8190*/  FMUL.FTZ R114, R114, R11.reuse ;  /* 0x0000000b72727220 */ /* 0x080fe20000410000 */
[-C--:B------:R-:W-:Y:S01]  /*81a0*/  FMUL.FTZ R115, R115, R11.reuse ;  /* 0x0000000b73737220 */ /* 0x080fe20000410000 */
[-C--:B------:R-:W-:Y:S01]  /*81b0*/  FMUL.FTZ R118, R118, R11.reuse ;  /* 0x0000000b76767220 */ /* 0x080fe20000410000 */
[----:B------:R-:W-:Y:S01]  /*81c0*/  FADD.FTZ R40, R128, R47 ;  /* 0x0000002f80287221 */ /* 0x000fe20000010000 */
[----:B------:R-:W-:Y:S01]  /*81d0*/  FMUL.FTZ R119, R119, R11 ;  /* 0x0000000b77777220 */ /* 0x000fe20000410000 */
[----:B------:R-:W-:Y:S01]  /*81e0*/  MUFU.EX2 R22, R22 ;  /* 0x0000001600167308 */ /* 0x000fe20000000800 */
[----:B------:R-:W-:Y:S01]  /*81f0*/  F2FP.BF16.F32.PACK_AB R146, R39, R146 ;  /* 0x000000922792723e */ /* 0x000fe200000010ff */
[----:B------:R-:W-:Y:S01]  /*8200*/  FADD.FTZ R47, R57, R40 ;  /* 0x00000028392f7221 */ /* 0x000fe20000010000 */
[----:B------:R-:W-:Y:S01]  /*8210*/  F2FP.BF16.F32.PACK_AB R140, R41, R140 ;  /* 0x0000008c298c723e */ /* 0x000fe200000010ff */
[----:B------:R-:W-:Y:S01]  /*8220*/  VIADD R6, R6, 0xffffffff ;  /* 0xffffffff06067836 */ /* 0x000fe20000000000 */
[----:B------:R-:W-:Y:S01]  /*8230*/  F2FP.BF16.F32.PACK_AB R138, R27, R138 ;  /* 0x0000008a1b8a723e */ /* 0x000fe200000010ff */
[----:B------:R-:W-:Y:S01]  /*8240*/  FADD.FTZ R40, R130, R47 ;  /* 0x0000002f82287221 */ /* 0x000fe20000010000 */
[----:B------:R-:W-:Y:S01]  /*8250*/  F2FP.BF16.F32.PACK_AB R132, R35, R132 ;  /* 0x000000842384723e */ /* 0x000fe200000010ff */
[----:B------:R-:W2:Y:S01]  /*8260*/  MUFU.EX2 R29, R29 ;  /* 0x0000001d001d7308 */ /* 0x000ea20000000800 */
[----:B------:R-:W-:Y:S01]  /*8270*/  F2FP.BF16.F32.PACK_AB R134, R55, R134 ;  /* 0x000000863786723e */ /* 0x000fe200000010ff */
[----:B------:R-:W-:Y:S01]  /*8280*/  FADD.FTZ R37, R59, R40 ;  /* 0x000000283b257221 */ /* 0x000fe20000010000 */
[----:B------:R-:W-:Y:S01]  /*8290*/  F2FP.BF16.F32.PACK_AB R128, R57, R128 ;  /* 0x000000803980723e */ /* 0x000fe200000010ff */
[----:B------:R-:W-:Y:S01]  /*82a0*/  IMAD.MOV.U32 R11, RZ, RZ, R25 ;  /* 0x000000ffff0b7224 */ /* 0x000fe200078e0019 */
[----:B------:R-:W-:Y:S01]  /*82b0*/  F2FP.BF16.F32.PACK_AB R130, R59, R130 ;  /* 0x000000823b82723e */ /* 0x000fe200000010ff */
[----:B------:R-:W-:Y:S01]  /*82c0*/  FADD.FTZ R40, R124, R37 ;  /* 0x000000257c287221 */ /* 0x000fe20000010000 */
[----:B------:R-:W-:Y:S01]  /*82d0*/  F2FP.BF16.F32.PACK_AB R124, R61, R124 ;  /* 0x0000007c3d7c723e */ /* 0x000fe200000010ff */
[----:B------:R3:W-:Y:S01]  /*82e0*/  MUFU.EX2 R4, R5 ;  /* 0x0000000500047308 */ /* 0x0007e20000000800 */
[----:B------:R-:W-:Y:S01]  /*82f0*/  F2FP.BF16.F32.PACK_AB R149, R31, R10 ;  /* 0x0000000a1f95723e */ /* 0x000fe200000010ff */
[----:B------:R-:W-:Y:S01]  /*8300*/  FADD.FTZ R23, R61, R40 ;  /* 0x000000283d177221 */ /* 0x000fe20000010000 */
[----:B------:R-:W-:-:S02]  /*8310*/  F2FP.BF16.F32.PACK_AB R151, R15, R12 ;  /* 0x0000000c0f97723e */ /* 0x000fc400000010ff */
[----:B0-----:R-:W-:Y:S02]  /*8320*/  F2FP.BF16.F32.PACK_AB R145, R21, R14 ;  /* 0x0000000e1591723e */ /* 0x001fe400000010ff */
[----:B-1----:R-:W-:Y:S01]  /*8330*/  F2FP.BF16.F32.PACK_AB R147, R69, R20 ;  /* 0x000000144593723e */ /* 0x002fe200000010ff */
[----:B------:R-:W0:Y:S01]  /*8340*/  MUFU.EX2 R24, R24 ;  /* 0x0000001800187308 */ /* 0x000e220000000800 */
[----:B---3--:R-:W-:Y:S01]  /*8350*/  FADD.FTZ R5, R21, R36 ;  /* 0x0000002415057221 */ /* 0x008fe20000010000 */
[----:B--2---:R-:W-:-:S03]  /*8360*/  F2FP.BF16.F32.PACK_AB R141, R29, R22 ;  /* 0x000000161d8d723e */ /* 0x004fc600000010ff */
[----:B------:R-:W-:-:S03]  /*8370*/  FADD.FTZ R36, R20, R5 ;  /* 0x0000000514247221 */ /* 0x000fc60000010000 */
[----:B------:R-:W1:Y:S01]  /*8380*/  MUFU.EX2 R33, R33 ;  /* 0x0000002100217308 */ /* 0x000e620000000800 */
[----:B------:R-:W-:Y:S01]  /*8390*/  FADD.FTZ R5, R69, R36 ;  /* 0x0000002445057221 */ /* 0x000fe20000010000 */
[-CC-:B------:R-:W-:Y:S01]  /*83a0*/  FFMA.FTZ R36, R18, R42.reuse, -R26.reuse ;  /* 0x0000002a12247223 */ /* 0x180fe2000001081a */
[----:B------:R-:W-:Y:S02]  /*83b0*/  FFMA.FTZ R26, R58, R42, -R26 ;  /* 0x0000002a3a1a7223 */ /* 0x000fe4000001081a */
[----:B------:R-:W-:-:S03]  /*83c0*/  FADD.FTZ R38, R22, R5 ;  /* 0x0000000516267221 */ /* 0x000fc60000010000 */
[----:B------:R-:W2:Y:S01]  /*83d0*/  MUFU.EX2 R28, R28 ;  /* 0x0000001c001c7308 */ /* 0x000ea20000000800 */
[----:B------:R-:W-:-:S04]  /*83e0*/  FADD.FTZ R5, R29, R38 ;  /* 0x000000261d057221 */ /* 0x000fc80000010000 */
[----:B0-----:R-:W-:-:S03]  /*83f0*/  FADD.FTZ R38, R24, R5 ;  /* 0x0000000518267221 */ /* 0x001fc60000010000 */
        /* <DEDUP_REMOVED lines=8> */
[----:B-1----:R-:W-:Y:S01]  /*8480*/  FADD.FTZ R5, R139, R38 ;  /* 0x000000268b057221 */ /* 0x002fe20000010000 */
[----:B------:R-:W-:Y:S01]  /*8490*/  FADD.FTZ R38, R126, R23 ;  /* 0x000000177e267221 */ /* 0x000fe20000010000 */
[----:B------:R-:W-:-:S03]  /*84a0*/  F2FP.BF16.F32.PACK_AB R126, R63, R126 ;  /* 0x0000007e3f7e723e */ /* 0x000fc600000010ff */
[----:B------:R-:W-:Y:S02]  /*84b0*/  FADD.FTZ R19, R63, R38 ;  /* 0x000000263f137221 */ /* 0x000fe40000010000 */
[----:B------:R-:W1:Y:S01]  /*84c0*/  MUFU.EX2 R43, R43 ;  /* 0x0000002b002b7308 */ /* 0x000e620000000800 */
[----:B--2---:R-:W-:Y:S01]  /*84d0*/  FADD.FTZ R5, R30, R5 ;  /* 0x000000051e057221 */ /* 0x004fe20000010000 */
[----:B------:R-:W-:Y:S01]  /*84e0*/  FADD.FTZ R40, R120, R19 ;  /* 0x0000001378287221 */ /* 0x000fe20000010000 */
[----:B------:R-:W-:-:S05]  /*84f0*/  F2FP.BF16.F32.PACK_AB R139, R30, R139 ;  /* 0x0000008b1e8b723e */ /* 0x000fca00000010ff */
[----:B------:R-:W2:Y:S01]  /*8500*/  MUFU.EX2 R65, R65 ;  /* 0x0000004100417308 */ /* 0x000ea20000000800 */
[----:B0-----:R-:W-:-:S07]  /*8510*/  FADD.FTZ R38, R32, R5 ;  /* 0x0000000520267221 */ /* 0x001fce0000010000 */
[----:B------:R-:W0:Y:S01]  /*8520*/  MUFU.EX2 R45, R45 ;  /* 0x0000002d002d7308 */ /* 0x000e220000000800 */
[----:B-1----:R-:W-:-:S04]  /*8530*/  FADD.FTZ R5, R43, R38 ;  /* 0x000000262b057221 */ /* 0x002fc80000010000 */
[----:B------:R-:W-:-:S03]  /*8540*/  FADD.FTZ R38, R4, R5 ;  /* 0x0000000504267221 */ /* 0x000fc60000010000 */
        /* <DEDUP_REMOVED lines=13> */
[----:B-1----:R-:W-:-:S07]  /*8620*/  FADD.FTZ R38, R18, R19 ;  /* 0x0000001312267221 */ /* 0x002fce0000010000 */
[----:B------:R1:W3:Y:S01]  /*8630*/  MUFU.EX2 R23, R133 ;  /* 0x0000008500177308 */ /* 0x0002e20000000800 */
[C---:B--2---:R-:W-:Y:S01]  /*8640*/  FADD.FTZ R38, R131.reuse, R38 ;  /* 0x0000002683267221 */ /* 0x044fe20000010000 */
[----:B------:R-:W-:-:S06]  /*8650*/  F2FP.BF16.F32.PACK_AB R131, R131, R18 ;  /* 0x000000128383723e */ /* 0x000fcc00000010ff */
[----:B------:R-:W2:Y:S01]  /*8660*/  MUFU.EX2 R53, R53 ;  /* 0x0000003500357308 */ /* 0x000ea20000000800 */
[----:B0-----:R-:W-:Y:S01]  /*8670*/  FADD.FTZ R38, R125, R38 ;  /* 0x000000267d267221 */ /* 0x001fe20000010000 */
[----:B-1----:R-:W-:-:S06]  /*8680*/  F2FP.BF16.F32.PACK_AB R133, R43, R32 ;  /* 0x000000202b85723e */ /* 0x002fcc00000010ff */
[----:B------:R0:W1:Y:S01]  /*8690*/  MUFU.EX2 R127, R135 ;  /* 0x00000087007f7308 */ /* 0x0000620000000800 */
[C---:B---3--:R-:W-:Y:S01]  /*86a0*/  FADD.FTZ R38, R23.reuse, R38 ;  /* 0x0000002617267221 */ /* 0x048fe20000010000 */
[----:B------:R-:W-:-:S06]  /*86b0*/  F2FP.BF16.F32.PACK_AB R125, R23, R125 ;  /* 0x0000007d177d723e */ /* 0x000fcc00000010ff */
[----:B------:R3:W4:Y:S01]  /*86c0*/  MUFU.EX2 R121, R137 ;  /* 0x0000008900797308 */ /* 0x0007220000000800 */
[----:B--2---:R-:W-:Y:S01]  /*86d0*/  FADD.FTZ R38, R53, R38 ;  /* 0x0000002635267221 */ /* 0x004fe20000010000 */
[----:B0-----:R-:W-:-:S06]  /*86e0*/  F2FP.BF16.F32.PACK_AB R135, R45, R4 ;  /* 0x000000042d87723e */ /* 0x001fcc00000010ff */
[----:B------:R-:W0:Y:S01]  /*86f0*/  MUFU.EX2 R157, R157 ;  /* 0x0000009d009d7308 */ /* 0x000e220000000800 */
[----:B-1----:R-:W-:Y:S01]  /*8700*/  FADD.FTZ R38, R127, R38 ;  /* 0x000000267f267221 */ /* 0x002fe20000010000 */
[----:B---3--:R-:W-:Y:S02]  /*8710*/  F2FP.BF16.F32.PACK_AB R137, R71, R28 ;  /* 0x0000001c4789723e */ /* 0x008fe400000010ff */
[----:B------:R-:W-:-:S04]  /*8720*/  F2FP.BF16.F32.PACK_AB R127, R127, R53 ;  /* 0x000000357f7f723e */ /* 0x000fc800000010ff */
[----:B------:R-:W1:Y:S01]  /*8730*/  MUFU.EX2 R123, R36 ;  /* 0x00000024007b7308 */ /* 0x000e620000000800 */
[----:B----4-:R-:W-:-:S07]  /*8740*/  FADD.FTZ R38, R121, R38 ;  /* 0x0000002679267221 */ /* 0x010fce0000010000 */
[----:B------:R-:W2:Y:S01]  /*8750*/  MUFU.EX2 R67, R67 ;  /* 0x0000004300437308 */ /* 0x000ea20000000800 */
[C---:B0-----:R-:W-:Y:S01]  /*8760*/  FADD.FTZ R38, R157.reuse, R38 ;  /* 0x000000269d267221 */ /* 0x041fe20000010000 */
[----:B------:R-:W-:-:S06]  /*8770*/  F2FP.BF16.F32.PACK_AB R121, R157, R121 ;  /* 0x000000799d79723e */ /* 0x000fcc00000010ff */
[----:B------:R-:W0:Y:S01]  /*8780*/  MUFU.EX2 R26, R26 ;  /* 0x0000001a001a7308 */ /* 0x000e220000000800 */
[----:B-1----:R-:W-:Y:S01]  /*8790*/  FADD.FTZ R38, R123, R38 ;  /* 0x000000267b267221 */ /* 0x002fe20000010000 */
[C---:B--2---:R-:W-:Y:S01]  /*87a0*/  FADD.FTZ R5, R67.reuse, R40 ;  /* 0x0000002843057221 */ /* 0x044fe20000010000 */
[----:B------:R-:W-:Y:S02]  /*87b0*/  F2FP.BF16.F32.PACK_AB R122, R67, R122 ;  /* 0x0000007a437a723e */ /* 0x000fe400000010ff */
[C---:B0-----:R-:W-:Y:S01]  /*87c0*/  FADD.FTZ R4, R26.reuse, R38 ;  /* 0x000000261a047221 */ /* 0x041fe20000010000 */
[----:B------:R-:W-:Y:S01]  /*87d0*/  F2FP.BF16.F32.PACK_AB R123, R26, R123 ;  /* 0x0000007b1a7b723e */ /* 0x000fe200000010ff */
[----:B------:R-:W-:Y:S06]  /*87e0*/  @P2 BRA `(.L_x_857) ;  /* 0xffffffc800a82947 */ /* 0x000fec000383ffff */
[----:B------:R-:W-:Y:S02]  /*87f0*/  IMAD.MOV.U32 R11, RZ, RZ, R25 ;  /* 0x000000ffff0b7224 */ /* 0x000fe400078e0019 */
[----:B------:R-:W-:-:S07]  /*8800*/  IMAD.MOV.U32 R7, RZ, RZ, R13 ;  /* 0x000000ffff077224 */ /* 0x000fce00078e000d */
.L_x_840:
[----:B------:R-:W0:Y:S01]  /*8810*/  S2UR UR6, SR_CTAID.X ;  /* 0x00000000000679c3 */ /* 0x000e220000002500 */
[----:B------:R-:W-:Y:S01]  /*8820*/  ULDC UR7, c[0x0][0x448] ;  /* 0x0001120000077ab9 */ /* 0x000fe20000000800 */
[----:B------:R-:W-:Y:S01]  /*8830*/  IADD3 R13, -R44, 0x1, RZ ;  /* 0x000000012c0d7810 */ /* 0x000fe20007ffe1ff */
[----:B------:R-:W-:Y:S01]  /*8840*/  UISETP.NE.AND UP0, UPT, UR7, 0x1, UPT ;  /* 0x000000010700788c */ /* 0x000fe2000bf05270 */
[----:B------:R-:W-:Y:S01]  /*8850*/  ULDC UR14, c[0x0][0x9e4] ;  /* 0x00027900000e7ab9 */ /* 0x000fe20000000800 */
[----:B------:R-:W-:Y:S02]  /*8860*/  UMOV UR10, 0xc0 ;  /* 0x000000c0000a7882 */ /* 0x000fe40000000000 */
[----:B------:R-:W-:Y:S01]  /*8870*/  IMAD R13, R16, UR27, R13 ;  /* 0x0000001b100d7c24 */ /* 0x000fe2000f8e020d */
[----:B------:R-:W-:-:S04]  /*8880*/  UISETP.GE.AND UP1, UPT, UR14, 0x1, UPT ;  /* 0x000000010e00788c */ /* 0x000fc8000bf26270 */
[----:B------:R-:W-:Y:S02]  /*8890*/  R2UR UR11, R13 ;  /* 0x000000000d0b72ca */ /* 0x000fe400000e0000 */
[----:B------:R-:W-:Y:S01]  /*88a0*/  PLOP3.LUT P6, PT, PT, PT, UP1, 0x80, 0x0 ;  /* 0x000000000000781c */ /* 0x000fe20003fcf018 */
[----:B------:R-:W-:Y:S01]  /*88b0*/  @UP0 ULDC UR15, c[0x0][0x450] ;  /* 0x00011400000f0ab9 */ /* 0x000fe20000000800 */
[----:B0-----:R-:W-:-:S03]  /*88c0*/  UIMAD UR10, UR6, UR10, 0xbf ;  /* 0x000000bf060a74a4 */ /* 0x001fc6000f8e020a */
[----:B------:R-:W-:Y:S02]  /*88d0*/  @UP0 ULDC UR6, c[0x0][0x44c] ;  /* 0x0001130000060ab9 */ /* 0x000fe40000000800 */
[----:B------:R-:W-:-:S04]  /*88e0*/  UIMAD.WIDE.U32 UR6, UR10, UR6, URZ ;  /* 0x000000060a0672a5 */ /* 0x000fc8000f8e003f */
[----:B------:R-:W-:-:S04]  /*88f0*/  @UP0 USHF.R.U32.HI UR10, URZ, UR15, UR7 ;  /* 0x0000000f3f0a0299 */ /* 0x000fc80008011607 */
[----:B------:R-:W-:-:S03]  /*8900*/  UIADD3 UR10, UR11, UR10, URZ ;  /* 0x0000000a0b0a7290 */ /* 0x000fc6000fffe03f */
[----:B------:R-:W-:Y:S02]  /*8910*/  ULDC UR11, c[0x0][0x9dc] ;  /* 0x00027700000b7ab9 */ /* 0x000fe40000000800 */
[----:B------:R-:W-:Y:S01]  /*8920*/  UIADD3 UR11, UR10, -UR11, URZ ;  /* 0x8000000b0a0b7290 */ /* 0x000fe2000fffe03f */
[----:B------:R-:W-:Y:S11]  /*8930*/  @!P6 BRA `(.L_x_858) ;  /* 0x000000000044e947 */ /* 0x000ff60003800000 */
        /* <DEDUP_REMOVED lines=10> */
.L_x_859:
[----:B------:R-:W-:-:S11]  /*89e0*/  UISETP.NE.AND UP1, UPT, UR14, 0x1, UPT ;  /* 0x000000010e00788c */ /* 0x000fd6000bf25270 */
[----:B------:R-:W-:Y:S02]  /*89f0*/  @UP1 ULDC.64 UR18, c[0x0][0x9e8] ;  /* 0x00027a0000121ab9 */ /* 0x000fe40000000a00 */
[----:B------:R-:W-:-:S04]  /*8a00*/  UIMAD.WIDE.U32 UR6, UR10, UR18, URZ ;  /* 0x000000120a0672a5 */ /* 0x000fc8000f8e003f */
[----:B------:R-:W-:-:S12]  /*8a10*/  @UP1 USHF.R.U32.HI UR10, URZ, UR19, UR7 ;  /* 0x000000133f0a1299 */ /* 0x000fd80008011607 */
.L_x_860:
[----:B------:R-:W-:-:S04]  /*8a20*/  UIMAD UR10, UR10, UR14, URZ ;  /* 0x0000000e0a0a72a4 */ /* 0x000fc8000f8e023f */
[----:B------:R-:W-:-:S04]  /*8a30*/  UISETP.LT.AND UP1, UPT, UR11, UR10, UPT ;  /* 0x0000000a0b00728c */ /* 0x000fc8000bf21270 */
[----:B------:R-:W-:-:S12]  /*8a40*/  USEL UR11, UR11, UR10, !UP1 ;  /* 0x0000000a0b0b7287 */ /* 0x000fd8000c800000 */
.L_x_858:
[----:B------:R-:W-:-:S04]  /*8a50*/  UIADD3 UR11, UR11, 0x7f, URZ ;  /* 0x0000007f0b0b7890 */ /* 0x000fc8000fffe03f */
[----:B------:R-:W-:-:S04]  /*8a60*/  USHF.R.S32.HI UR6, URZ, 0x1f, UR11 ;  /* 0x0000001f3f067899 */ /* 0x000fc8000801140b */
[----:B------:R-:W-:-:S04]  /*8a70*/  ULEA.HI UR6, UR6, UR11, URZ, 0x7 ;  /* 0x0000000b06067291 */ /* 0x000fc8000f8f383f */
[----:B------:R-:W-:-:S04]  /*8a80*/  USHF.R.S32.HI UR6, URZ, 0x7, UR6 ;  /* 0x000000073f067899 */ /* 0x000fc80008011406 */
[----:B------:R-:W-:-:S04]  /*8a90*/  UISETP.LT.AND UP1, UPT, UR37, UR6, UPT ;  /* 0x000000062500728c */ /* 0x000fc8000bf21270 */
[----:B------:R-:W-:-:S06]  /*8aa0*/  USEL UR6, UR37, UR6, !UP1 ;  /* 0x0000000625067287 */ /* 0x000fcc000c800000 */
[----:B------:R-:W-:-:S13]  /*8ab0*/  ISETP.GE.AND P2, PT, R6, UR6, PT ;  /* 0x0000000606007c0c */ /* 0x000fda000bf46270 */
[----:B------:R-:W-:Y:S05]  /*8ac0*/  @!P2 BRA `(.L_x_861) ;  /* 0x000000240030a947 */ /* 0x000fea0003800000 */
[----:B------:R-:W-:Y:S01]  /*8ad0*/  IMAD.MOV.U32 R10, RZ, RZ, R11 ;  /* 0x000000ffff0a7224 */ /* 0x000fe200078e000b */
[----:B------:R-:W-:Y:S01]  /*8ae0*/  UMOV UR26, UR5 ;  /* 0x00000005001a7c82 */ /* 0x000fe20008000000 */
[----:B------:R-:W-:Y:S01]  /*8af0*/  IMAD.MOV.U32 R12, RZ, RZ, R7 ;  /* 0x000000ffff0c7224 */ /* 0x000fe200078e0007 */
[----:B------:R-:W-:Y:S01]  /*8b00*/  UMOV UR7, UR4 ;  /* 0x0000000400077c82 */ /* 0x000fe20008000000 */
[----:B------:R-:W-:-:S05]  /*8b10*/  ULDC UR27, c[0x0][0x9d8] ;  /* 0x00027600001b7ab9 */ /* 0x000fca0000000800 */
.L_x_870:
        /* <DEDUP_REMOVED lines=9> */
.L_x_863:
[----:B------:R-:W-:Y:S01]  /*8bb0*/  ULEA UR10, UR4, UR38, 0x3 ;  /* 0x00000026040a7291 */ /* 0x000fe2000f8e183f */
[----:B------:R-:W-:-:S05]  /*8bc0*/  IMAD.U32 R7, RZ, RZ, UR5 ;  /* 0x00000005ff077e24 */ /* 0x000fca000f8e00ff */
[----:B------:R-:W-:-:S04]  /*8bd0*/  SHF.L.U32 R7, R7, 0x1f, RZ ;  /* 0x0000001f07077819 */ /* 0x000fc800000006ff */
[----:B------:R0:W1:Y:S01]  /*8be0*/  SYNCS.PHASECHK.TRANS64.TRYWAIT P2, [UR10+0x16830], R7 ;  /* 0x01683007ff0075a7 */ /* 0x000062000804014a */
[----:B------:R-:W-:Y:S05]  /*8bf0*/  @!P0 BRA `(.L_x_864) ;  /* 0x0000000000048947 */ /* 0x000fea0003800000 */
[----:B------:R-:W-:Y:S01]  /*8c00*/  BPT.TRAP 0x1 ;  /* 0x000000040000795c */ /* 0x000fe20000300000 */
.L_x_864:
[----:B-1----:R-:W-:Y:S05]  /*8c10*/  @P2 BRA `(.L_x_862) ;  /* 0x0000000000082947 */ /* 0x002fea0003800000 */
[----:B------:R-:W1:Y:S02]  /*8c20*/  SYNCS.PHASECHK.TRANS64.TRYWAIT P2, [UR10+0x16830], R7 ;  /* 0x01683007ff0075a7 */ /* 0x000e64000804014a */
[----:B-1----:R-:W-:Y:S05]  /*8c30*/  @!P2 BRA `(.L_x_865) ;  /* 0x000000ac0094a947 */ /* 0x002fea0003800000 */
.L_x_862:
        /* <DEDUP_REMOVED lines=27> */
.L_x_867:
[----:B------:R-:W-:Y:S01]  /*8df0*/  ULEA UR10, UR7, UR38, 0x3 ;  /* 0x00000026070a7291 */ /* 0x000fe2000f8e183f */
[----:B------:R-:W-:-:S05]  /*8e00*/  IMAD.U32 R7, RZ, RZ, UR26 ;  /* 0x0000001aff077e24 */ /* 0x000fca000f8e00ff */
[----:B------:R-:W-:-:S04]  /*8e10*/  SHF.L.U32 R7, R7, 0x1f, RZ ;  /* 0x0000001f07077819 */ /* 0x000fc800000006ff */
[----:B------:R0:W1:Y:S01]  /*8e20*/  SYNCS.PHASECHK.TRANS64.TRYWAIT P2, [UR10+0x16850], R7 ;  /* 0x01685007ff0075a7 */ /* 0x000062000804014a */
[----:B------:R-:W-:Y:S05]  /*8e30*/  @!P0 BRA `(.L_x_868) ;  /* 0x0000000000048947 */ /* 0x000fea0003800000 */
[----:B------:R-:W-:Y:S01]  /*8e40*/  BPT.TRAP 0x1 ;  /* 0x000000040000795c */ /* 0x000fe20000300000 */
.L_x_868:
[----:B-1----:R-:W-:Y:S05]  /*8e50*/  @P2 BRA `(.L_x_866) ;  /* 0x0000000000082947 */ /* 0x002fea0003800000 */
[----:B------:R-:W1:Y:S02]  /*8e60*/  SYNCS.PHASECHK.TRANS64.TRYWAIT P2, [UR10+0x16850], R7 ;  /* 0x01685007ff0075a7 */ /* 0x000e64000804014a */
[----:B-1----:R-:W-:Y:S05]  /*8e70*/  @!P2 BRA `(.L_x_869) ;  /* 0x000000ac001ca947 */ /* 0x002fea0003800000 */
.L_x_866:
[----:B------:R-:W-:Y:S01]  /*8e80*/  UIADD3 UR10, UR38, 0x400, URZ ;  /* 0x00000400260a7890 */ /* 0x000fe2000fffe03f */
[----:B------:R-:W-:Y:S01]  /*8e90*/  WARPGROUP.ARRIVE ;  /* 0x00000000000079c5 */ /* 0x000fe20000000000 */
[----:B------:R-:W-:Y:S01]  /*8ea0*/  UMOV UR11, 0x40000040 ;  /* 0x40000040000b7882 */ /* 0x000fe20000000000 */
[----:B------:R-:W-:Y:S01]  /*8eb0*/  UMOV UR15, 0x40000040 ;  /* 0x40000040000f7882 */ /* 0x000fe20000000000 */
[----:B------:R-:W-:Y:S01]  /*8ec0*/  USHF.R.U32.HI UR10, URZ, 0x4, UR10 ;  /* 0x000000043f0a7899 */ /* 0x000fe2000801160a */
[----:B------:R-:W-:Y:S01]  /*8ed0*/  FMUL.FTZ R11, R24, UR27 ;  /* 0x0000001b180b7c20 */ /* 0x000fe20008410000 */
[----:B-1----:R-:W-:Y:S01]  /*8ee0*/  FMUL.FTZ R14, R25, UR27 ;  /* 0x0000001b190e7c20 */ /* 0x002fe20008410000 */
[----:B------:R-:W-:Y:S01]  /*8ef0*/  FMUL.FTZ R18, R28, UR27 ;  /* 0x0000001b1c127c20 */ /* 0x000fe20008410000 */
[----:B------:R-:W-:Y:S01]  /*8f00*/  ULOP3.LUT UR10, UR10, 0x3fff, URZ, 0xc0, !UPT ;  /* 0x00003fff0a0a7892 */ /* 0x000fe2000f8ec03f */
[----:B------:R-:W-:Y:S01]  /*8f10*/  FMUL.FTZ R20, R29, UR27 ;  /* 0x0000001b1d147c20 */ /* 0x000fe20008410000 */
[----:B------:R-:W-:Y:S01]  /*8f20*/  FMUL.FTZ R22, R32, UR27 ;  /* 0x0000001b20167c20 */ /* 0x000fe20008410000 */
[----:B------:R-:W0:Y:S01]  /*8f30*/  MUFU.TANH R11, R11 ;  /* 0x0000000b000b7308 */ /* 0x000e220000002400 */
[----:B------:R-:W-:Y:S01]  /*8f40*/  ULEA UR10, UR7, UR10, 0xa ;  /* 0x0000000a070a7291 */ /* 0x000fe2000f8e503f */
[----:B------:R-:W-:Y:S01]  /*8f50*/  FMUL.FTZ R23, R33, UR27 ;  /* 0x0000001b21177c20 */ /* 0x000fe20008410000 */
[----:B------:R-:W-:Y:S01]  /*8f60*/  FMUL.FTZ R13, R26, UR27 ;  /* 0x0000001b1a0d7c20 */ /* 0x000fe20008410000 */
[----:B------:R-:W-:Y:S01]  /*8f70*/  FMUL.FTZ R26, R36, UR27 ;  /* 0x0000001b241a7c20 */ /* 0x000fe20008410000 */
[----:B------:R-:W-:Y:S01]  /*8f80*/  UIADD3 UR14, UR10, 0x80, URZ ;  /* 0x000000800a0e7890 */ /* 0x000fe2000fffe03f */
[----:B------:R-:W-:Y:S01]  /*8f90*/  FMUL.FTZ R28, R37, UR27 ;  /* 0x0000001b251c7c20 */ /* 0x000fe20008410000 */
[----:B------:R-:W-:Y:S01]  /*8fa0*/  FMUL.FTZ R19, R30, UR27 ;  /* 0x0000001b1e137c20 */ /* 0x000fe20008410000 */
[----:B------:R-:W1:Y:S01]  /*8fb0*/  MUFU.TANH R14, R14 ;  /* 0x0000000e000e7308 */ /* 0x000e620000002400 */
[----:B------:R-:W-:Y:S01]  /*8fc0*/  FMUL.FTZ R30, R40, UR27 ;  /* 0x0000001b281e7c20 */ /* 0x000fe20008410000 */
[----:B------:R-:W-:Y:S01]  /*8fd0*/  HGMMA.64x64x16.F32.BF16 R88, R148, gdesc[UR8].tnspB, R88, gsb0 ;  /* 0x40e0000894587df0 */ /* 0x000fe20008001858 */
        /* <DEDUP_REMOVED lines=64> */
[----:B------:R-:W-:Y:S01]  /*93e0*/  UMOV UR11, 0x40000040 ;  /* 0x40000040000b7882 */ /* 0x000fe20000000000 */
[----:B------:R-:W-:Y:S01]  /*93f0*/  ISETP.GE.U32.AND P2, PT, R2, 0x180, PT ;  /* 0x000001800200780c */ /* 0x000fe20003f46070 */
[----:B------:R-:W-:-:S03]  /*9400*/  UMOV UR26, UR5 ;  /* 0x00000005001a7c82 */ /* 0x000fc60008000000 */
[----:B------:R-:W1:Y:S01]  /*9410*/  MUFU.TANH R34, R34 ;  /* 0x0000002200227308 */ /* 0x000e620000002400 */
[----:B--2---:R-:W-:Y:S01]  /*9420*/  FMNMX.FTZ R42, R30, R7, !PT ;  /* 0x000000071e2a7209 */ /* 0x004fe20007810000 */
[----:B------:R-:W-:Y:S02]  /*9430*/  WARPGROUP.DEPBAR.LE gsb0, 0x0 ;  /* 0x00008000000079c5 */ /* 0x000fe40000010000 */
[----:B------:R-:W-:-:S04]  /*9440*/  WARPGROUP.ARRIVE ;  /* 0x00000000000079c5 */ /* 0x000fc80000000000 */
[----:B------:R-:W2:Y:S01]  /*9450*/  MUFU.TANH R36, R36 ;  /* 0x0000002400247308 */ /* 0x000ea20000002400 */
[----:B0-----:R-:W-:Y:S01]  /*9460*/  FMNMX.FTZ R7, R31, R42, !PT ;  /* 0x0000002a1f077209 */ /* 0x001fe20007810000 */
[----:B------:R-:W-:Y:S01]  /*9470*/  FMUL.FTZ R149, R72, UR27 ;  /* 0x0000001b48957c20 */ /* 0x000fe20008410000 */
[----:B------:R-:W-:Y:S01]  /*9480*/  FMUL.FTZ R151, R76, UR27 ;  /* 0x0000001b4c977c20 */ /* 0x000fe20008410000 */
[----:B------:R-:W-:Y:S01]  /*9490*/  HGMMA.64x64x16.F32.BF16 R88, R144, gdesc[UR12].tnspB, R88, gsb0 ;  /* 0x40e0000c90587df0 */ /* 0x000fe20008001858 */
[----:B------:R-:W-:Y:S01]  /*94a0*/  UIADD3 UR14, UR10, 0x100, URZ ;  /* 0x000001000a0e7890 */ /* 0x000fe2000fffe03f */
[----:B-1----:R-:W-:Y:S01]  /*94b0*/  FMNMX.FTZ R7, R34, R7, !PT ;  /* 0x0000000722077209 */ /* 0x002fe20007810000 */
[----:B------:R-:W-:Y:S01]  /*94c0*/  UMOV UR15, 0x40000040 ;  /* 0x40000040000f7882 */ /* 0x000fe20000000000 */
[----:B------:R-:W0:Y:S08]  /*94d0*/  MUFU.TANH R38, R38 ;  /* 0x0000002600267308 */ /* 0x000e300000002400 */
        /* <DEDUP_REMOVED lines=19> */
[----:B------:R-:W-:Y:S01]  /*9610*/  WARPGROUP.ARRIVE ;  /* 0x00000000000079c5 */ /* 0x000fe20000000000 */
[----:B------:R-:W-:Y:S01]  /*9620*/  FMUL.FTZ R145, R66, UR27 ;  /* 0x0000001b42917c20 */ /* 0x000fe20008410000 */
[----:B------:R-:W-:Y:S02]  /*9630*/  FMUL.FTZ R147, R70, UR27 ;  /* 0x0000001b46937c20 */ /* 0x000fe40008410000 */
[----:B------:R-:W1:Y:S01]  /*9640*/  MUFU.TANH R157, R157 ;  /* 0x0000009d009d7308 */ /* 0x000e620000002400 */
[----:B--2---:R-:W-:Y:S01]  /*9650*/  FMNMX.FTZ R42, R155, R42, !PT ;  /* 0x0000002a9b2a7209 */ /* 0x004fe20007810000 */
[----:B------:R-:W-:Y:S01]  /*9660*/  HGMMA.64x64x16.F32.BF16 R88, R140, gdesc[UR12].tnspB, R88, gsb0 ;  /* 0x40e0000c8c587df0 */ /* 0x000fe20008001858 */
[----:B------:R-:W-:Y:S01]  /*9670*/  UIADD3 UR14, UR10, 0x180, URZ ;  /* 0x000001800a0e7890 */ /* 0x000fe2000fffe03f */
[----:B------:R-:W-:-:S04]  /*9680*/  UMOV UR15, 0x40000040 ;  /* 0x40000040000f7882 */ /* 0x000fc80000000000 */
        /* <DEDUP_REMOVED lines=17> */
[----:B--2---:R-:W-:Y:S01]  /*97a0*/  FMNMX.FTZ R7, R81, R42, !PT ;  /* 0x0000002a51077209 */ /* 0x004fe20007810000 */
[----:B------:R-:W-:Y:S02]  /*97b0*/  WARPGROUP.DEPBAR.LE gsb0, 0x0 ;  /* 0x00008000000079c5 */ /* 0x000fe40000010000 */
[----:B------:R-:W-:Y:S01]  /*97c0*/  WARPGROUP.ARRIVE ;  /* 0x00000000000079c5 */ /* 0x000fe20000000000 */
[----:B0-----:R-:W-:-:S03]  /*97d0*/  FMNMX.FTZ R42, R46, R7, !PT ;  /* 0x000000072e2a7209 */ /* 0x001fc60007810000 */
[----:B------:R-:W0:Y:S01]  /*97e0*/  MUFU.TANH R13, R13 ;  /* 0x0000000d000d7308 */ /* 0x000e220000002400 */
[----:B------:R-:W-:Y:S01]  /*97f0*/  FMUL.FTZ R141, R86, UR27 ;  /* 0x0000001b568d7c20 */ /* 0x000fe20008410000 */
[----:B------:R-:W-:Y:S01]  /*9800*/  HGMMA.64x64x16.F32.BF16 R88, R136, gdesc[UR12].tnspB, R88, gsb0 ;  /* 0x40e0000c88587df0 */ /* 0x000fe20008001858 */
[----:B-1----:R-:W-:Y:S01]  /*9810*/  FMNMX.FTZ R42, R85, R42, !PT ;  /* 0x0000002a552a7209 */ /* 0x002fe20007810000 */
[----:B------:R-:W-:Y:S01]  /*9820*/  UIADD3 UR14, UR10, 0x200, URZ ;  /* 0x000002000a0e7890 */ /* 0x000fe2000fffe03f */
[----:B------:R-:W-:-:S03]  /*9830*/  UMOV UR15, 0x40000040 ;  /* 0x40000040000f7882 */ /* 0x000fc60000000000 */
[----:B------:R-:W1:Y:S01]  /*9840*/  MUFU.TANH R15, R15 ;  /* 0x0000000f000f7308 */ /* 0x000e620000002400 */
[----:B------:R-:W2:Y:S07]  /*9850*/  SHFL.BFLY PT, R7, R42, 0x2, 0x1f ;  /* 0x0c401f002a077f89 */ /* 0x000eae00000e0000 */
[----:B------:R-:W3:Y:S08]  /*9860*/  MUFU.TANH R19, R19 ;  /* 0x0000001300137308 */ /* 0x000ef00000002400 */
[----:B------:R-:W4:Y:S08]  /*9870*/  MUFU.TANH R21, R21 ;  /* 0x0000001500157308 */ /* 0x000f300000002400 */
[----:B------:R-:W5:Y:S01]  /*9880*/  MUFU.TANH R24, R24 ;  /* 0x0000001800187308 */ /* 0x000f620000002400 */
[----:B--2---:R-:W-:-:S02]  /*9890*/  FMNMX.FTZ R7, R42, R7, !PT ;  /* 0x000000072a077209 */ /* 0x004fc40007810000 */
[----:B------:R-:W2:Y:S03]  /*98a0*/  LDC R42, c[0x0][0x988] ;  /* 0x00026200ff2a7b82 */ /* 0x000ea60000000800 */
[----:B------:R-:W0:Y:S02]  /*98b0*/  SHFL.BFLY PT, R54, R7, 0x1, 0x1f ;  /* 0x0c201f0007367f89 */ /* 0x000e2400000e0000 */
[----:B------:R-:W5:Y:S08]  /*98c0*/  MUFU.TANH R25, R25 ;  /* 0x0000001900197308 */ /* 0x000f700000002400 */
[----:B------:R-:W5:Y:S08]  /*98d0*/  MUFU.TANH R27, R27 ;  /* 0x0000001b001b7308 */ /* 0x000f700000002400 */
[----:B------:R-:W5:Y:S01]  /*98e0*/  MUFU.TANH R29, R29 ;  /* 0x0000001d001d7308 */ /* 0x000f620000002400 */
[----:B0-----:R-:W-:-:S07]  /*98f0*/  FMNMX.FTZ R7, R7, R54, !PT ;  /* 0x0000003607077209 */ /* 0x001fce0007810000 */
[----:B------:R-:W0:Y:S01]  /*9900*/  MUFU.TANH R32, R32 ;  /* 0x0000002000207308 */ /* 0x000e220000002400 */
[----:B------:R-:W-:-:S04]  /*9910*/  FADD.FTZ R143, -R7, R12 ;  /* 0x0000000c078f7221 */ /* 0x000fc80000010100 */
[-C--:B--2---:R-:W-:Y:S01]  /*9920*/  FMUL.FTZ R12, R143, R42.reuse ;  /* 0x0000002a8f0c7220 */ /* 0x084fe20000410000 */
[-C--:B------:R-:W-:Y:S02]  /*9930*/  FMUL.FTZ R143, R7, R42.reuse ;  /* 0x0000002a078f7220 */ /* 0x080fe40000410000 */
[----:B------:R-:W2:Y:S02]  /*9940*/  MUFU.TANH R33, R33 ;  /* 0x0000002100217308 */ /* 0x000ea40000002400 */
[-CC-:B------:R-:W-:Y:S01]  /*9950*/  FFMA.FTZ R150, R18, R42.reuse, -R143.reuse ;  /* 0x0000002a12967223 */ /* 0x180fe2000001088f */
[--C-:B------:R-:W-:Y:S01]  /*9960*/  FFMA.FTZ R18, R20, R42, -R143.reuse ;  /* 0x0000002a14127223 */ /* 0x100fe2000001088f */
[----:B------:R-:W-:Y:S01]  /*9970*/  FMNMX.FTZ R20, R13, R10, !PT ;  /* 0x0000000a0d147209 */ /* 0x000fe20007810000 */
[-CC-:B------:R-:W-:Y:S01]  /*9980*/  FFMA.FTZ R148, R11, R42.reuse, -R143.reuse ;  /* 0x0000002a0b947223 */ /* 0x180fe2000001088f */
[----:B------:R-:W-:Y:S01]  /*9990*/  FFMA.FTZ R144, R22, R42, -R143 ;  /* 0x0000002a16907223 */ /* 0x000fe2000001088f */
[----:B------:R-:W-:-:S02]  /*99a0*/  WARPGROUP.DEPBAR.LE gsb0, 0x0 ;  /* 0x00008000000079c5 */ /* 0x000fc40000010000 */
[----:B------:R-:W-:Y:S01]  /*99b0*/  WARPGROUP.ARRIVE ;  /* 0x00000000000079c5 */ /* 0x000fe20000000000 */
[----:B-1----:R-:W-:Y:S01]  /*99c0*/  FMNMX.FTZ R20, R15, R20, !PT ;  /* 0x000000140f147209 */ /* 0x002fe20007810000 */
[----:B------:R-:W1:Y:S01]  /*99d0*/  MUFU.TANH R35, R35 ;  /* 0x0000002300237308 */ /* 0x000e620000002400 */
[-CC-:B------:R-:W-:Y:S01]  /*99e0*/  FFMA.FTZ R140, R30, R42.reuse, -R143.reuse ;  /* 0x0000002a1e8c7223 */ /* 0x180fe2000001088f */
[--C-:B------:R-:W-:Y:S01]  /*99f0*/  FFMA.FTZ R139, R31, R42, -R143.reuse ;  /* 0x0000002a1f8b7223 */ /* 0x100fe2000001088f */
[----:B---3--:R-:W-:Y:S01]  /*9a00*/  FMNMX.FTZ R20, R19, R20, !PT ;  /* 0x0000001413147209 */ /* 0x008fe20007810000 */
[----:B------:R-:W-:Y:S01]  /*9a10*/  HGMMA.64x64x16.F32.BF16 R88, R132, gdesc[UR12].tnspB, R88, gsb0 ;  /* 0x40e0000c84587df0 */ /* 0x000fe20008001858 */
[----:B------:R-:W-:Y:S01]  /*9a20*/  UIADD3 UR14, UR10, 0x280, URZ ;  /* 0x000002800a0e7890 */ /* 0x000fe2000fffe03f */
[--C-:B------:R-:W-:Y:S01]  /*9a30*/  FFMA.FTZ R31, R36, R42, -R143.reuse ;  /* 0x0000002a241f7223 */ /* 0x100fe2000001088f */
[----:B------:R-:W-:Y:S01]  /*9a40*/  UMOV UR15, 0x40000040 ;  /* 0x40000040000f7882 */ /* 0x000fe20000000000 */
[----:B----4-:R-:W-:Y:S01]  /*9a50*/  FMNMX.FTZ R11, R21, R20, !PT ;  /* 0x00000014150b7209 */ /* 0x010fe20007810000 */
[----:B------:R-:W3:Y:S01]  /*9a60*/  MUFU.TANH R37, R37 ;  /* 0x0000002500257308 */ /* 0x000ee20000002400 */
[-CC-:B------:R-:W-:Y:S01]  /*9a70*/  FFMA.FTZ R138, R43, R42.reuse, -R143.reuse ;  /* 0x0000002a2b8a7223 */ /* 0x180fe2000001088f */
[-CC-:B------:R-:W-:Y:S01]  /*9a80*/  FFMA.FTZ R43, R53, R42.reuse, -R143.reuse ;  /* 0x0000002a352b7223 */ /* 0x180fe2000001088f */
[----:B-----5:R-:W-:Y:S01]  /*9a90*/  FMNMX.FTZ R20, R24, R11, !PT ;  /* 0x0000000b18147209 */ /* 0x020fe20007810000 */
[-CC-:B------:R-:W-:Y:S01]  /*9aa0*/  FFMA.FTZ R53, R65, R42.reuse, -R143.reuse ;  /* 0x0000002a41357223 */ /* 0x180fe2000001088f */
[-CC-:B------:R-:W-:Y:S01]  /*9ab0*/  FFMA.FTZ R136, R38, R42.reuse, -R143.reuse ;  /* 0x0000002a26887223 */ /* 0x180fe2000001088f */
[--C-:B------:R-:W-:Y:S01]  /*9ac0*/  FFMA.FTZ R65, R77, R42, -R143.reuse ;  /* 0x0000002a4d417223 */ /* 0x100fe2000001088f */
[----:B------:R-:W-:Y:S01]  /*9ad0*/  FMNMX.FTZ R20, R25, R20, !PT ;  /* 0x0000001419147209 */ /* 0x000fe20007810000 */
[----:B------:R-:W4:Y:S01]  /*9ae0*/  MUFU.TANH R39, R39 ;  /* 0x0000002700277308 */ /* 0x000f220000002400 */
[-CC-:B------:R-:W-:Y:S01]  /*9af0*/  FFMA.FTZ R137, R28, R42.reuse, -R143.reuse ;  /* 0x0000002a1c897223 */ /* 0x180fe2000001088f */
[--C-:B------:R-:W-:Y:S01]  /*9b00*/  FFMA.FTZ R14, R14, R42, -R143.reuse ;  /* 0x0000002a0e0e7223 */ /* 0x100fe2000001088f */
[----:B------:R-:W-:Y:S01]  /*9b10*/  FMNMX.FTZ R20, R27, R20, !PT ;  /* 0x000000141b147209 */ /* 0x000fe20007810000 */
[-CC-:B------:R-:W-:Y:S01]  /*9b20*/  FFMA.FTZ R28, R149, R42.reuse, -R143.reuse ;  /* 0x0000002a951c7223 */ /* 0x180fe2000001088f */
[-CC-:B------:R-:W-:Y:S01]  /*9b30*/  FFMA.FTZ R40, R40, R42.reuse, -R143.reuse ;  /* 0x0000002a28287223 */ /* 0x180fe2000001088f */
[--C-:B------:R-:W-:Y:S01]  /*9b40*/  FFMA.FTZ R142, R34, R42, -R143.reuse ;  /* 0x0000002a228e7223 */ /* 0x100fe2000001088f */
[----:B------:R-:W-:Y:S01]  /*9b50*/  FMNMX.FTZ R11, R29, R20, !PT ;  /* 0x000000141d0b7209 */ /* 0x000fe20007810000 */
[----:B------:R-:W5:Y:S01]  /*9b60*/  MUFU.TANH R41, R41 ;  /* 0x0000002900297308 */ /* 0x000f620000002400 */
[-CC-:B------:R-:W-:Y:S01]  /*9b70*/  FFMA.FTZ R34, R44, R42.reuse, -R143.reuse ;  /* 0x0000002a2c227223 */ /* 0x180fe2000001088f */
[-CC-:B------:R-:W-:Y:S01]  /*9b80*/  FFMA.FTZ R23, R23, R42.reuse, -R143.reuse ;  /* 0x0000002a17177223 */ /* 0x180fe2000001088f */
[----:B0-----:R-:W-:Y:S01]  /*9b90*/  FMNMX.FTZ R20, R32, R11, !PT ;  /* 0x0000000b20147209 */ /* 0x001fe20007810000 */
[-CC-:B------:R-:W-:Y:S01]  /*9ba0*/  FFMA.FTZ R146, R26, R42.reuse, -R143.reuse ;  /* 0x0000002a1a927223 */ /* 0x180fe2000001088f */
[-CC-:B------:R-:W-:Y:S01]  /*9bb0*/  FFMA.FTZ R45, R45, R42.reuse, -R143.reuse ;  /* 0x0000002a2d2d7223 */ /* 0x180fe2000001088f */
[--C-:B------:R-:W-:Y:S01]  /*9bc0*/  FFMA.FTZ R26, R157, R42, -R143.reuse ;  /* 0x0000002a9d1a7223 */ /* 0x100fe2000001088f */
[----:B--2---:R-:W-:Y:S01]  /*9bd0*/  FMNMX.FTZ R20, R33, R20, !PT ;  /* 0x0000001421147209 */ /* 0x004fe20007810000 */
[----:B------:R-:W0:Y:S01]  /*9be0*/  MUFU.TANH R47, R47 ;  /* 0x0000002f002f7308 */ /* 0x000e220000002400 */
[----:B------:R-:W-:-:S02]  /*9bf0*/  FFMA.FTZ R46, R46, R42, -R143 ;  /* 0x0000002a2e2e7223 */ /* 0x000fc4000001088f */
[----:B-1----:R-:W-:-:S04]  /*9c00*/  FMNMX.FTZ R20, R35, R20, !PT ;  /* 0x0000001423147209 */ /* 0x002fc80007810000 */
[----:B---3--:R-:W-:Y:S01]  /*9c10*/  FMNMX.FTZ R20, R37, R20, !PT ;  /* 0x0000001425147209 */ /* 0x008fe20007810000 */
[----:B------:R-:W1:Y:S03]  /*9c20*/  MUFU.TANH R49, R49 ;  /* 0x0000003100317308 */ /* 0x000e660000002400 */
[----:B----4-:R-:W-:-:S04]  /*9c30*/  FMNMX.FTZ R20, R39, R20, !PT ;  /* 0x0000001427147209 */ /* 0x010fc80007810000 */
[----:B-----5:R-:W-:Y:S01]  /*9c40*/  FMNMX.FTZ R20, R41, R20, !PT ;  /* 0x0000001429147209 */ /* 0x020fe20007810000 */
[----:B------:R-:W2:Y:S03]  /*9c50*/  MUFU.TANH R55, R55 ;  /* 0x0000003700377308 */ /* 0x000ea60000002400 */
[----:B0-----:R-:W-:-:S05]  /*9c60*/  FMNMX.FTZ R20, R47, R20, !PT ;  /* 0x000000142f147209 */ /* 0x001fca0007810000 */
[----:B------:R-:W0:Y:S01]  /*9c70*/  MUFU.TANH R57, R57 ;  /* 0x0000003900397308 */ /* 0x000e220000002400 */
[----:B-1----:R-:W-:-:S07]  /*9c80*/  FMNMX.FTZ R20, R49, R20, !PT ;  /* 0x0000001431147209 */ /* 0x002fce0007810000 */
[----:B------:R-:W1:Y:S01]  /*9c90*/  MUFU.TANH R153, R153 ;  /* 0x0000009900997308 */ /* 0x000e620000002400 */
[----:B--2---:R-:W-:-:S07]  /*9ca0*/  FMNMX.FTZ R20, R55, R20, !PT ;  /* 0x0000001437147209 */ /* 0x004fce0007810000 */
[----:B------:R-:W2:Y:S01]  /*9cb0*/  MUFU.TANH R63, R63 ;  /* 0x0000003f003f7308 */ /* 0x000ea20000002400 */
[----:B0-----:R-:W-:-:S07]  /*9cc0*/  FMNMX.FTZ R20, R57, R20, !PT ;  /* 0x0000001439147209 */ /* 0x001fce0007810000 */
[----:B------:R-:W0:Y:S01]  /*9cd0*/  MUFU.TANH R145, R145 ;  /* 0x0000009100917308 */ /* 0x000e220000002400 */
[----:B------:R-:W-:Y:S02]  /*9ce0*/  WARPGROUP.DEPBAR.LE gsb0, 0x0 ;  /* 0x00008000000079c5 */ /* 0x000fe40000010000 */
[----:B------:R-:W-:Y:S01]  /*9cf0*/  WARPGROUP.ARRIVE ;  /* 0x00000000000079c5 */ /* 0x000fe20000000000 */
[----:B-1----:R-:W-:Y:S01]  /*9d00*/  FMNMX.FTZ R22, R153, R20, !PT ;  /* 0x0000001499167209 */ /* 0x002fe20007810000 */
[-CC-:B------:R-:W-:Y:S01]  /*9d10*/  FFMA.FTZ R132, R51, R42.reuse, -R143.reuse ;  /* 0x0000002a33847223 */ /* 0x180fe2000001088f */
[-CC-:B------:R-:W-:Y:S01]  /*9d20*/  FFMA.FTZ R134, R59, R42.reuse, -R143.reuse ;  /* 0x0000002a3b867223 */ /* 0x180fe2000001088f */
[--C-:B------:R-:W-:Y:S01]  /*9d30*/  FFMA.FTZ R51, R61, R42, -R143.reuse ;  /* 0x0000002a3d337223 */ /* 0x100fe2000001088f */
[----:B------:R-:W1:Y:S01]  /*9d40*/  MUFU.TANH R67, R67 ;  /* 0x0000004300437308 */ /* 0x000e620000002400 */
[----:B------:R-:W-:Y:S01]  /*9d50*/  HGMMA.64x64x16.F32.BF16 R88, R128, gdesc[UR12].tnspB, R88, gsb0 ;  /* 0x40e0000c80587df0 */ /* 0x000fe20008001858 */
[----:B------:R-:W-:Y:S01]  /*9d60*/  UIADD3 UR14, UR10, 0x300, URZ ;  /* 0x000003000a0e7890 */ /* 0x000fe2000fffe03f */
[----:B--2---:R-:W-:Y:S01]  /*9d70*/  FMNMX.FTZ R22, R63, R22, !PT ;  /* 0x000000163f167209 */ /* 0x004fe20007810000 */
[----:B------:R-:W-:Y:S01]  /*9d80*/  UMOV UR15, 0x40000040 ;  /* 0x40000040000f7882 */ /* 0x000fe20000000000 */
[----:B------:R-:W-:Y:S01]  /*9d90*/  UIADD3 UR10, UR10, 0x380, URZ ;  /* 0x000003800a0a7890 */ /* 0x000fe2000fffe03f */
[-CC-:B------:R-:W-:Y:S01]  /*9da0*/  FFMA.FTZ R59, R69, R42.reuse, -R143.reuse ;  /* 0x0000002a453b7223 */ /* 0x180fe2000001088f */
[--C-:B------:R-:W-:Y:S01]  /*9db0*/  FFMA.FTZ R61, R73, R42, -R143.reuse ;  /* 0x0000002a493d7223 */ /* 0x100fe2000001088f */
[----:B------:R-:W2:Y:S01]  /*9dc0*/  MUFU.TANH R147, R147 ;  /* 0x0000009300937308 */ /* 0x000ea20000002400 */
[----:B0-----:R-:W-:Y:S01]  /*9dd0*/  FMNMX.FTZ R22, R145, R22, !PT ;  /* 0x0000001691167209 */ /* 0x001fe20007810000 */
[-CC-:B------:R-:W-:Y:S01]  /*9de0*/  FFMA.FTZ R69, R81, R42.reuse, -R143.reuse ;  /* 0x0000002a51457223 */ /* 0x180fe2000001088f */
[----:B------:R-:W-:-:S05]  /*9df0*/  FFMA.FTZ R73, R85, R42, -R143 ;  /* 0x0000002a55497223 */ /* 0x000fca000001088f */
        /* <DEDUP_REMOVED lines=17> */
[----:B------:R-:W-:-:S04]  /*9f10*/  WARPGROUP.ARRIVE ;  /* 0x00000000000079c5 */ /* 0x000fc80000000000 */
[----:B------:R-:W2:Y:S01]  /*9f20*/  MUFU.TANH R87, R87 ;  /* 0x0000005700577308 */ /* 0x000ea20000002400 */
[----:B0-----:R-:W-:Y:S01]  /*9f30*/  FMNMX.FTZ R22, R83, R22, !PT ;  /* 0x0000001653167209 */ /* 0x001fe20007810000 */
[----:B------:R-:W-:Y:S03]  /*9f40*/  HGMMA.64x64x16.F32.BF16 R88, R124, gdesc[UR12].tnspB, R88, gsb0 ;  /* 0x40e0000c7c587df0 */ /* 0x000fe60008001858 */
[----:B-1----:R-:W-:-:S03]  /*9f50*/  FMNMX.FTZ R22, R141, R22, !PT ;  /* 0x000000168d167209 */ /* 0x002fc60007810000 */
[----:B------:R-:W-:Y:S08]  /*9f60*/  MUFU.EX2 R12, R12 ;  /* 0x0000000c000c7308 */ /* 0x000ff00000000800 */
[----:B------:R-:W0:Y:S01]  /*9f70*/  MUFU.EX2 R148, R148 ;  /* 0x0000009400947308 */ /* 0x000e220000000800 */
[----:B--2---:R-:W-:Y:S01]  /*9f80*/  FMNMX.FTZ R11, R87, R22, !PT ;  /* 0x00000016570b7209 */ /* 0x004fe20007810000 */
[----:B------:R-:W-:-:S04]  /*9f90*/  FFMA.FTZ R22, R155, R42, -R143 ;  /* 0x0000002a9b167223 */ /* 0x000fc8000001088f */
[----:B------:R-:W1:Y:S02]  /*9fa0*/  SHFL.BFLY PT, R30, R11, 0x2, 0x1f ;  /* 0x0c401f000b1e7f89 */ /* 0x000e6400000e0000 */
[----:B------:R-:W2:Y:S08]  /*9fb0*/  MUFU.EX2 R14, R14 ;  /* 0x0000000e000e7308 */ /* 0x000eb00000000800 */
[----:B------:R-:W-:Y:S01]  /*9fc0*/  MUFU.EX2 R20, R40 ;  /* 0x0000002800147308 */ /* 0x000fe20000000800 */
[----:B0-----:R-:W-:-:S07]  /*9fd0*/  FFMA.FTZ R5, R12, R5, R148 ;  /* 0x000000050c057223 */ /* 0x001fce0000010094 */
[----:B------:R-:W0:Y:S01]  /*9fe0*/  MUFU.EX2 R150, R150 ;  /* 0x0000009600967308 */ /* 0x000e220000000800 */
[C---:B--2---:R-:W-:Y:S01]  /*9ff0*/  FADD.FTZ R5, R14.reuse, R5 ;  /* 0x000000050e057221 */ /* 0x044fe20000010000 */
[----:B------:R-:W-:Y:S02]  /*a000*/  F2FP.BF16.F32.PACK_AB R148, R14, R148 ;  /* 0x000000940e94723e */ /* 0x000fe400000010ff */
[----:B-1----:R-:W-:Y:S01]  /*a010*/  FMNMX.FTZ R36, R11, R30, !PT ;  /* 0x0000001e0b247209 */ /* 0x002fe20007810000 */
[----:B------:R-:W-:-:S03]  /*a020*/  FFMA.FTZ R30, R151, R42, -R143 ;  /* 0x0000002a971e7223 */ /* 0x000fc6000001088f */
[----:B------:R-:W1:Y:S01]  /*a030*/  MUFU.EX2 R18, R18 ;  /* 0x0000001200127308 */ /* 0x000e620000000800 */
[----:B------:R-:W2:Y:S07]  /*a040*/  SHFL.BFLY PT, R11, R36, 0x1, 0x1f ;  /* 0x0c201f00240b7f89 */ /* 0x000eae00000e0000 */
[----:B------:R-:W3:Y:S01]  /*a050*/  MUFU.EX2 R144, R144 ;  /* 0x0000009000907308 */ /* 0x000ee20000000800 */
[----:B0-----:R-:W-:-:S07]  /*a060*/  FADD.FTZ R5, R150, R5 ;  /* 0x0000000596057221 */ /* 0x001fce0000010000 */
[----:B------:R-:W0:Y:S01]  /*a070*/  MUFU.EX2 R23, R23 ;  /* 0x0000001700177308 */ /* 0x000e220000000800 */
[C---:B-1----:R-:W-:Y:S01]  /*a080*/  FADD.FTZ R5, R18.reuse, R5 ;  /* 0x0000000512057221 */ /* 0x042fe20000010000 */
[----:B------:R-:W-:-:S06]  /*a090*/  F2FP.BF16.F32.PACK_AB R150, R18, R150 ;  /* 0x000000961296723e */ /* 0x000fcc00000010ff */
[----:B------:R-:W-:Y:S01]  /*a0a0*/  MUFU.EX2 R146, R146 ;  /* 0x0000009200927308 */ /* 0x000fe20000000800 */
[----:B---3--:R-:W-:Y:S01]  /*a0b0*/  FADD.FTZ R62, R144, R5 ;  /* 0x00000005903e7221 */ /* 0x008fe20000010000 */
[----:B--2---:R-:W-:-:S05]  /*a0c0*/  FMNMX.FTZ R11, R36, R11, !PT ;  /* 0x0000000b240b7209 */ /* 0x004fca0007810000 */
[C---:B------:R-:W-:Y:S01]  /*a0d0*/  FADD.FTZ R77, -R11.reuse, R10 ;  /* 0x0000000a0b4d7221 */ /* 0x040fe20000010100 */
[-C--:B------:R-:W-:Y:S01]  /*a0e0*/  FMUL.FTZ R38, R11, R42.reuse ;  /* 0x0000002a0b267220 */ /* 0x080fe20000410000 */
[----:B------:R-:W-:Y:S01]  /*a0f0*/  MUFU.EX2 R137, R137 ;  /* 0x0000008900897308 */ /* 0x000fe20000000800 */
[----:B------:R-:W-:Y:S02]  /*a100*/  WARPGROUP.DEPBAR.LE gsb0, 0x0 ;  /* 0x00008000000079c5 */ /* 0x000fe40000010000 */
[----:B------:R-:W-:Y:S01]  /*a110*/  WARPGROUP.ARRIVE ;  /* 0x00000000000079c5 */ /* 0x000fe20000000000 */
[-C--:B------:R-:W-:Y:S01]  /*a120*/  FMUL.FTZ R77, R77, R42.reuse ;  /* 0x0000002a4d4d7220 */ /* 0x080fe20000410000 */
[-CC-:B------:R-:W-:Y:S01]  /*a130*/  FFMA.FTZ R10, R13, R42.reuse, -R38.reuse ;  /* 0x0000002a0d0a7223 */ /* 0x180fe20000010826 */
[-CC-:B------:R-:W-:Y:S01]  /*a140*/  FFMA.FTZ R149, R15, R42.reuse, -R38.reuse ;  /* 0x0000002a0f957223 */ /* 0x180fe20000010826 */
[-CC-:B------:R-:W-:Y:S01]  /*a150*/  FFMA.FTZ R151, R19, R42.reuse, -R38.reuse ;  /* 0x0000002a13977223 */ /* 0x180fe20000010826 */
[-CC-:B------:R-:W-:Y:S01]  /*a160*/  FFMA.FTZ R40, R21, R42.reuse, -R38.reuse ;  /* 0x0000002a15287223 */ /* 0x180fe20000010826 */
[----:B------:R-:W-:Y:S01]  /*a170*/  HGMMA.64x64x16.F32.BF16 R88, R120, gdesc[UR8].tnspB, R88, gsb0 ;  /* 0x40e0000878587df0 */ /* 0x000fe20008001858 */
[----:B------:R-:W-:Y:S01]  /*a180*/  MUFU.EX2 R77, R77 ;  /* 0x0000004d004d7308 */ /* 0x000fe20000000800 */
[-CC-:B------:R-:W-:Y:S01]  /*a190*/  FFMA.FTZ R13, R24, R42.reuse, -R38.reuse ;  /* 0x0000002a180d7223 */ /* 0x180fe20000010826 */
[----:B------:R-:W-:Y:S01]  /*a1a0*/  FFMA.FTZ R44, R29, R42, -R38 ;  /* 0x0000002a1d2c7223 */ /* 0x000fe20000010826 */
[----:B------:R-:W-:-:S02]  /*a1b0*/  IMAD.U32 R29, RZ, RZ, UR4 ;  /* 0x00000004ff1d7e24 */ /* 0x000fc4000f8e00ff */
[-CC-:B------:R-:W-:Y:S01]  /*a1c0*/  FFMA.FTZ R15, R27, R42.reuse, -R38.reuse ;  /* 0x0000002a1b0f7223 */ /* 0x180fe20000010826 */
[-CC-:B------:R-:W-:Y:S01]  /*a1d0*/  FFMA.FTZ R24, R25, R42.reuse, -R38.reuse ;  /* 0x0000002a19187223 */ /* 0x180fe20000010826 */
[----:B------:R-:W-:Y:S02]  /*a1e0*/  VIADD R27, R17, 0x9 ;  /* 0x00000009111b7836 */ /* 0x000fe40000000000 */
[-CC-:B------:R-:W-:Y:S01]  /*a1f0*/  FFMA.FTZ R19, R32, R42.reuse, -R38.reuse ;  /* 0x0000002a20137223 */ /* 0x180fe20000010826 */
[----:B------:R-:W1:Y:S01]  /*a200*/  MUFU.EX2 R10, R10 ;  /* 0x0000000a000a7308 */ /* 0x000e620000000800 */
[----:B------:R-:W-:Y:S01]  /*a210*/  @!P1 LEA R29, R29, UR38, 0x3 ;  /* 0x000000261d1d9c11 */ /* 0x000fe2000f8e18ff */
[-CC-:B------:R-:W-:Y:S01]  /*a220*/  FFMA.FTZ R32, R33, R42.reuse, -R38.reuse ;  /* 0x0000002a21207223 */ /* 0x180fe20000010826 */
[----:B------:R-:W-:Y:S01]  /*a230*/  SEL R27, R27, 0x9, !P2 ;  /* 0x000000091b1b7807 */ /* 0x000fe20005000000 */
[-CC-:B------:R-:W-:Y:S01]  /*a240*/  FFMA.FTZ R143, R35, R42.reuse, -R38.reuse ;  /* 0x0000002a238f7223 */ /* 0x180fe20000010826 */
[----:B------:R-:W-:Y:S01]  /*a250*/  FFMA.FTZ R21, R39, R42, -R38 ;  /* 0x0000002a27157223 */ /* 0x000fe20000010826 */
[----:B------:R-:W-:-:S02]  /*a260*/  @!P1 VIADD R29, R29, 0x16840 ;  /* 0x000168401d1d9836 */ /* 0x000fc40000000000 */
[-CC-:B------:R-:W-:Y:S01]  /*a270*/  FFMA.FTZ R54, R41, R42.reuse, -R38.reuse ;  /* 0x0000002a29367223 */ /* 0x180fe20000010826 */
[----:B------:R-:W2:Y:S01]  /*a280*/  MUFU.EX2 R149, R149 ;  /* 0x0000009500957308 */ /* 0x000ea20000000800 */
[-CC-:B------:R-:W-:Y:S01]  /*a290*/  FFMA.FTZ R25, R47, R42.reuse, -R38.reuse ;  /* 0x0000002a2f197223 */ /* 0x180fe20000010826 */
[-CC-:B------:R-:W-:Y:S01]  /*a2a0*/  FFMA.FTZ R56, R49, R42.reuse, -R38.reuse ;  /* 0x0000002a31387223 */ /* 0x180fe20000010826 */
[----:B------:R-:W-:Y:S01]  /*a2b0*/  @!P1 PRMT R29, RZ, 0x654, R29 ;  /* 0x00000654ff1d9816 */ /* 0x000fe2000000001d */
[-CC-:B------:R-:W-:Y:S01]  /*a2c0*/  FFMA.FTZ R133, R55, R42.reuse, -R38.reuse ;  /* 0x0000002a37857223 */ /* 0x180fe20000010826 */
[-CC-:B------:R-:W-:Y:S01]  /*a2d0*/  FFMA.FTZ R58, R57, R42.reuse, -R38.reuse ;  /* 0x0000002a393a7223 */ /* 0x180fe20000010826 */
[----:B------:R-:W-:Y:S01]  /*a2e0*/  FFMA.FTZ R135, R153, R42, -R38 ;  /* 0x0000002a99877223 */ /* 0x000fe20000010826 */
[----:B0-----:R-:W-:Y:S01]  /*a2f0*/  F2FP.BF16.F32.PACK_AB R144, R23, R144 ;  /* 0x000000901790723e */ /* 0x001fe200000010ff */
[----:B------:R-:W-:Y:S01]  /*a300*/  MUFU.EX2 R151, R151 ;  /* 0x0000009700977308 */ /* 0x000fe20000000800 */
[----:B-1----:R-:W-:Y:S01]  /*a310*/  FFMA.FTZ R4, R77, R4, R10 ;  /* 0x000000044d047223 */ /* 0x002fe2000001000a */
[-CC-:B------:R-:W-:Y:S01]  /*a320*/  FFMA.FTZ R129, R145, R42.reuse, -R38.reuse ;  /* 0x0000002a91817223 */ /* 0x180fe20000010826 */
[-CC-:B------:R-:W-:Y:S01]  /*a330*/  FFMA.FTZ R67, R67, R42.reuse, -R38.reuse ;  /* 0x0000002a43437223 */ /* 0x180fe20000010826 */
[-CC-:B------:R-:W-:Y:S01]  /*a340*/  FFMA.FTZ R131, R147, R42.reuse, -R38.reuse ;  /* 0x0000002a93837223 */ /* 0x180fe20000010826 */
[-CC-:B------:R-:W-:Y:S01]  /*a350*/  FFMA.FTZ R125, R48, R42.reuse, -R38.reuse ;  /* 0x0000002a307d7223 */ /* 0x180fe20000010826 */
[-CC-:B------:R-:W-:Y:S01]  /*a360*/  FFMA.FTZ R71, R71, R42.reuse, -R38.reuse ;  /* 0x0000002a47477223 */ /* 0x180fe20000010826 */
[-C--:B------:R-:W-:Y:S01]  /*a370*/  FFMA.FTZ R75, R75, R42.reuse, -R38 ;  /* 0x0000002a4b4b7223 */ /* 0x080fe20000010826 */
[----:B------:R-:W-:Y:S01]  /*a380*/  MUFU.EX2 R40, R40 ;  /* 0x0000002800287308 */ /* 0x000fe20000000800 */
[----:B--2---:R-:W-:Y:S01]  /*a390*/  FADD.FTZ R60, R149, R4 ;  /* 0x00000004953c7221 */ /* 0x004fe20000010000 */
[--C-:B------:R-:W-:Y:S01]  /*a3a0*/  FFMA.FTZ R4, R63, R42, -R38.reuse ;  /* 0x0000002a3f047223 */ /* 0x100fe20000010826 */
[----:B------:R-:W-:Y:S01]  /*a3b0*/  F2FP.BF16.F32.PACK_AB R149, R149, R10 ;  /* 0x0000000a9595723e */ /* 0x000fe200000010ff */
[-CC-:B------:R-:W-:Y:S01]  /*a3c0*/  FFMA.FTZ R79, R79, R42.reuse, -R38.reuse ;  /* 0x0000002a4f4f7223 */ /* 0x180fe20000010826 */
[-CC-:B------:R-:W-:Y:S01]  /*a3d0*/  FFMA.FTZ R52, R52, R42.reuse, -R38.reuse ;  /* 0x0000002a34347223 */ /* 0x180fe20000010826 */
[----:B------:R-:W-:Y:S01]  /*a3e0*/  FFMA.FTZ R83, R83, R42, -R38 ;  /* 0x0000002a53537223 */ /* 0x000fe20000010826 */
[C---:B------:R-:W-:Y:S01]  /*a3f0*/  ISETP.GT.AND P2, PT, R6.reuse, UR6, PT ;  /* 0x0000000606007c0c */ /* 0x040fe2000bf44270 */
[----:B------:R-:W-:Y:S01]  /*a400*/  MUFU.EX2 R13, R13 ;  /* 0x0000000d000d7308 */ /* 0x000fe20000000800 */
[----:B------:R-:W-:-:S07]  /*a410*/  VIADD R6, R6, 0xffffffff ;  /* 0xffffffff06067836 */ /* 0x000fce0000000000 */
[----:B------:R-:W0:Y:S08]  /*a420*/  MUFU.EX2 R24, R24 ;  /* 0x0000001800187308 */ /* 0x000e300000000800 */
[----:B------:R-:W-:Y:S08]  /*a430*/  MUFU.EX2 R15, R15 ;  /* 0x0000000f000f7308 */ /* 0x000ff00000000800 */
[----:B------:R-:W1:Y:S01]  /*a440*/  MUFU.EX2 R44, R44 ;  /* 0x0000002c002c7308 */ /* 0x000e620000000800 */
[----:B0-----:R-:W-:-:S07]  /*a450*/  F2FP.BF16.F32.PACK_AB R145, R24, R13 ;  /* 0x0000000d1891723e */ /* 0x001fce00000010ff */
[----:B------:R-:W0:Y:S01]  /*a460*/  MUFU.EX2 R140, R140 ;  /* 0x0000008c008c7308 */ /* 0x000e220000000800 */
[----:B------:R-:W-:Y:S02]  /*a470*/  WARPGROUP.DEPBAR.LE gsb0, 0x0 ;  /* 0x00008000000079c5 */ /* 0x000fe40000010000 */
[----:B------:R2:W-:Y:S06]  /*a480*/  BAR.ARV R27, 0x100 ;  /* 0x0004001b0000751d */ /* 0x0005ec0000002000 */
[----:B------:R3:W-:Y:S01]  /*a490*/  @!P1 SYNCS.ARRIVE.TRANS64.RED.A1T0 RZ, [R29+URZ], RZ ;  /* 0x000000ff1dff99a7 */ /* 0x0007e2000810043f */
[----:B------:R-:W4:Y:S01]  /*a4a0*/  MUFU.EX2 R19, R19 ;  /* 0x0000001300137308 */ /* 0x000f220000000800 */
[----:B--2---:R-:W-:Y:S01]  /*a4b0*/  FADD.FTZ R27, R151, R60 ;  /* 0x0000003c971b7221 */ /* 0x004fe20000010000 */
[----:B-1----:R-:W-:Y:S01]  /*a4c0*/  F2FP.BF16.F32.PACK_AB R147, R44, R15 ;  /* 0x0000000f2c93723e */ /* 0x002fe200000010ff */
[-C--:B------:R-:W-:Y:S01]  /*a4d0*/  FMUL.FTZ R88, R88, R12.reuse ;  /* 0x0000000c58587220 */ /* 0x080fe20000410000 */
[----:B------:R-:W-:Y:S01]  /*a4e0*/  FMUL.FTZ R89, R89, R12 ;  /* 0x0000000c59597220 */ /* 0x000fe20000410000 */
[----:B------:R-:W-:Y:S01]  /*a4f0*/  FADD.FTZ R60, R40, R27 ;  /* 0x0000001b283c7221 */ /* 0x000fe20000010000 */
[----:B------:R-:W-:Y:S01]  /*a500*/  FADD.FTZ R27, R23, R62 ;  /* 0x0000003e171b7221 */ /* 0x000fe20000010000 */
[----:B---3--:R-:W-:Y:S01]  /*a510*/  IMAD.U32 R29, RZ, RZ, UR7 ;  /* 0x00000007ff1d7e24 */ /* 0x008fe2000f8e00ff */
[----:B------:R-:W1:Y:S01]  /*a520*/  MUFU.EX2 R139, R139 ;  /* 0x0000008b008b7308 */ /* 0x000e620000000800 */
[----:B------:R-:W-:Y:S01]  /*a530*/  FADD.FTZ R5, R13, R60 ;  /* 0x0000003c0d057221 */ /* 0x000fe20000010000 */
[----:B------:R-:W-:Y:S01]  /*a540*/  FADD.FTZ R62, R146, R27 ;  /* 0x0000001b923e7221 */ /* 0x000fe20000010000 */
[----:B------:R-:W-:Y:S01]  /*a550*/  UMOV UR7, UR4 ;  /* 0x0000000400077c82 */ /* 0x000fe20008000000 */
[----:B------:R-:W-:Y:S01]  /*a560*/  @!P1 LEA R29, R29, UR38, 0x3 ;  /* 0x000000261d1d9c11 */ /* 0x000fe2000f8e18ff */
[----:B------:R-:W-:Y:S01]  /*a570*/  FADD.FTZ R60, R24, R5 ;  /* 0x00000005183c7221 */ /* 0x000fe20000010000 */
[C---:B------:R-:W-:Y:S01]  /*a580*/  FADD.FTZ R27, R137.reuse, R62 ;  /* 0x0000003e891b7221 */ /* 0x040fe20000010000 */
[----:B------:R-:W-:Y:S01]  /*a590*/  F2FP.BF16.F32.PACK_AB R146, R137, R146 ;  /* 0x000000928992723e */ /* 0x000fe200000010ff */
[----:B------:R-:W2:Y:S01]  /*a5a0*/  MUFU.EX2 R32, R32 ;  /* 0x0000002000207308 */ /* 0x000ea20000000800 */
[----:B------:R-:W-:Y:S01]  /*a5b0*/  FADD.FTZ R5, R15, R60 ;  /* 0x0000003c0f057221 */ /* 0x000fe20000010000 */
[----:B------:R-:W-:-:S02]  /*a5c0*/  @!P1 VIADD R29, R29, 0x16860 ;  /* 0x000168601d1d9836 */ /* 0x000fc40000000000 */
[----:B0-----:R-:W-:Y:S01]  /*a5d0*/  FADD.FTZ R62, R140, R27 ;  /* 0x0000001b8c3e7221 */ /* 0x001fe20000010000 */
[----:B------:R-:W-:Y:S01]  /*a5e0*/  FFMA.FTZ R27, R50, R42, -R38 ;  /* 0x0000002a321b7223 */ /* 0x000fe20000010826 */
[----:B------:R-:W-:Y:S01]  /*a5f0*/  FADD.FTZ R60, R44, R5 ;  /* 0x000000052c3c7221 */ /* 0x000fe20000010000 */
[----:B------:R-:W-:Y:S01]  /*a600*/  FMUL.FTZ R92, R92, R12 ;  /* 0x0000000c5c5c7220 */ /* 0x000fe20000410000 */
[----:B------:R-:W-:Y:S01]  /*a610*/  @!P1 PRMT R29, RZ, 0x654, R29 ;  /* 0x00000654ff1d9816 */ /* 0x000fe2000000001d */
[----:B------:R0:W-:Y:S01]  /*a620*/  MUFU.EX2 R36, R46 ;  /* 0x0000002e00247308 */ /* 0x0001e20000000800 */
[----:B----4-:R-:W-:Y:S01]  /*a630*/  FADD.FTZ R5, R19, R60 ;  /* 0x0000003c13057221 */ /* 0x010fe20000010000 */
[----:B-1----:R-:W-:Y:S01]  /*a640*/  F2FP.BF16.F32.PACK_AB R140, R139, R140 ;  /* 0x0000008c8b8c723e */ /* 0x002fe200000010ff */
[----:B------:R1:W-:Y:S01]  /*a650*/  @!P1 SYNCS.ARRIVE.TRANS64.RED.A1T0 RZ, [R29+URZ], RZ ;  /* 0x000000ff1dff99a7 */ /* 0x0003e2000810043f */
[-C--:B------:R-:W-:Y:S01]  /*a660*/  FMUL.FTZ R93, R93, R12.reuse ;  /* 0x0000000c5d5d7220 */ /* 0x080fe20000410000 */
[-C--:B------:R-:W-:Y:S01]  /*a670*/  FMUL.FTZ R96, R96, R12.reuse ;  /* 0x0000000c60607220 */ /* 0x080fe20000410000 */
[-C--:B------:R-:W-:Y:S01]  /*a680*/  FMUL.FTZ R97, R97, R12.reuse ;  /* 0x0000000c61617220 */ /* 0x080fe20000410000 */
[----:B------:R-:W-:Y:S01]  /*a690*/  FMUL.FTZ R100, R100, R12 ;  /* 0x0000000c64647220 */ /* 0x000fe20000410000 */
[----:B------:R-:W3:Y:S01]  /*a6a0*/  MUFU.EX2 R142, R142 ;  /* 0x0000008e008e7308 */ /* 0x000ee20000000800 */
[-C--:B0-----:R-:W-:Y:S01]  /*a6b0*/  FFMA.FTZ R46, R37, R42.reuse, -R38 ;  /* 0x0000002a252e7223 */ /* 0x081fe20000010826 */
[----:B--2---:R-:W-:Y:S01]  /*a6c0*/  FADD.FTZ R50, R32, R5 ;  /* 0x0000000520327221 */ /* 0x004fe20000010000 */
[----:B-1----:R-:W-:Y:S01]  /*a6d0*/  FADD.FTZ R29, R139, R62 ;  /* 0x0000003e8b1d7221 */ /* 0x002fe20000010000 */
[-CC-:B------:R-:W-:Y:S01]  /*a6e0*/  FFMA.FTZ R5, R141, R42.reuse, -R38.reuse ;  /* 0x0000002a8d057223 */ /* 0x180fe20000010826 */
[----:B------:R-:W-:Y:S01]  /*a6f0*/  FFMA.FTZ R38, R87, R42, -R38 ;  /* 0x0000002a57267223 */ /* 0x000fe20000010826 */
[-C--:B------:R-:W-:Y:S01]  /*a700*/  FMUL.FTZ R101, R101, R12.reuse ;  /* 0x0000000c65657220 */ /* 0x080fe20000410000 */
[-C--:B------:R-:W-:Y:S01]  /*a710*/  FMUL.FTZ R104, R104, R12.reuse ;  /* 0x0000000c68687220 */ /* 0x080fe20000410000 */
[----:B------:R-:W0:Y:S01]  /*a720*/  MUFU.EX2 R143, R143 ;  /* 0x0000008f008f7308 */ /* 0x000e220000000800 */
[-C--:B------:R-:W-:Y:S01]  /*a730*/  FMUL.FTZ R105, R105, R12.reuse ;  /* 0x0000000c69697220 */ /* 0x080fe20000410000 */
[-C--:B------:R-:W-:Y:S01]  /*a740*/  FMUL.FTZ R108, R108, R12.reuse ;  /* 0x0000000c6c6c7220 */ /* 0x080fe20000410000 */
[-C--:B------:R-:W-:Y:S01]  /*a750*/  FMUL.FTZ R109, R109, R12.reuse ;  /* 0x0000000c6d6d7220 */ /* 0x080fe20000410000 */
[-C--:B------:R-:W-:Y:S01]  /*a760*/  FMUL.FTZ R112, R112, R12.reuse ;  /* 0x0000000c70707220 */ /* 0x080fe20000410000 */
[-C--:B------:R-:W-:Y:S01]  /*a770*/  FMUL.FTZ R113, R113, R12.reuse ;  /* 0x0000000c71717220 */ /* 0x080fe20000410000 */
[-C--:B------:R-:W-:Y:S01]  /*a780*/  FMUL.FTZ R116, R116, R12.reuse ;  /* 0x0000000c74747220 */ /* 0x080fe20000410000 */
[----:B------:R-:W-:Y:S01]  /*a790*/  FMUL.FTZ R117, R117, R12 ;  /* 0x0000000c75757220 */ /* 0x000fe20000410000 */
[----:B------:R-:W1:Y:S01]  /*a7a0*/  MUFU.EX2 R31, R31 ;  /* 0x0000001f001f7308 */ /* 0x000e620000000800 */
[----:B---3--:R-:W-:Y:S01]  /*a7b0*/  FADD.FTZ R60, R142, R29 ;  /* 0x0000001d8e3c7221 */ /* 0x008fe20000010000 */
[----:B------:R-:W-:Y:S01]  /*a7c0*/  F2FP.BF16.F32.PACK_AB R151, R40, R151 ;  /* 0x000000972897723e */ /* 0x000fe200000010ff */
[----:B------:R-:W-:Y:S01]  /*a7d0*/  FMUL.FTZ R90, R90, R77 ;  /* 0x0000004d5a5a7220 */ /* 0x000fe20000410000 */
[----:B------:R-:W-:Y:S01]  /*a7e0*/  F2FP.BF16.F32.PACK_AB R141, R32, R19 ;  /* 0x00000013208d723e */ /* 0x000fe200000010ff */
[-C--:B------:R-:W-:Y:S01]  /*a7f0*/  FMUL.FTZ R91, R91, R77.reuse ;  /* 0x0000004d5b5b7220 */ /* 0x080fe20000410000 */
[-C--:B------:R-:W-:Y:S01]  /*a800*/  FMUL.FTZ R94, R94, R77.reuse ;  /* 0x0000004d5e5e7220 */ /* 0x080fe20000410000 */
[-C--:B------:R-:W-:Y:S01]  /*a810*/  FMUL.FTZ R95, R95, R77.reuse ;  /* 0x0000004d5f5f7220 */ /* 0x080fe20000410000 */
[----:B------:R-:W2:Y:S01]  /*a820*/  MUFU.EX2 R46, R46 ;  /* 0x0000002e002e7308 */ /* 0x000ea20000000800 */
[----:B0-----:R-:W-:Y:S01]  /*a830*/  FADD.FTZ R29, R143, R50 ;  /* 0x000000328f1d7221 */ /* 0x001fe20000010000 */
[-C--:B------:R-:W-:Y:S01]  /*a840*/  FMUL.FTZ R98, R98, R77.reuse ;  /* 0x0000004d62627220 */ /* 0x080fe20000410000 */
[-C--:B------:R-:W-:Y:S01]  /*a850*/  FMUL.FTZ R99, R99, R77.reuse ;  /* 0x0000004d63637220 */ /* 0x080fe20000410000 */
[-C--:B------:R-:W-:Y:S01]  /*a860*/  FMUL.FTZ R102, R102, R77.reuse ;  /* 0x0000004d66667220 */ /* 0x080fe20000410000 */
[-C--:B------:R-:W-:Y:S01]  /*a870*/  FMUL.FTZ R103, R103, R77.reuse ;  /* 0x0000004d67677220 */ /* 0x080fe20000410000 */
[-C--:B------:R-:W-:Y:S01]  /*a880*/  FMUL.FTZ R106, R106, R77.reuse ;  /* 0x0000004d6a6a7220 */ /* 0x080fe20000410000 */
[-C--:B------:R-:W-:Y:S01]  /*a890*/  FMUL.FTZ R107, R107, R77.reuse ;  /* 0x0000004d6b6b7220 */ /* 0x080fe20000410000 */
[----:B------:R-:W0:Y:S01]  /*a8a0*/  MUFU.EX2 R136, R136 ;  /* 0x0000008800887308 */ /* 0x000e220000000800 */
[C---:B-1----:R-:W-:Y:S01]  /*a8b0*/  FADD.FTZ R33, R31.reuse, R60 ;  /* 0x0000003c1f217221 */ /* 0x042fe20000010000 */
[----:B------:R-:W-:Y:S01]  /*a8c0*/  F2FP.BF16.F32.PACK_AB R142, R31, R142 ;  /* 0x0000008e1f8e723e */ /* 0x000fe200000010ff */
[-C--:B------:R-:W-:Y:S01]  /*a8d0*/  FMUL.FTZ R110, R110, R77.reuse ;  /* 0x0000004d6e6e7220 */ /* 0x080fe20000410000 */
[-C--:B------:R-:W-:Y:S01]  /*a8e0*/  FMUL.FTZ R111, R111, R77.reuse ;  /* 0x0000004d6f6f7220 */ /* 0x080fe20000410000 */
[-C--:B------:R-:W-:Y:S01]  /*a8f0*/  FMUL.FTZ R114, R114, R77.reuse ;  /* 0x0000004d72727220 */ /* 0x080fe20000410000 */
[-C--:B------:R-:W-:Y:S01]  /*a900*/  FMUL.FTZ R115, R115, R77.reuse ;  /* 0x0000004d73737220 */ /* 0x080fe20000410000 */
[----:B------:R-:W-:Y:S01]  /*a910*/  FMUL.FTZ R118, R118, R77 ;  /* 0x0000004d76767220 */ /* 0x000fe20000410000 */
[----:B------:R-:W1:Y:S01]  /*a920*/  MUFU.EX2 R21, R21 ;  /* 0x0000001500157308 */ /* 0x000e620000000800 */
[C---:B--2---:R-:W-:Y:S01]  /*a930*/  FADD.FTZ R60, R46.reuse, R29 ;  /* 0x0000001d2e3c7221 */ /* 0x044fe20000010000 */
[----:B------:R-:W-:Y:S01]  /*a940*/  F2FP.BF16.F32.PACK_AB R143, R46, R143 ;  /* 0x0000008f2e8f723e */ /* 0x000fe200000010ff */
[----:B------:R-:W-:Y:S01]  /*a950*/  FMUL.FTZ R119, R119, R77 ;  /* 0x0000004d77777220 */ /* 0x000fe20000410000 */
[----:B------:R-:W-:-:S04]  /*a960*/  IMAD.MOV.U32 R12, RZ, RZ, R7 ;  /* 0x000000ffff0c7224 */ /* 0x000fc800078e0007 */
[----:B------:R-:W2:Y:S01]  /*a970*/  MUFU.EX2 R54, R54 ;  /* 0x0000003600367308 */ /* 0x000ea20000000800 */
[----:B0-----:R-:W-:Y:S01]  /*a980*/  FADD.FTZ R33, R136, R33 ;  /* 0x0000002188217221 */ /* 0x001fe20000010000 */
[----:B------:R-:W-:-:S03]  /*a990*/  F2FP.BF16.F32.PACK_AB R136, R20, R136 ;  /* 0x000000881488723e */ /* 0x000fc600000010ff */
[----:B------:R-:W-:-:S03]  /*a9a0*/  FADD.FTZ R33, R20, R33 ;  /* 0x0000002114217221 */ /* 0x000fc60000010000 */
        /* <DEDUP_REMOVED lines=64> */
[----:B------:R-:W-:Y:S01]  /*adb0*/  F2FP.BF16.F32.PACK_AB R125, R10, R125 ;  /* 0x0000007d0a7d723e */ /* 0x000fe200000010ff */
[----:B------:R-:W-:-:S05]  /*adc0*/  IMAD.MOV.U32 R10, RZ, RZ, R11 ;  /* 0x000000ffff0a7224 */ /* 0x000fca00078e000b */
        /* <DEDUP_REMOVED lines=14> */
[----:B------:R2:W3:Y:S01]  /*aeb0*/  MUFU.EX2 R14, R5 ;  /* 0x00000005000e7308 */ /* 0x0004e20000000800 */
[----:B0-----:R-:W-:-:S07]  /*aec0*/  F2FP.BF16.F32.PACK_AB R120, R69, R34 ;  /* 0x000000224578723e */ /* 0x001fce00000010ff */
[----:B------:R-:W0:Y:S01]  /*aed0*/  MUFU.EX2 R73, R73 ;  /* 0x0000004900497308 */ /* 0x000e220000000800 */
[----:B--2---:R-:W-:Y:S01]  /*aee0*/  FADD.FTZ R5, R69, R4 ;  /* 0x0000000445057221 */ /* 0x004fe20000010000 */
[C---:B-1----:R-:W-:Y:S01]  /*aef0*/  FADD.FTZ R13, R83.reuse, R13 ;  /* 0x0000000d530d7221 */ /* 0x042fe20000010000 */
[----:B------:R-:W-:Y:S02]  /*af00*/  F2FP.BF16.F32.PACK_AB R121, R83, R52 ;  /* 0x000000345379723e */ /* 0x000fe400000010ff */
[----:B------:R-:W-:-:S03]  /*af10*/  FADD.FTZ R4, R36, R5 ;  /* 0x0000000524047221 */ /* 0x000fc60000010000 */
[----:B------:R-:W1:Y:S01]  /*af20*/  MUFU.EX2 R38, R38 ;  /* 0x0000002600267308 */ /* 0x000e620000000800 */
[----:B---3--:R-:W-:Y:S01]  /*af30*/  FADD.FTZ R13, R14, R13 ;  /* 0x0000000d0e0d7221 */ /* 0x008fe20000010000 */
[C---:B0-----:R-:W-:Y:S01]  /*af40*/  FADD.FTZ R5, R73.reuse, R4 ;  /* 0x0000000449057221 */ /* 0x041fe20000010000 */
[----:B------:R-:W-:Y:S02]  /*af50*/  F2FP.BF16.F32.PACK_AB R122, R73, R36 ;  /* 0x00000024497a723e */ /* 0x000fe400000010ff */
[C---:B-1----:R-:W-:Y:S01]  /*af60*/  FADD.FTZ R4, R38.reuse, R13 ;  /* 0x0000000d26047221 */ /* 0x042fe20000010000 */
[----:B------:R-:W-:Y:S01]  /*af70*/  F2FP.BF16.F32.PACK_AB R123, R38, R14 ;  /* 0x0000000e267b723e */ /* 0x000fe200000010ff */
[----:B------:R-:W-:Y:S06]  /*af80*/  @P2 BRA `(.L_x_870) ;  /* 0xffffffd800e42947 */ /* 0x000fec000383ffff */
.L_x_861:
[----:B------:R-:W-:-:S13]  /*af90*/  ISETP.GE.AND P2, PT, R6, UR37, PT ;  /* 0x0000002506007c0c */ /* 0x000fda000bf46270 */
[----:B------:R-:W-:Y:S05]  /*afa0*/  @!P2 BRA `(.L_x_871) ;  /* 0x00000034006ca947 */ /* 0x000fea0003800000 */
[----:B------:R-:W-:Y:S01]  /*afb0*/  VIADD R13, R17, 0x9 ;  /* 0x00000009110d7836 */ /* 0x000fe20000000000 */
[----:B------:R-:W-:Y:S01]  /*afc0*/  ISETP.GE.U32.AND P2, PT, R2, 0x180, PT ;  /* 0x000001800200780c */ /* 0x000fe20003f46070 */
[----:B------:R-:W-:Y:S01]  /*afd0*/  IMAD.MOV.U32 R12, RZ, RZ, R11 ;  /* 0x000000ffff0c7224 */ /* 0x000fe200078e000b */
[----:B------:R-:W-:Y:S01]  /*afe0*/  UMOV UR7, UR5 ;  /* 0x0000000500077c82 */ /* 0x000fe20008000000 */
[----:B------:R-:W-:Y:S01]  /*aff0*/  IMAD.MOV.U32 R10, RZ, RZ, R7 ;  /* 0x000000ffff0a7224 */ /* 0x000fe200078e0007 */
[----:B------:R-:W-:Y:S01]  /*b000*/  SEL R13, R13, 0x9, !P2 ;  /* 0x000000090d0d7807 */ /* 0x000fe20005000000 */
[----:B------:R-:W-:Y:S01]  /*b010*/  VIADD R17, R17, 0x8 ;  /* 0x0000000811117836 */ /* 0x000fe20000000000 */
[----:B------:R-:W-:Y:S01]  /*b020*/  UMOV UR6, UR4 ;  /* 0x0000000400067c82 */ /* 0x000fe20008000000 */
[----:B------:R-:W-:Y:S01]  /*b030*/  ULDC UR26, c[0x0][0x9e4] ;  /* 0x00027900001a7ab9 */ /* 0x000fe20000000800 */
[----:B------:R-:W-:Y:S01]  /*b040*/  ULDC UR27, c[0x0][0x288] ;  /* 0x0000a200001b7ab9 */ /* 0x000fe20000000800 */
[----:B------:R-:W-:Y:S01]  /*b050*/  ULDC UR28, c[0x0][0x2f0] ;  /* 0x0000bc00001c7ab9 */ /* 0x000fe20000000800 */
[----:B------:R-:W-:Y:S01]  /*b060*/  ULDC UR29, c[0x0][0x9d8] ;  /* 0x00027600001d7ab9 */ /* 0x000fe20000000800 */
[----:B------:R-:W-:-:S05]  /*b070*/  ULDC UR30, c[0x0][0x9e0] ;  /* 0x00027800001e7ab9 */ /* 0x000fca0000000800 */
.L_x_888:
        /* <DEDUP_REMOVED lines=9> */
.L_x_873:
[----:B------:R-:W-:Y:S01]  /*b110*/  ULEA UR10, UR4, UR38, 0x3 ;  /* 0x00000026040a7291 */ /* 0x000fe2000f8e183f */
[----:B------:R-:W-:-:S05]  /*b120*/  IMAD.U32 R7, RZ, RZ, UR5 ;  /* 0x00000005ff077e24 */ /* 0x000fca000f8e00ff */
[----:B------:R-:W-:-:S04]  /*b130*/  SHF.L.U32 R7, R7, 0x1f, RZ ;  /* 0x0000001f07077819 */ /* 0x000fc800000006ff */
[----:B------:R0:W1:Y:S01]  /*b140*/  SYNCS.PHASECHK.TRANS64.TRYWAIT P2, [UR10+0x16830], R7 ;  /* 0x01683007ff0075a7 */ /* 0x000062000804014a */
[----:B------:R-:W-:Y:S05]  /*b150*/  @!P0 BRA `(.L_x_874) ;  /* 0x0000000000048947 */ /* 0x000fea0003800000 */
[----:B------:R-:W-:Y:S01]  /*b160*/  BPT.TRAP 0x1 ;  /* 0x000000040000795c */ /* 0x000fe20000300000 */
.L_x_874:
[----:B-1----:R-:W-:Y:S05]  /*b170*/  @P2 BRA `(.L_x_872) ;  /* 0x0000000000082947 */ /* 0x002fea0003800000 */
[----:B------:R-:W1:Y:S02]  /*b180*/  SYNCS.PHASECHK.TRANS64.TRYWAIT P2, [UR10+0x16830], R7 ;  /* 0x01683007ff0075a7 */ /* 0x000e64000804014a */
[----:B-1----:R-:W-:Y:S05]  /*b190*/  @!P2 BRA `(.L_x_875) ;  /* 0x00000088006ca947 */ /* 0x002fea0003800000 */
.L_x_872:
[----:B------:R2:W-:Y:S01]  /*b1a0*/  BAR.SYNC.DEFER_BLOCKING R17, 0x100 ;  /* 0x000400110000751d */ /* 0x0005e20000010000 */
[----:B------:R-:W-:Y:S01]  /*b1b0*/  R2UR UR20, R8 ;  /* 0x00000000081472ca */ /* 0x000fe200000e0000 */
[----:B------:R-:W-:Y:S01]  /*b1c0*/  ULEA UR22, UR4, UR24, 0xa ;  /* 0x0000001804167291 */ /* 0x000fe2000f8e503f */
[----:B------:R-:W-:-:S03]  /*b1d0*/  R2UR UR21, R9 ;  /* 0x00000000091572ca */ /* 0x000fc600000e0000 */
[----:B------:R-:W-:Y:S01]  /*b1e0*/  UMOV UR23, 0x40000040 ;  /* 0x4000004000177882 */ /* 0x000fe20000000000 */
[----:B------:R-:W-:Y:S01]  /*b1f0*/  UIADD3 UR14, UR22, 0x2, URZ ;  /* 0x00000002160e7890 */ /* 0x000fe2000fffe03f */
[----:B------:R-:W-:Y:S01]  /*b200*/  UMOV UR15, 0x40000040 ;  /* 0x40000040000f7882 */ /* 0x000fe20000000000 */
[----:B------:R-:W-:Y:S01]  /*b210*/  UIADD3 UR18, UR22, 0x4, URZ ;  /* 0x0000000416127890 */ /* 0x000fe2000fffe03f */
[----:B------:R-:W-:Y:S01]  /*b220*/  UMOV UR19, 0x40000040 ;  /* 0x4000004000137882 */ /* 0x000fe20000000000 */
[----:B------:R-:W-:Y:S01]  /*b230*/  UIADD3 UR10, UR22, 0x6, URZ ;  /* 0x00000006160a7890 */ /* 0x000fe2000fffe03f */
        /* <DEDUP_REMOVED lines=13> */
[----:B--2---:R-:W-:Y:S05]  /*b310*/  @P3 BRA `(.L_x_876) ;  /* 0x00000000002c3947 */ /* 0x004fea0003800000 */
[----:B------:R-:W-:Y:S05]  /*b320*/  @!P0 BRA `(.L_x_877) ;  /* 0x0000000000048947 */ /* 0x000fea0003800000 */
[----:B------:R-:W-:Y:S01]  /*b330*/  BPT.TRAP 0x1 ;  /* 0x000000040000795c */ /* 0x000fe20000300000 */
.L_x_877:
[----:B------:R-:W-:Y:S01]  /*b340*/  ULEA UR10, UR6, UR38, 0x3 ;  /* 0x00000026060a7291 */ /* 0x000fe2000f8e183f */
[----:B01----:R-:W-:-:S05]  /*b350*/  IMAD.U32 R7, RZ, RZ, UR7 ;  /* 0x00000007ff077e24 */ /* 0x003fca000f8e00ff */
[----:B------:R-:W-:-:S04]  /*b360*/  SHF.L.U32 R7, R7, 0x1f, RZ ;  /* 0x0000001f07077819 */ /* 0x000fc800000006ff */
[----:B------:R0:W1:Y:S01]  /*b370*/  SYNCS.PHASECHK.TRANS64.TRYWAIT P2, [UR10+0x16850], R7 ;  /* 0x01685007ff0075a7 */ /* 0x000062000804014a */
[----:B------:R-:W-:Y:S05]  /*b380*/  @!P0 BRA `(.L_x_878) ;  /* 0x0000000000048947 */ /* 0x000fea0003800000 */
[----:B------:R-:W-:Y:S01]  /*b390*/  BPT.TRAP 0x1 ;  /* 0x000000040000795c */ /* 0x000fe20000300000 */
.L_x_878:
[----:B-1----:R-:W-:Y:S05]  /*b3a0*/  @P2 BRA `(.L_x_876) ;  /* 0x0000000000082947 */ /* 0x002fea0003800000 */
[----:B------:R-:W1:Y:S02]  /*b3b0*/  SYNCS.PHASECHK.TRANS64.TRYWAIT P2, [UR10+0x16850], R7 ;  /* 0x01685007ff0075a7 */ /* 0x000e64000804014a */
[----:B-1----:R-:W-:Y:S05]  /*b3c0*/  @!P2 BRA `(.L_x_879) ;  /* 0x0000008400f8a947 */ /* 0x002fea0003800000 */
.L_x_876:
[----:B------:R-:W-:Y:S01]  /*b3d0*/  UIADD3 UR7, UR38, 0x400, URZ ;  /* 0x0000040026077890 */ /* 0x000fe2000fffe03f */
[----:B------:R-:W-:Y:S01]  /*b3e0*/  WARPGROUP.ARRIVE ;  /* 0x00000000000079c5 */ /* 0x000fe20000000000 */
[----:B------:R-:W-:Y:S01]  /*b3f0*/  UMOV UR11, 0x40000040 ;  /* 0x40000040000b7882 */ /* 0x000fe20000000000 */
[----:B------:R-:W-:Y:S01]  /*b400*/  PLOP3.LUT P2, PT, PT, PT, UP0, 0x80, 0x0 ;  /* 0x000000000000781c */ /* 0x000fe20003f4f008 */
[----:B------:R-:W-:Y:S01]  /*b410*/  USHF.R.U32.HI UR7, URZ, 0x4, UR7 ;  /* 0x000000043f077899 */ /* 0x000fe20008011607 */
[----:B------:R-:W-:Y:S01]  /*b420*/  FMUL.FTZ R19, R31, UR29 ;  /* 0x0000001d1f137c20 */ /* 0x000fe20008410000 */
[----:B------:R-:W-:Y:S01]  /*b430*/  FMUL.FTZ R31, R37, UR29 ;  /* 0x0000001d251f7c20 */ /* 0x000fe20008410000 */
[----:B------:R-:W-:Y:S01]  /*b440*/  IMAD.U32 R37, RZ, RZ, UR4 ;  /* 0x00000004ff257e24 */ /* 0x000fe2000f8e00ff */
[----:B------:R-:W-:Y:S01]  /*b450*/  ULOP3.LUT UR7, UR7, 0x3fff, URZ, 0xc0, !UPT ;  /* 0x00003fff07077892 */ /* 0x000fe2000f8ec03f */
[----:B------:R-:W-:Y:S01]  /*b460*/  FMUL.FTZ R18, R30, UR29 ;  /* 0x0000001d1e127c20 */ /* 0x000fe20008410000 */
[----:B------:R-:W-:Y:S01]  /*b470*/  FMUL.FTZ R20, R28, UR29 ;  /* 0x0000001d1c147c20 */ /* 0x000fe20008410000 */
[----:B------:R-:W-:Y:S01]  /*b480*/  FMUL.FTZ R30, R43, UR29 ;  /* 0x0000001d2b1e7c20 */ /* 0x000fe20008410000 */
[----:B------:R-:W-:Y:S01]  /*b490*/  ULEA UR7, UR6, UR7, 0xa ;  /* 0x0000000706077291 */ /* 0x000fe2000f8e503f */
[----:B------:R-:W-:Y:S01]  /*b4a0*/  FMUL.FTZ R28, R42, UR29 ;  /* 0x0000001d2a1c7c20 */ /* 0x000fe20008410000 */
[----:B------:R-:W-:Y:S01]  /*b4b0*/  FMUL.FTZ R43, R58, UR29 ;  /* 0x0000001d3a2b7c20 */ /* 0x000fe20008410000 */
[----:B------:R-:W-:Y:S01]  /*b4c0*/  FMUL.FTZ R42, R45, UR29 ;  /* 0x0000001d2d2a7c20 */ /* 0x000fe20008410000 */
[----:B------:R-:W-:Y:S01]  /*b4d0*/  FMUL.FTZ R44, R44, UR29 ;  /* 0x0000001d2c2c7c20 */ /* 0x000fe20008410000 */
[----:B------:R-:W-:Y:S01]  /*b4e0*/  FMUL.FTZ R45, R62, UR29 ;  /* 0x0000001d3e2d7c20 */ /* 0x000fe20008410000 */
[----:B------:R-:W-:Y:S01]  /*b4f0*/  @!P1 LEA R37, R37, UR38, 0x3 ;  /* 0x0000002625259c11 */ /* 0x000fe2000f8e18ff */
        /* <DEDUP_REMOVED lines=8> */
[----:B------:R-:W-:-:S02]  /*b580*/  IMAD.MOV.U32 R76, RZ, RZ, R0 ;  /* 0x000000ffff4c7224 */ /* 0x000fc400078e0000 */
[----:B------:R-:W-:Y:S01]  /*b590*/  FMUL.FTZ R46, R63, UR29 ;  /* 0x0000001d3f2e7c20 */ /* 0x000fe20008410000 */
[----:B------:R-:W-:Y:S01]  /*b5a0*/  FMUL.FTZ R63, R65, UR29 ;  /* 0x0000001d413f7c20 */ /* 0x000fe20008410000 */
[----:B------:R-:W-:Y:S01]  /*b5b0*/  FMUL.FTZ R65, R68, UR29 ;  /* 0x0000001d44417c20 */ /* 0x000fe20008410000 */
[----:B------:R-:W-:Y:S02]  /*b5c0*/  IMAD.SHL.U32 R68, R6, 0x80, RZ ;  /* 0x0000008006447824 */ /* 0x000fe400078e00ff */
[----:B------:R-:W-:Y:S01]  /*b5d0*/  FMUL.FTZ R15, R25, UR29 ;  /* 0x0000001d190f7c20 */ /* 0x000fe20008410000 */
[----:B------:R-:W-:Y:S01]  /*b5e0*/  FMUL.FTZ R21, R29, UR29 ;  /* 0x0000001d1d157c20 */ /* 0x000fe20008410000 */
[----:B01----:R-:W-:Y:S01]  /*b5f0*/  FMUL.FTZ R7, R24, UR29 ;  /* 0x0000001d18077c20 */ /* 0x003fe20008410000 */
        /* <DEDUP_REMOVED lines=8> */
[----:B------:R-:W-:Y:S01]  /*b680*/  IADD3 R36, -R68, 0x1, RZ ;  /* 0x0000000144247810 */ /* 0x000fe20007ffe1ff */
        /* <DEDUP_REMOVED lines=16> */
[----:B------:R-:W0:Y:S08]  /*b790*/  MUFU.TANH R7, R7 ;  /* 0x0000000700077308 */ /* 0x000e300000002400 */
[----:B------:R-:W1:Y:S08]  /*b7a0*/  MUFU.TANH R15, R15 ;  /* 0x0000000f000f7308 */ /* 0x000e700000002400 */
        /* <DEDUP_REMOVED lines=56> */
[----:B------:R-:W-:Y:S01]  /*bb30*/  FMUL.FTZ R75, R84, UR29 ;  /* 0x0000001d544b7c20 */ /* 0x000fe20008410000 */
[----:B------:R-:W-:Y:S01]  /*bb40*/  HGMMA.64x64x16.F32.BF16 R88, R132, gdesc[UR8].tnspB, R88, gsb0 ;  /* 0x40e0000884587df0 */ /* 0x000fe20008001858 */
[----:B------:R-:W-:Y:S01]  /*bb50*/  UIADD3 UR10, UR7, 0x280, URZ ;  /* 0x00000280070a7890 */ /* 0x000fe2000fffe03f */
[----:B------:R-:W0:Y:S01]  /*bb60*/  MUFU.TANH R136, R136 ;  /* 0x0000008800887308 */ /* 0x000e220000002400 */
[----:B------:R-:W-:-:S07]  /*bb70*/  UMOV UR11, 0x40000040 ;  /* 0x40000040000b7882 */ /* 0x000fce0000000000 */
        /* <DEDUP_REMOVED lines=11> */
[----:B------:R-:W-:-:S04]  /*bc30*/  FMUL.FTZ R134, R48, UR29 ;  /* 0x0000001d30867c20 */ /* 0x000fc80008410000 */
[----:B------:R5:W0:Y:S01]  /*bc40*/  MUFU.TANH R132, R44 ;  /* 0x0000002c00847308 */ /* 0x000a220000002400 */
[----:B------:R-:W-:Y:S01]  /*bc50*/  FMUL.FTZ R133, R49, UR29 ;  /* 0x0000001d31857c20 */ /* 0x000fe20008410000 */
[----:B------:R-:W-:Y:S01]  /*bc60*/  FMUL.FTZ R135, R53, UR29 ;  /* 0x0000001d35877c20 */ /* 0x000fe20008410000 */
[----:B------:R-:W-:Y:S01]  /*bc70*/  FMUL.FTZ R48, R67, UR29 ;  /* 0x0000001d43307c20 */ /* 0x000fe20008410000 */
[----:B------:R-:W-:Y:S01]  /*bc80*/  HGMMA.64x64x16.F32.BF16 R88, R128, gdesc[UR8].tnspB, R88, gsb0 ;  /* 0x40e0000880587df0 */ /* 0x000fe20008001858 */
[----:B------:R-:W-:Y:S01]  /*bc90*/  UIADD3 UR10, UR7, 0x300, URZ ;  /* 0x00000300070a7890 */ /* 0x000fe2000fffe03f */
[----:B------:R-:W-:Y:S01]  /*bca0*/  FMUL.FTZ R49, R70, UR29 ;  /* 0x0000001d46317c20 */ /* 0x000fe20008410000 */
[----:B------:R-:W-:Y:S01]  /*bcb0*/  UMOV UR11, 0x40000040 ;  /* 0x40000040000b7882 */ /* 0x000fe20000000000 */
[----:B------:R-:W-:Y:S01]  /*bcc0*/  FMUL.FTZ R67, R77, UR29 ;  /* 0x0000001d4d437c20 */ /* 0x000fe20008410000 */
[----:B-----5:R-:W-:Y:S01]  /*bcd0*/  FMUL.FTZ R44, R59, UR29 ;  /* 0x0000001d3b2c7c20 */ /* 0x020fe20008410000 */
[----:B------:R-:W-:Y:S01]  /*bce0*/  FMUL.FTZ R59, R61, UR29 ;  /* 0x0000001d3d3b7c20 */ /* 0x000fe20008410000 */
[----:B------:R-:W-:Y:S01]  /*bcf0*/  FMUL.FTZ R61, R64, UR29 ;  /* 0x0000001d403d7c20 */ /* 0x000fe20008410000 */
[----:B------:R-:W-:Y:S01]  /*bd00*/  FMUL.FTZ R64, R73, UR29 ;  /* 0x0000001d49407c20 */ /* 0x000fe20008410000 */
[----:B------:R-:W-:Y:S01]  /*bd10*/  FMUL.FTZ R53, R78, UR29 ;  /* 0x0000001d4e357c20 */ /* 0x000fe20008410000 */
[----:B------:R-:W-:Y:S01]  /*bd20*/  FMUL.FTZ R70, R85, UR29 ;  /* 0x0000001d55467c20 */ /* 0x000fe20008410000 */
        /* <DEDUP_REMOVED lines=20> */
[----:B------:R-:W-:-:S04]  /*be70*/  @UP0 ULDC UR7, c[0x0][0x450] ;  /* 0x0001140000070ab9 */ /* 0x000fc80000000800 */
[----:B------:R-:W-:Y:S01]  /*be80*/  @P2 SHF.R.U32.HI R76, RZ, UR7, R58 ;  /* 0x00000007ff4c2c19 */ /* 0x000fe2000801163a */
[----:B------:R-:W-:Y:S01]  /*be90*/  @!P1 VIADD R58, R37, 0x16840 ;  /* 0x00016840253a9836 */ /* 0x000fe20000000000 */
[----:B------:R-:W0:Y:S01]  /*bea0*/  MUFU.TANH R53, R53 ;  /* 0x0000003500357308 */ /* 0x000e220000002400 */
[----:B------:R-:W-:Y:S02]  /*beb0*/  IMAD R37, R3, -0x2, R36 ;  /* 0xfffffffe03257824 */ /* 0x000fe400078e0224 */
[----:B------:R-:W5:Y:S01]  /*bec0*/  SHFL.IDX PT, R73, R76, RZ, 0x1c1f ;  /* 0x001c1fff4c497589 */ /* 0x000f6200000e0000 */
[----:B------:R-:W-:Y:S01]  /*bed0*/  @!P1 PRMT R58, RZ, 0x654, R58 ;  /* 0x00000654ff3a9816 */ /* 0x000fe2000000003a */
[----:B------:R-:W-:-:S03]  /*bee0*/  IMAD R37, R16, UR28, R37 ;  /* 0x0000001c10257c24 */ /* 0x000fc6000f8e0225 */
[----:B------:R-:W0:Y:S01]  /*bef0*/  MUFU.TANH R75, R75 ;  /* 0x0000004b004b7308 */ /* 0x000e220000002400 */
[----:B------:R-:W-:-:S04]  /*bf00*/  VIADD R37, R37, -UR27 ;  /* 0x8000001b25257c36 */ /* 0x000fc80008000000 */
[C---:B------:R-:W-:Y:S02]  /*bf10*/  VIADD R74, R37.reuse, UR30 ;  /* 0x0000001e254a7c36 */ /* 0x040fe40008000000 */
[----:B------:R-:W-:Y:S01]  /*bf20*/  VIADD R72, R37, UR25 ;  /* 0x0000001925487c36 */ /* 0x000fe20008000000 */
[----:B------:R-:W0:Y:S08]  /*bf30*/  MUFU.TANH R70, R70 ;  /* 0x0000004600467308 */ /* 0x000e300000002400 */
[----:B------:R-:W0:Y:S01]  /*bf40*/  MUFU.TANH R57, R57 ;  /* 0x0000003900397308 */ /* 0x000e220000002400 */
[----:B-----5:R-:W-:-:S02]  /*bf50*/  IMAD.IADD R80, R74, 0x1, R73 ;  /* 0x000000014a507824 */ /* 0x020fc400078e0249 */
[----:B------:R-:W-:Y:S01]  /*bf60*/  IMAD.IADD R78, R72, 0x1, R73 ;  /* 0x00000001484e7824 */ /* 0x000fe200078e0249 */
[----:B------:R-:W-:Y:S02]  /*bf70*/  WARPGROUP.DEPBAR.LE gsb0, 0x0 ;  /* 0x00008000000079c5 */ /* 0x000fe40000010000 */
[----:B------:R-:W-:-:S06]  /*bf80*/  WARPGROUP.ARRIVE ;  /* 0x00000000000079c5 */ /* 0x000fcc0000000000 */
[----:B------:R-:W-:Y:S03]  /*bf90*/  HGMMA.64x64x16.F32.BF16 R88, R120, gdesc[UR8].tnspB, R88, gsb0 ;  /* 0x40e0000878587df0 */ /* 0x000fe60008001858 */
[----:B------:R-:W-:Y:S02]  /*bfa0*/  WARPGROUP.DEPBAR.LE gsb0, 0x0 ;  /* 0x00008000000079c5 */ /* 0x000fe40000010000 */
[----:B------:R0:W-:Y:S06]  /*bfb0*/  BAR.ARV R13, 0x100 ;  /* 0x0004000d0000751d */ /* 0x0001ec0000002000 */
[----:B------:R5:W-:Y:S02]  /*bfc0*/  @!P1 SYNCS.ARRIVE.TRANS64.RED.A1T0 RZ, [R58+URZ], RZ ;  /* 0x000000ff3aff99a7 */ /* 0x000be4000810043f */
[----:B-----5:R-:W-:-:S06]  /*bfd0*/  FMUL.FTZ R58, R87, UR29 ;  /* 0x0000001d573a7c20 */ /* 0x020fcc0008410000 */
[----:B------:R-:W0:Y:S01]  /*bfe0*/  MUFU.TANH R58, R58 ;  /* 0x0000003a003a7308 */ /* 0x000e220000002400 */
[----:B-1234-:R-:W-:Y:S05]  /*bff0*/  @!P6 BRA `(.L_x_880) ;  /* 0x00000000005ce947 */ /* 0x01efea0003800000 */
[----:B------:R-:W-:Y:S01]  /*c000*/  IMAD R36, R16, UR28, R73 ;  /* 0x0000001c10247c24 */ /* 0x000fe2000f8e0249 */
[----:B------:R-:W-:Y:S03]  /*c010*/  BSSY B0, `(.L_x_881) ;  /* 0x0000011000007945 */ /* 0x000fe60003800000 */
[----:B------:R-:W-:-:S05]  /*c020*/  VIADD R73, R36, -UR27 ;  /* 0x8000001b24497c36 */ /* 0x000fca0008000000 */
[----:B------:R-:W-:-:S13]  /*c030*/  ISETP.GT.AND P2, PT, R73, -0x1, PT ;  /* 0xffffffff4900780c */ /* 0x000fda0003f44270 */
[----:B------:R-:W-:Y:S05]  /*c040*/  @P2 BRA `(.L_x_882) ;  /* 0x0000000000202947 */ /* 0x000fea0003800000 */
[----:B------:R-:W-:Y:S01]  /*c050*/  IMAD.U32 R77, RZ, RZ, UR26 ;  /* 0x0000001aff4d7e24 */ /* 0x000fe2000f8e00ff */
[----:B------:R-:W-:-:S04]  /*c060*/  LOP3.LUT R73, RZ, R73, RZ, 0x33, !PT ;  /* 0x00000049ff497212 */ /* 0x000fc800078e33ff */
[----:B------:R-:W-:-:S13]  /*c070*/  ISETP.NE.AND P2, PT, R77, 0x1, PT ;  /* 0x000000014d00780c */ /* 0x000fda0003f45270 */
[----:B------:R-:W1:Y:S02]  /*c080*/  @P2 LDC.64 R36, c[0x0][0x9e8] ;  /* 0x00027a00ff242b82 */ /* 0x000e640000000a00 */
[----:B-1----:R-:W-:-:S05]  /*c090*/  @P2 IMAD.HI.U32 R36, R73, R36, RZ ;  /* 0x0000002449242227 */ /* 0x002fca00078e00ff */
[----:B------:R-:W-:-:S04]  /*c0a0*/  @P2 SHF.R.U32.HI R73, RZ, R37, R36 ;  /* 0x00000025ff492219 */ /* 0x000fc80000011624 */
[----:B------:R-:W-:Y:S01]  /*c0b0*/  LOP3.LUT R73, RZ, R73, RZ, 0x33, !PT ;  /* 0x00000049ff497212 */ /* 0x000fe200078e33ff */
[----:B------:R-:W-:Y:S06]  /*c0c0*/  BRA `(.L_x_883) ;  /* 0x0000000000147947 */ /* 0x000fec0003800000 */
.L_x_882:
[----:B------:R-:W-:-:S05]  /*c0d0*/  IMAD.U32 R77, RZ, RZ, UR26 ;  /* 0x0000001aff4d7e24 */ /* 0x000fca000f8e00ff */
[----:B------:R-:W-:-:S13]  /*c0e0*/  ISETP.NE.AND P2, PT, R77, 0x1, PT ;  /* 0x000000014d00780c */ /* 0x000fda0003f45270 */
[----:B------:R-:W1:Y:S02]  /*c0f0*/  @P2 LDC.64 R36, c[0x0][0x9e8] ;  /* 0x00027a00ff242b82 */ /* 0x000e640000000a00 */
[----:B-1----:R-:W-:-:S05]  /*c100*/  @P2 IMAD.HI.U32 R36, R73, R36, RZ ;  /* 0x0000002449242227 */ /* 0x002fca00078e00ff */
[----:B------:R-:W-:-:S07]  /*c110*/  @P2 SHF.R.U32.HI R73, RZ, R37, R36 ;  /* 0x00000025ff492219 */ /* 0x000fce0000011624 */
.L_x_883:
[----:B------:R-:W-:Y:S05]  /*c120*/  BSYNC B0 ;  /* 0x0000000000007941 */ /* 0x000fea0003800000 */
.L_x_881:
[----:B------:R-:W-:-:S04]  /*c130*/  IMAD R36, R73, R77, -R68 ;  /* 0x0000004d49247224 */ /* 0x000fc800078e0a44 */
[----:B------:R-:W-:-:S05]  /*c140*/  IMAD R37, R3, -0x2, R36 ;  /* 0xfffffffe03257824 */ /* 0x000fca00078e0224 */
[----:B------:R-:W-:Y:S02]  /*c150*/  VIADDMNMX R80, R37, R77, R80, PT ;  /* 0x0000004d25507246 */ /* 0x000fe40003800150 */
[----:B------:R-:W-:-:S07]  /*c160*/  VIMNMX R78, R78, R37, !PT ;  /* 0x000000254e4e7248 */ /* 0x000fce0007fe0100 */
.L_x_880:
[----:B------:R-:W-:-:S04]  /*c170*/  ISETP.GT.AND P2, PT, R6, -0x1, PT ;  /* 0xffffffff0600780c */ /* 0x000fc80003f44270 */
[C---:B------:R-:W-:Y:S02]  /*c180*/  ISETP.GT.AND P4, PT, R78.reuse, RZ, P2 ;  /* 0x000000ff4e00720c */ /* 0x040fe40001784270 */
[----:B------:R-:W-:Y:S02]  /*c190*/  ISETP.GT.AND P5, PT, R78, 0x1, P2 ;  /* 0x000000014e00780c */ /* 0x000fe400017a4270 */
[C---:B------:R-:W-:Y:S02]  /*c1a0*/  ISETP.LT.OR P4, PT, R80.reuse, 0x1, P4 ;  /* 0x000000015000780c */ /* 0x040fe40002781670 */
[----:B------:R-:W-:Y:S02]  /*c1b0*/  ISETP.LT.OR P5, PT, R80, 0x2, P5 ;  /* 0x000000025000780c */ /* 0x000fe40002fa1670 */
[----:B0-----:R-:W-:Y:S02]  /*c1c0*/  FSEL R121, R7, -INF , !P4 ;  /* 0xff80000007797808 */ /* 0x001fe40006000000 */
[----:B------:R-:W-:Y:S01]  /*c1d0*/  FSEL R125, R15, -INF , !P5 ;  /* 0xff8000000f7d7808 */ /* 0x000fe20006800000 */
[----:B------:R-:W0:Y:S01]  /*c1e0*/  SHFL.IDX PT, R7, R76, 0x1, 0x1c1f ;  /* 0x003c1f004c077f89 */ /* 0x000e2200000e0000 */
[----:B------:R-:W-:-:S02]  /*c1f0*/  ISETP.GT.AND P3, PT, R78, 0x8, P2 ;  /* 0x000000084e00780c */ /* 0x000fc40001764270 */
[C---:B------:R-:W-:Y:S02]  /*c200*/  ISETP.GT.AND P4, PT, R78.reuse, 0x9, P2 ;  /* 0x000000094e00780c */ /* 0x040fe40001784270 */
[----:B------:R-:W-:Y:S02]  /*c210*/  ISETP.GT.AND P5, PT, R78, 0x10, P2 ;  /* 0x000000104e00780c */ /* 0x000fe400017a4270 */
[C---:B------:R-:W-:Y:S02]  /*c220*/  ISETP.LT.OR P3, PT, R80.reuse, 0x9, P3 ;  /* 0x000000095000780c */ /* 0x040fe40001f61670 */
[C---:B------:R-:W-:Y:S02]  /*c230*/  ISETP.LT.OR P4, PT, R80.reuse, 0xa, P4 ;  /* 0x0000000a5000780c */ /* 0x040fe40002781670 */
[----:B------:R-:W-:Y:S02]  /*c240*/  ISETP.LT.OR P5, PT, R80, 0x11, P5 ;  /* 0x000000115000780c */ /* 0x000fe40002fa1670 */
[----:B------:R-:W-:-:S02]  /*c250*/  FSEL R131, R20, -INF , !P3 ;  /* 0xff80000014837808 */ /* 0x000fc40005800000 */
[----:B------:R-:W-:Y:S02]  /*c260*/  FSEL R139, R21, -INF , !P4 ;  /* 0xff800000158b7808 */ /* 0x000fe40006000000 */
[----:B------:R-:W-:Y:S02]  /*c270*/  FSEL R143, R25, -INF , !P5 ;  /* 0xff800000198f7808 */ /* 0x000fe40006800000 */
[C---:B------:R-:W-:Y:S02]  /*c280*/  ISETP.GT.AND P3, PT, R78.reuse, 0x11, P2 ;  /* 0x000000114e00780c */ /* 0x040fe40001764270 */
[C---:B------:R-:W-:Y:S02]  /*c290*/  ISETP.GT.AND P4, PT, R78.reuse, 0x18, P2 ;  /* 0x000000184e00780c */ /* 0x040fe40001784270 */
[----:B------:R-:W-:Y:S01]  /*c2a0*/  ISETP.GT.AND P5, PT, R78, 0x19, P2 ;  /* 0x000000194e00780c */ /* 0x000fe200017a4270 */
[----:B0-----:R-:W-:Y:S01]  /*c2b0*/  IMAD.IADD R36, R72, 0x1, R7 ;  /* 0x0000000148247824 */ /* 0x001fe200078e0207 */
[----:B------:R-:W-:-:S02]  /*c2c0*/  ISETP.LT.OR P3, PT, R80, 0x12, P3 ;  /* 0x000000125000780c */ /* 0x000fc40001f61670 */
[C---:B------:R-:W-:Y:S02]  /*c2d0*/  ISETP.LT.OR P4, PT, R80.reuse, 0x19, P4 ;  /* 0x000000195000780c */ /* 0x040fe40002781670 */
[----:B------:R-:W-:Y:S02]  /*c2e0*/  ISETP.LT.OR P5, PT, R80, 0x1a, P5 ;  /* 0x0000001a5000780c */ /* 0x000fe40002fa1670 */
[----:B------:R-:W-:Y:S02]  /*c2f0*/  FSEL R145, R27, -INF , !P3 ;  /* 0xff8000001b917808 */ /* 0x000fe40005800000 */
[----:B------:R-:W-:Y:S02]  /*c300*/  FSEL R153, R29, -INF , !P4 ;  /* 0xff8000001d997808 */ /* 0x000fe40006000000 */
[----:B------:R-:W-:Y:S02]  /*c310*/  FSEL R149, R31, -INF , !P5 ;  /* 0xff8000001f957808 */ /* 0x000fe40006800000 */
[----:B------:R-:W-:-:S02]  /*c320*/  ISETP.GT.AND P3, PT, R78, 0x20, P2 ;  /* 0x000000204e00780c */ /* 0x000fc40001764270 */
[C---:B------:R-:W-:Y:S02]  /*c330*/  ISETP.GT.AND P4, PT, R78.reuse, 0x21, P2 ;  /* 0x000000214e00780c */ /* 0x040fe40001784270 */
[----:B------:R-:W-:Y:S02]  /*c340*/  ISETP.GT.AND P5, PT, R78, 0x28, P2 ;  /* 0x000000284e00780c */ /* 0x000fe400017a4270 */
[C---:B------:R-:W-:Y:S02]  /*c350*/  ISETP.LT.OR P3, PT, R80.reuse, 0x21, P3 ;  /* 0x000000215000780c */ /* 0x040fe40001f61670 */
[C---:B------:R-:W-:Y:S02]  /*c360*/  ISETP.LT.OR P4, PT, R80.reuse, 0x22, P4 ;  /* 0x000000225000780c */ /* 0x040fe40002781670 */
[----:B------:R-:W-:Y:S02]  /*c370*/  ISETP.LT.OR P5, PT, R80, 0x29, P5 ;  /* 0x000000295000780c */ /* 0x000fe40002fa1670 */
[----:B------:R-:W-:Y:S01]  /*c380*/  FSEL R147, R32, -INF , !P3 ;  /* 0xff80000020937808 */ /* 0x000fe20005800000 */
[----:B------:R-:W-:Y:S01]  /*c390*/  IMAD.IADD R32, R74, 0x1, R7 ;  /* 0x000000014a207824 */ /* 0x000fe200078e0207 */
[----:B------:R-:W-:-:S02]  /*c3a0*/  FSEL R33, R33, -INF , !P4 ;  /* 0xff80000021217808 */ /* 0x000fc40006000000 */
[----:B------:R-:W-:Y:S02]  /*c3b0*/  FSEL R25, R132, -INF , !P5 ;  /* 0xff80000084197808 */ /* 0x000fe40006800000 */
[C---:B------:R-:W-:Y:S02]  /*c3c0*/  ISETP.GT.AND P3, PT, R78.reuse, 0x29, P2 ;  /* 0x000000294e00780c */ /* 0x040fe40001764270 */
[C---:B------:R-:W-:Y:S02]  /*c3d0*/  ISETP.GT.AND P4, PT, R78.reuse, 0x30, P2 ;  /* 0x000000304e00780c */ /* 0x040fe40001784270 */
[----:B------:R-:W-:Y:S02]  /*c3e0*/  ISETP.GT.AND P5, PT, R78, 0x31, P2 ;  /* 0x000000314e00780c */ /* 0x000fe400017a4270 */
[C---:B------:R-:W-:Y:S02]  /*c3f0*/  ISETP.LT.OR P3, PT, R80.reuse, 0x2a, P3 ;  /* 0x0000002a5000780c */ /* 0x040fe40001f61670 */
[----:B------:R-:W-:-:S02]  /*c400*/  ISETP.LT.OR P4, PT, R80, 0x31, P4 ;  /* 0x000000315000780c */ /* 0x000fc40002781670 */
[----:B------:R-:W-:Y:S02]  /*c410*/  ISETP.LT.OR P5, PT, R80, 0x32, P5 ;  /* 0x000000325000780c */ /* 0x000fe40002fa1670 */
[----:B------:R-:W-:Y:S02]  /*c420*/  FSEL R15, R42, -INF , !P3 ;  /* 0xff8000002a0f7808 */ /* 0x000fe40005800000 */
[----:B------:R-:W-:Y:S02]  /*c430*/  FSEL R27, R134, -INF , !P4 ;  /* 0xff800000861b7808 */ /* 0x000fe40006000000 */
[----:B------:R-:W-:Y:S02]  /*c440*/  FSEL R133, R133, -INF , !P5 ;  /* 0xff80000085857808 */ /* 0x000fe40006800000 */
[C---:B------:R-:W-:Y:S02]  /*c450*/  ISETP.GT.AND P3, PT, R78.reuse, 0x38, P2 ;  /* 0x000000384e00780c */ /* 0x040fe40001764270 */
[----:B------:R-:W-:-:S02]  /*c460*/  ISETP.GT.AND P4, PT, R78, 0x39, P2 ;  /* 0x000000394e00780c */ /* 0x000fc40001784270 */
[----:B------:R-:W-:Y:S02]  /*c470*/  ISETP.GT.AND P5, PT, R78, 0x40, P2 ;  /* 0x000000404e00780c */ /* 0x000fe400017a4270 */
        /* <DEDUP_REMOVED lines=50> */
[----:B------:R-:W-:Y:S01]  /*c7a0*/  FSEL R67, R70, -INF , !P5 ;  /* 0xff80000046437808 */ /* 0x000fe20006800000 */
[----:B------:R-:W-:Y:S06]  /*c7b0*/  @!P6 BRA `(.L_x_884) ;  /* 0x00000000005ce947 */ /* 0x000fec0003800000 */
        /* <DEDUP_REMOVED lines=13> */
.L_x_886:
[----:B------:R-:W-:-:S05]  /*c890*/  IMAD.U32 R42, RZ, RZ, UR26 ;  /* 0x0000001aff2a7e24 */ /* 0x000fca000f8e00ff */
[----:B------:R-:W-:-:S13]  /*c8a0*/  ISETP.NE.AND P3, PT, R42, 0x1, PT ;  /* 0x000000012a00780c */ /* 0x000fda0003f65270 */
[----:B------:R-:W0:Y:S02]  /*c8b0*/  @P3 LDC.64 R20, c[0x0][0x9e8] ;  /* 0x00027a00ff143b82 */ /* 0x000e240000000a00 */
[----:B0-----:R-:W-:-:S05]  /*c8c0*/  @P3 IMAD.HI.U32 R20, R7, R20, RZ ;  /* 0x0000001407143227 */ /* 0x001fca00078e00ff */
[----:B------:R-:W-:-:S07]  /*c8d0*/  @P3 SHF.R.U32.HI R7, RZ, R21, R20 ;  /* 0x00000015ff073219 */ /* 0x000fce0000011614 */
.L_x_887:
[----:B------:R-:W-:Y:S05]  /*c8e0*/  BSYNC B0 ;  /* 0x0000000000007941 */ /* 0x000fea0003800000 */
.L_x_885:
[----:B------:R-:W-:-:S04]  /*c8f0*/  IMAD R68, R7, R42, -R68 ;  /* 0x0000002a07447224 */ /* 0x000fc800078e0a44 */
[----:B------:R-:W-:-:S05]  /*c900*/  IMAD R7, R3, -0x2, R68 ;  /* 0xfffffffe03077824 */ /* 0x000fca00078e0244 */
[----:B------:R-:W-:Y:S02]  /*c910*/  VIADDMNMX R32, R7, R42, R32, PT ;  /* 0x0000002a07207246 */ /* 0x000fe40003800120 */
[----:B------:R-:W-:-:S07]  /*c920*/  VIMNMX R36, R36, R7, !PT ;  /* 0x0000000724247248 */ /* 0x000fce0007fe0100 */
.L_x_884:
[----:B------:R-:W-:Y:S01]  /*c930*/  FMNMX.FTZ R20, R121, R10, !PT ;  /* 0x0000000a79147209 */ /* 0x000fe20007810000 */
[----:B------:R-:W0:Y:S01]  /*c940*/  LDC R42, c[0x0][0x988] ;  /* 0x00026200ff2a7b82 */ /* 0x000e220000000800 */
[----:B------:R-:W-:Y:S01]  /*c950*/  ISETP.GT.AND P4, PT, R36, 0x8, P2 ;  /* 0x000000082400780c */ /* 0x000fe20001784270 */
[----:B------:R-:W-:Y:S01]  /*c960*/  UMOV UR7, UR5 ;  /* 0x0000000500077c82 */ /* 0x000fe20008000000 */
[----:B------:R-:W-:Y:S02]  /*c970*/  FMNMX.FTZ R20, R125, R20, !PT ;  /* 0x000000147d147209 */ /* 0x000fe40007810000 */
[----:B------:R-:W-:Y:S02]  /*c980*/  ISETP.LT.OR P4, PT, R32, 0x9, P4 ;  /* 0x000000092000780c */ /* 0x000fe40002781670 */
[----:B------:R-:W-:Y:S02]  /*c990*/  FMNMX.FTZ R20, R131, R20, !PT ;  /* 0x0000001483147209 */ /* 0x000fe40007810000 */
[----:B------:R-:W-:-:S02]  /*c9a0*/  FSEL R85, R18, -INF , !P4 ;  /* 0xff80000012557808 */ /* 0x000fc40006000000 */
[----:B------:R-:W-:Y:S02]  /*c9b0*/  FMNMX.FTZ R20, R139, R20, !PT ;  /* 0x000000148b147209 */ /* 0x000fe40007810000 */
[----:B------:R-:W-:Y:S02]  /*c9c0*/  ISETP.GT.AND P4, PT, R36, 0x11, P2 ;  /* 0x000000112400780c */ /* 0x000fe40001784270 */
        /* <DEDUP_REMOVED lines=11> */
[----:B------:R-:W-:Y:S02]  /*ca80*/  FSEL R123, R26, -INF , !P4 ;  /* 0xff8000001a7b7808 */ /* 0x000fe40006000000 */
        /* <DEDUP_REMOVED lines=9> */
[----:B------:R-:W-:-:S02]  /*cb20*/  ISETP.GT.AND P5, PT, R36, 0x10, P2 ;  /* 0x000000102400780c */ /* 0x000fc400017a4270 */
[----:B------:R-:W-:Y:S02]  /*cb30*/  FMNMX.FTZ R20, R135, R20, !PT ;  /* 0x0000001487147209 */ /* 0x000fe40007810000 */
[----:B------:R-:W-:Y:S02]  /*cb40*/  ISETP.GT.AND P3, PT, R36, 0x9, P2 ;  /* 0x000000092400780c */ /* 0x000fe40001764270 */
[----:B------:R-:W-:Y:S02]  /*cb50*/  FMNMX.FTZ R20, R137, R20, !PT ;  /* 0x0000001489147209 */ /* 0x000fe40007810000 */
[----:B------:R-:W-:Y:S02]  /*cb60*/  FSEL R129, R30, -INF , !P4 ;  /* 0xff8000001e817808 */ /* 0x000fe40006000000 */
[----:B------:R-:W-:Y:S02]  /*cb70*/  FMNMX.FTZ R20, R31, R20, !PT ;  /* 0x000000141f147209 */ /* 0x000fe40007810000 */
[----:B------:R-:W-:-:S02]  /*cb80*/  ISETP.GT.AND P4, PT, R36, RZ, P2 ;  /* 0x000000ff2400720c */ /* 0x000fc40001784270 */
[----:B------:R-:W-:Y:S02]  /*cb90*/  FMNMX.FTZ R20, R37, R20, !PT ;  /* 0x0000001425147209 */ /* 0x000fe40007810000 */
[C---:B------:R-:W-:Y:S02]  /*cba0*/  ISETP.LT.OR P5, PT, R32.reuse, 0x11, P5 ;  /* 0x000000112000780c */ /* 0x040fe40002fa1670 */
[----:B------:R-:W-:Y:S02]  /*cbb0*/  FMNMX.FTZ R20, R59, R20, !PT ;  /* 0x000000143b147209 */ /* 0x000fe40007810000 */
[C---:B------:R-:W-:Y:S02]  /*cbc0*/  ISETP.LT.OR P3, PT, R32.reuse, 0xa, P3 ;  /* 0x0000000a2000780c */ /* 0x040fe40001f61670 */
[----:B------:R-:W-:Y:S02]  /*cbd0*/  FMNMX.FTZ R20, R61, R20, !PT ;  /* 0x000000143d147209 */ /* 0x000fe40007810000 */
[----:B------:R-:W-:-:S02]  /*cbe0*/  ISETP.LT.OR P4, PT, R32, 0x1, P4 ;  /* 0x000000012000780c */ /* 0x000fc40002781670 */
[----:B------:R-:W-:Y:S02]  /*cbf0*/  FMNMX.FTZ R20, R63, R20, !PT ;  /* 0x000000143f147209 */ /* 0x000fe40007810000 */
[----:B------:R-:W-:Y:S02]  /*cc00*/  FSEL R87, R22, -INF , !P5 ;  /* 0xff80000016577808 */ /* 0x000fe40006800000 */
[----:B------:R-:W-:Y:S02]  /*cc10*/  FMNMX.FTZ R20, R65, R20, !PT ;  /* 0x0000001441147209 */ /* 0x000fe40007810000 */
[----:B------:R-:W-:Y:S02]  /*cc20*/  FSEL R19, R19, -INF , !P3 ;  /* 0xff80000013137808 */ /* 0x000fe40005800000 */
[----:B------:R-:W-:Y:S02]  /*cc30*/  FMNMX.FTZ R20, R83, R20, !PT ;  /* 0x0000001453147209 */ /* 0x000fe40007810000 */
[----:B------:R-:W-:-:S02]  /*cc40*/  ISETP.GT.AND P3, PT, R36, 0x18, P2 ;  /* 0x000000182400780c */ /* 0x000fc40001764270 */
[----:B------:R-:W-:Y:S02]  /*cc50*/  FMNMX.FTZ R20, R73, R20, !PT ;  /* 0x0000001449147209 */ /* 0x000fe40007810000 */
[----:B------:R-:W-:Y:S02]  /*cc60*/  FSEL R141, R11, -INF , !P4 ;  /* 0xff8000000b8d7808 */ /* 0x000fe40006000000 */
[----:B------:R-:W-:Y:S02]  /*cc70*/  FMNMX.FTZ R20, R77, R20, !PT ;  /* 0x000000144d147209 */ /* 0x000fe40007810000 */
[----:B------:R-:W-:Y:S02]  /*cc80*/  ISETP.LT.OR P3, PT, R32, 0x19, P3 ;  /* 0x000000192000780c */ /* 0x000fe40001f61670 */
[----:B------:R-:W-:Y:S02]  /*cc90*/  FMNMX.FTZ R20, R69, R20, !PT ;  /* 0x0000001445147209 */ /* 0x000fe40007810000 */
[----:B------:R-:W-:-:S02]  /*cca0*/  FMNMX.FTZ R18, R141, R12, !PT ;  /* 0x0000000c8d127209 */ /* 0x000fc40007810000 */
[----:B------:R-:W-:Y:S02]  /*ccb0*/  FMNMX.FTZ R20, R81, R20, !PT ;  /* 0x0000001451147209 */ /* 0x000fe40007810000 */
[----:B------:R-:W-:Y:S02]  /*ccc0*/  FMNMX.FTZ R18, R21, R18, !PT ;  /* 0x0000001215127209 */ /* 0x000fe40007810000 */
[----:B------:R-:W-:Y:S02]  /*ccd0*/  FMNMX.FTZ R20, R71, R20, !PT ;  /* 0x0000001447147209 */ /* 0x000fe40007810000 */
[----:B------:R-:W-:Y:S02]  /*cce0*/  FMNMX.FTZ R18, R85, R18, !PT ;  /* 0x0000001255127209 */ /* 0x000fe40007810000 */
[----:B------:R-:W-:Y:S02]  /*ccf0*/  FMNMX.FTZ R20, R79, R20, !PT ;  /* 0x000000144f147209 */ /* 0x000fe40007810000 */
[----:B------:R-:W-:-:S02]  /*cd00*/  FMNMX.FTZ R18, R19, R18, !PT ;  /* 0x0000001213127209 */ /* 0x000fc40007810000 */
[----:B------:R-:W-:Y:S02]  /*cd10*/  FMNMX.FTZ R20, R75, R20, !PT ;  /* 0x000000144b147209 */ /* 0x000fe40007810000 */
[----:B------:R-:W-:Y:S02]  /*cd20*/  FMNMX.FTZ R18, R87, R18, !PT ;  /* 0x0000001257127209 */ /* 0x000fe40007810000 */
[----:B------:R-:W-:Y:S02]  /*cd30*/  FMNMX.FTZ R20, R67, R20, !PT ;  /* 0x0000001443147209 */ /* 0x000fe40007810000 */
[----:B------:R-:W-:Y:S02]  /*cd40*/  FMNMX.FTZ R18, R23, R18, !PT ;  /* 0x0000001217127209 */ /* 0x000fe40007810000 */
[----:B------:R-:W-:Y:S01]  /*cd50*/  ISETP.GT.AND P4, PT, R36, 0x30, P2 ;  /* 0x000000302400780c */ /* 0x000fe20001784270 */
[----:B------:R-:W1:Y:S03]  /*cd60*/  SHFL.BFLY PT, R7, R20, 0x2, 0x1f ;  /* 0x0c401f0014077f89 */ /* 0x000e6600000e0000 */
[----:B------:R-:W-:-:S02]  /*cd70*/  ISETP.LT.OR P4, PT, R32, 0x31, P4 ;  /* 0x000000312000780c */ /* 0x000fc40002781670 */
        /* <DEDUP_REMOVED lines=10> */
[--C-:B------:R-:W-:Y:S01]  /*ce20*/  FFMA.FTZ R150, R131, R42, -R14.reuse ;  /* 0x0000002a83967223 */ /* 0x100fe2000001080e */
[----:B------:R-:W-:Y:S01]  /*ce30*/  FMNMX.FTZ R18, R121, R18, !PT ;  /* 0x0000001279127209 */ /* 0x000fe20007810000 */
[-CC-:B------:R-:W-:Y:S01]  /*ce40*/  FFMA.FTZ R144, R143, R42.reuse, -R14.reuse ;  /* 0x0000002a8f907223 */ /* 0x180fe2000001080e */
[----:B------:R-:W-:Y:S01]  /*ce50*/  ISETP.LT.OR P3, PT, R32, 0x21, P3 ;  /* 0x000000212000780c */ /* 0x000fe20001f61670 */
[--C-:B------:R-:W-:Y:S01]  /*ce60*/  FFMA.FTZ R11, R145, R42, -R14.reuse ;  /* 0x0000002a910b7223 */ /* 0x100fe2000001080e */
[----:B------:R-:W-:Y:S01]  /*ce70*/  FMNMX.FTZ R18, R123, R18, !PT ;  /* 0x000000127b127209 */ /* 0x000fe20007810000 */
        /* <DEDUP_REMOVED lines=8> */
[-CC-:B------:R-:W-:Y:S01]  /*cf00*/  FFMA.FTZ R136, R27, R42.reuse, -R14.reuse ;  /* 0x0000002a1b887223 */ /* 0x180fe2000001080e */
[----:B------:R-:W-:Y:S01]  /*cf10*/  FSEL R143, R38, -INF , !P4 ;  /* 0xff800000268f7808 */ /* 0x000fe20006000000 */
[-CC-:B------:R-:W-:Y:S01]  /*cf20*/  FFMA.FTZ R27, R135, R42.reuse, -R14.reuse ;  /* 0x0000002a871b7223 */ /* 0x180fe2000001080e */
[----:B------:R-:W-:Y:S01]  /*cf30*/  FSEL R131, R34, -INF , !P3 ;  /* 0xff80000022837808 */ /* 0x000fe20005800000 */
[-CC-:B------:R-:W-:Y:S01]  /*cf40*/  FFMA.FTZ R132, R137, R42.reuse, -R14.reuse ;  /* 0x0000002a89847223 */ /* 0x180fe2000001080e */
[C---:B------:R-:W-:Y:S01]  /*cf50*/  ISETP.GT.AND P3, PT, R36.reuse, 0x29, P2 ;  /* 0x000000292400780c */ /* 0x040fe20001764270 */
[-CC-:B------:R-:W-:Y:S01]  /*cf60*/  FFMA.FTZ R134, R37, R42.reuse, -R14.reuse ;  /* 0x0000002a25867223 */ /* 0x180fe2000001080e */
[----:B------:R-:W-:Y:S01]  /*cf70*/  ISETP.GT.AND P4, PT, R36, 0x38, P2 ;  /* 0x000000382400780c */ /* 0x000fe20001784270 */
[--C-:B------:R-:W-:Y:S01]  /*cf80*/  FFMA.FTZ R37, R63, R42, -R14.reuse ;  /* 0x0000002a3f257223 */ /* 0x100fe2000001080e */
[----:B------:R-:W-:Y:S01]  /*cf90*/  ISETP.LT.OR P3, PT, R32, 0x2a, P3 ;  /* 0x0000002a2000780c */ /* 0x000fe20001f61670 */
[----:B------:R-:W-:Y:S01]  /*cfa0*/  MUFU.EX2 R148, R148 ;  /* 0x0000009400947308 */ /* 0x000fe20000000800 */
[----:B------:R-:W-:Y:S01]  /*cfb0*/  FMNMX.FTZ R18, R129, R18, !PT ;  /* 0x0000001281127209 */ /* 0x000fe20007810000 */
[-CC-:B------:R-:W-:Y:S01]  /*cfc0*/  FFMA.FTZ R139, R139, R42.reuse, -R14.reuse ;  /* 0x0000002a8b8b7223 */ /* 0x180fe2000001080e */
[----:B------:R-:W-:Y:S01]  /*cfd0*/  FSEL R35, R35, -INF , !P3 ;  /* 0xff80000023237808 */ /* 0x000fe20005800000 */
[-CC-:B------:R-:W-:Y:S01]  /*cfe0*/  FFMA.FTZ R130, R65, R42.reuse, -R14.reuse ;  /* 0x0000002a41827223 */ /* 0x180fe2000001080e */
[----:B------:R-:W-:Y:S01]  /*cff0*/  ISETP.GT.AND P3, PT, R36, 0x31, P2 ;  /* 0x000000312400780c */ /* 0x000fe20001764270 */
[-CC-:B------:R-:W-:Y:S01]  /*d000*/  FFMA.FTZ R65, R67, R42.reuse, -R14.reuse ;  /* 0x0000002a43417223 */ /* 0x180fe2000001080e */
[C---:B------:R-:W-:Y:S01]  /*d010*/  ISETP.LT.OR P4, PT, R32.reuse, 0x39, P4 ;  /* 0x000000392000780c */ /* 0x040fe20002781670 */
[----:B------:R-:W-:Y:S01]  /*d020*/  MUFU.EX2 R127, R127 ;  /* 0x0000007f007f7308 */ /* 0x000fe20000000800 */
[----:B------:R-:W-:Y:S01]  /*d030*/  ISETP.LT.OR P3, PT, R32, 0x32, P3 ;  /* 0x000000322000780c */ /* 0x000fe20001f61670 */
[--C-:B------:R-:W-:Y:S01]  /*d040*/  FFMA.FTZ R33, R33, R42, -R14.reuse ;  /* 0x0000002a21217223 */ /* 0x100fe2000001080e */
[----:B------:R-:W-:Y:S01]  /*d050*/  FMNMX.FTZ R18, R131, R18, !PT ;  /* 0x0000001283127209 */ /* 0x000fe20007810000 */
[-CC-:B------:R-:W-:Y:S01]  /*d060*/  FFMA.FTZ R15, R15, R42.reuse, -R14.reuse ;  /* 0x0000002a0f0f7223 */ /* 0x180fe2000001080e */
[----:B------:R-:W-:Y:S01]  /*d070*/  FSEL R145, R39, -INF , !P3 ;  /* 0xff80000027917808 */ /* 0x000fe20005800000 */
[-CC-:B------:R-:W-:Y:S01]  /*d080*/  FFMA.FTZ R138, R29, R42.reuse, -R14.reuse ;  /* 0x0000002a1d8a7223 */ /* 0x180fe2000001080e */
[----:B------:R-:W-:Y:S01]  /*d090*/  ISETP.GT.AND P3, PT, R36, 0x39, P2 ;  /* 0x000000392400780c */ /* 0x000fe20001764270 */
[----:B------:R0:W-:Y:S01]  /*d0a0*/  MUFU.EX2 R39, R11 ;  /* 0x0000000b00277308 */ /* 0x0001e20000000800 */
[----:B------:R-:W-:Y:S01]  /*d0b0*/  FSEL R151, R40, -INF , !P4 ;  /* 0xff80000028977808 */ /* 0x000fe20006000000 */
[--C-:B------:R-:W-:Y:S01]  /*d0c0*/  FFMA.FTZ R29, R31, R42, -R14.reuse ;  /* 0x0000002a1f1d7223 */ /* 0x100fe2000001080e */
[----:B------:R-:W-:Y:S01]  /*d0d0*/  FMNMX.FTZ R18, R35, R18, !PT ;  /* 0x0000001223127209 */ /* 0x000fe20007810000 */
[-CC-:B------:R-:W-:Y:S01]  /*d0e0*/  FFMA.FTZ R122, R75, R42.reuse, -R14.reuse ;  /* 0x0000002a4b7a7223 */ /* 0x180fe2000001080e */
[----:B------:R-:W-:Y:S01]  /*d0f0*/  ISETP.GT.AND P4, PT, R36, 0x40, P2 ;  /* 0x000000402400780c */ /* 0x000fe20001784270 */
[--C-:B------:R-:W-:Y:S01]  /*d100*/  FFMA.FTZ R31, R59, R42, -R14.reuse ;  /* 0x0000002a3b1f7223 */ /* 0x100fe2000001080e */
[C---:B------:R-:W-:Y:S01]  /*d110*/  ISETP.LT.OR P3, PT, R32.reuse, 0x3a, P3 ;  /* 0x0000003a2000780c */ /* 0x040fe20001f61670 */
[----:B------:R-:W-:Y:S01]  /*d120*/  MUFU.EX2 R150, R150 ;  /* 0x0000009600967308 */ /* 0x000fe20000000800 */
[----:B------:R-:W-:Y:S01]  /*d130*/  FMNMX.FTZ R18, R143, R18, !PT ;  /* 0x000000128f127209 */ /* 0x000fe20007810000 */
[-CC-:B------:R-:W-:Y:S01]  /*d140*/  FFMA.FTZ R128, R61, R42.reuse, -R14.reuse ;  /* 0x0000002a3d807223 */ /* 0x180fe2000001080e */
[----:B------:R-:W-:Y:S01]  /*d150*/  ISETP.LT.OR P4, PT, R32, 0x41, P4 ;  /* 0x000000412000780c */ /* 0x000fe20002781670 */
[-CC-:B------:R-:W-:Y:S01]  /*d160*/  FFMA.FTZ R124, R73, R42.reuse, -R14.reuse ;  /* 0x0000002a497c7223 */ /* 0x180fe2000001080e */
[----:B------:R-:W-:Y:S01]  /*d170*/  FSEL R153, R41, -INF , !P3 ;  /* 0xff80000029997808 */ /* 0x000fe20005800000 */
[--C-:B------:R-:W-:Y:S01]  /*d180*/  FFMA.FTZ R41, R149, R42, -R14.reuse ;  /* 0x0000002a95297223 */ /* 0x100fe2000001080e */
[C---:B------:R-:W-:Y:S01]  /*d190*/  ISETP.GT.AND P3, PT, R36.reuse, 0x41, P2 ;  /* 0x000000412400780c */ /* 0x040fe20001764270 */
[----:B------:R-:W-:Y:S01]  /*d1a0*/  MUFU.EX2 R139, R139 ;  /* 0x0000008b008b7308 */ /* 0x000fe20000000800 */
[----:B------:R-:W-:Y:S01]  /*d1b0*/  FMNMX.FTZ R18, R145, R18, !PT ;  /* 0x0000001291127209 */ /* 0x000fe20007810000 */
[-CC-:B------:R-:W-:Y:S01]  /*d1c0*/  FFMA.FTZ R126, R69, R42.reuse, -R14.reuse ;  /* 0x0000002a457e7223 */ /* 0x180fe2000001080e */
[----:B------:R-:W-:Y:S01]  /*d1d0*/  FSEL R43, R43, -INF , !P4 ;  /* 0xff8000002b2b7808 */ /* 0x000fe20006000000 */
[-CC-:B------:R-:W-:Y:S01]  /*d1e0*/  FFMA.FTZ R59, R81, R42.reuse, -R14.reuse ;  /* 0x0000002a513b7223 */ /* 0x180fe2000001080e */
[----:B------:R-:W-:Y:S01]  /*d1f0*/  ISETP.GT.AND P4, PT, R36, 0x48, P2 ;  /* 0x000000482400780c */ /* 0x000fe20001784270 */
[--C-:B------:R-:W-:Y:S01]  /*d200*/  FFMA.FTZ R120, R71, R42, -R14.reuse ;  /* 0x0000002a47787223 */ /* 0x100fe2000001080e */
[C---:B------:R-:W-:Y:S01]  /*d210*/  ISETP.LT.OR P3, PT, R32.reuse, 0x42, P3 ;  /* 0x000000422000780c */ /* 0x040fe20001f61670 */
[----:B------:R-:W-:Y:S01]  /*d220*/  MUFU.EX2 R144, R144 ;  /* 0x0000009000907308 */ /* 0x000fe20000000800 */
[----:B------:R-:W-:Y:S01]  /*d230*/  FMNMX.FTZ R18, R151, R18, !PT ;  /* 0x0000001297127209 */ /* 0x000fe20007810000 */
[----:B------:R-:W-:Y:S01]  /*d240*/  FFMA.FTZ R61, R79, R42, -R14 ;  /* 0x0000002a4f3d7223 */ /* 0x000fe2000001080e */
[----:B------:R-:W-:-:S02]  /*d250*/  ISETP.LT.OR P4, PT, R32, 0x49, P4 ;  /* 0x000000492000780c */ /* 0x000fc40002781670 */
[----:B------:R-:W-:Y:S02]  /*d260*/  FSEL R147, R44, -INF , !P3 ;  /* 0xff8000002c937808 */ /* 0x000fe40005800000 */
[C---:B------:R-:W-:Y:S01]  /*d270*/  ISETP.GT.AND P3, PT, R36.reuse, 0x49, P2 ;  /* 0x000000492400780c */ /* 0x040fe20001764270 */
[----:B------:R-:W-:Y:S01]  /*d280*/  MUFU.EX2 R146, R146 ;  /* 0x0000009200927308 */ /* 0x000fe20000000800 */
[----:B------:R-:W-:Y:S02]  /*d290*/  FMNMX.FTZ R18, R153, R18, !PT ;  /* 0x0000001299127209 */ /* 0x000fe40007810000 */
[----:B------:R-:W-:Y:S02]  /*d2a0*/  FSEL R45, R45, -INF , !P4 ;  /* 0xff8000002d2d7808 */ /* 0x000fe40006000000 */
[----:B------:R-:W-:Y:S02]  /*d2b0*/  ISETP.GT.AND P4, PT, R36, 0x50, P2 ;  /* 0x000000502400780c */ /* 0x000fe40001784270 */
[----:B------:R-:W-:Y:S01]  /*d2c0*/  ISETP.LT.OR P3, PT, R32, 0x4a, P3 ;  /* 0x0000004a2000780c */ /* 0x000fe20001f61670 */
[----:B------:R-:W-:Y:S01]  /*d2d0*/  MUFU.EX2 R41, R41 ;  /* 0x0000002900297308 */ /* 0x000fe20000000800 */
[----:B------:R-:W-:-:S02]  /*d2e0*/  FMNMX.FTZ R18, R43, R18, !PT ;  /* 0x000000122b127209 */ /* 0x000fc40007810000 */
[----:B------:R-:W-:Y:S02]  /*d2f0*/  ISETP.LT.OR P4, PT, R32, 0x51, P4 ;  /* 0x000000512000780c */ /* 0x000fe40002781670 */
[----:B------:R-:W-:Y:S02]  /*d300*/  FSEL R149, R46, -INF , !P3 ;  /* 0xff8000002e957808 */ /* 0x000fe40005800000 */
[C---:B------:R-:W-:Y:S01]  /*d310*/  ISETP.GT.AND P3, PT, R36.reuse, 0x51, P2 ;  /* 0x000000512400780c */ /* 0x040fe20001764270 */
[----:B------:R-:W-:Y:S01]  /*d320*/  MUFU.EX2 R140, R140 ;  /* 0x0000008c008c7308 */ /* 0x000fe20000000800 */
[----:B------:R-:W-:Y:S02]  /*d330*/  FMNMX.FTZ R18, R147, R18, !PT ;  /* 0x0000001293127209 */ /* 0x000fe40007810000 */
[----:B------:R-:W-:Y:S02]  /*d340*/  FSEL R47, R47, -INF , !P4 ;  /* 0xff8000002f2f7808 */ /* 0x000fe40006000000 */
[----:B------:R-:W-:-:S02]  /*d350*/  ISETP.GT.AND P4, PT, R36, 0x58, P2 ;  /* 0x000000582400780c */ /* 0x000fc40001784270 */
[C---:B------:R-:W-:Y:S01]  /*d360*/  ISETP.LT.OR P3, PT, R32.reuse, 0x52, P3 ;  /* 0x000000522000780c */ /* 0x040fe20001f61670 */
[----:B------:R-:W-:Y:S01]  /*d370*/  MUFU.EX2 R33, R33 ;  /* 0x0000002100217308 */ /* 0x000fe20000000800 */
[----:B------:R-:W-:Y:S02]  /*d380*/  FMNMX.FTZ R18, R45, R18, !PT ;  /* 0x000000122d127209 */ /* 0x000fe40007810000 */
[----:B------:R-:W-:Y:S02]  /*d390*/  ISETP.LT.OR P4, PT, R32, 0x59, P4 ;  /* 0x000000592000780c */ /* 0x000fe40002781670 */
[----:B------:R-:W-:Y:S02]  /*d3a0*/  FSEL R155, R48, -INF , !P3 ;  /* 0xff800000309b7808 */ /* 0x000fe40005800000 */
[----:B------:R-:W-:Y:S01]  /*d3b0*/  FMNMX.FTZ R18, R149, R18, !PT ;  /* 0x0000001295127209 */ /* 0x000fe20007810000 */
[----:B------:R-:W-:Y:S01]  /*d3c0*/  MUFU.EX2 R142, R142 ;  /* 0x0000008e008e7308 */ /* 0x000fe20000000800 */
[----:B------:R-:W-:-:S02]  /*d3d0*/  ISETP.GT.AND P3, PT, R36, 0x59, P2 ;  /* 0x000000592400780c */ /* 0x000fc40001764270 */
[----:B------:R-:W-:Y:S02]  /*d3e0*/  FSEL R49, R49, -INF , !P4 ;  /* 0xff80000031317808 */ /* 0x000fe40006000000 */
[----:B------:R-:W-:Y:S02]  /*d3f0*/  FMNMX.FTZ R18, R47, R18, !PT ;  /* 0x000000122f127209 */ /* 0x000fe40007810000 */
[----:B------:R-:W-:Y:S01]  /*d400*/  ISETP.GT.AND P4, PT, R36, 0x60, P2 ;  /* 0x000000602400780c */ /* 0x000fe20001784270 */
[----:B------:R-:W-:Y:S01]  /*d410*/  MUFU.EX2 R15, R15 ;  /* 0x0000000f000f7308 */ /* 0x000fe20000000800 */
[C---:B------:R-:W-:Y:S02]  /*d420*/  ISETP.LT.OR P3, PT, R32.reuse, 0x5a, P3 ;  /* 0x0000005a2000780c */ /* 0x040fe40001f61670 */
[----:B------:R-:W-:Y:S02]  /*d430*/  FMNMX.FTZ R18, R155, R18, !PT ;  /* 0x000000129b127209 */ /* 0x000fe40007810000 */
[----:B------:R-:W-:-:S02]  /*d440*/  ISETP.LT.OR P4, PT, R32, 0x61, P4 ;  /* 0x000000612000780c */ /* 0x000fc40002781670 */
[----:B------:R-:W-:Y:S01]  /*d450*/  FSEL R157, R50, -INF , !P3 ;  /* 0xff800000329d7808 */ /* 0x000fe20005800000 */
[----:B------:R-:W-:Y:S01]  /*d460*/  MUFU.EX2 R136, R136 ;  /* 0x0000008800887308 */ /* 0x000fe20000000800 */
[C---:B------:R-:W-:Y:S02]  /*d470*/  ISETP.GT.AND P3, PT, R36.reuse, 0x61, P2 ;  /* 0x000000612400780c */ /* 0x040fe40001764270 */
[----:B------:R-:W-:Y:S02]  /*d480*/  FMNMX.FTZ R18, R49, R18, !PT ;  /* 0x0000001231127209 */ /* 0x000fe40007810000 */
[----:B------:R-:W-:Y:S02]  /*d490*/  FSEL R51, R51, -INF , !P4 ;  /* 0xff80000033337808 */ /* 0x000fe40006000000 */
[----:B------:R-:W-:Y:S01]  /*d4a0*/  ISETP.GT.AND P4, PT, R36, 0x68, P2 ;  /* 0x000000682400780c */ /* 0x000fe20001784270 */
[----:B------:R-:W-:Y:S01]  /*d4b0*/  MUFU.EX2 R25, R25 ;  /* 0x0000001900197308 */ /* 0x000fe20000000800 */
[----:B------:R-:W-:-:S02]  /*d4c0*/  ISETP.LT.OR P3, PT, R32, 0x62, P3 ;  /* 0x000000622000780c */ /* 0x000fc40001f61670 */
[----:B------:R-:W-:Y:S02]  /*d4d0*/  FMNMX.FTZ R18, R157, R18, !PT ;  /* 0x000000129d127209 */ /* 0x000fe40007810000 */
[----:B------:R-:W-:Y:S02]  /*d4e0*/  ISETP.LT.OR P4, PT, R32, 0x69, P4 ;  /* 0x000000692000780c */ /* 0x000fe40002781670 */
[----:B------:R-:W-:Y:S01]  /*d4f0*/  FSEL R133, R52, -INF , !P3 ;  /* 0xff80000034857808 */ /* 0x000fe20005800000 */
[----:B------:R-:W-:Y:S01]  /*d500*/  MUFU.EX2 R138, R138 ;  /* 0x0000008a008a7308 */ /* 0x000fe20000000800 */
[----:B------:R-:W-:Y:S02]  /*d510*/  ISETP.GT.AND P3, PT, R36, 0x69, P2 ;  /* 0x000000692400780c */ /* 0x000fe40001764270 */
[----:B------:R-:W-:Y:S02]  /*d520*/  FMNMX.FTZ R18, R51, R18, !PT ;  /* 0x0000001233127209 */ /* 0x000fe40007810000 */
[----:B------:R-:W-:-:S02]  /*d530*/  FSEL R53, R53, -INF , !P4 ;  /* 0xff80000035357808 */ /* 0x000fc40006000000 */
[----:B------:R-:W-:Y:S01]  /*d540*/  ISETP.GT.AND P4, PT, R36, 0x70, P2 ;  /* 0x000000702400780c */ /* 0x000fe20001784270 */
[----:B------:R-:W-:Y:S01]  /*d550*/  MUFU.EX2 R27, R27 ;  /* 0x0000001b001b7308 */ /* 0x000fe20000000800 */
[C---:B------:R-:W-:Y:S02]  /*d560*/  ISETP.LT.OR P3, PT, R32.reuse, 0x6a, P3 ;  /* 0x0000006a2000780c */ /* 0x040fe40001f61670 */
[----:B------:R-:W-:Y:S02]  /*d570*/  FMNMX.FTZ R18, R133, R18, !PT ;  /* 0x0000001285127209 */ /* 0x000fe40007810000 */
[----:B------:R-:W-:Y:S02]  /*d580*/  ISETP.LT.OR P4, PT, R32, 0x71, P4 ;  /* 0x000000712000780c */ /* 0x000fe40002781670 */
[----:B------:R-:W-:Y:S01]  /*d590*/  FSEL R135, R54, -INF , !P3 ;  /* 0xff80000036877808 */ /* 0x000fe20005800000 */
[----:B------:R-:W-:Y:S01]  /*d5a0*/  MUFU.EX2 R132, R132 ;  /* 0x0000008400847308 */ /* 0x000fe20000000800 */
[----:B------:R-:W-:-:S02]  /*d5b0*/  ISETP.GT.AND P3, PT, R36, 0x71, P2 ;  /* 0x000000712400780c */ /* 0x000fc40001764270 */
[----:B------:R-:W-:Y:S02]  /*d5c0*/  FMNMX.FTZ R18, R53, R18, !PT ;  /* 0x0000001235127209 */ /* 0x000fe40007810000 */
[----:B------:R-:W-:Y:S01]  /*d5d0*/  FSEL R137, R55, -INF , !P4 ;  /* 0xff80000037897808 */ /* 0x000fe20006000000 */
[----:B------:R-:W-:Y:S01]  /*d5e0*/  FFMA.FTZ R55, R83, R42, -R14 ;  /* 0x0000002a53377223 */ /* 0x000fe2000001080e */
[----:B------:R-:W-:Y:S01]  /*d5f0*/  ISETP.GT.AND P4, PT, R36, 0x78, P2 ;  /* 0x000000782400780c */ /* 0x000fe20001784270 */
[----:B------:R-:W-:Y:S01]  /*d600*/  MUFU.EX2 R29, R29 ;  /* 0x0000001d001d7308 */ /* 0x000fe20000000800 */
[----:B------:R-:W-:Y:S02]  /*d610*/  ISETP.LT.OR P3, PT, R32, 0x72, P3 ;  /* 0x000000722000780c */ /* 0x000fe40001f61670 */
[----:B------:R-:W-:Y:S02]  /*d620*/  FMNMX.FTZ R18, R135, R18, !PT ;  /* 0x0000001287127209 */ /* 0x000fe40007810000 */
[----:B------:R-:W-:Y:S01]  /*d630*/  ISETP.GT.AND P2, PT, R36, 0x79, P2 ;  /* 0x000000792400780c */ /* 0x000fe20001744270 */
[----:B------:R-:W-:Y:S01]  /*d640*/  IMAD.U32 R36, RZ, RZ, UR6 ;  /* 0x00000006ff247e24 */ /* 0x000fe2000f8e00ff */
[----:B------:R-:W-:Y:S01]  /*d650*/  ISETP.LT.OR P4, PT, R32, 0x79, P4 ;  /* 0x000000792000780c */ /* 0x000fe20002781670 */
[----:B------:R-:W-:Y:S01]  /*d660*/  MUFU.EX2 R134, R134 ;  /* 0x0000008600867308 */ /* 0x000fe20000000800 */
[----:B------:R-:W-:Y:S01]  /*d670*/  FSEL R56, R56, -INF , !P3 ;  /* 0xff80000038387808 */ /* 0x000fe20005800000 */
[----:B------:R-:W-:Y:S01]  /*d680*/  UMOV UR6, UR4 ;  /* 0x0000000400067c82 */ /* 0x000fe20008000000 */
[----:B0-----:R-:W-:-:S02]  /*d690*/  FMNMX.FTZ R11, R137, R18, !PT ;  /* 0x00000012890b7209 */ /* 0x001fc40007810000 */
[----:B------:R-:W-:Y:S02]  /*d6a0*/  ISETP.LT.OR P2, PT, R32, 0x7a, P2 ;  /* 0x0000007a2000780c */ /* 0x000fe40001741670 */
[----:B------:R-:W-:Y:S01]  /*d6b0*/  FSEL R18, R57, -INF , !P4 ;  /* 0xff80000039127808 */ /* 0x000fe20006000000 */
[----:B------:R-:W-:Y:S01]  /*d6c0*/  FFMA.FTZ R57, R77, R42, -R14 ;  /* 0x0000002a4d397223 */ /* 0x000fe2000001080e */
[----:B------:R-:W-:Y:S01]  /*d6d0*/  FMNMX.FTZ R11, R56, R11, !PT ;  /* 0x0000000b380b7209 */ /* 0x000fe20007810000 */
[----:B------:R-:W-:Y:S01]  /*d6e0*/  MUFU.EX2 R31, R31 ;  /* 0x0000001f001f7308 */ /* 0x000fe20000000800 */
[----:B------:R-:W-:Y:S02]  /*d6f0*/  FSEL R58, R58, -INF , !P2 ;  /* 0xff8000003a3a7808 */ /* 0x000fe40005000000 */
[----:B------:R-:W-:Y:S02]  /*d700*/  FMNMX.FTZ R11, R18, R11, !PT ;  /* 0x0000000b120b7209 */ /* 0x000fe40007810000 */
[----:B------:R-:W-:-:S02]  /*d710*/  FSEL R63, R7, RZ, P5 ;  /* 0x000000ff073f7208 */ /* 0x000fc40002800000 */
[----:B------:R-:W-:Y:S01]  /*d720*/  FMNMX.FTZ R11, R58, R11, !PT ;  /* 0x0000000b3a0b7209 */ /* 0x000fe20007810000 */
[----:B------:R-:W-:Y:S01]  /*d730*/  MUFU.EX2 R128, R128 ;  /* 0x0000008000807308 */ /* 0x000fe20000000800 */
[----:B------:R-:W-:Y:S01]  /*d740*/  @!P1 LEA R36, R36, UR38, 0x3 ;  /* 0x0000002624249c11 */ /* 0x000fe2000f8e18ff */
[----:B------:R-:W-:Y:S02]  /*d750*/  FADD.FTZ R63, -R63, R10 ;  /* 0x0000000a3f3f7221 */ /* 0x000fe40000010100 */
[----:B------:R-:W0:Y:S02]  /*d760*/  SHFL.BFLY PT, R20, R11, 0x2, 0x1f ;  /* 0x0c401f000b147f89 */ /* 0x000e2400000e0000 */
[----:B------:R-:W-:Y:S01]  /*d770*/  FMUL.FTZ R63, R63, R42 ;  /* 0x0000002a3f3f7220 */ /* 0x000fe20000410000 */
[----:B------:R-:W-:Y:S01]  /*d780*/  @!P1 VIADD R36, R36, 0x16860 ;  /* 0x0001686024249836 */ /* 0x000fe20000000000 */
[----:B------:R-:W-:Y:S04]  /*d790*/  MUFU.EX2 R37, R37 ;  /* 0x0000002500257308 */ /* 0x000fe80000000800 */
[----:B------:R-:W-:-:S04]  /*d7a0*/  @!P1 PRMT R36, RZ, 0x654, R36 ;  /* 0x00000654ff249816 */ /* 0x000fc80000000024 */
[----:B------:R-:W1:Y:S01]  /*d7b0*/  MUFU.EX2 R63, R63 ;  /* 0x0000003f003f7308 */ /* 0x000e620000000800 */
[----:B------:R2:W-:Y:S07]  /*d7c0*/  @!P1 SYNCS.ARRIVE.TRANS64.RED.A1T0 RZ, [R36+URZ], RZ ;  /* 0x000000ff24ff99a7 */ /* 0x0005ee000810043f */
[----:B------:R-:W-:Y:S01]  /*d7d0*/  MUFU.EX2 R130, R130 ;  /* 0x0000008200827308 */ /* 0x000fe20000000800 */
[----:B0-----:R-:W-:-:S07]  /*d7e0*/  FMNMX.FTZ R20, R11, R20, !PT ;  /* 0x000000140b147209 */ /* 0x001fce0007810000 */
[----:B------:R-:W-:Y:S01]  /*d7f0*/  MUFU.EX2 R55, R55 ;  /* 0x0000003700377308 */ /* 0x000fe20000000800 */
[----:B------:R-:W0:Y:S01]  /*d800*/  SHFL.BFLY PT, R11, R20, 0x1, 0x1f ;  /* 0x0c201f00140b7f89 */ /* 0x000e2200000e0000 */
[----:B-1----:R-:W-:Y:S01]  /*d810*/  FFMA.FTZ R32, R63, R5, R148 ;  /* 0x000000053f207223 */ /* 0x002fe20000010094 */
[----:B------:R-:W-:Y:S01]  /*d820*/  F2FP.BF16.F32.PACK_AB R148, R127, R148 ;  /* 0x000000947f94723e */ /* 0x000fe200000010ff */
[-C--:B------:R-:W-:Y:S01]  /*d830*/  FMUL.FTZ R88, R88, R63.reuse ;  /* 0x0000003f58587220 */ /* 0x080fe20000410000 */
[-C--:B------:R-:W-:Y:S01]  /*d840*/  FMUL.FTZ R89, R89, R63.reuse ;  /* 0x0000003f59597220 */ /* 0x080fe20000410000 */
[----:B------:R-:W-:Y:S01]  /*d850*/  FADD.FTZ R5, R127, R32 ;  /* 0x000000207f057221 */ /* 0x000fe20000010000 */
[-C--:B------:R-:W-:Y:S01]  /*d860*/  FMUL.FTZ R92, R92, R63.reuse ;  /* 0x0000003f5c5c7220 */ /* 0x080fe20000410000 */
[----:B------:R-:W-:Y:S01]  /*d870*/  MUFU.EX2 R124, R124 ;  /* 0x0000007c007c7308 */ /* 0x000fe20000000800 */
[-C--:B------:R-:W-:Y:S01]  /*d880*/  FMUL.FTZ R93, R93, R63.reuse ;  /* 0x0000003f5d5d7220 */ /* 0x080fe20000410000 */
[----:B------:R-:W-:Y:S01]  /*d890*/  FADD.FTZ R34, R150, R5 ;  /* 0x0000000596227221 */ /* 0x000fe20000010000 */
[----:B------:R-:W-:Y:S01]  /*d8a0*/  F2FP.BF16.F32.PACK_AB R150, R139, R150 ;  /* 0x000000968b96723e */ /* 0x000fe200000010ff */
[-C--:B------:R-:W-:Y:S01]  /*d8b0*/  FMUL.FTZ R96, R96, R63.reuse ;  /* 0x0000003f60607220 */ /* 0x080fe20000410000 */
[-C--:B------:R-:W-:Y:S01]  /*d8c0*/  FMUL.FTZ R97, R97, R63.reuse ;  /* 0x0000003f61617220 */ /* 0x080fe20000410000 */
[-C--:B------:R-:W-:Y:S01]  /*d8d0*/  FMUL.FTZ R100, R100, R63.reuse ;  /* 0x0000003f64647220 */ /* 0x080fe20000410000 */
[-C--:B------:R-:W-:Y:S01]  /*d8e0*/  FMUL.FTZ R101, R101, R63.reuse ;  /* 0x0000003f65657220 */ /* 0x080fe20000410000 */
[----:B------:R-:W-:Y:S01]  /*d8f0*/  MUFU.EX2 R57, R57 ;  /* 0x0000003900397308 */ /* 0x000fe20000000800 */
[-C--:B------:R-:W-:Y:S01]  /*d900*/  FMUL.FTZ R104, R104, R63.reuse ;  /* 0x0000003f68687220 */ /* 0x080fe20000410000 */
[-C--:B------:R-:W-:Y:S01]  /*d910*/  FMUL.FTZ R105, R105, R63.reuse ;  /* 0x0000003f69697220 */ /* 0x080fe20000410000 */
[-C--:B------:R-:W-:Y:S01]  /*d920*/  FMUL.FTZ R108, R108, R63.reuse ;  /* 0x0000003f6c6c7220 */ /* 0x080fe20000410000 */
[-C--:B------:R-:W-:Y:S01]  /*d930*/  FMUL.FTZ R109, R109, R63.reuse ;  /* 0x0000003f6d6d7220 */ /* 0x080fe20000410000 */
[-C--:B------:R-:W-:Y:S01]  /*d940*/  FMUL.FTZ R112, R112, R63.reuse ;  /* 0x0000003f70707220 */ /* 0x080fe20000410000 */
[-C--:B------:R-:W-:Y:S01]  /*d950*/  FMUL.FTZ R113, R113, R63.reuse ;  /* 0x0000003f71717220 */ /* 0x080fe20000410000 */
[----:B------:R-:W-:Y:S01]  /*d960*/  FMUL.FTZ R116, R116, R63 ;  /* 0x0000003f74747220 */ /* 0x000fe20000410000 */
[----:B------:R-:W-:Y:S01]  /*d970*/  MUFU.EX2 R126, R126 ;  /* 0x0000007e007e7308 */ /* 0x000fe20000000800 */
[----:B0-----:R-:W-:Y:S01]  /*d980*/  FMNMX.FTZ R11, R20, R11, !PT ;  /* 0x0000000b140b7209 */ /* 0x001fe20007810000 */
[----:B------:R-:W-:-:S03]  /*d990*/  FMUL.FTZ R117, R117, R63 ;  /* 0x0000003f75757220 */ /* 0x000fc60000410000 */
[C---:B------:R-:W-:Y:S01]  /*d9a0*/  FSETP.NEU.FTZ.AND P2, PT, R11.reuse, -INF , PT ;  /* 0xff8000000b00780b */ /* 0x040fe20003f5d000 */
[C---:B------:R-:W-:Y:S02]  /*d9b0*/  FMUL.FTZ R28, R11.reuse, R42 ;  /* 0x0000002a0b1c7220 */ /* 0x040fe40000410000 */
[----:B------:R-:W-:Y:S01]  /*d9c0*/  MUFU.EX2 R59, R59 ;  /* 0x0000003b003b7308 */ /* 0x000fe20000000800 */
[----:B------:R-:W-:Y:S02]  /*d9d0*/  FSEL R5, R11, RZ, P2 ;  /* 0x000000ff0b057208 */ /* 0x000fe40001000000 */
[----:B------:R-:W-:Y:S02]  /*d9e0*/  FSEL R28, R28, RZ, P2 ;  /* 0x000000ff1c1c7208 */ /* 0x000fe40001000000 */
[C---:B------:R-:W-:Y:S01]  /*d9f0*/  ISETP.GT.AND P2, PT, R6.reuse, UR37, PT ;  /* 0x0000002506007c0c */ /* 0x040fe2000bf44270 */
[----:B------:R-:W-:Y:S01]  /*da00*/  FADD.FTZ R5, -R5, R12 ;  /* 0x0000000c05057221 */ /* 0x000fe20000010100 */
[----:B------:R-:W-:-:S02]  /*da10*/  VIADD R6, R6, 0xffffffff ;  /* 0xffffffff06067836 */ /* 0x000fc40000000000 */
[-C--:B------:R-:W-:Y:S01]  /*da20*/  FFMA.FTZ R67, R19, R42.reuse, -R28 ;  /* 0x0000002a13437223 */ /* 0x080fe2000001081c */
[----:B------:R-:W-:Y:S01]  /*da30*/  FADD.FTZ R19, R139, R34 ;  /* 0x000000228b137221 */ /* 0x000fe20000010000 */
[-CC-:B------:R-:W-:Y:S01]  /*da40*/  FFMA.FTZ R10, R141, R42.reuse, -R28.reuse ;  /* 0x0000002a8d0a7223 */ /* 0x180fe2000001081c */
[-C--:B------:R-:W-:Y:S01]  /*da50*/  FMUL.FTZ R5, R5, R42.reuse ;  /* 0x0000002a05057220 */ /* 0x080fe20000410000 */
[-CC-:B------:R-:W-:Y:S01]  /*da60*/  FFMA.FTZ R21, R21, R42.reuse, -R28.reuse ;  /* 0x0000002a15157223 */ /* 0x180fe2000001081c */
        /* <DEDUP_REMOVED lines=24> */
[----:B------:R-:W-:Y:S01]  /*dbf0*/  FADD.FTZ R34, R142, R75 ;  /* 0x0000004b8e227221 */ /* 0x000fe20000010000 */
[-CC-:B------:R-:W-:Y:S01]  /*dc00*/  FFMA.FTZ R73, R153, R42.reuse, -R28.reuse ;  /* 0x0000002a99497223 */ /* 0x180fe2000001081c */
[----:B------:R-:W-:Y:S01]  /*dc10*/  FFMA.FTZ R12, R43, R42, -R28 ;  /* 0x0000002a2b0c7223 */ /* 0x000fe2000001081c */
[----:B------:R-:W0:Y:S01]  /*dc20*/  MUFU.EX2 R14, R14 ;  /* 0x0000000e000e7308 */ /* 0x000e220000000800 */
[----:B------:R-:W-:Y:S01]  /*dc30*/  FADD.FTZ R75, R15, R34 ;  /* 0x000000220f4b7221 */ /* 0x000fe20000010000 */
[----:B-1----:R-:W-:Y:S01]  /*dc40*/  FFMA.FTZ R34, R19, R4, R10 ;  /* 0x0000000413227223 */ /* 0x002fe2000001000a */
[--C-:B------:R-:W-:Y:S01]  /*dc50*/  FFMA.FTZ R43, R147, R42, -R28.reuse ;  /* 0x0000002a932b7223 */ /* 0x100fe2000001081c */
[----:B------:R-:W-:Y:S01]  /*dc60*/  F2FP.BF16.F32.PACK_AB R144, R39, R144 ;  /* 0x000000902790723e */ /* 0x000fe200000010ff */
[----:B--2---:R-:W-:Y:S01]  /*dc70*/  FADD.FTZ R36, R136, R75 ;  /* 0x0000004b88247221 */ /* 0x004fe20000010000 */
[----:B------:R-:W-:Y:S01]  /*dc80*/  FFMA.FTZ R45, R149, R42, -R28 ;  /* 0x0000002a952d7223 */ /* 0x000fe2000001081c */
[----:B------:R-:W-:Y:S01]  /*dc90*/  F2FP.BF16.F32.PACK_AB R142, R15, R142 ;  /* 0x0000008e0f8e723e */ /* 0x000fe200000010ff */
[----:B------:R-:W1:Y:S01]  /*dca0*/  MUFU.EX2 R67, R67 ;  /* 0x0000004300437308 */ /* 0x000e620000000800 */
[----:B---3--:R-:W-:Y:S01]  /*dcb0*/  FADD.FTZ R75, R21, R34 ;  /* 0x00000022154b7221 */ /* 0x008fe20000010000 */
[----:B------:R-:W-:Y:S01]  /*dcc0*/  FADD.FTZ R77, R25, R36 ;  /* 0x00000024194d7221 */ /* 0x000fe20000010000 */
[-CC-:B------:R-:W-:Y:S01]  /*dcd0*/  FFMA.FTZ R34, R155, R42.reuse, -R28.reuse ;  /* 0x0000002a9b227223 */ /* 0x180fe2000001081c */
[-CC-:B------:R-:W-:Y:S01]  /*dce0*/  FFMA.FTZ R125, R51, R42.reuse, -R28.reuse ;  /* 0x0000002a337d7223 */ /* 0x180fe2000001081c */
[-CC-:B------:R-:W-:Y:S01]  /*dcf0*/  FFMA.FTZ R133, R133, R42.reuse, -R28.reuse ;  /* 0x0000002a85857223 */ /* 0x180fe2000001081c */
[----:B------:R-:W-:Y:S01]  /*dd00*/  FADD.FTZ R38, R138, R77 ;  /* 0x0000004d8a267221 */ /* 0x000fe20000010000 */
[----:B------:R-:W-:Y:S01]  /*dd10*/  FFMA.FTZ R53, R53, R42, -R28 ;  /* 0x0000002a35357223 */ /* 0x000fe2000001081c */
[----:B------:R-:W2:Y:S01]  /*dd20*/  MUFU.EX2 R20, R20 ;  /* 0x0000001400147308 */ /* 0x000ea20000000800 */
[----:B0-----:R-:W-:Y:S01]  /*dd30*/  FADD.FTZ R36, R14, R75 ;  /* 0x0000004b0e247221 */ /* 0x001fe20000010000 */
[----:B------:R-:W-:Y:S01]  /*dd40*/  FADD.FTZ R49, R27, R38 ;  /* 0x000000261b317221 */ /* 0x000fe20000010000 */
[----:B------:R-:W-:Y:S01]  /*dd50*/  F2FP.BF16.F32.PACK_AB R136, R25, R136 ;  /* 0x000000881988723e */ /* 0x000fe200000010ff */
[-CC-:B------:R-:W-:Y:S01]  /*dd60*/  FFMA.FTZ R135, R135, R42.reuse, -R28.reuse ;  /* 0x0000002a87877223 */ /* 0x180fe2000001081c */
[-CC-:B------:R-:W-:Y:S01]  /*dd70*/  FFMA.FTZ R137, R137, R42.reuse, -R28.reuse ;  /* 0x0000002a89897223 */ /* 0x180fe2000001081c */
[----:B------:R-:W-:Y:S01]  /*dd80*/  FADD.FTZ R40, R132, R49 ;  /* 0x0000003184287221 */ /* 0x000fe20000010000 */
[-C--:B------:R-:W-:Y:S01]  /*dd90*/  FFMA.FTZ R56, R56, R42.reuse, -R28 ;  /* 0x0000002a38387223 */ /* 0x080fe2000001081c */
[----:B------:R-:W0:Y:S01]  /*dda0*/  MUFU.EX2 R23, R23 ;  /* 0x0000001700177308 */ /* 0x000e220000000800 */
[----:B-1----:R-:W-:Y:S01]  /*ddb0*/  FADD.FTZ R47, R67, R36 ;  /* 0x00000024432f7221 */ /* 0x002fe20000010000 */
[-CC-:B------:R-:W-:Y:S01]  /*ddc0*/  FFMA.FTZ R36, R157, R42.reuse, -R28.reuse ;  /* 0x0000002a9d247223 */ /* 0x180fe2000001081c */
[-CC-:B------:R-:W-:Y:S01]  /*ddd0*/  FFMA.FTZ R18, R18, R42.reuse, -R28.reuse ;  /* 0x0000002a12127223 */ /* 0x180fe2000001081c */
[----:B------:R-:W-:Y:S01]  /*dde0*/  FFMA.FTZ R28, R58, R42, -R28 ;  /* 0x0000002a3a1c7223 */ /* 0x000fe2000001081c */
[----:B------:R-:W-:Y:S01]  /*ddf0*/  F2FP.BF16.F32.PACK_AB R149, R21, R10 ;  /* 0x0000000a1595723e */ /* 0x000fe200000010ff */
[-C--:B------:R-:W-:Y:S01]  /*de00*/  FMUL.FTZ R90, R90, R19.reuse ;  /* 0x000000135a5a7220 */ /* 0x080fe20000410000 */
[----:B------:R-:W-:Y:S01]  /*de10*/  F2FP.BF16.F32.PACK_AB R146, R41, R146 ;  /* 0x000000922992723e */ /* 0x000fe200000010ff */
[----:B------:R-:W-:Y:S01]  /*de20*/  MUFU.EX2 R22, R22 ;  /* 0x0000001600167308 */ /* 0x000fe20000000800 */
[----:B--2---:R-:W-:Y:S01]  /*de30*/  FADD.FTZ R38, R20, R47 ;  /* 0x0000002f14267221 */ /* 0x004fe20000010000 */
[----:B------:R-:W-:Y:S01]  /*de40*/  FADD.FTZ R47, R29, R40 ;  /* 0x000000281d2f7221 */ /* 0x000fe20000010000 */
[----:B------:R-:W-:Y:S01]  /*de50*/  F2FP.BF16.F32.PACK_AB R140, R33, R140 ;  /* 0x0000008c218c723e */ /* 0x000fe200000010ff */
[-C--:B------:R-:W-:Y:S01]  /*de60*/  FMUL.FTZ R91, R91, R19.reuse ;  /* 0x000000135b5b7220 */ /* 0x080fe20000410000 */
[----:B------:R-:W-:Y:S01]  /*de70*/  F2FP.BF16.F32.PACK_AB R138, R27, R138 ;  /* 0x0000008a1b8a723e */ /* 0x000fe200000010ff */
[----:B------:R-:W-:Y:S01]  /*de80*/  FADD.FTZ R40, R134, R47 ;  /* 0x0000002f86287221 */ /* 0x000fe20000010000 */
[----:B------:R-:W-:Y:S01]  /*de90*/  F2FP.BF16.F32.PACK_AB R132, R29, R132 ;  /* 0x000000841d84723e */ /* 0x000fe200000010ff */
[----:B------:R-:W1:Y:S01]  /*dea0*/  MUFU.EX2 R69, R69 ;  /* 0x0000004500457308 */ /* 0x000e620000000800 */
[C---:B------:R-:W-:Y:S01]  /*deb0*/  F2FP.BF16.F32.PACK_AB R134, R31.reuse, R134 ;  /* 0x000000861f86723e */ /* 0x040fe200000010ff */
[----:B------:R-:W-:Y:S01]  /*dec0*/  FADD.FTZ R47, R31, R40 ;  /* 0x000000281f2f7221 */ /* 0x000fe20000010000 */
[----:B------:R-:W-:Y:S01]  /*ded0*/  F2FP.BF16.F32.PACK_AB R151, R67, R14 ;  /* 0x0000000e4397723e */ /* 0x000fe200000010ff */
[-C--:B------:R-:W-:Y:S01]  /*dee0*/  FMUL.FTZ R94, R94, R19.reuse ;  /* 0x000000135e5e7220 */ /* 0x080fe20000410000 */
[----:B0-----:R-:W-:Y:S01]  /*def0*/  F2FP.BF16.F32.PACK_AB R145, R23, R20 ;  /* 0x000000141791723e */ /* 0x001fe200000010ff */
        /* <DEDUP_REMOVED lines=9> */
[-C--:B------:R-:W-:Y:S01]  /*df90*/  FMUL.FTZ R111, R111, R19.reuse ;  /* 0x000000136f6f7220 */ /* 0x080fe20000410000 */
[----:B------:R-:W2:Y:S01]  /*dfa0*/  MUFU.EX2 R24, R24 ;  /* 0x0000001800187308 */ /* 0x000ea20000000800 */
[----:B-1----:R-:W-:Y:S01]  /*dfb0*/  F2FP.BF16.F32.PACK_AB R147, R69, R22 ;  /* 0x000000164593723e */ /* 0x002fe200000010ff */
[-C--:B------:R-:W-:Y:S01]  /*dfc0*/  FMUL.FTZ R114, R114, R19.reuse ;  /* 0x0000001372727220 */ /* 0x080fe20000410000 */
[-C--:B------:R-:W-:Y:S01]  /*dfd0*/  FMUL.FTZ R115, R115, R19.reuse ;  /* 0x0000001373737220 */ /* 0x080fe20000410000 */
[-C--:B------:R-:W-:Y:S01]  /*dfe0*/  FMUL.FTZ R118, R118, R19.reuse ;  /* 0x0000001376767220 */ /* 0x080fe20000410000 */
[----:B------:R-:W-:Y:S01]  /*dff0*/  FMUL.FTZ R119, R119, R19 ;  /* 0x0000001377777220 */ /* 0x000fe20000410000 */
[----:B------:R-:W-:-:S02]  /*e000*/  IMAD.MOV.U32 R10, RZ, RZ, R7 ;  /* 0x000000ffff0a7224 */ /* 0x000fc400078e0007 */
[----:B------:R1:W-:Y:S08]  /*e010*/  MUFU.EX2 R4, R5 ;  /* 0x0000000500047308 */ /* 0x0003f00000000800 */
[----:B------:R-:W3:Y:S01]  /*e020*/  MUFU.EX2 R26, R26 ;  /* 0x0000001a001a7308 */ /* 0x000ee20000000800 */
[----:B-1----:R-:W-:-:S04]  /*e030*/  FADD.FTZ R5, R23, R38 ;  /* 0x0000002617057221 */ /* 0x002fc80000010000 */
[----:B------:R-:W-:-:S03]  /*e040*/  FADD.FTZ R38, R22, R5 ;  /* 0x0000000516267221 */ /* 0x000fc60000010000 */
[----:B------:R-:W1:Y:S01]  /*e050*/  MUFU.EX2 R35, R35 ;  /* 0x0000002300237308 */ /* 0x000e620000000800 */
[----:B------:R-:W-:-:S04]  /*e060*/  FADD.FTZ R38, R69, R38 ;  /* 0x0000002645267221 */ /* 0x000fc80000010000 */
[----:B0-----:R-:W-:Y:S01]  /*e070*/  FADD.FTZ R5, R141, R38 ;  /* 0x000000268d057221 */ /* 0x001fe20000010000 */
[----:B------:R-:W-:Y:S01]  /*e080*/  FADD.FTZ R38, R128, R47 ;  /* 0x0000002f80267221 */ /* 0x000fe20000010000 */
[C---:B------:R-:W-:Y:S01]  /*e090*/  F2FP.BF16.F32.PACK_AB R128, R37.reuse, R128 ;  /* 0x000000802580723e */ /* 0x040fe200000010ff */
[----:B------:R-:W0:Y:S01]  /*e0a0*/  MUFU.EX2 R30, R30 ;  /* 0x0000001e001e7308 */ /* 0x000e220000000800 */
[C---:B--2---:R-:W-:Y:S01]  /*e0b0*/  FADD.FTZ R5, R24.reuse, R5 ;  /* 0x0000000518057221 */ /* 0x044fe20000010000 */
[----:B------:R-:W-:Y:S01]  /*e0c0*/  FADD.FTZ R47, R37, R38 ;  /* 0x00000026252f7221 */ /* 0x000fe20000010000 */
[----:B------:R-:W-:Y:S02]  /*e0d0*/  F2FP.BF16.F32.PACK_AB R141, R24, R141 ;  /* 0x0000008d188d723e */ /* 0x000fe400000010ff */
[----:B---3--:R-:W-:Y:S01]  /*e0e0*/  FADD.FTZ R38, R26, R5 ;  /* 0x000000051a267221 */ /* 0x008fe20000010000 */
[----:B------:R-:W-:Y:S01]  /*e0f0*/  FADD.FTZ R40, R130, R47 ;  /* 0x0000002f82287221 */ /* 0x000fe20000010000 */
[----:B------:R-:W-:Y:S01]  /*e100*/  F2FP.BF16.F32.PACK_AB R130, R55, R130 ;  /* 0x000000823782723e */ /* 0x000fe200000010ff */
[----:B------:R-:W2:Y:S01]  /*e110*/  MUFU.EX2 R71, R71 ;  /* 0x0000004700477308 */ /* 0x000ea20000000800 */
[----:B-1----:R-:W-:Y:S01]  /*e120*/  FADD.FTZ R5, R35, R38 ;  /* 0x0000002623057221 */ /* 0x002fe20000010000 */
[----:B------:R-:W-:Y:S01]  /*e130*/  FADD.FTZ R39, R55, R40 ;  /* 0x0000002837277221 */ /* 0x000fe20000010000 */
[----:B------:R-:W-:-:S03]  /*e140*/  F2FP.BF16.F32.PACK_AB R143, R35, R26 ;  /* 0x0000001a238f723e */ /* 0x000fc600000010ff */
[----:B------:R-:W-:Y:S01]  /*e150*/  FADD.FTZ R40, R124, R39 ;  /* 0x000000277c287221 */ /* 0x000fe20000010000 */
[C---:B------:R-:W-:Y:S01]  /*e160*/  F2FP.BF16.F32.PACK_AB R124, R57.reuse, R124 ;  /* 0x0000007c397c723e */ /* 0x040fe200000010ff */
[----:B------:R-:W1:Y:S01]  /*e170*/  MUFU.EX2 R32, R32 ;  /* 0x0000002000207308 */ /* 0x000e620000000800 */
[----:B0-----:R-:W-:Y:S01]  /*e180*/  FADD.FTZ R38, R30, R5 ;  /* 0x000000051e267221 */ /* 0x001fe20000010000 */
[----:B------:R-:W-:-:S04]  /*e190*/  FADD.FTZ R15, R57, R40 ;  /* 0x00000028390f7221 */ /* 0x000fc80000010000 */
[----:B------:R-:W-:Y:S01]  /*e1a0*/  FADD.FTZ R40, R126, R15 ;  /* 0x0000000f7e287221 */ /* 0x000fe20000010000 */
[----:B------:R-:W-:Y:S01]  /*e1b0*/  F2FP.BF16.F32.PACK_AB R126, R59, R126 ;  /* 0x0000007e3b7e723e */ /* 0x000fe200000010ff */
[----:B------:R-:W0:Y:S01]  /*e1c0*/  MUFU.EX2 R73, R73 ;  /* 0x0000004900497308 */ /* 0x000e220000000800 */
[----:B--2---:R-:W-:Y:S01]  /*e1d0*/  FADD.FTZ R5, R71, R38 ;  /* 0x0000002647057221 */ /* 0x004fe20000010000 */
[----:B------:R-:W-:-:S06]  /*e1e0*/  FADD.FTZ R15, R59, R40 ;  /* 0x000000283b0f7221 */ /* 0x000fcc0000010000 */
[----:B------:R-:W2:Y:S01]  /*e1f0*/  MUFU.EX2 R12, R12 ;  /* 0x0000000c000c7308 */ /* 0x000ea20000000800 */
[----:B-1----:R-:W-:-:S07]  /*e200*/  FADD.FTZ R38, R32, R5 ;  /* 0x0000000520267221 */ /* 0x002fce0000010000 */
[----:B------:R-:W1:Y:S01]  /*e210*/  MUFU.EX2 R43, R43 ;  /* 0x0000002b002b7308 */ /* 0x000e620000000800 */
[C---:B0-----:R-:W-:Y:S01]  /*e220*/  FADD.FTZ R5, R73.reuse, R38 ;  /* 0x0000002649057221 */ /* 0x041fe20000010000 */
[----:B------:R-:W-:-:S06]  /*e230*/  F2FP.BF16.F32.PACK_AB R139, R73, R32 ;  /* 0x00000020498b723e */ /* 0x000fcc00000010ff */
[----:B------:R-:W0:Y:S01]  /*e240*/  MUFU.EX2 R120, R120 ;  /* 0x0000007800787308 */ /* 0x000e220000000800 */
[----:B--2---:R-:W-:-:S07]  /*e250*/  FADD.FTZ R38, R12, R5 ;  /* 0x000000050c267221 */ /* 0x004fce0000010000 */
[----:B------:R-:W2:Y:S01]  /*e260*/  MUFU.EX2 R61, R61 ;  /* 0x0000003d003d7308 */ /* 0x000ea20000000800 */
[----:B-1----:R-:W-:-:S04]  /*e270*/  FADD.FTZ R5, R43, R38 ;  /* 0x000000262b057221 */ /* 0x002fc80000010000 */
[----:B------:R-:W-:-:S03]  /*e280*/  FADD.FTZ R38, R4, R5 ;  /* 0x0000000504267221 */ /* 0x000fc60000010000 */
[----:B------:R-:W1:Y:S01]  /*e290*/  MUFU.EX2 R45, R45 ;  /* 0x0000002d002d7308 */ /* 0x000e620000000800 */
[----:B0-----:R-:W-:-:S07]  /*e2a0*/  FADD.FTZ R40, R120, R15 ;  /* 0x0000000f78287221 */ /* 0x001fce0000010000 */
[----:B------:R-:W0:Y:S01]  /*e2b0*/  MUFU.EX2 R122, R122 ;  /* 0x0000007a007a7308 */ /* 0x000e220000000800 */
[C---:B--2---:R-:W-:Y:S01]  /*e2c0*/  FADD.FTZ R15, R61.reuse, R40 ;  /* 0x000000283d0f7221 */ /* 0x044fe20000010000 */
[----:B------:R-:W-:-:S06]  /*e2d0*/  F2FP.BF16.F32.PACK_AB R120, R61, R120 ;  /* 0x000000783d78723e */ /* 0x000fcc00000010ff */
[----:B------:R-:W2:Y:S01]  /*e2e0*/  MUFU.EX2 R129, R129 ;  /* 0x0000008100817308 */ /* 0x000ea20000000800 */
[----:B-1----:R-:W-:-:S07]  /*e2f0*/  FADD.FTZ R38, R45, R38 ;  /* 0x000000262d267221 */ /* 0x002fce0000010000 */
[----:B------:R-:W1:Y:S01]  /*e300*/  MUFU.EX2 R34, R34 ;  /* 0x0000002200227308 */ /* 0x000e620000000800 */
[----:B0-----:R-:W-:-:S07]  /*e310*/  FADD.FTZ R40, R122, R15 ;  /* 0x0000000f7a287221 */ /* 0x001fce0000010000 */
[----:B------:R-:W0:Y:S01]  /*e320*/  MUFU.EX2 R131, R131 ;  /* 0x0000008300837308 */ /* 0x000e220000000800 */
[----:B--2---:R-:W-:-:S07]  /*e330*/  FADD.FTZ R15, R129, R38 ;  /* 0x00000026810f7221 */ /* 0x004fce0000010000 */
[----:B------:R-:W2:Y:S01]  /*e340*/  MUFU.EX2 R36, R36 ;  /* 0x0000002400247308 */ /* 0x000ea20000000800 */
[C---:B-1----:R-:W-:Y:S01]  /*e350*/  FADD.FTZ R38, R34.reuse, R15 ;  /* 0x0000000f22267221 */ /* 0x042fe20000010000 */
[----:B------:R-:W-:-:S06]  /*e360*/  F2FP.BF16.F32.PACK_AB R129, R34, R129 ;  /* 0x000000812281723e */ /* 0x000fcc00000010ff */
[----:B------:R-:W1:Y:S01]  /*e370*/  MUFU.EX2 R125, R125 ;  /* 0x0000007d007d7308 */ /* 0x000e620000000800 */
[----:B0-----:R-:W-:-:S07]  /*e380*/  FADD.FTZ R15, R131, R38 ;  /* 0x00000026830f7221 */ /* 0x001fce0000010000 */
[----:B------:R0:W3:Y:S01]  /*e390*/  MUFU.EX2 R25, R133 ;  /* 0x0000008500197308 */ /* 0x0000e20000000800 */
[C---:B--2---:R-:W-:Y:S01]  /*e3a0*/  FADD.FTZ R38, R36.reuse, R15 ;  /* 0x0000000f24267221 */ /* 0x044fe20000010000 */
[----:B------:R-:W-:-:S06]  /*e3b0*/  F2FP.BF16.F32.PACK_AB R131, R36, R131 ;  /* 0x000000832483723e */ /* 0x000fcc00000010ff */
[----:B------:R-:W2:Y:S01]  /*e3c0*/  MUFU.EX2 R53, R53 ;  /* 0x0000003500357308 */ /* 0x000ea20000000800 */
[----:B-1----:R-:W-:Y:S01]  /*e3d0*/  FADD.FTZ R38, R125, R38 ;  /* 0x000000267d267221 */ /* 0x002fe20000010000 */
[----:B0-----:R-:W-:Y:S01]  /*e3e0*/  F2FP.BF16.F32.PACK_AB R133, R43, R12 ;  /* 0x0000000c2b85723e */ /* 0x001fe200000010ff */
[----:B------:R-:W-:-:S05]  /*e3f0*/  IMAD.MOV.U32 R12, RZ, RZ, R11 ;  /* 0x000000ffff0c7224 */ /* 0x000fca00078e000b */
        /* <DEDUP_REMOVED lines=22> */
.L_x_871:
[----:B------:R-:W-:Y:S06]  /*e560*/  BAR.ARV 0x8, 0x200 ;  /* 0x0208000000007b1d */ /* 0x000fec0000002000 */
[----:B------:R-:W-:Y:S05]  /*e570*/  @!P0 BRA `(.L_x_889) ;  /* 0x0000000000048947 */ /* 0x000fea0003800000 */
[----:B------:R-:W-:Y:S01]  /*e580*/  BPT.TRAP 0x1 ;  /* 0x000000040000795c */ /* 0x000fe20000300000 */
.L_x_889:
[----:B------:R-:W-:Y:S01]  /*e590*/  ULEA UR7, UR4, UR38, 0x3 ;  /* 0x0000002604077291 */ /* 0x000fe2000f8e183f */
[----:B------:R-:W-:-:S05]  /*e5a0*/  IMAD.U32 R0, RZ, RZ, UR5 ;  /* 0x00000005ff007e24 */ /* 0x000fca000f8e00ff */
[----:B------:R-:W-:-:S04]  /*e5b0*/  SHF.L.U32 R0, R0, 0x1f, RZ ;  /* 0x0000001f00007819 */ /* 0x000fc800000006ff */
[----:B------:R0:W1:Y:S01]  /*e5c0*/  SYNCS.PHASECHK.TRANS64.TRYWAIT P2, [UR7+0x16850], R0 ;  /* 0x01685000ff0075a7 */ /* 0x0000620008040147 */
[----:B------:R-:W-:Y:S05]  /*e5d0*/  @!P0 BRA `(.L_x_890) ;  /* 0x0000000000048947 */ /* 0x000fea0003800000 */
[----:B------:R-:W-:Y:S01]  /*e5e0*/  BPT.TRAP 0x1 ;  /* 0x000000040000795c */ /* 0x000fe20000300000 */
.L_x_890:
[----:B-1----:R-:W-:Y:S05]  /*e5f0*/  @P2 BRA `(.L_x_891) ;  /* 0x0000000000082947 */ /* 0x002fea0003800000 */
[----:B------:R-:W1:Y:S02]  /*e600*/  SYNCS.PHASECHK.TRANS64.TRYWAIT P0, [UR7+0x16850], R0 ;  /* 0x01685000ff0075a7 */ /* 0x000e640008000147 */
[----:B-1----:R-:W-:Y:S05]  /*e610*/  @!P0 BRA `(.L_x_892) ;  /* 0x00000054007c8947 */ /* 0x002fea0003800000 */
.L_x_891:
[----:B------:R-:W-:Y:S01]  /*e620*/  UIADD3 UR38, UR38, 0x400, URZ ;  /* 0x0000040026267890 */ /* 0x000fe2000fffe03f */
[----:B------:R-:W-:Y:S01]  /*e630*/  WARPGROUP.ARRIVE ;  /* 0x00000000000079c5 */ /* 0x000fe20000000000 */
[----:B------:R-:W-:Y:S01]  /*e640*/  UMOV UR11, 0x40000040 ;  /* 0x40000040000b7882 */ /* 0x000fe20000000000 */
[----:B01----:R-:W0:Y:S01]  /*e650*/  SHFL.BFLY PT, R0, R5, 0x2, 0x1f ;  /* 0x0c401f0005007f89 */ /* 0x003e2200000e0000 */
[----:B------:R-:W-:Y:S01]  /*e660*/  USHF.R.U32.HI UR38, URZ, 0x4, UR38 ;  /* 0x000000043f267899 */ /* 0x000fe20008011626 */
[----:B------:R-:W-:Y:S02]  /*e670*/  IMAD.U32 R12, RZ, RZ, UR7 ;  /* 0x00000007ff0c7e24 */ /* 0x000fe4000f8e00ff */
[----:B------:R-:W1:Y:S01]  /*e680*/  SHFL.BFLY PT, R3, R4, 0x2, 0x1f ;  /* 0x0c401f0004037f89 */ /* 0x000e6200000e0000 */
[----:B------:R-:W-:Y:S01]  /*e690*/  ULOP3.LUT UR38, UR38, 0x3fff, URZ, 0xc0, !UPT ;  /* 0x00003fff26267892 */ /* 0x000fe2000f8ec03f */
[----:B------:R-:W-:Y:S02]  /*e6a0*/  @!P1 VIADD R12, R12, 0x16860 ;  /* 0x000168600c0c9836 */ /* 0x000fe40000000000 */
[----:B------:R-:W-:Y:S01]  /*e6b0*/  IMAD.MOV.U32 R8, RZ, RZ, RZ ;  /* 0x000000ffff087224 */ /* 0x000fe200078e00ff */
[----:B------:R-:W-:-:S02]  /*e6c0*/  ULEA UR4, UR4, UR38, 0xa ;  /* 0x0000002604047291 */ /* 0x000fc4000f8e503f */
[----:B------:R-:W-:Y:S02]  /*e6d0*/  @!P1 PRMT R12, RZ, 0x654, R12 ;  /* 0x00000654ff0c9816 */ /* 0x000fe4000000000c */
[----:B------:R-:W-:-:S03]  /*e6e0*/  UIADD3 UR6, UR4, 0x80, URZ ;  /* 0x0000008004067890 */ /* 0x000fc6000fffe03f */
[----:B------:R-:W-:Y:S02]  /*e6f0*/  UMOV UR10, UR4 ;  /* 0x00000004000a7c82 */ /* 0x000fe40008000000 */
[----:B------:R-:W-:Y:S01]  /*e700*/  HGMMA.64x64x16.F32.BF16 R88, R148, gdesc[UR8].tnspB, R88, gsb0 ;  /* 0x40e0000894587df0 */ /* 0x000fe20008001858 */
[----:B------:R-:W-:Y:S01]  /*e710*/  UMOV UR11, 0x40000040 ;  /* 0x40000040000b7882 */ /* 0x000fe20000000000 */
[----:B------:R-:W-:Y:S01]  /*e720*/  UMOV UR10, UR6 ;  /* 0x00000006000a7c82 */ /* 0x000fe20008000000 */
[----:B------:R-:W-:Y:S01]  /*e730*/  UIADD3 UR6, UR4, 0x100, URZ ;  /* 0x0000010004067890 */ /* 0x000fe2000fffe03f */
[----:B0-----:R-:W-:Y:S01]  /*e740*/  FADD.FTZ R0, R0, R5 ;  /* 0x0000000500007221 */ /* 0x001fe20000010000 */
[----:B-1----:R-:W-:Y:S01]  /*e750*/  FADD.FTZ R6, R3, R4 ;  /* 0x0000000403067221 */ /* 0x002fe20000010000 */
[----:B------:R-:W-:-:S03]  /*e760*/  IMAD.MOV.U32 R4, RZ, RZ, RZ ;  /* 0x000000ffff047224 */ /* 0x000fc600078e00ff */
[----:B------:R-:W0:Y:S04]  /*e770*/  SHFL.BFLY PT, R3, R0, 0x1, 0x1f ;  /* 0x0c201f0000037f89 */ /* 0x000e2800000e0000 */
[----:B------:R-:W1:Y:S01]  /*e780*/  SHFL.BFLY PT, R9, R6, 0x1, 0x1f ;  /* 0x0c201f0006097f89 */ /* 0x000e6200000e0000 */
[----:B0-----:R-:W-:Y:S01]  /*e790*/  FADD.FTZ R13, R0, R3 ;  /* 0x00000003000d7221 */ /* 0x001fe20000010000 */
[----:B------:R-:W-:Y:S02]  /*e7a0*/  IMAD.MOV.U32 R3, RZ, RZ, -0x800000 ;  /* 0xff800000ff037424 */ /* 0x000fe400078e00ff */
[----:B------:R-:W-:Y:S02]  /*e7b0*/  IMAD.MOV.U32 R0, RZ, RZ, -0x800000 ;  /* 0xff800000ff007424 */ /* 0x000fe400078e00ff */
[----:B-1----:R-:W-:Y:S01]  /*e7c0*/  FADD.FTZ R14, R6, R9 ;  /* 0x00000009060e7221 */ /* 0x002fe20000010000 */
[----:B------:R-:W-:-:S04]  /*e7d0*/  FSETP.NE.FTZ.AND P0, PT, R13, RZ, PT ;  /* 0x000000ff0d00720b */ /* 0x000fc80003f15000 */
[----:B------:R-:W-:-:S09]  /*e7e0*/  FSETP.NE.FTZ.AND P2, PT, R14, RZ, PT ;  /* 0x000000ff0e00720b */ /* 0x000fd20003f55000 */
[----:B------:R-:W0:Y:S01]  /*e7f0*/  @P0 MUFU.LG2 R5, R13 ;  /* 0x0000000d00050308 */ /* 0x000e220000000c00 */
[----:B------:R-:W-:-:S03]  /*e800*/  @P0 FMUL.FTZ R6, R42, 0.69314718246459960938 ;  /* 0x3f3172182a060820 */ /* 0x000fc60000410000 */
[----:B------:R-:W-:-:S04]  /*e810*/  @P2 FMUL.FTZ R15, R42, 0.69314718246459960938 ;  /* 0x3f3172182a0f2820 */ /* 0x000fc80000410000 */
[----:B------:R-:W1:Y:S08]  /*e820*/  @P2 MUFU.LG2 R9, R14 ;  /* 0x0000000e00092308 */ /* 0x000e700000000c00 */
[----:B------:R-:W2:Y:S01]  /*e830*/  @P0 MUFU.RCP R4, R13 ;  /* 0x0000000d00040308 */ /* 0x000ea20000001000 */
[----:B0-----:R-:W-:-:S04]  /*e840*/  @P0 FMUL.FTZ R5, R5, 0.69314718246459960938 ;  /* 0x3f31721805050820 */ /* 0x001fc80000410000 */
[----:B------:R-:W-:Y:S01]  /*e850*/  @P0 FFMA.FTZ R3, R6, R7, R5 ;  /* 0x0000000706030223 */ /* 0x000fe20000010005 */
[----:B------:R-:W-:Y:S01]  /*e860*/  PLOP3.LUT P0, PT, PT, PT, PT, 0x8, 0x0 ;  /* 0x000000000000781c */ /* 0x000fe20003f0e170 */
[----:B------:R-:W-:Y:S02]  /*e870*/  WARPGROUP.DEPBAR.LE gsb0, 0x0 ;  /* 0x00008000000079c5 */ /* 0x000fe40000010000 */
[----:B------:R-:W-:Y:S01]  /*e880*/  WARPGROUP.ARRIVE ;  /* 0x00000000000079c5 */ /* 0x000fe20000000000 */
[----:B------:R-:W0:Y:S01]  /*e890*/  @P2 MUFU.RCP R8, R14 ;  /* 0x0000000e00082308 */ /* 0x000e220000001000 */
[----:B-1----:R-:W-:-:S04]  /*e8a0*/  @P2 FMUL.FTZ R10, R9, 0.69314718246459960938 ;  /* 0x3f317218090a2820 */ /* 0x002fc80000410000 */
[----:B------:R-:W-:Y:S01]  /*e8b0*/  HGMMA.64x64x16.F32.BF16 R88, R144, gdesc[UR8].tnspB, R88, gsb0 ;  /* 0x40e0000890587df0 */ /* 0x000fe20008001858 */
[----:B------:R-:W-:Y:S01]  /*e8c0*/  UMOV UR10, UR6 ;  /* 0x00000006000a7c82 */ /* 0x000fe20008000000 */
[----:B------:R-:W-:Y:S01]  /*e8d0*/  UMOV UR11, 0x40000040 ;  /* 0x40000040000b7882 */ /* 0x000fe20000000000 */
[----:B------:R-:W-:Y:S01]  /*e8e0*/  UIADD3 UR6, UR4, 0x180, URZ ;  /* 0x0000018004067890 */ /* 0x000fe2000fffe03f */
[----:B------:R-:W-:Y:S01]  /*e8f0*/  @P2 FFMA.FTZ R0, R15, R11, R10 ;  /* 0x0000000b0f002223 */ /* 0x000fe2000001000a */
[----:B------:R-:W-:Y:S02]  /*e900*/  WARPGROUP.DEPBAR.LE gsb0, 0x0 ;  /* 0x00008000000079c5 */ /* 0x000fe40000010000 */
[----:B------:R-:W-:-:S06]  /*e910*/  WARPGROUP.ARRIVE ;  /* 0x00000000000079c5 */ /* 0x000fcc0000000000 */
[----:B------:R-:W-:Y:S01]  /*e920*/  HGMMA.64x64x16.F32.BF16 R88, R140, gdesc[UR8].tnspB, R88, gsb0 ;  /* 0x40e000088c587df0 */ /* 0x000fe20008001858 */
[----:B------:R-:W-:Y:S01]  /*e930*/  UMOV UR10, UR6 ;  /* 0x00000006000a7c82 */ /* 0x000fe20008000000 */
[----:B------:R-:W-:Y:S01]  /*e940*/  UMOV UR11, 0x40000040 ;  /* 0x40000040000b7882 */ /* 0x000fe20000000000 */
[----:B------:R-:W-:Y:S01]  /*e950*/  UIADD3 UR6, UR4, 0x200, URZ ;  /* 0x0000020004067890 */ /* 0x000fe2000fffe03f */
        /* <DEDUP_REMOVED lines=11> */
[----:B------:R-:W-:Y:S02]  /*ea10*/  UIADD3 UR6, UR4, 0x300, URZ ;  /* 0x0000030004067890 */ /* 0x000fe4000fffe03f */
[----:B------:R-:W-:Y:S01]  /*ea20*/  UIADD3 UR4, UR4, 0x380, URZ ;  /* 0x0000038004047890 */ /* 0x000fe2000fffe03f */
[----:B------:R-:W-:Y:S02]  /*ea30*/  WARPGROUP.DEPBAR.LE gsb0, 0x0 ;  /* 0x00008000000079c5 */ /* 0x000fe40000010000 */
[----:B------:R-:W-:-:S06]  /*ea40*/  WARPGROUP.ARRIVE ;  /* 0x00000000000079c5 */ /* 0x000fcc0000000000 */
[----:B------:R-:W-:Y:S01]  /*ea50*/  HGMMA.64x64x16.F32.BF16 R88, R128, gdesc[UR8].tnspB, R88, gsb0 ;  /* 0x40e0000880587df0 */ /* 0x000fe20008001858 */
[----:B------:R-:W-:Y:S01]  /*ea60*/  UMOV UR10, UR6 ;  /* 0x00000006000a7c82 */ /* 0x000fe20008000000 */
[----:B------:R-:W-:Y:S01]  /*ea70*/  UMOV UR11, 0x40000040 ;  /* 0x40000040000b7882 */ /* 0x000fe20000000000 */
[----:B------:R-:W-:Y:S02]  /*ea80*/  WARPGROUP.DEPBAR.LE gsb0, 0x0 ;  /* 0x00008000000079c5 */ /* 0x000fe40000010000 */
[----:B------:R-:W-:-:S06]  /*ea90*/  WARPGROUP.ARRIVE ;  /* 0x00000000000079c5 */ /* 0x000fcc0000000000 */
[----:B------:R-:W-:Y:S01]  /*eaa0*/  HGMMA.64x64x16.F32.BF16 R88, R124, gdesc[UR8].tnspB, R88, gsb0 ;  /* 0x40e000087c587df0 */ /* 0x000fe20008001858 */
[----:B------:R-:W-:Y:S01]  /*eab0*/  UMOV UR10, UR4 ;  /* 0x00000004000a7c82 */ /* 0x000fe20008000000 */
[----:B------:R-:W-:Y:S01]  /*eac0*/  UMOV UR11, 0x40000040 ;  /* 0x40000040000b7882 */ /* 0x000fe20000000000 */
[----:B------:R-:W-:Y:S02]  /*ead0*/  WARPGROUP.DEPBAR.LE gsb0, 0x0 ;  /* 0x00008000000079c5 */ /* 0x000fe40000010000 */
[----:B------:R-:W-:-:S06]  /*eae0*/  WARPGROUP.ARRIVE ;  /* 0x00000000000079c5 */ /* 0x000fcc0000000000 */
[----:B------:R-:W-:Y:S03]  /*eaf0*/  HGMMA.64x64x16.F32.BF16 R88, R120, gdesc[UR8].tnspB, R88, gsb0 ;  /* 0x40e0000878587df0 */ /* 0x000fe60008001858 */
[----:B------:R-:W-:Y:S02]  /*eb00*/  WARPGROUP.DEPBAR.LE gsb0, 0x0 ;  /* 0x00008000000079c5 */ /* 0x000fe40000010000 */
[----:B------:R1:W-:Y:S01]  /*eb10*/  @!P1 SYNCS.ARRIVE.TRANS64.RED.A1T0 RZ, [R12+URZ], RZ ;  /* 0x000000ff0cff99a7 */ /* 0x0003e2000810043f */
[-C--:B--2---:R-:W-:Y:S01]  /*eb20*/  FMUL.FTZ R88, R88, R4.reuse ;  /* 0x0000000458587220 */ /* 0x084fe20000410000 */
        /* <DEDUP_REMOVED lines=31> */
.L_x_822:
[----:B------:R-:W-:Y:S05]  /*ed20*/  @P0 BRA `(.L_x_893) ;  /* 0x0000000c00c80947 */ /* 0x000fea0003800000 */
[----:B------:R-:W-:Y:S01]  /*ed30*/  VIADD R2, R2, 0xffffff80 ;  /* 0xffffff8002027836 */ /* 0x000fe20000000000 */
[----:B------:R-:W0:Y:S01]  /*ed40*/  LDC R17, c[0x0][0xbe8] ;  /* 0x0002fa00ff117b82 */ /* 0x000e220000000800 */
[----:B------:R-:W1:Y:S01]  /*ed50*/  S2R R19, SR_CTAID.X ;  /* 0x0000000000137919 */ /* 0x000e620000002500 */
[----:B------:R-:W-:Y:S02]  /*ed60*/  USHF.R.S32.HI UR7, URZ, 0x1f, UR36 ;  /* 0x0000001f3f077899 */ /* 0x000fe40008011424 */
[----:B------:R-:W-:Y:S01]  /*ed70*/  IMAD R16, RZ, RZ, -UR36 ;  /* 0x80000024ff107e24 */ /* 0x000fe2000f8e02ff */
[----:B------:R-:W-:Y:S01]  /*ed80*/  SHF.R.S32.HI R5, RZ, 0x1f, R2 ;  /* 0x0000001fff057819 */ /* 0x000fe20000011402 */
[----:B------:R-:W-:Y:S01]  /*ed90*/  ULDC.64 UR8, c[0x0][0xbd0] ;  /* 0x0002f40000087ab9 */ /* 0x000fe20000000a00 */
[----:B------:R-:W-:Y:S01]  /*eda0*/  BSSY B0, `(.L_x_894) ;  /* 0x00000b6000007945 */ /* 0x000fe20003800000 */
[----:B------:R-:W-:Y:S01]  /*edb0*/  UIMAD UR6, UR7, UR8, URZ ;  /* 0x00000008070672a4 */ /* 0x000fe2000f8e023f */
[CC--:B------:R-:W-:Y:S01]  /*edc0*/  LEA.HI R4, R5.reuse, R2.reuse, RZ, 0x7 ;  /* 0x0000000205047211 */ /* 0x0c0fe200078f38ff */
[----:B------:R-:W2:Y:S01]  /*edd0*/  S2UR UR12, SR_CTAID.Z ;  /* 0x00000000000c79c3 */ /* 0x000ea20000002700 */
[----:B------:R-:W-:Y:S01]  /*ede0*/  LEA.HI R8, R5, R2, RZ, 0x2 ;  /* 0x0000000205087211 */ /* 0x000fe200078f10ff */
[----:B------:R-:W-:Y:S01]  /*edf0*/  UIMAD.WIDE.U32 UR4, UR36, UR8, URZ ;  /* 0x00000008240472a5 */ /* 0x000fe2000f8e003f */
[----:B------:R-:W-:Y:S01]  /*ee00*/  LOP3.LUT R7, R4, 0xffffff80, RZ, 0xc0, !PT ;  /* 0xffffff8004077812 */ /* 0x000fe200078ec0ff */
[----:B------:R-:W-:Y:S01]  /*ee10*/  UIMAD UR6, UR36, UR9, UR6 ;  /* 0x00000009240672a4 */ /* 0x000fe2000f8e0206 */
[----:B------:R-:W-:-:S02]  /*ee20*/  SHF.R.S32.HI R4, RZ, 0x7, R4 ;  /* 0x00000007ff047819 */ /* 0x000fc40000011404 */
[----:B------:R-:W-:Y:S01]  /*ee30*/  LOP3.LUT R13, R8, 0xfffffffc, RZ, 0xc0, !PT ;  /* 0xfffffffc080d7812 */ /* 0x000fe200078ec0ff */
[----:B------:R-:W-:Y:S01]  /*ee40*/  IMAD.IADD R22, R2, 0x1, -R7 ;  /* 0x0000000102167824 */ /* 0x000fe200078e0a07 */
[----:B------:R-:W3:Y:S01]  /*ee50*/  S2UR UR11, SR_CTAID.Y ;  /* 0x00000000000b79c3 */ /* 0x000ee20000002600 */
[----:B------:R-:W-:Y:S01]  /*ee60*/  IMAD.HI R5, R4, 0x55555556, RZ ;  /* 0x5555555604057827 */ /* 0x000fe200078e02ff */
[----:B------:R-:W-:Y:S02]  /*ee70*/  UIADD3 UR6, UR5, UR6, URZ ;  /* 0x0000000605067290 */ /* 0x000fe4000fffe03f */
[----:B------:R-:W-:Y:S01]  /*ee80*/  SHF.R.S32.HI R9, RZ, 0x1f, R22 ;  /* 0x0000001fff097819 */ /* 0x000fe20000011416 */
[----:B------:R-:W-:-:S03]  /*ee90*/  IMAD.IADD R13, R2, 0x1, -R13 ;  /* 0x00000001020d7824 */ /* 0x000fc600078e0a0d */
[----:B------:R-:W-:Y:S01]  /*eea0*/  BAR.SYNC.DEFER_BLOCKING 0x1, 0x180 ;  /* 0x0046000000007b1d */ /* 0x000fe20000010000 */
[----:B0-----:R-:W-:Y:S02]  /*eeb0*/  ISETP.NE.AND P0, PT, R17, 0x1, PT ;  /* 0x000000011100780c */ /* 0x001fe40003f05270 */
[----:B------:R-:W-:Y:S02]  /*eec0*/  LEA.HI R23, R9, R22, RZ, 0x2 ;  /* 0x0000001609177211 */ /* 0x000fe400078f10ff */
[----:B------:R-:W-:-:S03]  /*eed0*/  LEA.HI R5, R5, R5, RZ, 0x1 ;  /* 0x0000000505057211 */ /* 0x000fc600078f08ff */
[----:B------:R-:W3:Y:S01]  /*eee0*/  LDC R21, c[0x0][0xc50] ;  /* 0x00031400ff157b82 */ /* 0x000ee20000000800 */
[--C-:B------:R-:W-:Y:S01]  /*eef0*/  SHF.R.S32.HI R6, RZ, 0x2, R23.reuse ;  /* 0x00000002ff067819 */ /* 0x100fe20000011417 */
[----:B------:R-:W-:Y:S01]  /*ef00*/  ULDC.64 UR8, c[0x0][0xb38] ;  /* 0x0002ce0000087ab9 */ /* 0x000fe20000000a00 */
[----:B------:R-:W-:Y:S01]  /*ef10*/  SHF.R.S32.HI R7, RZ, 0x1f, R23 ;  /* 0x0000001fff077819 */ /* 0x000fe20000011417 */
[----:B--2---:R-:W-:Y:S01]  /*ef20*/  USHF.R.S32.HI UR10, URZ, 0x1f, UR12 ;  /* 0x0000001f3f0a7899 */ /* 0x004fe2000801140c */
[----:B------:R-:W-:Y:S01]  /*ef30*/  LEA.HI R9, R9, R22, RZ, 0x5 ;  /* 0x0000001609097211 */ /* 0x000fe200078f28ff */
[----:B------:R-:W-:Y:S01]  /*ef40*/  UIMAD UR7, UR7, UR8, URZ ;  /* 0x00000008070772a4 */ /* 0x000fe2000f8e023f */
[----:B------:R-:W-:Y:S01]  /*ef50*/  LEA.HI R7, R7, R6, RZ, 0x3 ;  /* 0x0000000607077211 */ /* 0x000fe200078f18ff */
[----:B------:R-:W0:Y:S01]  /*ef60*/  LDC.64 R14, c[0x0][0xb40] ;  /* 0x0002d000ff0e7b82 */ /* 0x000e220000000a00 */
[----:B------:R-:W-:Y:S02]  /*ef70*/  SHF.R.S32.HI R9, RZ, 0x5, R9 ;  /* 0x00000005ff097819 */ /* 0x000fe40000011409 */
[----:B------:R-:W-:Y:S01]  /*ef80*/  LOP3.LUT R11, R7, 0xfffffff8, RZ, 0xc0, !PT ;  /* 0xfffffff8070b7812 */ /* 0x000fe200078ec0ff */
[----:B------:R-:W-:Y:S01]  /*ef90*/  IMAD R7, R5, -0x3, R4 ;  /* 0xfffffffd05077824 */ /* 0x000fe200078e0204 */
[----:B------:R-:W-:Y:S01]  /*efa0*/  LEA.HI R4, R13, R13, RZ, 0x1 ;  /* 0x0000000d0d047211 */ /* 0x000fe200078f08ff */
[----:B------:R-:W-:Y:S01]  /*efb0*/  IMAD.U32 R5, RZ, RZ, UR5 ;  /* 0x00000005ff057e24 */ /* 0x000fe2000f8e00ff */
[----:B------:R-:W-:Y:S01]  /*efc0*/  LOP3.LUT R23, R23, 0x7ffffffc, RZ, 0xc0, !PT ;  /* 0x7ffffffc17177812 */ /* 0x000fe200078ec0ff */
[----:B------:R-:W-:Y:S01]  /*efd0*/  IMAD.IADD R2, R6, 0x1, -R11 ;  /* 0x0000000106027824 */ /* 0x000fe200078e0a0b */
[----:B------:R-:W-:Y:S01]  /*efe0*/  LOP3.LUT R4, R4, 0x1ffffffe, RZ, 0xc0, !PT ;  /* 0x1ffffffe04047812 */ /* 0x000fe200078ec0ff */
[----:B------:R-:W2:Y:S01]  /*eff0*/  LDC.64 R10, c[0x0][0xbd8] ;  /* 0x0002f600ff0a7b82 */ /* 0x000ea20000000a00 */
[----:B------:R-:W-:Y:S01]  /*f000*/  IMAD.U32 R5, RZ, RZ, UR6 ;  /* 0x00000006ff057e24 */ /* 0x000fe2000f8e00ff */
[----:B------:R-:W-:Y:S01]  /*f010*/  UIMAD UR6, UR36, UR9, UR7 ;  /* 0x00000009240672a4 */ /* 0x000fe2000f8e0207 */
[----:B------:R-:W-:-:S02]  /*f020*/  IMAD R2, R9, 0x10, R2 ;  /* 0x0000001009027824 */ /* 0x000fc400078e0202 */
[----:B------:R-:W-:Y:S02]  /*f030*/  IMAD.IADD R25, R13, 0x1, -R4 ;  /* 0x000000010d197824 */ /* 0x000fe400078e0a04 */
[----:B------:R-:W-:Y:S01]  /*f040*/  IMAD R2, R7, 0x40, R2 ;  /* 0x0000004007027824 */ /* 0x000fe200078e0202 */
[----:B------:R-:W4:Y:S01]  /*f050*/  @P0 LDC R9, c[0x0][0xbec] ;  /* 0x0002fb00ff090b82 */ /* 0x000f220000000800 */
[----:B------:R-:W-:Y:S01]  /*f060*/  IMAD.U32 R4, RZ, RZ, UR4 ;  /* 0x00000004ff047e24 */ /* 0x000fe2000f8e00ff */
[----:B------:R-:W-:Y:S01]  /*f070*/  UIMAD.WIDE.U32 UR4, UR36, UR8, URZ ;  /* 0x00000008240472a5 */ /* 0x000fe2000f8e003f */
[--C-:B------:R-:W-:Y:S02]  /*f080*/  IMAD R6, R25, 0x8, R2.reuse ;  /* 0x0000000819067824 */ /* 0x100fe400078e0202 */
[----:B---3--:R-:W-:Y:S01]  /*f090*/  IMAD R21, R21, R16, UR11 ;  /* 0x0000000b15157e24 */ /* 0x008fe2000f8e0210 */
[----:B------:R-:W-:Y:S01]  /*f0a0*/  UIADD3 UR6, UR5, UR6, URZ ;  /* 0x0000000605067290 */ /* 0x000fe2000fffe03f */
[----:B0-----:R-:W-:Y:S01]  /*f0b0*/  IMAD R12, R14, UR10, RZ ;  /* 0x0000000a0e0c7c24 */ /* 0x001fe2000f8e02ff */
[----:B------:R-:W0:Y:S01]  /*f0c0*/  @P0 LDC R13, c[0x0][0xbf0] ;  /* 0x0002fc00ff0d0b82 */ /* 0x000e220000000800 */
[----:B------:R-:W-:Y:S01]  /*f0d0*/  IMAD.U32 R7, RZ, RZ, UR5 ;  /* 0x00000005ff077e24 */ /* 0x000fe2000f8e00ff */
[----:B------:R-:W-:Y:S01]  /*f0e0*/  ULDC.64 UR8, c[0x0][0xb28] ;  /* 0x0002ca0000087ab9 */ /* 0x000fe20000000a00 */
[----:B-1----:R-:W-:-:S02]  /*f0f0*/  IMAD R2, R19, 0xc0, R2 ;  /* 0x000000c013027824 */ /* 0x002fc400078e0202 */
[----:B------:R-:W-:Y:S01]  /*f100*/  IMAD.U32 R7, RZ, RZ, UR6 ;  /* 0x00000006ff077e24 */ /* 0x000fe2000f8e00ff */
[----:B------:R-:W-:Y:S01]  /*f110*/  ULDC.64 UR6, c[0x0][0xb48] ;  /* 0x0002d20000067ab9 */ /* 0x000fe20000000a00 */
[----:B------:R-:W-:Y:S01]  /*f120*/  VIADD R16, R2, 0x8 ;  /* 0x0000000802107836 */ /* 0x000fe20000000000 */
[----:B------:R-:W1:Y:S01]  /*f130*/  @P0 LDC R27, c[0x0][0xbec] ;  /* 0x0002fb00ff1b0b82 */ /* 0x000e620000000800 */
[C---:B--2---:R-:W-:Y:S02]  /*f140*/  IMAD R8, R10.reuse, UR10, RZ ;  /* 0x0000000a0a087c24 */ /* 0x044fe4000f8e02ff */
[----:B------:R-:W-:-:S04]  /*f150*/  IMAD.WIDE.U32 R4, R10, UR12, R4 ;  /* 0x0000000c0a047c25 */ /* 0x000fc8000f8e0004 */
[----:B------:R-:W-:Y:S01]  /*f160*/  IMAD R11, R11, UR12, R8 ;  /* 0x0000000c0b0b7c24 */ /* 0x000fe2000f8e0208 */
[----:B------:R-:W2:Y:S01]  /*f170*/  @P0 LDC R18, c[0x0][0xbf0] ;  /* 0x0002fc00ff120b82 */ /* 0x000ea20000000800 */
[----:B------:R-:W-:Y:S02]  /*f180*/  IMAD R8, R19, 0xc0, R6 ;  /* 0x000000c013087824 */ /* 0x000fe400078e0206 */
[----:B------:R-:W-:Y:S01]  /*f190*/  IMAD.U32 R6, RZ, RZ, UR4 ;  /* 0x00000004ff067e24 */ /* 0x000fe2000f8e00ff */
[----:B------:R-:W-:Y:S01]  /*f1a0*/  ULDC.64 UR4, c[0x0][0xbe0] ;  /* 0x0002f80000047ab9 */ /* 0x000fe20000000a00 */
[----:B----4-:R-:W-:-:S04]  /*f1b0*/  @P0 IMAD.HI.U32 R10, R8, R9, RZ ;  /* 0x00000009080a0227 */ /* 0x010fc800078e00ff */
[----:B------:R-:W-:Y:S01]  /*f1c0*/  IMAD.MOV.U32 R9, RZ, RZ, R8 ;  /* 0x000000ffff097224 */ /* 0x000fe200078e0008 */
[----:B0-----:R-:W-:Y:S01]  /*f1d0*/  @P0 SHF.R.U32.HI R9, RZ, R13, R10 ;  /* 0x0000000dff090219 */ /* 0x001fe2000001160a */
[----:B------:R-:W-:Y:S01]  /*f1e0*/  IMAD R13, R15, UR12, R12 ;  /* 0x0000000c0f0d7c24 */ /* 0x000fe2000f8e020c */
[----:B------:R-:W-:Y:S01]  /*f1f0*/  SHF.R.S32.HI R12, RZ, 0x1f, R21 ;  /* 0x0000001fff0c7819 */ /* 0x000fe20000011415 */
[----:B------:R-:W-:-:S04]  /*f200*/  IMAD.WIDE.U32 R6, R14, UR12, R6 ;  /* 0x0000000c0e067c25 */ /* 0x000fc8000f8e0006 */
[----:B------:R-:W-:Y:S02]  /*f210*/  IMAD.IADD R5, R5, 0x1, R11 ;  /* 0x0000000105057824 */ /* 0x000fe400078e020b */
[----:B-1----:R-:W-:-:S04]  /*f220*/  @P0 IMAD.HI.U32 R27, R8, R27, RZ ;  /* 0x0000001b081b0227 */ /* 0x002fc800078e00ff */
[----:B------:R-:W-:Y:S02]  /*f230*/  IMAD.IADD R7, R7, 0x1, R13 ;  /* 0x0000000107077824 */ /* 0x000fe400078e020d */
[----:B------:R-:W-:Y:S02]  /*f240*/  IMAD R13, R12, UR6, RZ ;  /* 0x000000060c0d7c24 */ /* 0x000fe4000f8e02ff */
[----:B------:R-:W-:-:S04]  /*f250*/  IMAD.WIDE.U32 R4, R21, UR4, R4 ;  /* 0x0000000415047c25 */ /* 0x000fc8000f8e0004 */
[----:B------:R-:W-:Y:S01]  /*f260*/  IMAD.MOV.U32 R11, RZ, RZ, R8 ;  /* 0x000000ffff0b7224 */ /* 0x000fe200078e0008 */
[----:B--2---:R-:W-:Y:S01]  /*f270*/  @P0 SHF.R.U32.HI R11, RZ, R18, R27 ;  /* 0x00000012ff0b0219 */ /* 0x004fe2000001161b */
[----:B------:R-:W-:Y:S01]  /*f280*/  IMAD R10, R12, UR4, RZ ;  /* 0x000000040c0a7c24 */ /* 0x000fe2000f8e02ff */
[----:B------:R-:W-:Y:S01]  /*f290*/  IADD3 R4, P0, R9, R4, RZ ;  /* 0x0000000409047210 */ /* 0x000fe20007f1e0ff */
[C---:B------:R-:W-:Y:S01]  /*f2a0*/  IMAD R15, R21.reuse, UR7, R13 ;  /* 0x00000007150f7c24 */ /* 0x040fe2000f8e020d */
[--C-:B------:R-:W-:Y:S01]  /*f2b0*/  SHF.R.S32.HI R13, RZ, 0x1f, R9.reuse ;  /* 0x0000001fff0d7819 */ /* 0x100fe20000011409 */
[----:B------:R-:W-:Y:S02]  /*f2c0*/  IMAD.MOV R9, RZ, RZ, -R9 ;  /* 0x000000ffff097224 */ /* 0x000fe400078e0a09 */
[----:B------:R-:W-:Y:S01]  /*f2d0*/  IMAD R12, R21, UR5, R10 ;  /* 0x00000005150c7c24 */ /* 0x000fe2000f8e020a */
[--C-:B------:R-:W-:Y:S01]  /*f2e0*/  SHF.R.S32.HI R10, RZ, 0x1f, R11.reuse ;  /* 0x0000001fff0a7819 */ /* 0x100fe2000001140b */
[----:B------:R-:W-:Y:S01]  /*f2f0*/  IMAD.MOV R14, RZ, RZ, -R11 ;  /* 0x000000ffff0e7224 */ /* 0x000fe200078e0a0b */
[----:B------:R-:W-:Y:S01]  /*f300*/  ULDC.64 UR4, c[0x0][0xb30] ;  /* 0x0002cc0000047ab9 */ /* 0x000fe20000000a00 */
[----:B------:R-:W-:Y:S01]  /*f310*/  IMAD R9, R17, R9, R8 ;  /* 0x0000000911097224 */ /* 0x000fe200078e0208 */
[----:B------:R-:W-:Y:S01]  /*f320*/  IADD3.X R5, R13, R5, R12, P0, !PT ;  /* 0x000000050d057210 */ /* 0x000fe200007fe40c */
[----:B------:R-:W-:Y:S01]  /*f330*/  IMAD.WIDE.U32 R6, R21, UR6, R6 ;  /* 0x0000000615067c25 */ /* 0x000fe2000f8e0006 */
[----:B------:R-:W-:-:S03]  /*f340*/  ULDC.64 UR6, c[0x0][0xbc8] ;  /* 0x0002f20000067ab9 */ /* 0x000fc60000000a00 */
[----:B------:R-:W-:Y:S02]  /*f350*/  IMAD R10, R10, UR4, RZ ;  /* 0x000000040a0a7c24 */ /* 0x000fe4000f8e02ff */
[----:B------:R-:W-:Y:S01]  /*f360*/  IMAD R13, R17, R14, R8 ;  /* 0x0000000e110d7224 */ /* 0x000fe200078e0208 */
[----:B------:R-:W-:Y:S01]  /*f370*/  SHF.R.S32.HI R8, RZ, 0x1f, R9 ;  /* 0x0000001fff087819 */ /* 0x000fe20000011409 */
[----:B------:R-:W-:Y:S02]  /*f380*/  IMAD.IADD R7, R7, 0x1, R15 ;  /* 0x0000000107077824 */ /* 0x000fe400078e020f */
[C---:B------:R-:W-:Y:S01]  /*f390*/  IMAD R15, R11.reuse, UR5, R10 ;  /* 0x000000050b0f7c24 */ /* 0x040fe2000f8e020a */
[----:B------:R-:W-:Y:S01]  /*f3a0*/  SHF.R.S32.HI R10, RZ, 0x1f, R13 ;  /* 0x0000001fff0a7819 */ /* 0x000fe2000001140d */
[----:B------:R-:W-:Y:S01]  /*f3b0*/  IMAD.WIDE.U32 R6, R11, UR4, R6 ;  /* 0x000000040b067c25 */ /* 0x000fe2000f8e0006 */
[----:B------:R-:W0:Y:S01]  /*f3c0*/  S2UR UR5, SR_CgaCtaId ;  /* 0x00000000000579c3 */ /* 0x000e220000008800 */
[----:B------:R-:W-:-:S02]  /*f3d0*/  UMOV UR4, 0x400 ;  /* 0x0000040000047882 */ /* 0x000fc40000000000 */
        /* <DEDUP_REMOVED lines=9> */
[----:B------:R-:W-:Y:S01]  /*f470*/  ULDC.64 UR8, c[0x0][0xb00] ;  /* 0x0002c00000087ab9 */ /* 0x000fe20000000a00 */
[----:B------:R-:W-:Y:S02]  /*f480*/  ULDC UR6, c[0x0][0xa88] ;  /* 0x0002a20000067ab9 */ /* 0x000fe40000000800 */
[----:B------:R-:W-:Y:S01]  /*f490*/  IMAD.IADD R9, R5, 0x1, R11 ;  /* 0x0000000105097824 */ /* 0x000fe200078e020b */
[----:B------:R-:W-:Y:S01]  /*f4a0*/  LEA R18, P1, R6, UR8, 0x2 ;  /* 0x0000000806127c11 */ /* 0x000fe2000f8210ff */
[----:B------:R-:W-:Y:S01]  /*f4b0*/  IMAD.IADD R5, R7, 0x1, R15 ;  /* 0x0000000107057824 */ /* 0x000fe200078e020f */
[----:B0-----:R-:W-:Y:S01]  /*f4c0*/  ULEA UR4, UR5, UR4, 0x18 ;  /* 0x0000000405047291 */ /* 0x001fe2000f8ec03f */
[----:B------:R-:W-:Y:S01]  /*f4d0*/  IMAD R17, R17, UR6, RZ ;  /* 0x0000000611117c24 */ /* 0x000fe2000f8e02ff */
[----:B------:R-:W-:Y:S01]  /*f4e0*/  LEA.HI.X R9, R4, UR7, R9, 0x2, P0 ;  /* 0x0000000704097c11 */ /* 0x000fe200080f1409 */
[----:B------:R-:W-:Y:S01]  /*f4f0*/  IMAD.IADD R19, R22, 0x1, -R23 ;  /* 0x0000000116137824 */ /* 0x000fe200078e0a17 */
[----:B------:R-:W-:Y:S01]  /*f500*/  LEA.HI.X R20, R6, UR9, R5, 0x2, P1 ;  /* 0x0000000906147c11 */ /* 0x000fe200088f1405 */
[----:B------:R-:W-:Y:S01]  /*f510*/  SHFL.IDX PT, R4, R8, RZ, 0x1c1f ;  /* 0x001c1fff08047589 */ /* 0x000fe200000e0000 */
[----:B------:R-:W-:Y:S01]  /*f520*/  LOP3.LUT P0, RZ, R22, 0x3, RZ, 0xc0, !PT ;  /* 0x0000000316ff7812 */ /* 0x000fe2000780c0ff */
[----:B------:R-:W-:Y:S01]  /*f530*/  UIADD3 UR4, UR4, 0x16820, URZ ;  /* 0x0001682004047890 */ /* 0x000fe2000fffe03f */
[CC--:B------:R-:W-:Y:S01]  /*f540*/  ISETP.GE.AND P2, PT, R2.reuse, R17.reuse, PT ;  /* 0x000000110200720c */ /* 0x0c0fe20003f46270 */
[----:B------:R-:W0:Y:S01]  /*f550*/  SHFL.IDX PT, R5, R9, RZ, 0x1c1f ;  /* 0x001c1fff09057589 */ /* 0x000e2200000e0000 */
[-C--:B------:R-:W-:Y:S01]  /*f560*/  ISETP.GE.OR P1, PT, R2, R17.reuse, P0 ;  /* 0x000000110200720c */ /* 0x080fe20000726670 */
[----:B------:R-:W-:Y:S01]  /*f570*/  UPRMT UR4, URZ, 0x654, UR4 ;  /* 0x000006543f047896 */ /* 0x000fe20008000004 */
[----:B------:R-:W-:Y:S01]  /*f580*/  ISETP.GE.OR P0, PT, R16, R17, P0 ;  /* 0x000000111000720c */ /* 0x000fe20000706670 */
[----:B------:R-:W-:Y:S01]  /*f590*/  SHFL.IDX PT, R6, R8, 0x1, 0x1c1f ;  /* 0x003c1f0008067f89 */ /* 0x000fe200000e0000 */
[----:B------:R-:W-:-:S03]  /*f5a0*/  IMAD.SHL.U32 R19, R19, 0x2, RZ ;  /* 0x0000000213137824 */ /* 0x000fc600078e00ff */
[----:B------:R-:W1:Y:S03]  /*f5b0*/  SHFL.IDX PT, R7, R9, 0x1, 0x1c1f ;  /* 0x003c1f0009077f89 */ /* 0x000e6600000e0000 */
[----:B------:R-:W-:Y:S01]  /*f5c0*/  SYNCS.ARRIVE.TRANS64.RED.A1T0 RZ, [UR4], RZ ;  /* 0x000000ffffff79a7 */ /* 0x000fe20008100404 */
[----:B------:R2:W3:Y:S04]  /*f5d0*/  SHFL.IDX PT, R14, R18, RZ, 0x1c1f ;  /* 0x001c1fff120e7589 */ /* 0x0004e800000e0000 */
[----:B------:R2:W4:Y:S04]  /*f5e0*/  SHFL.IDX PT, R15, R20, RZ, 0x1c1f ;  /* 0x001c1fff140f7589 */ /* 0x00052800000e0000 */
[----:B0-----:R2:W-:Y:S04]  /*f5f0*/  @!P1 ST.E desc[UR48][R4.64], R3 ;  /* 0x0000000304009985 */ /* 0x0015e8000c101930 */
[----:B-1----:R2:W-:Y:S01]  /*f600*/  @!P0 ST.E desc[UR48][R6.64], R0 ;  /* 0x0000000006008985 */ /* 0x0025e2000c101930 */
[----:B------:R-:W-:Y:S05]  /*f610*/  @P2 BRA `(.L_x_895) ;  /* 0x0000000000b82947 */ /* 0x000fea0003800000 */
[----:B------:R-:W-:Y:S01]  /*f620*/  ULDC UR4, c[0x0][0xac8] ;  /* 0x0002b20000047ab9 */ /* 0x000fe20000000800 */
[C---:B--2---:R-:W-:Y:S01]  /*f630*/  VIADD R0, R19.reuse, 0x8 ;  /* 0x0000000813007836 */ /* 0x044fe20000000000 */
[C---:B------:R-:W-:Y:S01]  /*f640*/  ISETP.GE.AND P0, PT, R19.reuse, UR4, PT ;  /* 0x0000000413007c0c */ /* 0x040fe2000bf06270 */
[C---:B------:R-:W-:Y:S02]  /*f650*/  VIADD R4, R19.reuse, 0x10 ;  /* 0x0000001013047836 */ /* 0x040fe40000000000 */
[C---:B------:R-:W-:Y:S02]  /*f660*/  VIADD R5, R19.reuse, 0x18 ;  /* 0x0000001813057836 */ /* 0x040fe40000000000 */
[C---:B------:R-:W-:Y:S01]  /*f670*/  VIADD R6, R19.reuse, 0x20 ;  /* 0x0000002013067836 */ /* 0x040fe20000000000 */
[----:B------:R-:W-:Y:S01]  /*f680*/  ISETP.GE.AND P1, PT, R4, UR4, PT ;  /* 0x0000000404007c0c */ /* 0x000fe2000bf26270 */
[----:B------:R-:W-:Y:S01]  /*f690*/  VIADD R7, R19, 0x28 ;  /* 0x0000002813077836 */ /* 0x000fe20000000000 */
[----:B------:R-:W-:Y:S01]  /*f6a0*/  ISETP.GE.AND P2, PT, R5, UR4, PT ;  /* 0x0000000405007c0c */ /* 0x000fe2000bf46270 */
[C---:B------:R-:W-:Y:S01]  /*f6b0*/  VIADD R9, R19.reuse, 0x30 ;  /* 0x0000003013097836 */ /* 0x040fe20000000000 */
[----:B------:R-:W-:Y:S01]  /*f6c0*/  ISETP.GE.AND P3, PT, R6, UR4, PT ;  /* 0x0000000406007c0c */ /* 0x000fe2000bf66270 */
[----:B------:R-:W-:Y:S01]  /*f6d0*/  VIADD R11, R19, 0x38 ;  /* 0x00000038130b7836 */ /* 0x000fe20000000000 */
[----:B------:R-:W-:Y:S01]  /*f6e0*/  ISETP.GE.AND P4, PT, R7, UR4, PT ;  /* 0x0000000407007c0c */ /* 0x000fe2000bf86270 */
[----:B---34-:R-:W-:Y:S01]  /*f6f0*/  @!P0 IMAD.WIDE R2, R19, 0x4, R14 ;  /* 0x0000000413028825 */ /* 0x018fe200078e020e */
[----:B------:R-:W-:-:S02]  /*f700*/  ISETP.GE.AND P5, PT, R9, UR4, PT ;  /* 0x0000000409007c0c */ /* 0x000fc4000bfa6270 */
[----:B------:R-:W-:Y:S02]  /*f710*/  ISETP.GE.AND P6, PT, R11, UR4, PT ;  /* 0x000000040b007c0c */ /* 0x000fe4000bfc6270 */
[----:B------:R0:W-:Y:S01]  /*f720*/  @!P0 ST.E.64 desc[UR48][R2.64], R88 ;  /* 0x0000005802008985 */ /* 0x0001e2000c101b30 */
[----:B------:R-:W-:Y:S02]  /*f730*/  ISETP.GE.AND P0, PT, R0, UR4, PT ;  /* 0x0000000400007c0c */ /* 0x000fe4000bf06270 */
[----:B------:R-:W-:Y:S02]  /*f740*/  @!P1 LEA.HI R4, R4, R4, RZ, 0x1 ;  /* 0x0000000404049211 */ /* 0x000fe400078f08ff */
[----:B------:R-:W-:Y:S02]  /*f750*/  @!P3 LEA.HI R6, R6, R6, RZ, 0x1 ;  /* 0x000000060606b211 */ /* 0x000fe400078f08ff */
[----:B------:R-:W-:Y:S02]  /*f760*/  @!P4 LEA.HI R8, R7, R7, RZ, 0x1 ;  /* 0x000000070708c211 */ /* 0x000fe400078f08ff */
[----:B------:R-:W-:-:S02]  /*f770*/  @!P5 LEA.HI R10, R9, R9, RZ, 0x1 ;  /* 0x00000009090ad211 */ /* 0x000fc400078f08ff */
[----:B------:R-:W-:Y:S02]  /*f780*/  @!P6 LEA.HI R12, R11, R11, RZ, 0x1 ;  /* 0x0000000b0b0ce211 */ /* 0x000fe400078f08ff */
[----:B------:R-:W-:Y:S02]  /*f790*/  @!P3 LOP3.LUT R9, R6, 0xfffffffe, RZ, 0xc0, !PT ;  /* 0xfffffffe0609b812 */ /* 0x000fe400078ec0ff */
[----:B------:R-:W-:Y:S02]  /*f7a0*/  @!P0 LEA.HI R0, R0, R0, RZ, 0x1 ;  /* 0x0000000000008211 */ /* 0x000fe400078f08ff */
[----:B0-----:R-:W-:Y:S02]  /*f7b0*/  @!P2 LEA.HI R2, R5, R5, RZ, 0x1 ;  /* 0x000000050502a211 */ /* 0x001fe400078f08ff */
[----:B------:R-:W-:Y:S02]  /*f7c0*/  @!P0 LOP3.LUT R3, R0, 0xfffffffe, RZ, 0xc0, !PT ;  /* 0xfffffffe00038812 */ /* 0x000fe400078ec0ff */
[----:B------:R-:W-:-:S02]  /*f7d0*/  @!P1 LOP3.LUT R5, R4, 0xfffffffe, RZ, 0xc0, !PT ;  /* 0xfffffffe04059812 */ /* 0x000fc400078ec0ff */
[----:B------:R-:W-:Y:S01]  /*f7e0*/  @!P2 LOP3.LUT R7, R2, 0xfffffffe, RZ, 0xc0, !PT ;  /* 0xfffffffe0207a812 */ /* 0x000fe200078ec0ff */
[--C-:B------:R-:W-:Y:S01]  /*f7f0*/  @!P0 IMAD.WIDE R2, R3, 0x4, R14.reuse ;  /* 0x0000000403028825 */ /* 0x100fe200078e020e */
[----:B------:R-:W-:Y:S02]  /*f800*/  @!P4 LOP3.LUT R11, R8, 0xfffffffe, RZ, 0xc0, !PT ;  /* 0xfffffffe080bc812 */ /* 0x000fe400078ec0ff */
[----:B------:R-:W-:Y:S01]  /*f810*/  @!P5 LOP3.LUT R13, R10, 0xfffffffe, RZ, 0xc0, !PT ;  /* 0xfffffffe0a0dd812 */ /* 0x000fe200078ec0ff */
[--C-:B------:R-:W-:Y:S01]  /*f820*/  @!P1 IMAD.WIDE R4, R5, 0x4, R14.reuse ;  /* 0x0000000405049825 */ /* 0x100fe200078e020e */
[----:B------:R-:W-:Y:S01]  /*f830*/  @!P6 LOP3.LUT R21, R12, 0xfffffffe, RZ, 0xc0, !PT ;  /* 0xfffffffe0c15e812 */ /* 0x000fe200078ec0ff */
[----:B------:R0:W-:Y:S02]  /*f840*/  @!P0 ST.E.64 desc[UR48][R2.64], R92 ;  /* 0x0000005c02008985 */ /* 0x0001e4000c101b30 */
[--C-:B------:R-:W-:Y:S02]  /*f850*/  @!P2 IMAD.WIDE R6, R7, 0x4, R14.reuse ;  /* 0x000000040706a825 */ /* 0x100fe400078e020e */
[----:B------:R0:W-:Y:S02]  /*f860*/  @!P1 ST.E.64 desc[UR48][R4.64], R96 ;  /* 0x0000006004009985 */ /* 0x0001e4000c101b30 */
[----:B------:R-:W-:-:S02]  /*f870*/  @!P3 IMAD.WIDE R8, R9, 0x4, R14 ;  /* 0x000000040908b825 */ /* 0x000fc400078e020e */
[----:B------:R0:W-:Y:S02]  /*f880*/  @!P2 ST.E.64 desc[UR48][R6.64], R100 ;  /* 0x000000640600a985 */ /* 0x0001e4000c101b30 */
[--C-:B------:R-:W-:Y:S02]  /*f890*/  @!P4 IMAD.WIDE R10, R11, 0x4, R14.reuse ;  /* 0x000000040b0ac825 */ /* 0x100fe400078e020e */
[----:B------:R0:W-:Y:S02]  /*f8a0*/  @!P3 ST.E.64 desc[UR48][R8.64], R104 ;  /* 0x000000680800b985 */ /* 0x0001e4000c101b30 */
[--C-:B------:R-:W-:Y:S02]  /*f8b0*/  @!P5 IMAD.WIDE R12, R13, 0x4, R14.reuse ;  /* 0x000000040d0cd825 */ /* 0x100fe400078e020e */
[----:B------:R0:W-:Y:S02]  /*f8c0*/  @!P4 ST.E.64 desc[UR48][R10.64], R108 ;  /* 0x0000006c0a00c985 */ /* 0x0001e4000c101b30 */
[----:B------:R-:W-:-:S02]  /*f8d0*/  @!P6 IMAD.WIDE R14, R21, 0x4, R14 ;  /* 0x00000004150ee825 */ /* 0x000fc400078e020e */
[----:B------:R0:W-:Y:S04]  /*f8e0*/  @!P5 ST.E.64 desc[UR48][R12.64], R112 ;  /* 0x000000700c00d985 */ /* 0x0001e8000c101b30 */
[----:B------:R0:W-:Y:S02]  /*f8f0*/  @!P6 ST.E.64 desc[UR48][R14.64], R116 ;  /* 0x000000740e00e985 */ /* 0x0001e4000c101b30 */
.L_x_895:
[----:B------:R-:W-:Y:S05]  /*f900*/  BSYNC B0 ;  /* 0x0000000000007941 */ /* 0x000fea0003800000 */
.L_x_894:
[----:B------:R-:W-:Y:S01]  /*f910*/  ISETP.GE.AND P0, PT, R16, R17, PT ;  /* 0x000000111000720c */ /* 0x000fe20003f06270 */
[----:B0-----:R0:W1:Y:S04]  /*f920*/  SHFL.IDX PT, R13, R20, 0x1, 0x1c1f ;  /* 0x003c1f00140d7f89 */ /* 0x00106800000e0000 */
[----:B------:R0:W0:Y:S08]  /*f930*/  SHFL.IDX PT, R12, R18, 0x1, 0x1c1f ;  /* 0x003c1f00120c7f89 */ /* 0x00003000000e0000 */
[----:B------:R-:W-:Y:S05]  /*f940*/  @P0 BRA `(.L_x_814) ;  /* 0x0000003c00e80947 */ /* 0x000fea0003800000 */
[C---:B--2---:R-:W-:Y:S01]  /*f950*/  VIADD R0, R19.reuse, 0x8 ;  /* 0x0000000813007836 */ /* 0x044fe20000000000 */
[----:B------:R-:W-:Y:S01]  /*f960*/  ULDC UR4, c[0x0][0xac8] ;  /* 0x0002b20000047ab9 */ /* 0x000fe20000000800 */
[C---:B------:R-:W-:Y:S01]  /*f970*/  VIADD R6, R19.reuse, 0x10 ;  /* 0x0000001013067836 */ /* 0x040fe20000000000 */
[C---:B------:R-:W-:Y:S01]  /*f980*/  ISETP.GE.AND P0, PT, R19.reuse, UR4, PT ;  /* 0x0000000413007c0c */ /* 0x040fe2000bf06270 */
[C---:B------:R-:W-:Y:S01]  /*f990*/  VIADD R7, R19.reuse, 0x18 ;  /* 0x0000001813077836 */ /* 0x040fe20000000000 */
[----:B------:R-:W-:Y:S01]  /*f9a0*/  ISETP.GE.AND P1, PT, R0, UR4, PT ;  /* 0x0000000400007c0c */ /* 0x000fe2000bf26270 */
[C---:B------:R-:W-:Y:S01]  /*f9b0*/  VIADD R8, R19.reuse, 0x20 ;  /* 0x0000002013087836 */ /* 0x040fe20000000000 */
[----:B------:R-:W-:Y:S01]  /*f9c0*/  ISETP.GE.AND P2, PT, R6, UR4, PT ;  /* 0x0000000406007c0c */ /* 0x000fe2000bf46270 */
[----:B------:R-:W-:Y:S01]  /*f9d0*/  VIADD R9, R19, 0x28 ;  /* 0x0000002813097836 */ /* 0x000fe20000000000 */
[----:B------:R-:W-:Y:S01]  /*f9e0*/  ISETP.GE.AND P3, PT, R7, UR4, PT ;  /* 0x0000000407007c0c */ /* 0x000fe2000bf66270 */
[----:B------:R-:W-:Y:S01]  /*f9f0*/  VIADD R11, R19, 0x30 ;  /* 0x00000030130b7836 */ /* 0x000fe20000000000 */
[----:B------:R-:W-:-:S02]  /*fa00*/  ISETP.GE.AND P4, PT, R8, UR4, PT ;  /* 0x0000000408007c0c */ /* 0x000fc4000bf86270 */
[----:B------:R-:W-:Y:S02]  /*fa10*/  ISETP.GE.AND P5, PT, R9, UR4, PT ;  /* 0x0000000409007c0c */ /* 0x000fe4000bfa6270 */
[----:B------:R-:W-:Y:S01]  /*fa20*/  ISETP.GE.AND P6, PT, R11, UR4, PT ;  /* 0x000000040b007c0c */ /* 0x000fe2000bfc6270 */
[C---:B01----:R-:W-:Y:S02]  /*fa30*/  @!P0 IMAD.WIDE R2, R19.reuse, 0x4, R12 ;  /* 0x0000000413028825 */ /* 0x043fe400078e020c */
[----:B------:R-:W-:Y:S02]  /*fa40*/  @!P1 LEA.HI R0, R0, R0, RZ, 0x1 ;  /* 0x0000000000009211 */ /* 0x000fe400078f08ff */
[----:B------:R-:W-:Y:S01]  /*fa50*/  @!P2 LEA.HI R6, R6, R6, RZ, 0x1 ;  /* 0x000000060606a211 */ /* 0x000fe200078f08ff */
[----:B------:R0:W-:Y:S01]  /*fa60*/  @!P0 ST.E.64 desc[UR48][R2.64], R90 ;  /* 0x0000005a02008985 */ /* 0x0001e2000c101b30 */
[----:B------:R-:W-:Y:S01]  /*fa70*/  @!P1 LOP3.LUT R5, R0, 0xfffffffe, RZ, 0xc0, !PT ;  /* 0xfffffffe00059812 */ /* 0x000fe200078ec0ff */
[----:B------:R-:W-:Y:S01]  /*fa80*/  VIADD R19, R19, 0x38 ;  /* 0x0000003813137836 */ /* 0x000fe20000000000 */
[----:B------:R-:W-:-:S02]  /*fa90*/  @!P3 LEA.HI R0, R7, R7, RZ, 0x1 ;  /* 0x000000070700b211 */ /* 0x000fc400078f08ff */
[----:B------:R-:W-:Y:S01]  /*faa0*/  @!P4 LEA.HI R8, R8, R8, RZ, 0x1 ;  /* 0x000000080808c211 */ /* 0x000fe200078f08ff */
[--C-:B------:R-:W-:Y:S01]  /*fab0*/  @!P1 IMAD.WIDE R4, R5, 0x4, R12.reuse ;  /* 0x0000000405049825 */ /* 0x100fe200078e020c */
[----:B------:R-:W-:Y:S02]  /*fac0*/  @!P5 LEA.HI R10, R9, R9, RZ, 0x1 ;  /* 0x00000009090ad211 */ /* 0x000fe400078f08ff */
[----:B---3--:R-:W-:Y:S02]  /*fad0*/  @!P6 LEA.HI R14, R11, R11, RZ, 0x1 ;  /* 0x0000000b0b0ee211 */ /* 0x008fe400078f08ff */
[----:B------:R-:W-:Y:S01]  /*fae0*/  @!P2 LOP3.LUT R7, R6, 0xfffffffe, RZ, 0xc0, !PT ;  /* 0xfffffffe0607a812 */ /* 0x000fe200078ec0ff */
[----:B------:R1:W-:Y:S01]  /*faf0*/  @!P1 ST.E.64 desc[UR48][R4.64], R94 ;  /* 0x0000005e04009985 */ /* 0x0003e2000c101b30 */
[----:B------:R-:W-:Y:S02]  /*fb00*/  @!P3 LOP3.LUT R9, R0, 0xfffffffe, RZ, 0xc0, !PT ;  /* 0xfffffffe0009b812 */ /* 0x000fe400078ec0ff */
[----:B------:R-:W-:Y:S01]  /*fb10*/  @!P4 LOP3.LUT R11, R8, 0xfffffffe, RZ, 0xc0, !PT ;  /* 0xfffffffe080bc812 */ /* 0x000fe200078ec0ff */
[----:B0-----:R-:W-:Y:S01]  /*fb20*/  @!P2 IMAD.WIDE R2, R7, 0x4, R12 ;  /* 0x000000040702a825 */ /* 0x001fe200078e020c */
[----:B----4-:R-:W-:-:S02]  /*fb30*/  @!P5 LOP3.LUT R15, R10, 0xfffffffe, RZ, 0xc0, !PT ;  /* 0xfffffffe0a0fd812 */ /* 0x010fc400078ec0ff */
[----:B------:R-:W-:Y:S01]  /*fb40*/  @!P6 LOP3.LUT R17, R14, 0xfffffffe, RZ, 0xc0, !PT ;  /* 0xfffffffe0e11e812 */ /* 0x000fe200078ec0ff */
[--C-:B------:R-:W-:Y:S01]  /*fb50*/  @!P4 IMAD.WIDE R6, R11, 0x4, R12.reuse ;  /* 0x000000040b06c825 */ /* 0x100fe200078e020c */
[----:B------:R0:W-:Y:S01]  /*fb60*/  @!P2 ST.E.64 desc[UR48][R2.64], R98 ;  /* 0x000000620200a985 */ /* 0x0001e2000c101b30 */
[----:B------:R-:W-:Y:S02]  /*fb70*/  ISETP.GE.AND P0, PT, R19, UR4, PT ;  /* 0x0000000413007c0c */ /* 0x000fe4000bf06270 */
[----:B------:R-:W-:-:S04]  /*fb80*/  @!P6 IMAD.WIDE R10, R17, 0x4, R12 ;  /* 0x00000004110ae825 */ /* 0x000fc800078e020c */
[----:B-1----:R-:W-:-:S04]  /*fb90*/  @!P3 IMAD.WIDE R4, R9, 0x4, R12 ;  /* 0x000000040904b825 */ /* 0x002fc800078e020c */
[----:B------:R-:W-:Y:S01]  /*fba0*/  @!P5 IMAD.WIDE R8, R15, 0x4, R12 ;  /* 0x000000040f08d825 */ /* 0x000fe200078e020c */
[----:B------:R0:W-:Y:S04]  /*fbb0*/  @!P3 ST.E.64 desc[UR48][R4.64], R102 ;  /* 0x000000660400b985 */ /* 0x0001e8000c101b30 */
[----:B------:R0:W-:Y:S04]  /*fbc0*/  @!P4 ST.E.64 desc[UR48][R6.64], R106 ;  /* 0x0000006a0600c985 */ /* 0x0001e8000c101b30 */
[----:B------:R0:W-:Y:S04]  /*fbd0*/  @!P5 ST.E.64 desc[UR48][R8.64], R110 ;  /* 0x0000006e0800d985 */ /* 0x0001e8000c101b30 */
[----:B------:R0:W-:Y:S01]  /*fbe0*/  @!P6 ST.E.64 desc[UR48][R10.64], R114 ;  /* 0x000000720a00e985 */ /* 0x0001e2000c101b30 */
[----:B------:R-:W-:Y:S05]  /*fbf0*/  @P0 BRA `(.L_x_814) ;  /* 0x0000003c003c0947 */ /* 0x000fea0003800000 */
[----:B------:R-:W-:-:S04]  /*fc00*/  LEA.HI R19, R19, R19, RZ, 0x1 ;  /* 0x0000001313137211 */ /* 0x000fc800078f08ff */
[----:B0-----:R-:W-:-:S05]  /*fc10*/  LOP3.LUT R3, R19, 0xfffffffe, RZ, 0xc0, !PT ;  /* 0xfffffffe13037812 */ /* 0x001fca00078ec0ff */
[----:B------:R-:W-:-:S05]  /*fc20*/  IMAD.WIDE R2, R3, 0x4, R12 ;  /* 0x0000000403027825 */ /* 0x000fca00078e020c */
[----:B------:R0:W-:Y:S01]  /*fc30*/  ST.E.64 desc[UR48][R2.64], R118 ;  /* 0x0000007602007985 */ /* 0x0001e2000c101b30 */
[----:B------:R-:W-:Y:S05]  /*fc40*/  BRA `(.L_x_814) ;  /* 0x0000003c00287947 */ /* 0x000fea0003800000 */
.L_x_893:
[----:B------:R-:W-:-:S05]  /*fc50*/  VIADD R0, R2, 0xffffff80 ;  /* 0xffffff8002007836 */ /* 0x000fca0000000000 */
[----:B------:R-:W-:-:S13]  /*fc60*/  ISETP.GT.AND P0, PT, R0, 0xbf, PT ;  /* 0x000000bf0000780c */ /* 0x000fda0003f04270 */
[----:B------:R-:W-:Y:S05]  /*fc70*/  @P0 BRA `(.L_x_814) ;  /* 0x0000003c001c0947 */ /* 0x000fea0003800000 */
[----:B------:R-:W0:Y:S01]  /*fc80*/  S2R R3, SR_CTAID.X ;  /* 0x0000000000037919 */ /* 0x000e220000002500 */
[----:B------:R-:W1:Y:S01]  /*fc90*/  LDC R6, c[0x0][0xbe8] ;  /* 0x0002fa00ff067b82 */ /* 0x000e620000000800 */
[----:B------:R-:W-:Y:S01]  /*fca0*/  ULDC UR4, c[0x0][0xa88] ;  /* 0x0002a20000047ab9 */ /* 0x000fe20000000800 */
[----:B0-----:R-:W-:Y:S02]  /*fcb0*/  IMAD R2, R3, 0xc0, R2 ;  /* 0x000000c003027824 */ /* 0x001fe400078e0202 */
[----:B-1----:R-:W-:Y:S02]  /*fcc0*/  IMAD R3, R6, UR4, RZ ;  /* 0x0000000406037c24 */ /* 0x002fe4000f8e02ff */
[----:B------:R-:W-:-:S05]  /*fcd0*/  VIADD R0, R2, 0xffffff80 ;  /* 0xffffff8002007836 */ /* 0x000fca0000000000 */
[----:B------:R-:W-:-:S13]  /*fce0*/  ISETP.GE.AND P0, PT, R0, R3, PT ;  /* 0x000000030000720c */ /* 0x000fda0003f06270 */
[----:B------:R-:W-:Y:S05]  /*fcf0*/  @P0 BRA `(.L_x_814) ;  /* 0x0000003800fc0947 */ /* 0x000fea0003800000 */
[----:B------:R-:W-:Y:S01]  /*fd00*/  ISETP.NE.AND P0, PT, R6, 0x1, PT ;  /* 0x000000010600780c */ /* 0x000fe20003f05270 */
[----:B------:R-:W0:Y:S01]  /*fd10*/  S2UR UR7, SR_CTAID.Z ;  /* 0x00000000000779c3 */ /* 0x000e220000002700 */
[----:B------:R-:W-:Y:S01]  /*fd20*/  USHF.R.S32.HI UR6, URZ, 0x1f, UR36 ;  /* 0x0000001f3f067899 */ /* 0x000fe20008011424 */
[----:B------:R-:W-:Y:S01]  /*fd30*/  IMAD.MOV.U32 R5, RZ, RZ, R0 ;  /* 0x000000ffff057224 */ /* 0x000fe200078e0000 */
[----:B------:R-:W-:Y:S02]  /*fd40*/  ULDC.64 UR8, c[0x0][0xbd0] ;  /* 0x0002f40000087ab9 */ /* 0x000fe40000000a00 */
[----:B------:R-:W-:Y:S02]  /*fd50*/  UIMAD UR6, UR6, UR8, URZ ;  /* 0x00000008060672a4 */ /* 0x000fe4000f8e023f */
[----:B------:R-:W-:Y:S01]  /*fd60*/  UIMAD.WIDE.U32 UR4, UR36, UR8, URZ ;  /* 0x00000008240472a5 */ /* 0x000fe2000f8e003f */
[----:B------:R-:W1:Y:S01]  /*fd70*/  LDC.64 R10, c[0x0][0xbd8] ;  /* 0x0002f600ff0a7b82 */ /* 0x000e620000000a00 */
[----:B------:R-:W-:-:S04]  /*fd80*/  UIMAD UR6, UR36, UR9, UR6 ;  /* 0x00000009240672a4 */ /* 0x000fc8000f8e0206 */
[----:B------:R-:W-:Y:S02]  /*fd90*/  UIADD3 UR6, UR5, UR6, URZ ;  /* 0x0000000605067290 */ /* 0x000fe4000fffe03f */
[----:B------:R-:W-:Y:S01]  /*fda0*/  IMAD.U32 R3, RZ, RZ, UR5 ;  /* 0x00000005ff037e24 */ /* 0x000fe2000f8e00ff */
[----:B------:R-:W2:Y:S01]  /*fdb0*/  @P0 LDC R7, c[0x0][0xbec] ;  /* 0x0002fb00ff070b82 */ /* 0x000ea20000000800 */
[----:B------:R-:W-:Y:S01]  /*fdc0*/  IMAD.U32 R2, RZ, RZ, UR4 ;  /* 0x00000004ff027e24 */ /* 0x000fe2000f8e00ff */
[----:B------:R-:W-:Y:S01]  /*fdd0*/  ULDC.64 UR4, c[0x0][0xbe0] ;  /* 0x0002f80000047ab9 */ /* 0x000fe20000000a00 */
[----:B------:R-:W-:-:S05]  /*fde0*/  IMAD.U32 R3, RZ, RZ, UR6 ;  /* 0x00000006ff037e24 */ /* 0x000fca000f8e00ff */
[----:B------:R-:W3:Y:S01]  /*fdf0*/  @P0 LDC R9, c[0x0][0xbf0] ;  /* 0x0002fc00ff090b82 */ /* 0x000ee20000000800 */
[----:B0-----:R-:W-:-:S07]  /*fe00*/  USHF.R.S32.HI UR8, URZ, 0x1f, UR7 ;  /* 0x0000001f3f087899 */ /* 0x001fce0008011407 */
[----:B------:R-:W0:Y:S01]  /*fe10*/  S2UR UR10, SR_CTAID.Y ;  /* 0x00000000000a79c3 */ /* 0x000e220000002600 */
[C---:B-1----:R-:W-:Y:S02]  /*fe20*/  IMAD R12, R10.reuse, UR8, RZ ;  /* 0x000000080a0c7c24 */ /* 0x042fe4000f8e02ff */
[----:B------:R-:W-:-:S04]  /*fe30*/  IMAD.WIDE.U32 R2, R10, UR7, R2 ;  /* 0x000000070a027c25 */ /* 0x000fc8000f8e0002 */
[----:B------:R-:W-:Y:S01]  /*fe40*/  IMAD R11, R11, UR7, R12 ;  /* 0x000000070b0b7c24 */ /* 0x000fe2000f8e020c */
[----:B------:R-:W0:Y:S01]  /*fe50*/  LDC R8, c[0x0][0xc50] ;  /* 0x00031400ff087b82 */ /* 0x000e220000000800 */
[----:B--2---:R-:W-:-:S04]  /*fe60*/  @P0 IMAD.HI.U32 R4, R0, R7, RZ ;  /* 0x0000000700040227 */ /* 0x004fc800078e00ff */
[----:B------:R-:W-:Y:S02]  /*fe70*/  IMAD R7, RZ, RZ, -UR36 ;  /* 0x80000024ff077e24 */ /* 0x000fe4000f8e02ff */
[----:B------:R-:W-:Y:S01]  /*fe80*/  IMAD.IADD R3, R11, 0x1, R3 ;  /* 0x000000010b037824 */ /* 0x000fe200078e0203 */
[----:B---3--:R-:W-:Y:S01]  /*fe90*/  @P0 SHF.R.U32.HI R5, RZ, R9, R4 ;  /* 0x00000009ff050219 */ /* 0x008fe20000011604 */
[----:B0-----:R-:W-:-:S04]  /*fea0*/  IMAD R9, R8, R7, UR10 ;  /* 0x0000000a08097e24 */ /* 0x001fc8000f8e0207 */
[----:B------:R-:W-:Y:S02]  /*feb0*/  IMAD.MOV R7, RZ, RZ, -R5 ;  /* 0x000000ffff077224 */ /* 0x000fe400078e0a05 */
[----:B------:R-:W-:Y:S01]  /*fec0*/  IMAD.WIDE.U32 R2, R9, UR4, R2 ;  /* 0x0000000409027c25 */ /* 0x000fe2000f8e0002 */
[----:B------:R-:W-:-:S03]  /*fed0*/  SHF.R.S32.HI R4, RZ, 0x1f, R9 ;  /* 0x0000001fff047819 */ /* 0x000fc60000011409 */
[----:B------:R-:W-:Y:S01]  /*fee0*/  IMAD R7, R6, R7, R0 ;  /* 0x0000000706077224 */ /* 0x000fe200078e0200 */
[----:B------:R-:W-:Y:S01]  /*fef0*/  IADD3 R2, P0, R5, R2, RZ ;  /* 0x0000000205027210 */ /* 0x000fe20007f1e0ff */
[----:B------:R-:W-:-:S03]  /*ff00*/  IMAD R4, R4, UR4, RZ ;  /* 0x0000000404047c24 */ /* 0x000fc6000f8e02ff */
[----:B------:R-:W-:Y:S01]  /*ff10*/  SHF.R.S32.HI R0, RZ, 0x1f, R7 ;  /* 0x0000001fff007819 */ /* 0x000fe20000011407 */
[----:B------:R-:W-:Y:S01]  /*ff20*/  IMAD R4, R9, UR5, R4 ;  /* 0x0000000509047c24 */ /* 0x000fe2000f8e0204 */
[----:B------:R-:W-:Y:S01]  /*ff30*/  SHF.R.S32.HI R9, RZ, 0x1f, R5 ;  /* 0x0000001fff097819 */ /* 0x000fe20000011405 */
[----:B------:R-:W-:Y:S02]  /*ff40*/  ULDC.64 UR4, c[0x0][0xbc8] ;  /* 0x0002f20000047ab9 */ /* 0x000fe40000000a00 */
[----:B------:R-:W-:Y:S01]  /*ff50*/  IMAD R0, R0, UR4, RZ ;  /* 0x0000000400007c24 */ /* 0x000fe2000f8e02ff */
[----:B------:R-:W-:-:S03]  /*ff60*/  IADD3.X R3, R9, R3, R4, P0, !PT ;  /* 0x0000000309037210 */ /* 0x000fc600007fe404 */
[C---:B------:R-:W-:Y:S02]  /*ff70*/  IMAD R5, R7.reuse, UR5, R0 ;  /* 0x0000000507057c24 */ /* 0x040fe4000f8e0200 */
[----:B------:R-:W-:Y:S01]  /*ff80*/  IMAD.WIDE.U32 R2, R7, UR4, R2 ;  /* 0x0000000407027c25 */ /* 0x000fe2000f8e0002 */
[----:B------:R-:W-:-:S03]  /*ff90*/  ULDC.64 UR4, c[0x0][0xba8] ;  /* 0x0002ea0000047ab9 */ /* 0x000fc60000000a00 */
[----:B------:R-:W-:Y:S01]  /*ffa0*/  IMAD.IADD R3, R3, 0x1, R5 ;  /* 0x0000000103037824 */ /* 0x000fe200078e0205 */
[----:B------:R-:W-:-:S04]  /*ffb0*/  LEA R4, P0, R2, UR4, 0x2 ;  /* 0x0000000402047c11 */ /* 0x000fc8000f8010ff */
[----:B------:R-:W-:Y:S01]  /*ffc0*/  LEA.HI.X R5, R2, UR5, R3, 0x2, P0 ;  /* 0x0000000502057c11 */ /* 0x000fe200080f1403 */
[----:B------:R-:W-:-:S05]  /*ffd0*/  IMAD.MOV.U32 R3, RZ, RZ, -0x800000 ;  /* 0xff800000ff037424 */ /* 0x000fca00078e00ff */
[----:B------:R0:W-:Y:S01]  /*ffe0*/  STG.E desc[UR48][R4.64], R3 ;  /* 0x0000000304007986 */ /* 0x0001e2000c101930 */
[----:B------:R-:W-:Y:S05]  /*fff0*/  BRA `(.L_x_814) ;  /* 0x00000038003c7947 */ /* 0x000fea0003800000 */
.L_x_812:
        /* <DEDUP_REMOVED lines=18> */
.L_x_896:
[----:B------:R-:W-:Y:S01]  /*10120*/  ULDC UR7, c[0x0][0xc50] ;  /* 0x0003140000077ab9 */ /* 0x000fe20000000800 */
[----:B------:R-:W-:Y:S01]  /*10130*/  UMOV UR36, UR6 ;  /* 0x0000000600247c82 */ /* 0x000fe20008000000 */
[----:B------:R-:W-:-:S11]  /*10140*/  UISETP.NE.AND UP0, UPT, UR7, 0x1, UPT ;  /* 0x000000010700788c */ /* 0x000fd6000bf05270 */
[----:B------:R-:W-:Y:S01]  /*10150*/  @UP0 ULDC UR4, c[0x0][0xc54] ;  /* 0x0003150000040ab9 */ /* 0x000fe20000000800 */
[----:B------:R-:W-:Y:S01]  /*10160*/  @UP0 ULDC UR8, c[0x0][0xc58] ;  /* 0x0003160000080ab9 */ /* 0x000fe20000000800 */
[----:B------:R-:W-:-:S04]  /*10170*/  UIMAD.WIDE.U32 UR4, UR6, UR4, URZ ;  /* 0x00000004060472a5 */ /* 0x000fc8000f8e003f */
[----:B------:R-:W-:-:S12]  /*10180*/  @UP0 USHF.R.U32.HI UR36, URZ, UR8, UR5 ;  /* 0x000000083f240299 */ /* 0x000fd80008011605 */
.L_x_897:
[----:B------:R-:W-:Y:S01]  /*10190*/  ISETP.GE.AND P0, PT, R27, RZ, PT ;  /* 0x000000ff1b00720c */ /* 0x000fe20003f06270 */
[----:B------:R-:W-:Y:S01]  /*101a0*/  UIADD3 UR42, -UR36, URZ, URZ ;  /* 0x0000003f242a7290 */ /* 0x000fe2000fffe13f */
[----:B------:R-:W-:Y:S02]  /*101b0*/  IMAD.MOV.U32 R3, RZ, RZ, 0x1 ;  /* 0x00000001ff037424 */ /* 0x000fe400078e00ff */
[----:B------:R-:W-:Y:S01]  /*101c0*/  IMAD.MOV.U32 R0, RZ, RZ, RZ ;  /* 0x000000ffff007224 */ /* 0x000fe200078e00ff */
[----:B------:R-:W-:Y:S01]  /*101d0*/  UIMAD UR42, UR7, UR42, UR6 ;  /* 0x0000002a072a72a4 */ /* 0x000fe2000f8e0206 */
[----:B------:R-:W-:-:S07]  /*101e0*/  IMAD.MOV.U32 R4, RZ, RZ, 0x1 ;  /* 0x00000001ff047424 */ /* 0x000fce00078e00ff */
[----:B------:R-:W-:Y:S05]  /*101f0*/  @!P0 BRA `(.L_x_898) ;  /* 0x0000003400088947 */ /* 0x000fea0003800000 */
[----:B------:R-:W0:Y:S01]  /*10200*/  S2UR UR40, SR_CTAID.X ;  /* 0x00000000002879c3 */ /* 0x000e220000002500 */
[----:B------:R-:W-:Y:S01]  /*10210*/  ULDC.64 UR4, c[0x0][0x418] ;  /* 0x0001060000047ab9 */ /* 0x000fe20000000a00 */
[----:B------:R-:W-:Y:S01]  /*10220*/  ULDC UR6, c[0x0][0x448] ;  /* 0x0001120000067ab9 */ /* 0x000fe20000000800 */
[----:B------:R-:W-:Y:S02]  /*10230*/  UISETP.NE.U32.AND UP0, UPT, UR4, URZ, UPT ;  /* 0x0000003f0400728c */ /* 0x000fe4000bf05070 */
[----:B------:R-:W-:Y:S02]  /*10240*/  UISETP.NE.AND UP1, UPT, UR6, 0x1, UPT ;  /* 0x000000010600788c */ /* 0x000fe4000bf25270 */
[----:B------:R-:W-:Y:S01]  /*10250*/  UISETP.NE.AND.EX UP0, UPT, UR5, URZ, UPT, UP0 ;  /* 0x0000003f0500728c */ /* 0x000fe2000bf05300 */
[----:B------:R-:W-:Y:S02]  /*10260*/  ULDC UR6, c[0x0][0x424] ;  /* 0x0001090000067ab9 */ /* 0x000fe40000000800 */
[----:B------:R-:W-:Y:S01]  /*10270*/  ULDC.64 UR4, c[0x0][0x9e0] ;  /* 0x0002780000047ab9 */ /* 0x000fe20000000a00 */
[----:B------:R-:W-:-:S02]  /*10280*/  USEL UR9, UR6, 0x1, UP0 ;  /* 0x0000000106097887 */ /* 0x000fc40008000000 */
[----:B------:R-:W-:Y:S01]  /*10290*/  UISETP.GE.AND UP0, UPT, UR5, 0x1, UPT ;  /* 0x000000010500788c */ /* 0x000fe2000bf06270 */
[----:B------:R-:W-:Y:S02]  /*102a0*/  ULDC UR10, c[0x0][0x288] ;  /* 0x0000a200000a7ab9 */ /* 0x000fe40000000800 */
[----:B------:R-:W-:Y:S01]  /*102b0*/  @UP1 ULDC UR7, c[0x0][0x44c] ;  /* 0x0001130000071ab9 */ /* 0x000fe20000000800 */
[----:B------:R-:W-:Y:S01]  /*102c0*/  ULDC UR12, c[0x0][0x2f0] ;  /* 0x0000bc00000c7ab9 */ /* 0x000fe20000000800 */
[----:B------:R-:W-:Y:S01]  /*102d0*/  UIADD3 UR11, -UR10, 0x1, URZ ;  /* 0x000000010a0b7890 */ /* 0x000fe2000fffe13f */
[----:B------:R-:W-:Y:S01]  /*102e0*/  PLOP3.LUT P1, PT, PT, PT, UP0, 0x80, 0x0 ;  /* 0x000000000000781c */ /* 0x000fe20003f2f008 */
[----:B------:R-:W-:Y:S01]  /*102f0*/  UIMAD UR13, UR9, UR12, 0x7f ;  /* 0x0000007f090d74a4 */ /* 0x000fe2000f8e020c */
[----:B------:R-:W-:Y:S01]  /*10300*/  @UP1 ULDC UR14, c[0x0][0x450] ;  /* 0x00011400000e1ab9 */ /* 0x000fe20000000800 */
[----:B------:R-:W-:Y:S02]  /*10310*/  UIMAD UR11, UR9, UR12, UR11 ;  /* 0x0000000c090b72a4 */ /* 0x000fe4000f8e020b */
[----:B0-----:R-:W-:-:S04]  /*10320*/  UIMAD UR40, UR40, 0xc0, URZ ;  /* 0x000000c0282878a4 */ /* 0x001fc8000f8e023f */
[----:B------:R-:W-:-:S04]  /*10330*/  UIADD3 UR8, UR40, 0xbf, URZ ;  /* 0x000000bf28087890 */ /* 0x000fc8000fffe03f */
[----:B------:R-:W-:-:S04]  /*10340*/  UIMAD.WIDE.U32 UR6, UR8, UR7, URZ ;  /* 0x00000007080672a5 */ /* 0x000fc8000f8e003f */
[----:B------:R-:W-:Y:S02]  /*10350*/  @UP1 USHF.R.U32.HI UR8, URZ, UR14, UR7 ;  /* 0x0000000e3f081299 */ /* 0x000fe40008011607 */
[----:B------:R-:W-:Y:S02]  /*10360*/  USHF.R.S32.HI UR7, URZ, 0x1f, UR13 ;  /* 0x0000001f3f077899 */ /* 0x000fe4000801140d */
[----:B------:R-:W-:Y:S02]  /*10370*/  UIADD3 UR6, UR11, UR8, URZ ;  /* 0x000000080b067290 */ /* 0x000fe4000fffe03f */
[----:B------:R-:W-:Y:S02]  /*10380*/  ULEA.HI UR7, UR7, UR13, URZ, 0x7 ;  /* 0x0000000d07077291 */ /* 0x000fe4000f8f383f */
[----:B------:R-:W-:Y:S02]  /*10390*/  UIADD3 UR4, UR6, UR4, URZ ;  /* 0x0000000406047290 */ /* 0x000fe4000fffe03f */
[----:B------:R-:W-:Y:S01]  /*103a0*/  USHF.R.S32.HI UR39, URZ, 0x7, UR7 ;  /* 0x000000073f277899 */ /* 0x000fe20008011407 */
[----:B------:R-:W-:Y:S11]  /*103b0*/  @!P1 BRA `(.L_x_899) ;  /* 0x0000000000449947 */ /* 0x000ff60003800000 */
        /* <DEDUP_REMOVED lines=10> */
.L_x_900:
[----:B------:R-:W-:-:S11]  /*10460*/  UISETP.NE.AND UP0, UPT, UR5, 0x1, UPT ;  /* 0x000000010500788c */ /* 0x000fd6000bf05270 */
[----:B------:R-:W-:Y:S02]  /*10470*/  @UP0 ULDC.64 UR14, c[0x0][0x9e8] ;  /* 0x00027a00000e0ab9 */ /* 0x000fe40000000a00 */
[----:B------:R-:W-:-:S04]  /*10480*/  UIMAD.WIDE.U32 UR6, UR8, UR14, URZ ;  /* 0x0000000e080672a5 */ /* 0x000fc8000f8e003f */
[----:B------:R-:W-:-:S12]  /*10490*/  @UP0 USHF.R.U32.HI UR8, URZ, UR15, UR7 ;  /* 0x0000000f3f080299 */ /* 0x000fd80008011607 */
.L_x_901:
[----:B------:R-:W-:-:S04]  /*104a0*/  UIMAD UR8, UR8, UR5, UR5 ;  /* 0x00000005080872a4 */ /* 0x000fc8000f8e0205 */
[----:B------:R-:W-:-:S04]  /*104b0*/  UISETP.LT.AND UP0, UPT, UR4, UR8, UPT ;  /* 0x000000080400728c */ /* 0x000fc8000bf01270 */
[----:B------:R-:W-:-:S12]  /*104c0*/  USEL UR4, UR4, UR8, UP0 ;  /* 0x0000000804047287 */ /* 0x000fd80008000000 */
.L_x_899:
[----:B------:R-:W-:Y:S01]  /*104d0*/  UIADD3 UR4, UR4, 0x7f, URZ ;  /* 0x0000007f04047890 */ /* 0x000fe2000fffe03f */
[----:B------:R-:W-:Y:S01]  /*104e0*/  @UP1 ULDC UR6, c[0x0][0x44c] ;  /* 0x0001130000061ab9 */ /* 0x000fe20000000800 */
[----:B------:R-:W-:Y:S02]  /*104f0*/  @UP1 ULDC UR11, c[0x0][0x450] ;  /* 0x00011400000b1ab9 */ /* 0x000fe40000000800 */
[----:B------:R-:W-:Y:S02]  /*10500*/  USHF.R.S32.HI UR8, URZ, 0x1f, UR4 ;  /* 0x0000001f3f087899 */ /* 0x000fe40008011404 */
[----:B------:R-:W-:Y:S02]  /*10510*/  UIMAD.WIDE.U32 UR6, UR40, UR6, URZ ;  /* 0x00000006280672a5 */ /* 0x000fe4000f8e003f */
[----:B------:R-:W-:Y:S02]  /*10520*/  ULEA.HI UR8, UR8, UR4, URZ, 0x7 ;  /* 0x0000000408087291 */ /* 0x000fe4000f8f383f */
[----:B------:R-:W-:Y:S01]  /*10530*/  UIMAD UR9, UR9, UR12, -UR10 ;  /* 0x0000000c090972a4 */ /* 0x000fe2000f8e0a0a */
[----:B------:R-:W-:Y:S01]  /*10540*/  UMOV UR4, UR40 ;  /* 0x0000002800047c82 */ /* 0x000fe20008000000 */
[----:B------:R-:W-:-:S02]  /*10550*/  USHF.R.S32.HI UR44, URZ, 0x7, UR8 ;  /* 0x000000073f2c7899 */ /* 0x000fc40008011408 */
[----:B------:R-:W-:Y:S02]  /*10560*/  @UP1 USHF.R.U32.HI UR4, URZ, UR11, UR7 ;  /* 0x0000000b3f041299 */ /* 0x000fe40008011607 */
[----:B------:R-:W-:Y:S02]  /*10570*/  UISETP.LT.AND UP0, UPT, UR39, UR44, UPT ;  /* 0x0000002c2700728c */ /* 0x000fe4000bf01270 */
[----:B------:R-:W-:Y:S01]  /*10580*/  UIADD3 UR4, UR9, UR4, URZ ;  /* 0x0000000409047290 */ /* 0x000fe2000fffe03f */
[----:B------:R-:W-:Y:S01]  /*10590*/  ULDC UR8, c[0x0][0x9dc] ;  /* 0x0002770000087ab9 */ /* 0x000fe20000000800 */
[----:B------:R-:W-:Y:S02]  /*105a0*/  USEL UR12, UR39, UR44, UP0 ;  /* 0x0000002c270c7287 */ /* 0x000fe40008000000 */
        /* <DEDUP_REMOVED lines=12> */
.L_x_903:
[----:B------:R-:W-:-:S11]  /*10670*/  UISETP.NE.AND UP0, UPT, UR5, 0x1, UPT ;  /* 0x000000010500788c */ /* 0x000fd6000bf05270 */
[----:B------:R-:W-:Y:S02]  /*10680*/  @UP0 ULDC.64 UR10, c[0x0][0x9e8] ;  /* 0x00027a00000a0ab9 */ /* 0x000fe40000000a00 */
[----:B------:R-:W-:-:S04]  /*10690*/  UIMAD.WIDE.U32 UR6, UR4, UR10, URZ ;  /* 0x0000000a040672a5 */ /* 0x000fc8000f8e003f */
[----:B------:R-:W-:-:S12]  /*106a0*/  @UP0 USHF.R.U32.HI UR4, URZ, UR11, UR7 ;  /* 0x0000000b3f040299 */ /* 0x000fd80008011607 */
.L_x_904:
[----:B------:R-:W-:-:S04]  /*106b0*/  UIMAD UR4, UR4, UR5, URZ ;  /* 0x00000005040472a4 */ /* 0x000fc8000f8e023f */
[----:B------:R-:W-:-:S04]  /*106c0*/  UISETP.LT.AND UP0, UPT, UR8, UR4, UPT ;  /* 0x000000040800728c */ /* 0x000fc8000bf01270 */
[----:B------:R-:W-:-:S12]  /*106d0*/  USEL UR8, UR8, UR4, !UP0 ;  /* 0x0000000408087287 */ /* 0x000fd8000c000000 */
.L_x_902:
[----:B------:R-:W-:Y:S02]  /*106e0*/  USHF.R.S32.HI UR4, URZ, 0x1f, UR8 ;  /* 0x0000001f3f047899 */ /* 0x000fe40008011408 */
[----:B------:R-:W-:Y:S02]  /*106f0*/  USHF.R.U32.HI UR9, URZ, 0x10, UR42 ;  /* 0x000000103f097899 */ /* 0x000fe4000801162a */
[----:B------:R-:W-:Y:S02]  /*10700*/  ULEA.HI UR4, UR4, UR8, URZ, 0x7 ;  /* 0x0000000804047291 */ /* 0x000fe4000f8f383f */
[----:B------:R-:W-:Y:S02]  /*10710*/  ULOP3.LUT UR42, UR42, 0xffff, URZ, 0xc0, !UPT ;  /* 0x0000ffff2a2a7892 */ /* 0x000fe4000f8ec03f */
[----:B------:R-:W-:Y:S01]  /*10720*/  USHF.R.S32.HI UR4, URZ, 0x7, UR4 ;  /* 0x000000073f047899 */ /* 0x000fe20008011404 */
[----:B------:R-:W-:-:S03]  /*10730*/  UMOV UR46, URZ ;  /* 0x0000003f002e7c82 */ /* 0x000fc60008000000 */
[----:B------:R-:W-:-:S04]  /*10740*/  UISETP.LT.AND UP0, UPT, URZ, UR4, UPT ;  /* 0x000000043f00728c */ /* 0x000fc8000bf01270 */
[----:B------:R-:W-:Y:S02]  /*10750*/  USEL UR43, URZ, UR4, !UP0 ;  /* 0x000000043f2b7287 */ /* 0x000fe4000c000000 */
[----:B------:R-:W-:Y:S02]  /*10760*/  UISETP.NE.AND UP0, UPT, UR9, URZ, UPT ;  /* 0x0000003f0900728c */ /* 0x000fe4000bf05270 */
[----:B------:R-:W-:-:S06]  /*10770*/  UISETP.GT.AND UP1, UPT, UR12, UR43, UPT ;  /* 0x0000002b0c00728c */ /* 0x000fcc000bf24270 */
[----:B------:R-:W-:-:S03]  /*10780*/  PLOP3.LUT P0, PT, PT, PT, UP1, 0x80, 0x0 ;  /* 0x000000000000781c */ /* 0x000fc60003f0f018 */
[----:B------:R-:W-:-:S10]  /*10790*/  @!UP0 ULDC UR9, c[0x0][0x9f0] ;  /* 0x00027c0000098ab9 */ /* 0x000fd40000000800 */
[----:B------:R-:W-:Y:S05]  /*107a0*/  @!P0 BRA `(.L_x_905) ;  /* 0x0000000000848947 */ /* 0x000fea0003800000 */
[----:B------:R-:W-:Y:S01]  /*107b0*/  IMAD.U32 R4, RZ, RZ, UR9 ;  /* 0x00000009ff047e24 */ /* 0x000fe2000f8e00ff */
[----:B------:R-:W-:-:S04]  /*107c0*/  UIADD3 UR4, UR9, -0x1, UR12 ;  /* 0xffffffff09047890 */ /* 0x000fc8000fffe00c */
[-C--:B------:R-:W-:Y:S01]  /*107d0*/  IABS R0, R4.reuse ;  /* 0x0000000400007213 */ /* 0x080fe20000000000 */
[----:B------:R-:W-:Y:S01]  /*107e0*/  UIADD3 UR6, -UR43, UR4, URZ ;  /* 0x000000042b067290 */ /* 0x000fe2000fffe13f */
[----:B------:R-:W-:Y:S02]  /*107f0*/  IABS R6, R4 ;  /* 0x0000000400067213 */ /* 0x000fe40000000000 */
[----:B------:R-:W-:Y:S01]  /*10800*/  R2UR UR10, R0 ;  /* 0x00000000000a72ca */ /* 0x000fe200000e0000 */
[----:B------:R-:W-:Y:S02]  /*10810*/  UMOV UR4, URZ ;  /* 0x0000003f00047c82 */ /* 0x000fe40008000000 */
[----:B------:R-:W-:Y:S01]  /*10820*/  IABS R5, UR6 ;  /* 0x0000000600057c13 */ /* 0x000fe20008000000 */
[----:B------:R-:W-:-:S04]  /*10830*/  ULOP3.LUT UR6, UR6, UR9, URZ, 0x3c, !UPT ;  /* 0x0000000906067292 */ /* 0x000fc8000f8e3c3f */
[----:B------:R-:W-:-:S05]  /*10840*/  IMAD.MOV.U32 R4, RZ, RZ, R5 ;  /* 0x000000ffff047224 */ /* 0x000fca00078e0005 */
[----:B------:R-:W0:Y:S01]  /*10850*/  I2F.RP R0, UR10 ;  /* 0x0000000a00007d06 */ /* 0x000e220008209400 */
[----:B------:R-:W-:-:S07]  /*10860*/  R2UR UR8, R4 ;  /* 0x00000000040872ca */ /* 0x000fce00000e0000 */
[----:B0-----:R-:W0:Y:S02]  /*10870*/  MUFU.RCP R0, R0 ;  /* 0x0000000000007308 */ /* 0x001e240000001000 */
[----:B0-----:R-:W-:Y:S02]  /*10880*/  VIADD R3, R0, 0xffffffe ;  /* 0x0ffffffe00037836 */ /* 0x001fe40000000000 */
[----:B------:R-:W-:-:S04]  /*10890*/  IMAD.MOV R0, RZ, RZ, -R6 ;  /* 0x000000ffff007224 */ /* 0x000fc800078e0a06 */
        /* <DEDUP_REMOVED lines=14> */
[----:B------:R-:W-:Y:S02]  /*10980*/  UISETP.NE.AND UP0, UPT, UR9, URZ, UPT ;  /* 0x0000003f0900728c */ /* 0x000fe4000bf05270 */
[----:B------:R-:W-:-:S09]  /*10990*/  @!UP1 UIADD3 UR5, -UR5, URZ, URZ ;  /* 0x0000003f05059290 */ /* 0x000fd2000fffe13f */
[----:B------:R-:W-:-:S07]  /*109a0*/  @!UP0 ULOP3.LUT UR5, URZ, UR9, URZ, 0x33, !UPT ;  /* 0x000000093f058292 */ /* 0x000fce000f8e333f */
[----:B------:R-:W-:-:S05]  /*109b0*/  UMOV UR46, UR5 ;  /* 0x00000005002e7c82 */ /* 0x000fca0008000000 */
.L_x_905:
[----:B------:R-:W-:Y:S01]  /*109c0*/  UIMAD UR41, UR42, UR46, UR43 ;  /* 0x0000002e2a2972a4 */ /* 0x000fe2000f8e022b */
[----:B------:R-:W-:Y:S02]  /*109d0*/  IMAD.U32 R26, RZ, RZ, UR12 ;  /* 0x0000000cff1a7e24 */ /* 0x000fe4000f8e00ff */
[----:B------:R-:W-:Y:S02]  /*109e0*/  IMAD.MOV.U32 R0, RZ, RZ, RZ ;  /* 0x000000ffff007224 */ /* 0x000fe400078e00ff */
[----:B------:R-:W-:Y:S02]  /*109f0*/  IMAD.MOV.U32 R4, RZ, RZ, 0x1 ;  /* 0x00000001ff047424 */ /* 0x000fe400078e00ff */
[----:B------:R-:W-:-:S05]  /*10a00*/  IMAD.U32 R3, RZ, RZ, UR41 ;  /* 0x00000029ff037e24 */ /* 0x000fca000f8e00ff */
[----:B------:R-:W-:Y:S01]  /*10a10*/  VIADDMNMX R26, R3, UR46, R26, PT ;  /* 0x0000002e031a7c46 */ /* 0x000fe2000b80011a */
[----:B------:R-:W-:-:S03]  /*10a20*/  IMAD.MOV.U32 R3, RZ, RZ, 0x1 ;  /* 0x00000001ff037424 */ /* 0x000fc600078e00ff */
[----:B------:R-:W-:-:S13]  /*10a30*/  ISETP.GT.AND P0, PT, R26, UR41, PT ;  /* 0x000000291a007c0c */ /* 0x000fda000bf04270 */
        /* <DEDUP_REMOVED lines=11> */
[----:B------:R-:W-:Y:S02]  /*10af0*/  IMAD.U32 R4, RZ, RZ, UR4 ;  /* 0x00000004ff047e24 */ /* 0x000fe4000f8e00ff */
[----:B------:R-:W-:Y:S01]  /*10b00*/  IMAD.U32 R5, RZ, RZ, UR5 ;  /* 0x00000005ff057e24 */ /* 0x000fe2000f8e00ff */
[----:B------:R-:W0:Y:S01]  /*10b10*/  LDC.64 R14, c[0x4][R14] ;  /* 0x010000000e0e7b82 */ /* 0x000e220000000a00 */
[----:B------:R-:W-:Y:S01]  /*10b20*/  ULDC.64 UR4, c[0x4][0x8] ;  /* 0x0100020000047ab9 */ /* 0x000fe20000000a00 */
[----:B------:R-:W-:Y:S02]  /*10b30*/  IMAD.U32 R6, RZ, RZ, UR6 ;  /* 0x00000006ff067e24 */ /* 0x000fe4000f8e00ff */
[----:B------:R-:W-:-:S02]  /*10b40*/  IMAD.U32 R7, RZ, RZ, UR7 ;  /* 0x00000007ff077e24 */ /* 0x000fc4000f8e00ff */
[----:B------:R-:W-:Y:S02]  /*10b50*/  IMAD.U32 R10, RZ, RZ, UR4 ;  /* 0x00000004ff0a7e24 */ /* 0x000fe4000f8e00ff */
[----:B------:R-:W-:Y:S02]  /*10b60*/  IMAD.U32 R11, RZ, RZ, UR5 ;  /* 0x00000005ff0b7e24 */ /* 0x000fe4000f8e00ff */
[----:B------:R-:W-:Y:S02]  /*10b70*/  IMAD.MOV.U32 R8, RZ, RZ, 0x70 ;  /* 0x00000070ff087424 */ /* 0x000fe400078e00ff */
[----:B------:R-:W-:Y:S02]  /*10b80*/  IMAD.MOV.U32 R12, RZ, RZ, 0x1 ;  /* 0x00000001ff0c7424 */ /* 0x000fe400078e00ff */
[----:B------:R-:W-:-:S07]  /*10b90*/  IMAD.MOV.U32 R13, RZ, RZ, RZ ;  /* 0x000000ffff0d7224 */ /* 0x000fce00078e00ff */
[----:B------:R-:W-:-:S07]  /*10ba0*/  LEPC R20, `(.L_x_906) ;  /* 0x000000001014794e */ /* 0x000fce0000000000 */
[----:B0-----:R-:W-:Y:S05]  /*10bb0*/  CALL.ABS.NOINC R14 ;  /* 0x000000000e007343 */ /* 0x001fea0003c00000 */
.L_x_906:
        /* <DEDUP_REMOVED lines=20> */
.L_x_908:
[----:B------:R0:W1:Y:S01]  /*10d00*/  LDC.64 R14, c[0x4][R17] ;  /* 0x01000000110e7b82 */ /* 0x0000620000000a00 */
[----:B------:R-:W-:Y:S01]  /*10d10*/  ULDC.64 UR4, c[0x4][0xa8] ;  /* 0x01002a0000047ab9 */ /* 0x000fe20000000a00 */
[----:B------:R-:W-:Y:S01]  /*10d20*/  ULDC.64 UR6, c[0x4][0xb0] ;  /* 0x01002c0000067ab9 */ /* 0x000fe20000000a00 */
[----:B------:R-:W-:Y:S02]  /*10d30*/  IMAD.U32 R4, RZ, RZ, UR4 ;  /* 0x00000004ff047e24 */ /* 0x000fe4000f8e00ff */
        /* <DEDUP_REMOVED lines=11> */
.L_x_907:
[----:B------:R-:W0:Y:S01]  /*10df0*/  LDC.64 R4, c[0x0][0x9f8] ;  /* 0x00027e00ff047b82 */ /* 0x000e220000000a00 */
[----:B------:R-:W-:Y:S01]  /*10e00*/  IMAD.MOV.U32 R25, RZ, RZ, R27 ;  /* 0x000000ffff197224 */ /* 0x000fe200078e001b */
[----:B0-----:R-:W-:-:S04]  /*10e10*/  ISETP.NE.U32.AND P0, PT, R4, RZ, PT ;  /* 0x000000ff0400720c */ /* 0x001fc80003f05070 */
[----:B------:R-:W-:-:S13]  /*10e20*/  ISETP.NE.AND.EX P0, PT, R5, RZ, PT, P0 ;  /* 0x000000ff0500720c */ /* 0x000fda0003f05300 */
[----:B------:R-:W0:Y:S02]  /*10e30*/  @P0 LDC.64 R4, c[0x0][0x9f8] ;  /* 0x00027e00ff040b82 */ /* 0x000e240000000a00 */
[----:B0-----:R-:W-:-:S06]  /*10e40*/  @P0 IMAD.WIDE R6, R27, 0x4, R4 ;  /* 0x000000041b060825 */ /* 0x001fcc00078e0204 */
[----:B------:R-:W0:Y:S01]  /*10e50*/  LDC.64 R4, c[0x0][0x418] ;  /* 0x00010600ff047b82 */ /* 0x000e220000000a00 */
[----:B------:R-:W2:Y:S01]  /*10e60*/  @P0 LDG.E R25, desc[UR48][R6.64] ;  /* 0x0000003006190981 */ /* 0x000ea2000c1e1900 */
[----:B------:R-:W-:Y:S01]  /*10e70*/  UMOV UR4, 0xffffffff ;  /* 0xffffffff00047882 */ /* 0x000fe20000000000 */
[----:B------:R-:W-:Y:S01]  /*10e80*/  LOP3.LUT R18, R18, 0xfffffffe, RZ, 0xc0, !PT ;  /* 0xfffffffe12127812 */ /* 0x000fe200078ec0ff */
[----:B------:R-:W-:Y:S01]  /*10e90*/  VIADD R23, R26, 0xffffffff ;  /* 0xffffffff1a177836 */ /* 0x000fe20000000000 */
[----:B0-----:R-:W-:-:S04]  /*10ea0*/  ISETP.NE.U32.AND P0, PT, R4, RZ, PT ;  /* 0x000000ff0400720c */ /* 0x001fc80003f05070 */
[----:B------:R-:W-:-:S13]  /*10eb0*/  ISETP.NE.AND.EX P1, PT, R5, RZ, PT, P0 ;  /* 0x000000ff0500720c */ /* 0x000fda0003f25300 */
[----:B------:R-:W-:Y:S02]  /*10ec0*/  @P1 LOP3.LUT R18, R18, 0x1, RZ, 0xfc, !PT ;  /* 0x0000000112121812 */ /* 0x000fe400078efcff */
[----:B--2---:R-:W-:Y:S02]  /*10ed0*/  SHF.R.S32.HI R24, RZ, 0x1f, R25 ;  /* 0x0000001fff187819 */ /* 0x004fe40000011419 */
[----:B------:R-:W-:Y:S01]  /*10ee0*/  SEL R22, R25, RZ, !P1 ;  /* 0x000000ff19167207 */ /* 0x000fe20004800000 */
[----:B------:R-:W-:Y:S06]  /*10ef0*/  BRA.DIV UR4, `(.L_x_909) ;  /* 0x0000002e045c7947 */ /* 0x000fec000b800000 */
[----:B------:R0:W1:Y:S02]  /*10f00*/  SHFL.IDX PT, R14, R16, RZ, 0x1f ;  /* 0x00001fff100e7589 */ /* 0x00006400000e0000 */
.L_x_977:
[----:B-1----:R-:W-:Y:S02]  /*10f10*/  ISETP.NE.AND P0, PT, R14, RZ, PT ;  /* 0x000000ff0e00720c */ /* 0x002fe40003f05270 */
[----:B------:R-:W-:Y:S02]  /*10f20*/  PLOP3.LUT P2, PT, PT, PT, PT, 0x8, 0x0 ;  /* 0x000000000000781c */ /* 0x000fe40003f4e170 */
[----:B------:R-:W-:-:S11]  /*10f30*/  LOP3.LUT R18, R18, 0xfffffffd, RZ, 0xc0, !PT ;  /* 0xfffffffd12127812 */ /* 0x000fd600078ec0ff */
[----:B------:R-:W-:Y:S01]  /*10f40*/  @P2 LOP3.LUT R18, R18, 0x2, RZ, 0xfc, !PT ;  /* 0x0000000212122812 */ /* 0x000fe200078efcff */
[----:B------:R-:W-:Y:S06]  /*10f50*/  @P0 BRA `(.L_x_910) ;  /* 0x0000000000d00947 */ /* 0x000fec0003800000 */
[----:B------:R-:W-:-:S03]  /*10f60*/  UMOV UR4, 0xffffffff ;  /* 0xffffffff00047882 */ /* 0x000fc60000000000 */
[----:B------:R-:W-:Y:S05]  /*10f70*/  BRA.DIV UR4, `(.L_x_911) ;  /* 0x0000002e045c7947 */ /* 0x000fea000b800000 */
[----:B------:R-:W-:-:S13]  /*10f80*/  ELECT P6, URZ, PT ;  /* 0x00000000003f782f */ /* 0x000fda00038c0000 */
.L_x_980:
[----:B------:R-:W-:Y:S05]  /*10f90*/  @!P6 BRA `(.L_x_910) ;  /* 0x0000000000c0e947 */ /* 0x000fea0003800000 */
[----:B------:R-:W-:Y:S02]  /*10fa0*/  IMAD.MOV.U32 R0, RZ, RZ, 0x1 ;  /* 0x00000001ff007424 */ /* 0x000fe400078e00ff */
[----:B------:R-:W-:-:S03]  /*10fb0*/  IMAD.MOV.U32 R22, RZ, RZ, R25 ;  /* 0x000000ffff167224 */ /* 0x000fc600078e0019 */
[----:B------:R-:W-:Y:S01]  /*10fc0*/  SHF.L.U32 R0, R0, 0x1f, RZ ;  /* 0x0000001f00007819 */ /* 0x000fe200000006ff */
[----:B------:R-:W-:Y:S06]  /*10fd0*/  @!P1 BRA `(.L_x_912) ;  /* 0x0000000000489947 */ /* 0x000fec0003800000 */
[----:B------:R-:W1:Y:S01]  /*10fe0*/  LDC R10, c[0x0][0x43c] ;  /* 0x00010f00ff0a7b82 */ /* 0x000e620000000800 */
[----:B------:R-:W-:Y:S01]  /*10ff0*/  IMAD.MOV.U32 R3, RZ, RZ, R23 ;  /* 0x000000ffff037224 */ /* 0x000fe200078e0017 */
[----:B------:R-:W-:Y:S02]  /*11000*/  ULDC.64 UR4, c[0x0][0x428] ;  /* 0x00010a0000047ab9 */ /* 0x000fe40000000a00 */
[----:B------:R-:W-:-:S04]  /*11010*/  IMAD R8, R24, UR4, RZ ;  /* 0x0000000418087c24 */ /* 0x000fc8000f8e02ff */
[----:B------:R-:W-:Y:S01]  /*11020*/  IMAD R9, R25, UR5, R8 ;  /* 0x0000000519097c24 */ /* 0x000fe2000f8e0208 */
[----:B-1----:R-:W-:-:S13]  /*11030*/  ISETP.NE.AND P0, PT, R10, 0x1, PT ;  /* 0x000000010a00780c */ /* 0x002fda0003f05270 */
[----:B------:R-:W1:Y:S02]  /*11040*/  @P0 LDC.64 R6, c[0x0][0x440] ;  /* 0x00011000ff060b82 */ /* 0x000e640000000a00 */
[----:B-1----:R-:W-:-:S05]  /*11050*/  @P0 IMAD.HI.U32 R6, R23, R6, RZ ;  /* 0x0000000617060227 */ /* 0x002fca00078e00ff */
[----:B------:R-:W-:-:S04]  /*11060*/  @P0 SHF.R.U32.HI R3, RZ, R7, R6 ;  /* 0x00000007ff030219 */ /* 0x000fc80000011606 */
[--C-:B------:R-:W-:Y:S01]  /*11070*/  SHF.R.S32.HI R7, RZ, 0x1f, R3.reuse ;  /* 0x0000001fff077819 */ /* 0x100fe20000011403 */
[----:B------:R-:W-:-:S04]  /*11080*/  IMAD.MOV.U32 R6, RZ, RZ, R3 ;  /* 0x000000ffff067224 */ /* 0x000fc800078e0003 */
[----:B------:R-:W-:-:S04]  /*11090*/  IMAD.WIDE.U32 R6, R25, UR4, R6 ;  /* 0x0000000419067c25 */ /* 0x000fc8000f8e0006 */
[----:B------:R-:W-:Y:S01]  /*110a0*/  IMAD.IADD R7, R7, 0x1, R9 ;  /* 0x0000000107077824 */ /* 0x000fe200078e0209 */
[----:B------:R-:W-:-:S04]  /*110b0*/  LEA R4, P0, R6, R4, 0x2 ;  /* 0x0000000406047211 */ /* 0x000fc800078010ff */
[----:B------:R-:W-:-:S05]  /*110c0*/  LEA.HI.X R5, R6, R5, R7, 0x2, P0 ;  /* 0x0000000506057211 */ /* 0x000fca00000f1407 */
[----:B------:R1:W5:Y:S01]  /*110d0*/  LDG.E R22, desc[UR48][R4.64] ;  /* 0x0000003004167981 */ /* 0x000362000c1e1900 */
[----:B------:R-:W-:-:S04]  /*110e0*/  IMAD.MOV R3, RZ, RZ, -R3 ;  /* 0x000000ffff037224 */ /* 0x000fc800078e0a03 */
[----:B------:R-:W-:-:S07]  /*110f0*/  IMAD R23, R10, R3, R23 ;  /* 0x000000030a177224 */ /* 0x000fce00078e0217 */
.L_x_912:
[----:B------:R-:W2:Y:S01]  /*11100*/  SYNCS.PHASECHK.TRANS64.TRYWAIT P0, [UR38+0x16840], R0 ;  /* 0x01684000ff0075a7 */ /* 0x000ea20008000166 */
[----:B------:R-:W-:Y:S01]  /*11110*/  ISETP.NE.AND P1, PT, R19, RZ, PT ;  /* 0x000000ff1300720c */ /* 0x000fe20003f25270 */
[----:B--2---:R-:W-:-:S12]  /*11120*/  @!P0 BRA `(.L_x_913) ;  /* 0x0000002c00108947 */ /* 0x004fd80003800000 */
.L_x_981:
[----:B------:R-:W-:Y:S05]  /*11130*/  @P1 BRA `(.L_x_914) ;  /* 0x0000000000141947 */ /* 0x000fea0003800000 */
[----:B------:R-:W-:Y:S01]  /*11140*/  LOP3.LUT P0, RZ, R2, 0x1f, RZ, 0xc0, !PT ;  /* 0x0000001f02ff7812 */ /* 0x000fe2000780c0ff */
[----:B--2---:R-:W-:-:S04]  /*11150*/  IMAD.MOV.U32 R0, RZ, RZ, 0x4000 ;  /* 0x00004000ff007424 */ /* 0x004fc800078e00ff */
[----:B------:R3:W-:Y:S08]  /*11160*/  SYNCS.ARRIVE.TRANS64 RZ, [UR38+0x16830], R0 ;  /* 0x01683000ffff79a7 */ /* 0x0007f00008000026 */
[----:B---3--:R-:W-:Y:S05]  /*11170*/  @!P0 BRA `(.L_x_914) ;  /* 0x0000000000048947 */ /* 0x008fea0003800000 */
[----:B------:R-:W-:Y:S01]  /*11180*/  BPT.TRAP 0x1 ;  /* 0x000000040000795c */ /* 0x000fe20000300000 */
.L_x_914:
[----:B------:R-:W-:Y:S01]  /*11190*/  R2UR UR11, R23 ;  /* 0x00000000170b72ca */ /* 0x000fe200000e0000 */
[----:B------:R-:W-:Y:S01]  /*111a0*/  ULDC.64 UR4, c[0x0][0x198] ;  /* 0x0000660000047ab9 */ /* 0x000fe20000000a00 */
[----:B-----5:R-:W-:Y:S01]  /*111b0*/  R2UR UR13, R22 ;  /* 0x00000000160d72ca */ /* 0x020fe200000e0000 */
[----:B------:R-:W-:Y:S01]  /*111c0*/  UIADD3 UR4, UP0, UR4, 0x370, URZ ;  /* 0x0000037004047890 */ /* 0x000fe2000ff1e03f */
[----:B------:R-:W-:Y:S01]  /*111d0*/  PLOP3.LUT P0, PT, PT, PT, PT, 0x80, 0x0 ;  /* 0x000000000000781c */ /* 0x000fe20003f0f070 */
[----:B------:R-:W-:Y:S01]  /*111e0*/  UIADD3 UR8, UR38, 0xe400, URZ ;  /* 0x0000e40026087890 */ /* 0x000fe2000fffe03f */
[----:B------:R-:W-:Y:S01]  /*111f0*/  LOP3.LUT R18, R18, 0xfffffffd, RZ, 0xc0, !PT ;  /* 0xfffffffd12127812 */ /* 0x000fe200078ec0ff */
[----:B------:R-:W-:Y:S02]  /*11200*/  UIADD3 UR9, UR38, 0x16830, URZ ;  /* 0x0001683026097890 */ /* 0x000fe4000fffe03f */
[----:B------:R-:W-:Y:S01]  /*11210*/  UIADD3.X UR5, URZ, UR5, URZ, UP0, !UPT ;  /* 0x000000053f057290 */ /* 0x000fe200087fe43f */
[----:B------:R-:W-:Y:S01]  /*11220*/  UMOV UR6, 0x0 ;  /* 0x0000000000067882 */ /* 0x000fe20000000000 */
[----:B------:R-:W-:-:S02]  /*11230*/  UMOV UR7, 0x14f00000 ;  /* 0x14f0000000077882 */ /* 0x000fc40000000000 */
[----:B------:R-:W-:Y:S01]  /*11240*/  USHF.L.U32 UR11, UR11, 0x7, URZ ;  /* 0x000000070b0b7899 */ /* 0x000fe2000800063f */
[----:B------:R-:W-:Y:S01]  /*11250*/  UMOV UR10, URZ ;  /* 0x0000003f000a7c82 */ /* 0x000fe20008000000 */
[----:B------:R-:W-:Y:S02]  /*11260*/  UMOV UR12, UR36 ;  /* 0x00000024000c7c82 */ /* 0x000fe40008000000 */
[----:B------:R-:W-:-:S05]  /*11270*/  @P0 LOP3.LUT R18, R18, 0x2, RZ, 0xfc, !PT ;  /* 0x0000000212120812 */ /* 0x000fca00078efcff */
[----:B------:R3:W-:Y:S02]  /*11280*/  UTMALDG.4D [UR8], [UR4], desc[UR6] ;  /* 0x00000608040075b4 */ /* 0x0007e40008019000 */
[----:B---3--:R-:W-:Y:S01]  /*11290*/  NOP ;  /* 0x0000000000007918 */ /* 0x008fe20000000000 */
.L_x_910:
[----:B------:R-:W-:Y:S05]  /*112a0*/  WARPSYNC.ALL ;  /* 0x0000000000007948 */ /* 0x000fea0003800000 */
[----:B------:R-:W-:Y:S01]  /*112b0*/  UIADD3 UR5, UR38, 0x8400, URZ ;  /* 0x0000840026057890 */ /* 0x000fe2000fffe03f */
[----:B------:R-:W-:Y:S01]  /*112c0*/  BAR.SYNC.DEFER_BLOCKING 0x8, 0x200 ;  /* 0x0208000000007b1d */ /* 0x000fe20000010000 */
[----:B------:R-:W-:Y:S01]  /*112d0*/  USHF.R.S32.HI UR4, URZ, 0x1f, UR36 ;  /* 0x0000001f3f047899 */ /* 0x000fe20008011424 */
[----:B------:R-:W-:Y:S01]  /*112e0*/  SHF.R.S32.HI R17, RZ, 0x1f, R27 ;  /* 0x0000001fff117819 */ /* 0x000fe2000001141b */
[----:B------:R-:W-:-:S03]  /*112f0*/  ULOP3.LUT UP0, URZ, UR5, 0x3ff, URZ, 0xc0, !UPT ;  /* 0x000003ff053f7892 */ /* 0x000fc6000f80c03f */
[----:B------:R-:W-:Y:S02]  /*11300*/  ULDC.64 UR6, c[0x0][0x2d8] ;  /* 0x0000b60000067ab9 */ /* 0x000fe40000000a00 */
[----:B------:R-:W-:Y:S01]  /*11310*/  UIMAD UR4, UR4, UR6, URZ ;  /* 0x00000006040472a4 */ /* 0x000fe2000f8e023f */
[----:B------:R-:W-:Y:S01]  /*11320*/  PLOP3.LUT P0, PT, PT, PT, UP0, 0x80, 0x0 ;  /* 0x000000000000781c */ /* 0x000fe20003f0f008 */
[----:B------:R-:W-:Y:S02]  /*11330*/  UIMAD.WIDE.U32 UR50, UR36, UR6, URZ ;  /* 0x00000006243272a5 */ /* 0x000fe4000f8e003f */
[----:B------:R-:W-:-:S04]  /*11340*/  UIMAD UR4, UR36, UR7, UR4 ;  /* 0x00000007240472a4 */ /* 0x000fc8000f8e0204 */
[----:B------:R-:W-:-:S06]  /*11350*/  UIADD3 UR47, UR51, UR4, URZ ;  /* 0x00000004332f7290 */ /* 0x000fcc000fffe03f */
[----:B------:R-:W-:Y:S06]  /*11360*/  @!P0 BRA `(.L_x_915) ;  /* 0x0000000000408947 */ /* 0x000fec0003800000 */
[----:B------:R-:W-:Y:S01]  /*11370*/  MOV R14, 0x0 ;  /* 0x00000000000e7802 */ /* 0x000fe20000000f00 */
[----:B------:R-:W-:Y:S01]  /*11380*/  ULDC.64 UR4, c[0x4][0xa8] ;  /* 0x01002a0000047ab9 */ /* 0x000fe20000000a00 */
[----:B------:R-:W-:Y:S01]  /*11390*/  ULDC.64 UR6, c[0x4][0xb0] ;  /* 0x01002c0000067ab9 */ /* 0x000fe20000000a00 */
[----:B-1----:R-:W-:Y:S02]  /*113a0*/  IMAD.U32 R4, RZ, RZ, UR4 ;  /* 0x00000004ff047e24 */ /* 0x002fe4000f8e00ff */
[----:B------:R-:W-:Y:S01]  /*113b0*/  IMAD.U32 R5, RZ, RZ, UR5 ;  /* 0x00000005ff057e24 */ /* 0x000fe2000f8e00ff */
[----:B------:R-:W1:Y:S01]  /*113c0*/  LDC.64 R14, c[0x4][R14] ;  /* 0x010000000e0e7b82 */ /* 0x000e620000000a00 */
        /* <DEDUP_REMOVED lines=9> */
[----:B012---:R-:W-:Y:S05]  /*11460*/  CALL.ABS.NOINC R14 ;  /* 0x000000000e007343 */ /* 0x007fea0003c00000 */
.L_x_915:
[----:B--2---:R-:W2:Y:S01]  /*11470*/  LDC R3, c[0x0][0x448] ;  /* 0x00011200ff037b82 */ /* 0x004ea20000000800 */
[----:B-1----:R-:W-:Y:S01]  /*11480*/  IMAD.SHL.U32 R5, R2, 0x10, RZ ;  /* 0x0000001002057824 */ /* 0x002fe200078e00ff */
[----:B------:R-:W-:Y:S01]  /*11490*/  SHF.R.U32.HI R0, RZ, 0x3, R19 ;  /* 0x00000003ff007819 */ /* 0x000fe20000011613 */
[----:B------:R-:W-:Y:S01]  /*114a0*/  UMOV UR4, UR50 ;  /* 0x0000003200047c82 */ /* 0x000fe20008000000 */
[----:B------:R-:W-:Y:S01]  /*114b0*/  UMOV UR5, UR47 ;  /* 0x0000002f00057c82 */ /* 0x000fe20008000000 */
[----:B------:R-:W-:Y:S01]  /*114c0*/  ULDC.64 UR6, c[0x0][0x2c8] ;  /* 0x0000b20000067ab9 */ /* 0x000fe20000000a00 */
[----:B------:R-:W-:Y:S02]  /*114d0*/  LOP3.LUT R5, R0, 0x70, R5, 0xf8, !PT ;  /* 0x0000007000057812 */ /* 0x000fe400078ef805 */
[----:B------:R-:W1:Y:S03]  /*114e0*/  LDC.64 R6, c[0x0][0x2e0] ;  /* 0x0000b800ff067b82 */ /* 0x000e660000000a00 */
[----:B------:R-:W-:-:S04]  /*114f0*/  VIADD R10, R5, UR40 ;  /* 0x00000028050a7c36 */ /* 0x000fc80008000000 */
[----:B------:R-:W-:Y:S01]  /*11500*/  IMAD.MOV.U32 R11, RZ, RZ, R10 ;  /* 0x000000ffff0b7224 */ /* 0x000fe200078e000a */
[----:B--2---:R-:W-:-:S13]  /*11510*/  ISETP.NE.AND P0, PT, R3, 0x1, PT ;  /* 0x000000010300780c */ /* 0x004fda0003f05270 */
[----:B------:R-:W2:Y:S08]  /*11520*/  @P0 LDC R9, c[0x0][0x44c] ;  /* 0x00011300ff090b82 */ /* 0x000eb00000000800 */
[----:B------:R-:W3:Y:S08]  /*11530*/  @P0 LDC R13, c[0x0][0x450] ;  /* 0x00011400ff0d0b82 */ /* 0x000ef00000000800 */
[----:B------:R-:W4:Y:S08]  /*11540*/  @P0 LDC R15, c[0x0][0x44c] ;  /* 0x00011300ff0f0b82 */ /* 0x000f300000000800 */
[----:B------:R-:W5:Y:S01]  /*11550*/  @P0 LDC R21, c[0x0][0x450] ;  /* 0x00011400ff150b82 */ /* 0x000f620000000800 */
[----:B--2---:R-:W-:-:S05]  /*11560*/  @P0 IMAD.HI.U32 R4, R10, R9, RZ ;  /* 0x000000090a040227 */ /* 0x004fca00078e00ff */
[----:B---3--:R-:W-:Y:S01]  /*11570*/  @P0 SHF.R.U32.HI R11, RZ, R13, R4 ;  /* 0x0000000dff0b0219 */ /* 0x008fe20000011604 */
[----:B------:R-:W-:-:S04]  /*11580*/  VIADD R4, R10, 0x80 ;  /* 0x000000800a047836 */ /* 0x000fc80000000000 */
[----:B------:R-:W-:Y:S02]  /*11590*/  IMAD.MOV.U32 R5, RZ, RZ, R4 ;  /* 0x000000ffff057224 */ /* 0x000fe400078e0004 */
[----:B----4-:R-:W-:-:S05]  /*115a0*/  @P0 IMAD.HI.U32 R8, R4, R15, RZ ;  /* 0x0000000f04080227 */ /* 0x010fca00078e00ff */
[----:B-----5:R-:W-:Y:S01]  /*115b0*/  @P0 SHF.R.U32.HI R5, RZ, R21, R8 ;  /* 0x00000015ff050219 */ /* 0x020fe20000011608 */
[-C--:B-1----:R-:W-:Y:S02]  /*115c0*/  IMAD R8, R17, R6.reuse, RZ ;  /* 0x0000000611087224 */ /* 0x082fe400078e02ff */
[----:B------:R-:W-:Y:S02]  /*115d0*/  IMAD.SHL.U32 R17, R2, 0x8, RZ ;  /* 0x0000000802117824 */ /* 0x000fe400078e00ff */
[C---:B------:R-:W-:Y:S01]  /*115e0*/  IMAD R9, R27.reuse, R7, R8 ;  /* 0x000000071b097224 */ /* 0x040fe200078e0208 */
[----:B------:R-:W-:Y:S01]  /*115f0*/  SHF.R.S32.HI R8, RZ, 0x1f, R11 ;  /* 0x0000001fff087819 */ /* 0x000fe2000001140b */
[----:B------:R-:W-:Y:S01]  /*11600*/  IMAD.WIDE.U32 R6, R27, R6, UR4 ;  /* 0x000000041b067e25 */ /* 0x000fe2000f8e0006 */
[----:B------:R-:W-:-:S03]  /*11610*/  ULDC.64 UR4, c[0x0][0x2d0] ;  /* 0x0000b40000047ab9 */ /* 0x000fc60000000a00 */
[----:B------:R-:W-:Y:S02]  /*11620*/  IMAD R8, R8, UR4, RZ ;  /* 0x0000000408087c24 */ /* 0x000fe4000f8e02ff */
[----:B------:R-:W-:Y:S02]  /*11630*/  IMAD.IADD R7, R7, 0x1, R9 ;  /* 0x0000000107077824 */ /* 0x000fe400078e0209 */
[C---:B------:R-:W-:Y:S02]  /*11640*/  IMAD R13, R11.reuse, UR5, R8 ;  /* 0x000000050b0d7c24 */ /* 0x040fe4000f8e0208 */
[----:B------:R-:W-:-:S04]  /*11650*/  IMAD.WIDE.U32 R8, R11, UR4, R6 ;  /* 0x000000040b087c25 */ /* 0x000fc8000f8e0006 */
[----:B------:R-:W-:Y:S02]  /*11660*/  IMAD.MOV R11, RZ, RZ, -R11 ;  /* 0x000000ffff0b7224 */ /* 0x000fe400078e0a0b */
[----:B------:R-:W-:Y:S02]  /*11670*/  IMAD.IADD R9, R9, 0x1, R13 ;  /* 0x0000000109097824 */ /* 0x000fe400078e020d */
[----:B------:R-:W-:Y:S01]  /*11680*/  IMAD R13, R3, R11, R10 ;  /* 0x0000000b030d7224 */ /* 0x000fe200078e020a */
[--C-:B------:R-:W-:Y:S01]  /*11690*/  SHF.R.S32.HI R10, RZ, 0x1f, R5.reuse ;  /* 0x0000001fff0a7819 */ /* 0x100fe20000011405 */
[----:B------:R-:W-:Y:S02]  /*116a0*/  IMAD.MOV R11, RZ, RZ, -R5 ;  /* 0x000000ffff0b7224 */ /* 0x000fe400078e0a05 */
[----:B------:R-:W-:-:S04]  /*116b0*/  IMAD.WIDE.U32 R6, R5, UR4, R6 ;  /* 0x0000000405067c25 */ /* 0x000fc8000f8e0006 */
[----:B------:R-:W-:Y:S01]  /*116c0*/  IMAD R11, R3, R11, R4 ;  /* 0x0000000b030b7224 */ /* 0x000fe200078e0204 */
[----:B------:R-:W-:Y:S01]  /*116d0*/  SHF.R.S32.HI R4, RZ, 0x1f, R13 ;  /* 0x0000001fff047819 */ /* 0x000fe2000001140d */
[----:B------:R-:W-:Y:S02]  /*116e0*/  IMAD R10, R10, UR4, RZ ;  /* 0x000000040a0a7c24 */ /* 0x000fe4000f8e02ff */
[----:B------:R-:W-:-:S04]  /*116f0*/  IMAD.WIDE.U32 R8, R13, UR6, R8 ;  /* 0x000000060d087c25 */ /* 0x000fc8000f8e0008 */
[----:B------:R-:W-:Y:S02]  /*11700*/  IMAD R4, R4, UR6, RZ ;  /* 0x0000000604047c24 */ /* 0x000fe4000f8e02ff */
[----:B------:R-:W-:Y:S01]  /*11710*/  IMAD R15, R5, UR5, R10 ;  /* 0x00000005050f7c24 */ /* 0x000fe2000f8e020a */
[----:B------:R-:W-:Y:S01]  /*11720*/  ULDC.64 UR4, c[0x0][0x280] ;  /* 0x0000a00000047ab9 */ /* 0x000fe20000000a00 */
[----:B------:R-:W-:Y:S01]  /*11730*/  IMAD R5, R13, UR7, R4 ;  /* 0x000000070d057c24 */ /* 0x000fe2000f8e0204 */
[----:B------:R-:W-:Y:S01]  /*11740*/  SHF.R.S32.HI R4, RZ, 0x1f, R11 ;  /* 0x0000001fff047819 */ /* 0x000fe2000001140b */
[----:B------:R-:W-:Y:S02]  /*11750*/  IMAD.IADD R7, R7, 0x1, R15 ;  /* 0x0000000107077824 */ /* 0x000fe400078e020f */
[----:B------:R-:W-:Y:S01]  /*11760*/  IMAD.IADD R5, R9, 0x1, R5 ;  /* 0x0000000109057824 */ /* 0x000fe200078e0205 */
[----:B------:R-:W-:Y:S01]  /*11770*/  LEA R9, P0, R8, UR4, 0x1 ;  /* 0x0000000408097c11 */ /* 0x000fe2000f8008ff */
[----:B------:R-:W-:-:S02]  /*11780*/  IMAD R4, R4, UR6, RZ ;  /* 0x0000000604047c24 */ /* 0x000fc4000f8e02ff */
[----:B------:R-:W-:Y:S01]  /*11790*/  IMAD.WIDE.U32 R6, R11, UR6, R6 ;  /* 0x000000060b067c25 */ /* 0x000fe2000f8e0006 */
[----:B------:R-:W-:-:S03]  /*117a0*/  LEA.HI.X R8, R8, UR5, R5, 0x1, P0 ;  /* 0x0000000508087c11 */ /* 0x000fc600080f0c05 */
[----:B------:R-:W-:Y:S02]  /*117b0*/  IMAD R13, R11, UR7, R4 ;  /* 0x000000070b0d7c24 */ /* 0x000fe4000f8e0204 */
[----:B------:R-:W-:Y:S02]  /*117c0*/  IMAD.SHL.U32 R10, R19, 0x8, RZ ;  /* 0x00000008130a7824 */ /* 0x000fe400078e00ff */
[----:B------:R-:W-:Y:S01]  /*117d0*/  IMAD.IADD R5, R7, 0x1, R13 ;  /* 0x0000000107057824 */ /* 0x000fe200078e020d */
[----:B------:R-:W-:Y:S01]  /*117e0*/  LEA R7, P0, R6, UR4, 0x1 ;  /* 0x0000000406077c11 */ /* 0x000fe2000f8008ff */
[----:B------:R-:W-:-:S03]  /*117f0*/  ULDC UR4, c[0x0][0x2b8] ;  /* 0x0000ae0000047ab9 */ /* 0x000fc60000000800 */
        /* <DEDUP_REMOVED lines=8> */
[----:B------:R-:W1:Y:S01]  /*11880*/  SHFL.IDX PT, R14, R9, RZ, 0x181f ;  /* 0x00181fff090e7589 */ /* 0x000e6200000e0000 */
[----:B------:R-:W-:Y:S01]  /*11890*/  ULDC UR4, c[0x0][0x288] ;  /* 0x0000a20000047ab9 */ /* 0x000fe20000000800 */
[----:B------:R-:W-:Y:S02]  /*118a0*/  VIADD R0, R0, UR40 ;  /* 0x0000002800007c36 */ /* 0x000fe40008000000 */
[----:B------:R-:W2:Y:S01]  /*118b0*/  SHFL.IDX PT, R4, R8, RZ, 0x181f ;  /* 0x00181fff08047589 */ /* 0x000ea200000e0000 */
[----:B------:R-:W-:Y:S02]  /*118c0*/  IMAD R3, R3, UR4, RZ ;  /* 0x0000000403037c24 */ /* 0x000fe4000f8e02ff */
[C---:B------:R-:W-:Y:S01]  /*118d0*/  VIADD R12, R0.reuse, 0x10 ;  /* 0x00000010000c7836 */ /* 0x040fe20000000000 */
[----:B------:R-:W-:Y:S02]  /*118e0*/  SHFL.IDX PT, R27, R8, 0x1, 0x181f ;  /* 0x00381f00081b7f89 */ /* 0x000fe400000e0000 */
[----:B------:R-:W-:-:S02]  /*118f0*/  ISETP.GE.AND P1, PT, R0, R3, PT ;  /* 0x000000030000720c */ /* 0x000fc40003f26270 */
[----:B------:R-:W-:Y:S04]  /*11900*/  SHFL.IDX PT, R28, R9, 0x2, 0x181f ;  /* 0x00581f00091c7f89 */ /* 0x000fe800000e0000 */
[----:B------:R-:W-:Y:S07]  /*11910*/  SHFL.IDX PT, R20, R8, 0x2, 0x181f ;  /* 0x00581f0008147f89 */ /* 0x000fee00000e0000 */
[----:B------:R-:W-:-:S02]  /*11920*/  @!P1 LEA R21, R10, UR38, 0x1 ;  /* 0x000000260a159c11 */ /* 0x000fc4000f8e08ff */
[----:B-1----:R-:W-:-:S05]  /*11930*/  @!P1 LEA R14, P2, R17, R14, 0x1 ;  /* 0x0000000e110e9211 */ /* 0x002fca00078408ff */
[----:B--2---:R-:W-:Y:S02]  /*11940*/  @!P1 IMAD.X R5, RZ, RZ, R4, P2 ;  /* 0x000000ffff059224 */ /* 0x004fe400010e0604 */
[----:B------:R-:W-:Y:S02]  /*11950*/  @!P1 IMAD.MOV.U32 R4, RZ, RZ, R14 ;  /* 0x000000ffff049224 */ /* 0x000fe400078e000e */
[----:B------:R-:W1:Y:S04]  /*11960*/  SHFL.IDX PT, R14, R9, 0x1, 0x181f ;  /* 0x00381f00090e7f89 */ /* 0x000e6800000e0000 */
[----:B------:R2:W-:Y:S01]  /*11970*/  @!P1 LDGSTS.E.BYPASS.LTC128B.128 [R21+0x8400], desc[UR48][R4.64], !P0 ;  /* 0x0840000004159fae */ /* 0x0005e2000c101d70 */
[----:B------:R-:W-:Y:S01]  /*11980*/  ISETP.GE.AND P1, PT, R12, R3, PT ;  /* 0x000000030c00720c */ /* 0x000fe20003f26270 */
[----:B------:R-:W-:-:S05]  /*11990*/  VIADD R12, R0, 0x20 ;  /* 0x00000020000c7836 */ /* 0x000fca0000000000 */
[----:B------:R-:W-:Y:S01]  /*119a0*/  ISETP.GE.AND P2, PT, R12, R3, PT ;  /* 0x000000030c00720c */ /* 0x000fe20003f46270 */
[----:B------:R-:W-:Y:S01]  /*119b0*/  VIADD R12, R0, 0x30 ;  /* 0x00000030000c7836 */ /* 0x000fe20000000000 */
[----:B--2---:R-:W-:Y:S05]  /*119c0*/  SHFL.IDX PT, R21, R8, 0x3, 0x181f ;  /* 0x00781f0008157f89 */ /* 0x004fea00000e0000 */
[----:B-1----:R-:W-:Y:S02]  /*119d0*/  @!P1 LEA R4, P3, R17, R14, 0x1 ;  /* 0x0000000e11049211 */ /* 0x002fe400078608ff */
[----:B------:R-:W1:Y:S04]  /*119e0*/  SHFL.IDX PT, R14, R9, 0x3, 0x181f ;  /* 0x00781f00090e7f89 */ /* 0x000e6800000e0000 */
[C---:B------:R-:W-:Y:S01]  /*119f0*/  @!P2 LEA R29, R10.reuse, UR38, 0x1 ;  /* 0x000000260a1dac11 */ /* 0x040fe2000f8e08ff */
[----:B------:R-:W-:Y:S01]  /*11a00*/  @!P1 IMAD.X R5, RZ, RZ, R27, P3 ;  /* 0x000000ffff059224 */ /* 0x000fe200018e061b */
[----:B------:R-:W-:-:S05]  /*11a10*/  @!P1 LEA R27, R10, UR38, 0x1 ;  /* 0x000000260a1b9c11 */ /* 0x000fca000f8e08ff */
[----:B------:R2:W-:Y:S02]  /*11a20*/  @!P1 LDGSTS.E.BYPASS.LTC128B.128 [R27+0x8c00], desc[UR48][R4.64], !P0 ;  /* 0x08c00000041b9fae */ /* 0x0005e4000c101d70 */
[----:B--2---:R-:W-:Y:S02]  /*11a30*/  @!P2 LEA R4, P1, R17, R28, 0x1 ;  /* 0x0000001c1104a211 */ /* 0x004fe400078208ff */
[----:B------:R-:W2:Y:S03]  /*11a40*/  SHFL.IDX PT, R28, R9, 0x4, 0x181f ;  /* 0x00981f00091c7f89 */ /* 0x000ea600000e0000 */
[----:B------:R-:W-:Y:S01]  /*11a50*/  @!P2 IMAD.X R5, RZ, RZ, R20, P1 ;  /* 0x000000ffff05a224 */ /* 0x000fe200008e0614 */
[----:B------:R-:W-:Y:S01]  /*11a60*/  ISETP.GE.AND P1, PT, R12, R3, PT ;  /* 0x000000030c00720c */ /* 0x000fe20003f26270 */
[----:B------:R-:W3:Y:S01]  /*11a70*/  SHFL.IDX PT, R20, R8, 0x4, 0x181f ;  /* 0x00981f0008147f89 */ /* 0x000ee200000e0000 */
[----:B------:R-:W-:-:S03]  /*11a80*/  VIADD R12, R0, 0x40 ;  /* 0x00000040000c7836 */ /* 0x000fc60000000000 */
[----:B------:R1:W-:Y:S02]  /*11a90*/  @!P2 LDGSTS.E.BYPASS.LTC128B.128 [R29+0x9400], desc[UR48][R4.64], !P0 ;  /* 0x09400000041dafae */ /* 0x0003e4000c101d70 */
[----:B------:R-:W-:Y:S01]  /*11aa0*/  ISETP.GE.AND P2, PT, R12, R3, PT ;  /* 0x000000030c00720c */ /* 0x000fe20003f46270 */
[----:B------:R-:W-:-:S05]  /*11ab0*/  VIADD R12, R0, 0x50 ;  /* 0x00000050000c7836 */ /* 0x000fca0000000000 */
[C---:B------:R-:W-:Y:S02]  /*11ac0*/  @!P1 LEA R27, R10.reuse, UR38, 0x1 ;  /* 0x000000260a1b9c11 */ /* 0x040fe4000f8e08ff */
[C---:B-1----:R-:W-:Y:S02]  /*11ad0*/  @!P1 LEA R4, P3, R17.reuse, R14, 0x1 ;  /* 0x0000000e11049211 */ /* 0x042fe400078608ff */
[----:B------:R-:W1:Y:S03]  /*11ae0*/  SHFL.IDX PT, R14, R9, 0x5, 0x181f ;  /* 0x00b81f00090e7f89 */ /* 0x000e6600000e0000 */
[----:B------:R-:W-:Y:S01]  /*11af0*/  @!P2 LEA R29, R10, UR38, 0x1 ;  /* 0x000000260a1dac11 */ /* 0x000fe2000f8e08ff */
[----:B------:R-:W-:Y:S02]  /*11b00*/  @!P1 IMAD.X R5, RZ, RZ, R21, P3 ;  /* 0x000000ffff059224 */ /* 0x000fe400018e0615 */
[----:B------:R-:W4:Y:S04]  /*11b10*/  SHFL.IDX PT, R21, R8, 0x5, 0x181f ;  /* 0x00b81f0008157f89 */ /* 0x000f2800000e0000 */
[----:B------:R2:W-:Y:S02]  /*11b20*/  @!P1 LDGSTS.E.BYPASS.LTC128B.128 [R27+0x9c00], desc[UR48][R4.64], !P0 ;  /* 0x09c00000041b9fae */ /* 0x0005e4000c101d70 */
[----:B--2---:R-:W-:-:S02]  /*11b30*/  @!P2 LEA R4, P1, R17, R28, 0x1 ;  /* 0x0000001c1104a211 */ /* 0x004fc400078208ff */
[----:B------:R-:W2:Y:S03]  /*11b40*/  SHFL.IDX PT, R28, R9, 0x6, 0x181f ;  /* 0x00d81f00091c7f89 */ /* 0x000ea600000e0000 */
[----:B---3--:R-:W-:Y:S01]  /*11b50*/  @!P2 IMAD.X R5, RZ, RZ, R20, P1 ;  /* 0x000000ffff05a224 */ /* 0x008fe200008e0614 */
[----:B------:R-:W-:Y:S01]  /*11b60*/  ISETP.GE.AND P1, PT, R12, R3, PT ;  /* 0x000000030c00720c */ /* 0x000fe20003f26270 */
[----:B------:R-:W3:Y:S01]  /*11b70*/  SHFL.IDX PT, R20, R8, 0x6, 0x181f ;  /* 0x00d81f0008147f89 */ /* 0x000ee200000e0000 */
[----:B------:R-:W-:-:S03]  /*11b80*/  VIADD R12, R0, 0x60 ;  /* 0x00000060000c7836 */ /* 0x000fc60000000000 */
[----:B------:R1:W-:Y:S02]  /*11b90*/  @!P2 LDGSTS.E.BYPASS.LTC128B.128 [R29+0xa400], desc[UR48][R4.64], !P0 ;  /* 0x0a400000041dafae */ /* 0x0003e4000c101d70 */
[----:B------:R-:W-:Y:S01]  /*11ba0*/  ISETP.GE.AND P2, PT, R12, R3, PT ;  /* 0x000000030c00720c */ /* 0x000fe20003f46270 */
[----:B------:R-:W-:Y:S01]  /*11bb0*/  VIADD R12, R0, 0x70 ;  /* 0x00000070000c7836 */ /* 0x000fe20000000000 */
[----:B------:R-:W-:Y:S04]  /*11bc0*/  SHFL.IDX PT, R8, R8, 0x7, 0x181f ;  /* 0x00f81f0008087f89 */ /* 0x000fe800000e0000 */
[C---:B-1----:R-:W-:Y:S02]  /*11bd0*/  @!P1 LEA R4, P3, R17.reuse, R14, 0x1 ;  /* 0x0000000e11049211 */ /* 0x042fe400078608ff */
[----:B------:R-:W1:Y:S05]  /*11be0*/  SHFL.IDX PT, R14, R9, 0x7, 0x181f ;  /* 0x00f81f00090e7f89 */ /* 0x000e6a00000e0000 */
[C---:B------:R-:W-:Y:S01]  /*11bf0*/  @!P2 LEA R27, R10.reuse, UR38, 0x1 ;  /* 0x000000260a1bac11 */ /* 0x040fe2000f8e08ff */
[----:B----4-:R-:W-:Y:S01]  /*11c00*/  @!P1 IMAD.X R5, RZ, RZ, R21, P3 ;  /* 0x000000ffff059224 */ /* 0x010fe200018e0615 */
[----:B------:R-:W-:Y:S01]  /*11c10*/  @!P1 LEA R21, R10, UR38, 0x1 ;  /* 0x000000260a159c11 */ /* 0x000fe2000f8e08ff */
[----:B------:R-:W-:Y:S04]  /*11c20*/  SHFL.IDX PT, R9, R6, 0x1, 0x181f ;  /* 0x00381f0006097f89 */ /* 0x000fe800000e0000 */
[----:B------:R2:W-:Y:S02]  /*11c30*/  @!P1 LDGSTS.E.BYPASS.LTC128B.128 [R21+0xac00], desc[UR48][R4.64], !P0 ;  /* 0x0ac0000004159fae */ /* 0x0005e4000c101d70 */
[----:B--2---:R-:W-:-:S02]  /*11c40*/  @!P2 LEA R4, P1, R17, R28, 0x1 ;  /* 0x0000001c1104a211 */ /* 0x004fc400078208ff */
[----:B------:R-:W2:Y:S03]  /*11c50*/  SHFL.IDX PT, R28, R7, RZ, 0x181f ;  /* 0x00181fff071c7589 */ /* 0x000ea600000e0000 */
[----:B---3--:R-:W-:Y:S01]  /*11c60*/  @!P2 IMAD.X R5, RZ, RZ, R20, P1 ;  /* 0x000000ffff05a224 */ /* 0x008fe200008e0614 */
[----:B------:R-:W-:Y:S01]  /*11c70*/  ISETP.GE.AND P1, PT, R12, R3, PT ;  /* 0x000000030c00720c */ /* 0x000fe20003f26270 */
[----:B------:R-:W3:Y:S01]  /*11c80*/  SHFL.IDX PT, R20, R6, RZ, 0x181f ;  /* 0x00181fff06147589 */ /* 0x000ee200000e0000 */
[----:B------:R-:W-:-:S03]  /*11c90*/  VIADD R12, R0, 0x80 ;  /* 0x00000080000c7836 */ /* 0x000fc60000000000 */
[----:B------:R1:W-:Y:S02]  /*11ca0*/  @!P2 LDGSTS.E.BYPASS.LTC128B.128 [R27+0xb400], desc[UR48][R4.64], !P0 ;  /* 0x0b400000041bafae */ /* 0x0003e4000c101d70 */
[----:B------:R-:W-:Y:S01]  /*11cb0*/  ISETP.GE.AND P2, PT, R12, R3, PT ;  /* 0x000000030c00720c */ /* 0x000fe20003f46270 */
[----:B------:R-:W-:-:S05]  /*11cc0*/  VIADD R12, R0, 0xa0 ;  /* 0x000000a0000c7836 */ /* 0x000fca0000000000 */
[C---:B------:R-:W-:Y:S02]  /*11cd0*/  @!P1 LEA R21, R10.reuse, UR38, 0x1 ;  /* 0x000000260a159c11 */ /* 0x040fe4000f8e08ff */
[----:B-1----:R-:W-:Y:S02]  /*11ce0*/  @!P1 LEA R4, P3, R17, R14, 0x1 ;  /* 0x0000000e11049211 */ /* 0x002fe400078608ff */
[----:B------:R-:W1:Y:S03]  /*11cf0*/  SHFL.IDX PT, R14, R7, 0x1, 0x181f ;  /* 0x00381f00070e7f89 */ /* 0x000e6600000e0000 */
[----:B------:R-:W-:Y:S01]  /*11d00*/  @!P2 LEA R27, R10, UR38, 0x1 ;  /* 0x000000260a1bac11 */ /* 0x000fe2000f8e08ff */
[----:B------:R-:W-:Y:S02]  /*11d10*/  @!P1 IMAD.X R5, RZ, RZ, R8, P3 ;  /* 0x000000ffff059224 */ /* 0x000fe400018e0608 */
[----:B------:R-:W-:-:S03]  /*11d20*/  VIADD R8, R0, 0x90 ;  /* 0x0000009000087836 */ /* 0x000fc60000000000 */
[----:B------:R2:W-:Y:S02]  /*11d30*/  @!P1 LDGSTS.E.BYPASS.LTC128B.128 [R21+0xbc00], desc[UR48][R4.64], !P0 ;  /* 0x0bc0000004159fae */ /* 0x0005e4000c101d70 */
[----:B--2---:R-:W-:-:S05]  /*11d40*/  @!P2 LEA R4, P1, R17, R28, 0x1 ;  /* 0x0000001c1104a211 */ /* 0x004fca00078208ff */
[----:B---3--:R-:W-:Y:S01]  /*11d50*/  @!P2 IMAD.X R5, RZ, RZ, R20, P1 ;  /* 0x000000ffff05a224 */ /* 0x008fe200008e0614 */
[-C--:B------:R-:W-:Y:S01]  /*11d60*/  ISETP.GE.AND P1, PT, R8, R3.reuse, PT ;  /* 0x000000030800720c */ /* 0x080fe20003f26270 */
[----:B------:R-:W2:Y:S04]  /*11d70*/  SHFL.IDX PT, R20, R7, 0x2, 0x181f ;  /* 0x00581f0007147f89 */ /* 0x000ea800000e0000 */
[----:B------:R-:W3:Y:S04]  /*11d80*/  SHFL.IDX PT, R8, R6, 0x2, 0x181f ;  /* 0x00581f0006087f89 */ /* 0x000ee800000e0000 */
[----:B------:R1:W-:Y:S01]  /*11d90*/  @!P2 LDGSTS.E.BYPASS.LTC128B.128 [R27+0xc400], desc[UR48][R4.64], !P0 ;  /* 0x0c400000041bafae */ /* 0x0003e2000c101d70 */
[----:B------:R-:W-:-:S03]  /*11da0*/  ISETP.GE.AND P2, PT, R12, R3, PT ;  /* 0x000000030c00720c */ /* 0x000fc60003f46270 */
[----:B------:R-:W4:Y:S01]  /*11db0*/  SHFL.IDX PT, R6, R6, 0x3, 0x181f ;  /* 0x00781f0006067f89 */ /* 0x000f2200000e0000 */
[----:B-1----:R-:W-:-:S09]  /*11dc0*/  @!P1 LEA R4, P3, R17, R14, 0x1 ;  /* 0x0000000e11049211 */ /* 0x002fd200078608ff */
[C---:B------:R-:W-:Y:S01]  /*11dd0*/  @!P2 LEA R21, R10.reuse, UR38, 0x1 ;  /* 0x000000260a15ac11 */ /* 0x040fe2000f8e08ff */
[----:B------:R1:W0:Y:S01]  /*11de0*/  SHFL.IDX PT, R14, R7, 0x3, 0x181f ;  /* 0x00781f00070e7f89 */ /* 0x00022200000e0000 */
[----:B------:R-:W-:Y:S01]  /*11df0*/  @!P1 IMAD.X R5, RZ, RZ, R9, P3 ;  /* 0x000000ffff059224 */ /* 0x000fe200018e0609 */
[----:B------:R-:W-:-:S05]  /*11e00*/  @!P1 LEA R9, R10, UR38, 0x1 ;  /* 0x000000260a099c11 */ /* 0x000fca000f8e08ff */
[----:B------:R2:W-:Y:S02]  /*11e10*/  @!P1 LDGSTS.E.BYPASS.LTC128B.128 [R9+0xcc00], desc[UR48][R4.64], !P0 ;  /* 0x0cc0000004099fae */ /* 0x0005e4000c101d70 */
[----:B--2---:R-:W-:-:S05]  /*11e20*/  @!P2 LEA R4, P1, R17, R20, 0x1 ;  /* 0x000000141104a211 */ /* 0x004fca00078208ff */
[----:B---3--:R-:W-:-:S05]  /*11e30*/  @!P2 IMAD.X R5, RZ, RZ, R8, P1 ;  /* 0x000000ffff05a224 */ /* 0x008fca00008e0608 */
[----:B0---4-:R1:W-:Y:S03]  /*11e40*/  @!P2 LDGSTS.E.BYPASS.LTC128B.128 [R21+0xd400], desc[UR48][R4.64], !P0 ;  /* 0x0d4000000415afae */ /* 0x0113e6000c101d70 */
.L_x_1006:
[----:B------:R-:W-:-:S05]  /*11e50*/  VIADD R0, R0, 0xb0 ;  /* 0x000000b000007836 */ /* 0x000fca0000000000 */
[----:B------:R-:W-:Y:S01]  /*11e60*/  ISETP.GE.AND P1, PT, R0, R3, PT ;  /* 0x000000030000720c */ /* 0x000fe20003f26270 */
[----:B------:R-:W-:-:S05]  /*11e70*/  IMAD.MOV.U32 R0, RZ, RZ, 0x1 ;  /* 0x00000001ff007424 */ /* 0x000fca00078e00ff */
[----:B------:R-:W-:-:S07]  /*11e80*/  SHF.L.U32 R0, R0, 0x1f, RZ ;  /* 0x0000001f00007819 */ /* 0x000fce00000006ff */
        /* <DEDUP_REMOVED lines=12> */
[----:B0-----:R-:W-:-:S05]  /*11f50*/  VIADD R3, R26, 0xfffffffe ;  /* 0xfffffffe1a037836 */ /* 0x001fca0000000000 */
[----:B------:R-:W-:Y:S01]  /*11f60*/  ISETP.GE.AND P1, PT, R3, UR41, PT ;  /* 0x0000002903007c0c */ /* 0x000fe2000bf26270 */
[----:B------:R-:W0:Y:S02]  /*11f70*/  SYNCS.PHASECHK.TRANS64.TRYWAIT P0, [UR38+0x16820], R0 ;  /* 0x01682000ff0075a7 */ /* 0x000e240008000166 */
[----:B0-----:R-:W-:Y:S10]  /*11f80*/  @!P0 BRA `(.L_x_917) ;  /* 0x0000002c00288947 */ /* 0x001ff40003800000 */
.L_x_1007:
[----:B------:R-:W-:Y:S02]  /*11f90*/  IMAD.MOV.U32 R12, RZ, RZ, 0x1 ;  /* 0x00000001ff0c7424 */ /* 0x000fe400078e00ff */
[----:B0-----:R-:W-:Y:S01]  /*11fa0*/  IMAD.MOV.U32 R0, RZ, RZ, RZ ;  /* 0x000000ffff007224 */ /* 0x001fe200078e00ff */
[----:B------:R-:W-:Y:S06]  /*11fb0*/  @!P1 BRA `(.L_x_918) ;  /* 0x0000001000e09947 */ /* 0x000fec0003800000 */
[----:B------:R-:W-:Y:S01]  /*11fc0*/  UIADD3 UR4, UR42, 0x1, URZ ;  /* 0x000000012a047890 */ /* 0x000fe2000fffe03f */
[----:B------:R-:W-:Y:S01]  /*11fd0*/  LOP3.LUT R8, R2, 0x1f, RZ, 0xc0, !PT ;  /* 0x0000001f02087812 */ /* 0x000fe200078ec0ff */
[----:B------:R-:W-:Y:S01]  /*11fe0*/  ULOP3.LUT UR5, URZ, UR44, URZ, 0x33, !UPT ;  /* 0x0000002c3f057292 */ /* 0x000fe2000f8e333f */
[----:B------:R-:W-:Y:S01]  /*11ff0*/  IMAD.MOV.U32 R12, RZ, RZ, 0x1 ;  /* 0x00000001ff0c7424 */ /* 0x000fe200078e00ff */
[----:B------:R-:W-:-:S04]  /*12000*/  UIMAD UR4, UR4, UR46, URZ ;  /* 0x0000002e040472a4 */ /* 0x000fc8000f8e023f */
[----:B------:R-:W-:Y:S01]  /*12010*/  IMAD.U32 R5, RZ, RZ, UR5 ;  /* 0x00000005ff057e24 */ /* 0x000fe2000f8e00ff */
[----:B------:R-:W-:Y:S01]  /*12020*/  ULOP3.LUT UR5, URZ, UR41, URZ, 0x33, !UPT ;  /* 0x000000293f057292 */ /* 0x000fe2000f8e333f */
[----:B------:R-:W-:Y:S01]  /*12030*/  LOP3.LUT R4, RZ, UR4, RZ, 0x33, !PT ;  /* 0x00000004ff047c12 */ /* 0x000fe2000f8e33ff */
[----:B------:R-:W-:-:S03]  /*12040*/  ULOP3.LUT UR4, URZ, UR39, URZ, 0x33, !UPT ;  /* 0x000000273f047292 */ /* 0x000fc6000f8e333f */
[----:B------:R-:W-:Y:S01]  /*12050*/  VIADDMNMX R4, R4, -UR43, R5, !PT ;  /* 0x8000002b04047c46 */ /* 0x000fe2000f800105 */
[----:B------:R-:W-:-:S03]  /*12060*/  IMAD.MOV.U32 R5, RZ, RZ, 0x2 ;  /* 0x00000002ff057424 */ /* 0x000fc600078e00ff */
[----:B------:R-:W-:-:S04]  /*12070*/  VIMNMX R4, R4, UR4, !PT ;  /* 0x0000000404047c48 */ /* 0x000fc8000ffe0100 */
[----:B------:R-:W-:Y:S02]  /*12080*/  VIADDMNMX R5, R4, R5, UR5, !PT ;  /* 0x0000000504057e46 */ /* 0x000fe4000f800105 */
[----:B------:R-:W-:-:S03]  /*12090*/  LOP3.LUT R6, RZ, R4, RZ, 0x33, !PT ;  /* 0x00000004ff067212 */ /* 0x000fc600078e33ff */
[C---:B------:R-:W-:Y:S02]  /*120a0*/  VIADD R7, R5.reuse, 0xfffffffe ;  /* 0xfffffffe05077836 */ /* 0x040fe40000000000 */
[----:B------:R-:W-:Y:S02]  /*120b0*/  IMAD.IADD R10, R5, 0x1, R6 ;  /* 0x00000001050a7824 */ /* 0x000fe400078e0206 */
[----:B------:R-:W-:Y:S01]  /*120c0*/  IMAD.MOV.U32 R6, RZ, RZ, R22 ;  /* 0x000000ffff067224 */ /* 0x000fe200078e0016 */
[----:B------:R-:W-:Y:S02]  /*120d0*/  ISETP.NE.AND P0, PT, R7, R4, PT ;  /* 0x000000040700720c */ /* 0x000fe40003f05270 */
[----:B------:R-:W-:-:S11]  /*120e0*/  LOP3.LUT R9, R10, 0x1, RZ, 0xc0, !PT ;  /* 0x000000010a097812 */ /* 0x000fd600078ec0ff */
[----:B------:R-:W-:Y:S05]  /*120f0*/  @!P0 BRA `(.L_x_919) ;  /* 0x0000000c00148947 */ /* 0x000fea0003800000 */
[----:B------:R-:W-:Y:S01]  /*12100*/  BSSY B0, `(.L_x_919) ;  /* 0x00000c4000007945 */ /* 0x000fe20003800000 */
[----:B------:R-:W-:Y:S02]  /*12110*/  IMAD.IADD R10, R10, 0x1, -R9 ;  /* 0x000000010a0a7824 */ /* 0x000fe400078e0a09 */
[----:B------:R-:W-:Y:S02]  /*12120*/  IMAD.MOV.U32 R11, RZ, RZ, 0x1 ;  /* 0x00000001ff0b7424 */ /* 0x000fe400078e00ff */
[----:B------:R-:W-:-:S07]  /*12130*/  IMAD.MOV.U32 R6, RZ, RZ, R22 ;  /* 0x000000ffff067224 */ /* 0x000fce00078e0016 */
.L_x_946:
[----:B------:R-:W-:Y:S01]  /*12140*/  LOP3.LUT P0, RZ, R18, 0x2, RZ, 0xc0, !PT ;  /* 0x0000000212ff7812 */ /* 0x000fe2000780c0ff */
[----:B------:R-:W-:Y:S01]  /*12150*/  VIADD R10, R10, 0xfffffffe ;  /* 0xfffffffe0a0a7836 */ /* 0x000fe20000000000 */
[----:B------:R-:W-:Y:S04]  /*12160*/  BSSY B1, `(.L_x_920) ;  /* 0x000005b000017945 */ /* 0x000fe80003800000 */
[----:B------:R-:W-:-:S07]  /*12170*/  ISETP.NE.AND P1, PT, R10, RZ, PT ;  /* 0x000000ff0a00720c */ /* 0x000fce0003f25270 */
[----:B------:R-:W-:Y:S06]  /*12180*/  @!P0 BRA `(.L_x_921) ;  /* 0x0000000400608947 */ /* 0x000fec0003800000 */
[----:B------:R-:W-:Y:S01]  /*12190*/  LOP3.LUT P0, RZ, R18, 0x1, RZ, 0xc0, !PT ;  /* 0x0000000112ff7812 */ /* 0x000fe2000780c0ff */
[----:B------:R-:W-:Y:S01]  /*121a0*/  IMAD.MOV.U32 R14, RZ, RZ, R3 ;  /* 0x000000ffff0e7224 */ /* 0x000fe200078e0003 */
[----:B------:R-:W-:-:S11]  /*121b0*/  SHF.L.U32 R12, R11, 0x1f, RZ ;  /* 0x0000001f0b0c7819 */ /* 0x000fd600000006ff */
[----:B------:R-:W-:Y:S05]  /*121c0*/  @!P0 BRA `(.L_x_922) ;  /* 0x00000000004c8947 */ /* 0x000fea0003800000 */
[----:B------:R-:W0:Y:S01]  /*121d0*/  LDC R14, c[0x0][0x43c] ;  /* 0x00010f00ff0e7b82 */ /* 0x000e220000000800 */
[----:B------:R-:W-:Y:S01]  /*121e0*/  IMAD.MOV.U32 R13, RZ, RZ, R3 ;  /* 0x000000ffff0d7224 */ /* 0x000fe200078e0003 */
[----:B------:R-:W-:Y:S01]  /*121f0*/  ULDC.64 UR4, c[0x0][0x428] ;  /* 0x00010a0000047ab9 */ /* 0x000fe20000000a00 */
[----:B0-----:R-:W-:-:S13]  /*12200*/  ISETP.NE.AND P0, PT, R14, 0x1, PT ;  /* 0x000000010e00780c */ /* 0x001fda0003f05270 */
[----:B------:R-:W0:Y:S02]  /*12210*/  @P0 LDC.64 R4, c[0x0][0x440] ;  /* 0x00011000ff040b82 */ /* 0x000e240000000a00 */
[----:B0-----:R-:W-:-:S05]  /*12220*/  @P0 IMAD.HI.U32 R4, R3, R4, RZ ;  /* 0x0000000403040227 */ /* 0x001fca00078e00ff */
[----:B------:R-:W-:Y:S01]  /*12230*/  @P0 SHF.R.U32.HI R13, RZ, R5, R4 ;  /* 0x00000005ff0d0219 */ /* 0x000fe20000011604 */
[----:B------:R-:W-:-:S03]  /*12240*/  IMAD R4, R24, UR4, RZ ;  /* 0x0000000418047c24 */ /* 0x000fc6000f8e02ff */
[--C-:B------:R-:W-:Y:S01]  /*12250*/  SHF.R.S32.HI R5, RZ, 0x1f, R13.reuse ;  /* 0x0000001fff057819 */ /* 0x100fe2000001140d */
[----:B------:R-:W-:Y:S02]  /*12260*/  IMAD R15, R25, UR5, R4 ;  /* 0x00000005190f7c24 */ /* 0x000fe4000f8e0204 */
[----:B------:R-:W-:-:S04]  /*12270*/  IMAD.MOV.U32 R4, RZ, RZ, R13 ;  /* 0x000000ffff047224 */ /* 0x000fc800078e000d */
[----:B------:R-:W-:Y:S01]  /*12280*/  IMAD.WIDE.U32 R6, R25, UR4, R4 ;  /* 0x0000000419067c25 */ /* 0x000fe2000f8e0004 */
[----:B------:R-:W-:-:S03]  /*12290*/  ULDC.64 UR4, c[0x0][0x418] ;  /* 0x0001060000047ab9 */ /* 0x000fc60000000a00 */
[----:B------:R-:W-:Y:S01]  /*122a0*/  IMAD.IADD R5, R15, 0x1, R7 ;  /* 0x000000010f057824 */ /* 0x000fe200078e0207 */
[----:B------:R-:W-:-:S04]  /*122b0*/  LEA R4, P0, R6, UR4, 0x2 ;  /* 0x0000000406047c11 */ /* 0x000fc8000f8010ff */
[----:B------:R-:W-:-:S05]  /*122c0*/  LEA.HI.X R5, R6, UR5, R5, 0x2, P0 ;  /* 0x0000000506057c11 */ /* 0x000fca00080f1405 */
[----:B------:R0:W5:Y:S01]  /*122d0*/  LDG.E R6, desc[UR48][R4.64] ;  /* 0x0000003004067981 */ /* 0x000162000c1e1900 */
[----:B------:R-:W-:-:S04]  /*122e0*/  IMAD.MOV R7, RZ, RZ, -R13 ;  /* 0x000000ffff077224 */ /* 0x000fc800078e0a0d */
[----:B------:R-:W-:-:S07]  /*122f0*/  IMAD R14, R14, R7, R3 ;  /* 0x000000070e0e7224 */ /* 0x000fce00078e0203 */
.L_x_922:
[----:B------:R-:W1:Y:S01]  /*12300*/  SYNCS.PHASECHK.TRANS64.TRYWAIT P0, [UR38+0x16848], R12 ;  /* 0x0168480cff0075a7 */ /* 0x000e620008000166 */
[----:B------:R-:W-:Y:S01]  /*12310*/  BSSY B2, `(.L_x_923) ;  /* 0x0000003000027945 */ /* 0x000fe20003800000 */
[----:B------:R-:W-:-:S03]  /*12320*/  ISETP.NE.AND P2, PT, R19, RZ, PT ;  /* 0x000000ff1300720c */ /* 0x000fc60003f45270 */
[----:B-1----:R-:W-:Y:S10]  /*12330*/  @!P0 BRA `(.L_x_924) ;  /* 0x0000002800548947 */ /* 0x002ff40003800000 */
.L_x_1008:
[----:B------:R-:W-:Y:S05]  /*12340*/  BSYNC B2 ;  /* 0x0000000000027941 */ /* 0x000fea0003800000 */
.L_x_923:
[----:B------:R-:W-:Y:S04]  /*12350*/  BSSY B2, `(.L_x_925) ;  /* 0x0000007000027945 */ /* 0x000fe80003800000 */
[----:B------:R-:W-:Y:S05]  /*12360*/  @P2 BRA `(.L_x_926) ;  /* 0x0000000000142947 */ /* 0x000fea0003800000 */
[----:B------:R-:W-:Y:S01]  /*12370*/  ISETP.NE.AND P0, PT, R8, RZ, PT ;  /* 0x000000ff0800720c */ /* 0x000fe20003f05270 */
[----:B0-----:R-:W-:-:S04]  /*12380*/  IMAD.MOV.U32 R4, RZ, RZ, 0x4000 ;  /* 0x00004000ff047424 */ /* 0x001fc800078e00ff */
[----:B------:R1:W-:Y:S08]  /*12390*/  SYNCS.ARRIVE.TRANS64 RZ, [UR38+0x16838], R4 ;  /* 0x01683804ffff79a7 */ /* 0x0003f00008000026 */
[----:B-1----:R-:W-:Y:S05]  /*123a0*/  @!P0 BRA `(.L_x_926) ;  /* 0x0000000000048947 */ /* 0x002fea0003800000 */
[----:B------:R-:W-:Y:S01]  /*123b0*/  BPT.TRAP 0x1 ;  /* 0x000000040000795c */ /* 0x000fe20000300000 */
.L_x_926:
[----:B------:R-:W-:Y:S05]  /*123c0*/  BSYNC B2 ;  /* 0x0000000000027941 */ /* 0x000fea0003800000 */
.L_x_925:
[----:B------:R-:W-:Y:S01]  /*123d0*/  IMAD.MOV.U32 R7, RZ, RZ, RZ ;  /* 0x000000ffff077224 */ /* 0x000fe200078e00ff */
[----:B------:R-:W-:Y:S01]  /*123e0*/  ULDC.64 UR4, c[0x0][0x198] ;  /* 0x0000660000047ab9 */ /* 0x000fe20000000a00 */
[----:B------:R-:W-:Y:S01]  /*123f0*/  PLOP3.LUT P0, PT, PT, PT, PT, 0x80, 0x0 ;  /* 0x000000000000781c */ /* 0x000fe20003f0f070 */
[----:B------:R-:W-:Y:S01]  /*12400*/  UIADD3 UR4, UP0, UR4, 0x370, URZ ;  /* 0x0000037004047890 */ /* 0x000fe2000ff1e03f */
[----:B0-----:R-:W-:Y:S01]  /*12410*/  IMAD.SHL.U32 R4, R14, 0x80, RZ ;  /* 0x000000800e047824 */ /* 0x001fe200078e00ff */
[----:B------:R-:W-:Y:S01]  /*12420*/  R2UR UR34, R7 ;  /* 0x00000000072272ca */ /* 0x000fe200000e0000 */
[----:B------:R-:W-:Y:S02]  /*12430*/  UIADD3 UR32, UR38, 0x12400, URZ ;  /* 0x0001240026207890 */ /* 0x000fe4000fffe03f */
[----:B------:R-:W-:Y:S02]  /*12440*/  UIADD3 UR33, UR38, 0x16838, URZ ;  /* 0x0001683826217890 */ /* 0x000fe4000fffe03f */
[----:B------:R-:W-:Y:S01]  /*12450*/  UIADD3.X UR5, URZ, UR5, URZ, UP0, !UPT ;  /* 0x000000053f057290 */ /* 0x000fe200087fe43f */
[----:B------:R-:W-:Y:S01]  /*12460*/  UMOV UR6, 0x0 ;  /* 0x0000000000067882 */ /* 0x000fe20000000000 */
[----:B------:R-:W-:-:S10]  /*12470*/  UMOV UR7, 0x14f00000 ;  /* 0x14f0000000077882 */ /* 0x000fd40000000000 */
.L_x_927:
        /* <DEDUP_REMOVED lines=10> */
.L_x_1009:
[----:B------:R-:W-:Y:S05]  /*12520*/  BSYNC B2 ;  /* 0x0000000000027941 */ /* 0x000fea0003800000 */
.L_x_928:
[----:B------:R-:W-:Y:S01]  /*12530*/  BSSY B2, `(.L_x_930) ;  /* 0x0000009000027945 */ /* 0x000fe20003800000 */
[----:B------:R-:W-:Y:S02]  /*12540*/  IMAD.MOV.U32 R4, RZ, RZ, 0x0 ;  /* 0x00000000ff047424 */ /* 0x000fe400078e00ff */
[----:B0-----:R-:W-:Y:S01]  /*12550*/  IMAD.MOV.U32 R5, RZ, RZ, 0x14f00000 ;  /* 0x14f00000ff057424 */ /* 0x001fe200078e00ff */
[----:B------:R-:W-:Y:S06]  /*12560*/  @P2 BRA `(.L_x_931) ;  /* 0x0000000000142947 */ /* 0x000fec0003800000 */
[----:B------:R-:W-:Y:S01]  /*12570*/  ISETP.NE.AND P0, PT, R8, RZ, PT ;  /* 0x000000ff0800720c */ /* 0x000fe20003f05270 */
[----:B------:R-:W-:-:S04]  /*12580*/  IMAD.MOV.U32 R12, RZ, RZ, 0x4000 ;  /* 0x00004000ff0c7424 */ /* 0x000fc800078e00ff */
[----:B------:R0:W-:Y:S08]  /*12590*/  SYNCS.ARRIVE.TRANS64 RZ, [UR38+0x16850], R12 ;  /* 0x0168500cffff79a7 */ /* 0x0001f00008000026 */
[----:B0-----:R-:W-:Y:S05]  /*125a0*/  @!P0 BRA `(.L_x_931) ;  /* 0x0000000000048947 */ /* 0x001fea0003800000 */
[----:B------:R-:W-:Y:S01]  /*125b0*/  BPT.TRAP 0x1 ;  /* 0x000000040000795c */ /* 0x000fe20000300000 */
.L_x_931:
[----:B------:R-:W-:Y:S05]  /*125c0*/  BSYNC B2 ;  /* 0x0000000000027941 */ /* 0x000fea0003800000 */
.L_x_930:
[----:B------:R-:W-:Y:S01]  /*125d0*/  R2UR UR7, R5 ;  /* 0x00000000050772ca */ /* 0x000fe200000e0000 */
[----:B------:R-:W-:Y:S01]  /*125e0*/  ULDC.64 UR4, c[0x0][0x198] ;  /* 0x0000660000047ab9 */ /* 0x000fe20000000a00 */
[----:B------:R-:W-:Y:S01]  /*125f0*/  R2UR UR10, R7 ;  /* 0x00000000070a72ca */ /* 0x000fe200000e0000 */
[----:B------:R-:W-:Y:S01]  /*12600*/  UIADD3 UR4, UP0, UR4, 0x470, URZ ;  /* 0x0000047004047890 */ /* 0x000fe2000ff1e03f */
[----:B------:R-:W-:Y:S01]  /*12610*/  R2UR UR6, R4 ;  /* 0x00000000040672ca */ /* 0x000fe200000e0000 */
[----:B------:R-:W-:Y:S01]  /*12620*/  IMAD.SHL.U32 R4, R23, 0x80, RZ ;  /* 0x0000008017047824 */ /* 0x000fe200078e00ff */
[----:B------:R-:W-:Y:S01]  /*12630*/  PLOP3.LUT P0, PT, PT, PT, PT, 0x80, 0x0 ;  /* 0x000000000000781c */ /* 0x000fe20003f0f070 */
[----:B------:R-:W-:Y:S02]  /*12640*/  UIADD3 UR8, UR38, 0x400, URZ ;  /* 0x0000040026087890 */ /* 0x000fe4000fffe03f */
[----:B------:R-:W-:Y:S02]  /*12650*/  UIADD3 UR9, UR38, 0x16850, URZ ;  /* 0x0001685026097890 */ /* 0x000fe4000fffe03f */
[----:B------:R-:W-:-:S12]  /*12660*/  UIADD3.X UR5, URZ, UR5, URZ, UP0, !UPT ;  /* 0x000000053f057290 */ /* 0x000fd800087fe43f */
.L_x_932:
        /* <DEDUP_REMOVED lines=8> */
[----:B------:R-:W-:Y:S02]  /*126f0*/  IMAD.MOV.U32 R23, RZ, RZ, R14 ;  /* 0x000000ffff177224 */ /* 0x000fe400078e000e */
[----:B------:R-:W-:-:S07]  /*12700*/  IMAD.MOV.U32 R22, RZ, RZ, R6 ;  /* 0x000000ffff167224 */ /* 0x000fce00078e0006 */
.L_x_921:
[----:B------:R-:W-:Y:S05]  /*12710*/  BSYNC B1 ;  /* 0x0000000000017941 */ /* 0x000fea0003800000 */
.L_x_920:
[----:B------:R-:W-:Y:S01]  /*12720*/  LOP3.LUT P0, RZ, R18, 0x2, RZ, 0xc0, !PT ;  /* 0x0000000212ff7812 */ /* 0x000fe2000780c0ff */
[----:B------:R-:W-:Y:S01]  /*12730*/  BSSY B1, `(.L_x_933) ;  /* 0x000005d000017945 */ /* 0x000fe20003800000 */
[----:B------:R-:W-:-:S11]  /*12740*/  LOP3.LUT R12, R11, 0x1, RZ, 0x3c, !PT ;  /* 0x000000010b0c7812 */ /* 0x000fd600078e3cff */
[----:B------:R-:W-:Y:S05]  /*12750*/  @!P0 BRA `(.L_x_934) ;  /* 0x0000000400688947 */ /* 0x000fea0003800000 */
[----:B------:R-:W-:Y:S01]  /*12760*/  LOP3.LUT P0, RZ, R18, 0x1, RZ, 0xc0, !PT ;  /* 0x0000000112ff7812 */ /* 0x000fe2000780c0ff */
[----:B------:R-:W-:Y:S01]  /*12770*/  VIADD R13, R3, 0xffffffff ;  /* 0xffffffff030d7836 */ /* 0x000fe20000000000 */
        /* <DEDUP_REMOVED lines=21> */
.L_x_935:
[----:B------:R-:W1:Y:S01]  /*128d0*/  SYNCS.PHASECHK.TRANS64.TRYWAIT P0, [UR38+0x16840], R14 ;  /* 0x0168400eff0075a7 */ /* 0x000e620008000166 */
[----:B------:R-:W-:Y:S01]  /*128e0*/  BSSY B2, `(.L_x_936) ;  /* 0x0000003000027945 */ /* 0x000fe20003800000 */
[----:B------:R-:W-:-:S03]  /*128f0*/  ISETP.NE.AND P2, PT, R19, RZ, PT ;  /* 0x000000ff1300720c */ /* 0x000fc60003f45270 */
[----:B-1----:R-:W-:Y:S10]  /*12900*/  @!P0 BRA `(.L_x_937) ;  /* 0x0000002400108947 */ /* 0x002ff40003800000 */
.L_x_1010:
[----:B------:R-:W-:Y:S05]  /*12910*/  BSYNC B2 ;  /* 0x0000000000027941 */ /* 0x000fea0003800000 */
.L_x_936:
[----:B------:R-:W-:Y:S04]  /*12920*/  BSSY B2, `(.L_x_938) ;  /* 0x0000007000027945 */ /* 0x000fe80003800000 */
[----:B------:R-:W-:Y:S05]  /*12930*/  @P2 BRA `(.L_x_939) ;  /* 0x0000000000142947 */ /* 0x000fea0003800000 */
[----:B------:R-:W-:Y:S01]  /*12940*/  ISETP.NE.AND P0, PT, R8, RZ, PT ;  /* 0x000000ff0800720c */ /* 0x000fe20003f05270 */
[----:B0-----:R-:W-:-:S04]  /*12950*/  IMAD.MOV.U32 R4, RZ, RZ, 0x4000 ;  /* 0x00004000ff047424 */ /* 0x001fc800078e00ff */
[----:B------:R1:W-:Y:S08]  /*12960*/  SYNCS.ARRIVE.TRANS64 RZ, [UR38+0x16830], R4 ;  /* 0x01683004ffff79a7 */ /* 0x0003f00008000026 */
[----:B-1----:R-:W-:Y:S05]  /*12970*/  @!P0 BRA `(.L_x_939) ;  /* 0x0000000000048947 */ /* 0x002fea0003800000 */
[----:B------:R-:W-:Y:S01]  /*12980*/  BPT.TRAP 0x1 ;  /* 0x000000040000795c */ /* 0x000fe20000300000 */
.L_x_939:
[----:B------:R-:W-:Y:S05]  /*12990*/  BSYNC B2 ;  /* 0x0000000000027941 */ /* 0x000fea0003800000 */
.L_x_938:
        /* <DEDUP_REMOVED lines=11> */
.L_x_940:
        /* <DEDUP_REMOVED lines=12> */
.L_x_1011:
[----:B------:R-:W-:Y:S05]  /*12b10*/  BSYNC B2 ;  /* 0x0000000000027941 */ /* 0x000fea0003800000 */
.L_x_941:
[----:B------:R-:W-:Y:S01]  /*12b20*/  BSSY B2, `(.L_x_943) ;  /* 0x0000009000027945 */ /* 0x000fe20003800000 */
[----:B0-----:R-:W-:Y:S02]  /*12b30*/  IMAD.MOV.U32 R4, RZ, RZ, 0x0 ;  /* 0x00000000ff047424 */ /* 0x001fe400078e00ff */
[----:B------:R-:W-:Y:S01]  /*12b40*/  IMAD.MOV.U32 R5, RZ, RZ, 0x14f00000 ;  /* 0x14f00000ff057424 */ /* 0x000fe200078e00ff */
[----:B------:R-:W-:Y:S06]  /*12b50*/  @P2 BRA `(.L_x_944) ;  /* 0x0000000000142947 */ /* 0x000fec0003800000 */
[----:B------:R-:W-:Y:S01]  /*12b60*/  ISETP.NE.AND P0, PT, R8, RZ, PT ;  /* 0x000000ff0800720c */ /* 0x000fe20003f05270 */
[----:B------:R-:W-:-:S04]  /*12b70*/  IMAD.MOV.U32 R11, RZ, RZ, 0x4000 ;  /* 0x00004000ff0b7424 */ /* 0x000fc800078e00ff */
[----:B------:R0:W-:Y:S08]  /*12b80*/  SYNCS.ARRIVE.TRANS64 RZ, [UR38+0x16858], R11 ;  /* 0x0168580bffff79a7 */ /* 0x0001f00008000026 */
[----:B0-----:R-:W-:Y:S05]  /*12b90*/  @!P0 BRA `(.L_x_944) ;  /* 0x0000000000048947 */ /* 0x001fea0003800000 */
[----:B------:R-:W-:Y:S01]  /*12ba0*/  BPT.TRAP 0x1 ;  /* 0x000000040000795c */ /* 0x000fe20000300000 */
.L_x_944:
[----:B------:R-:W-:Y:S05]  /*12bb0*/  BSYNC B2 ;  /* 0x0000000000027941 */ /* 0x000fea0003800000 */
.L_x_943:
        /* <DEDUP_REMOVED lines=10> */
.L_x_945:
        /* <DEDUP_REMOVED lines=10> */
.L_x_934:
[----:B------:R-:W-:Y:S05]  /*12d00*/  BSYNC B1 ;  /* 0x0000000000017941 */ /* 0x000fea0003800000 */
.L_x_933:
[----:B------:R-:W-:Y:S02]  /*12d10*/  VIADD R3, R3, 0xfffffffe ;  /* 0xfffffffe03037836 */ /* 0x000fe40000000000 */
[----:B------:R-:W-:Y:S01]  /*12d20*/  IMAD.MOV.U32 R11, RZ, RZ, R12 ;  /* 0x000000ffff0b7224 */ /* 0x000fe200078e000c */
[----:B------:R-:W-:Y:S06]  /*12d30*/  @P1 BRA `(.L_x_946) ;  /* 0xfffffff400001947 */ /* 0x000fec000383ffff */
[----:B------:R-:W-:Y:S05]  /*12d40*/  BSYNC B0 ;  /* 0x0000000000007941 */ /* 0x000fea0003800000 */
.L_x_919:
[----:B------:R-:W-:Y:S01]  /*12d50*/  ISETP.NE.AND P0, PT, R9, RZ, PT ;  /* 0x000000ff0900720c */ /* 0x000fe20003f05270 */
[----:B------:R-:W-:-:S12]  /*12d60*/  BSSY B0, `(.L_x_918) ;  /* 0x000005d000007945 */ /* 0x000fd80003800000 */
[----:B------:R-:W-:Y:S05]  /*12d70*/  @!P0 BRA `(.L_x_947) ;  /* 0x00000004006c8947 */ /* 0x000fea0003800000 */
[----:B------:R-:W-:Y:S01]  /*12d80*/  LOP3.LUT P1, RZ, R18, 0x2, RZ, 0xc0, !PT ;  /* 0x0000000212ff7812 */ /* 0x000fe2000782c0ff */
[----:B------:R-:W-:-:S12]  /*12d90*/  IMAD.MOV.U32 R0, RZ, RZ, 0x1 ;  /* 0x00000001ff007424 */ /* 0x000fd800078e00ff */
[----:B------:R-:W-:Y:S05]  /*12da0*/  @!P1 BRA `(.L_x_947) ;  /* 0x0000000400609947 */ /* 0x000fea0003800000 */
[----:B------:R-:W-:Y:S02]  /*12db0*/  LOP3.LUT P1, RZ, R18, 0x1, RZ, 0xc0, !PT ;  /* 0x0000000112ff7812 */ /* 0x000fe4000782c0ff */
[----:B------:R-:W-:-:S11]  /*12dc0*/  SHF.L.U32 R9, R12, 0x1f, RZ ;  /* 0x0000001f0c097819 */ /* 0x000fd600000006ff */
        /* <DEDUP_REMOVED lines=20> */
.L_x_948:
[----:B------:R-:W1:Y:S01]  /*12f10*/  SYNCS.PHASECHK.TRANS64.TRYWAIT P0, [UR38+0x16848], R9 ;  /* 0x01684809ff0075a7 */ /* 0x000e620008000166 */
[----:B------:R-:W-:Y:S01]  /*12f20*/  BSSY B1, `(.L_x_949) ;  /* 0x0000003000017945 */ /* 0x000fe20003800000 */
[----:B------:R-:W-:-:S03]  /*12f30*/  ISETP.NE.AND P1, PT, R19, RZ, PT ;  /* 0x000000ff1300720c */ /* 0x000fc60003f25270 */
[----:B-1----:R-:W-:Y:S10]  /*12f40*/  @!P0 BRA `(.L_x_950) ;  /* 0x0000001c00b08947 */ /* 0x002ff40003800000 */
.L_x_1012:
[----:B------:R-:W-:Y:S05]  /*12f50*/  BSYNC B1 ;  /* 0x0000000000017941 */ /* 0x000fea0003800000 */
.L_x_949:
[----:B------:R-:W-:Y:S04]  /*12f60*/  BSSY B1, `(.L_x_951) ;  /* 0x0000007000017945 */ /* 0x000fe80003800000 */
[----:B------:R-:W-:Y:S05]  /*12f70*/  @P1 BRA `(.L_x_952) ;  /* 0x0000000000141947 */ /* 0x000fea0003800000 */
[----:B------:R-:W-:Y:S01]  /*12f80*/  ISETP.NE.AND P0, PT, R8, RZ, PT ;  /* 0x000000ff0800720c */ /* 0x000fe20003f05270 */
[----:B0-----:R-:W-:-:S04]  /*12f90*/  IMAD.MOV.U32 R4, RZ, RZ, 0x4000 ;  /* 0x00004000ff047424 */ /* 0x001fc800078e00ff */
[----:B------:R1:W-:Y:S08]  /*12fa0*/  SYNCS.ARRIVE.TRANS64 RZ, [UR38+0x16838], R4 ;  /* 0x01683804ffff79a7 */ /* 0x0003f00008000026 */
[----:B-1----:R-:W-:Y:S05]  /*12fb0*/  @!P0 BRA `(.L_x_952) ;  /* 0x0000000000048947 */ /* 0x002fea0003800000 */
[----:B------:R-:W-:Y:S01]  /*12fc0*/  BPT.TRAP 0x1 ;  /* 0x000000040000795c */ /* 0x000fe20000300000 */
.L_x_952:
[----:B------:R-:W-:Y:S05]  /*12fd0*/  BSYNC B1 ;  /* 0x0000000000017941 */ /* 0x000fea0003800000 */
.L_x_951:
        /* <DEDUP_REMOVED lines=11> */
.L_x_953:
        /* <DEDUP_REMOVED lines=11> */
.L_x_1013:
[----:B------:R-:W-:Y:S05]  /*13140*/  BSYNC B1 ;  /* 0x0000000000017941 */ /* 0x000fea0003800000 */
.L_x_954:
        /* <DEDUP_REMOVED lines=9> */
.L_x_957:
[----:B------:R-:W-:Y:S05]  /*131e0*/  BSYNC B1 ;  /* 0x0000000000017941 */ /* 0x000fea0003800000 */
.L_x_956:
        /* <DEDUP_REMOVED lines=10> */
.L_x_958:
        /* <DEDUP_REMOVED lines=10> */
.L_x_947:
[----:B------:R-:W-:Y:S05]  /*13330*/  BSYNC B0 ;  /* 0x0000000000007941 */ /* 0x000fea0003800000 */
.L_x_918:
[----:B------:R-:W-:Y:S01]  /*13340*/  LOP3.LUT P0, RZ, R18, 0x2, RZ, 0xc0, !PT ;  /* 0x0000000212ff7812 */ /* 0x000fe2000780c0ff */
        /* <DEDUP_REMOVED lines=8> */
.L_x_1014:
[----:B------:R-:W-:Y:S05]  /*133d0*/  BSYNC B1 ;  /* 0x0000000000017941 */ /* 0x000fea0003800000 */
.L_x_961:
[----:B------:R-:W-:Y:S04]  /*133e0*/  BSSY B1, `(.L_x_963) ;  /* 0x0000007000017945 */ /* 0x000fe80003800000 */
[----:B------:R-:W-:Y:S05]  /*133f0*/  @P1 BRA `(.L_x_964) ;  /* 0x0000000000141947 */ /* 0x000fea0003800000 */
[----:B------:R-:W-:Y:S01]  /*13400*/  LOP3.LUT P0, RZ, R2, 0x1f, RZ, 0xc0, !PT ;  /* 0x0000001f02ff7812 */ /* 0x000fe2000780c0ff */
[----:B0-----:R-:W-:-:S04]  /*13410*/  IMAD.MOV.U32 R3, RZ, RZ, 0x4000 ;  /* 0x00004000ff037424 */ /* 0x001fc800078e00ff */
[----:B------:R1:W-:Y:S08]  /*13420*/  SYNCS.ARRIVE.TRANS64 RZ, [R4+URZ+0x16850], R3 ;  /* 0x0168500304ff79a7 */ /* 0x0003f0000800003f */
[----:B------:R-:W-:Y:S05]  /*13430*/  @!P0 BRA `(.L_x_964) ;  /* 0x0000000000048947 */ /* 0x000fea0003800000 */
[----:B------:R-:W-:Y:S01]  /*13440*/  BPT.TRAP 0x1 ;  /* 0x000000040000795c */ /* 0x000fe20000300000 */
.L_x_964:
[----:B------:R-:W-:Y:S05]  /*13450*/  BSYNC B1 ;  /* 0x0000000000017941 */ /* 0x000fea0003800000 */
.L_x_963:
[----:B------:R-:W-:Y:S01]  /*13460*/  R2UR UR8, R0 ;  /* 0x00000000000872ca */ /* 0x000fe200000e0000 */
[----:B------:R-:W-:Y:S01]  /*13470*/  ULDC.64 UR4, c[0x0][0x198] ;  /* 0x0000660000047ab9 */ /* 0x000fe20000000a00 */
[----:B------:R-:W-:Y:S01]  /*13480*/  R2UR UR9, R4 ;  /* 0x00000000040972ca */ /* 0x000fe200000e0000 */
[----:B------:R-:W-:Y:S01]  /*13490*/  UIADD3 UR4, UP0, UR4, 0x470, URZ ;  /* 0x0000047004047890 */ /* 0x000fe2000ff1e03f */
[----:B------:R-:W-:Y:S01]  /*134a0*/  PLOP3.LUT P0, PT, PT, PT, PT, 0x80, 0x0 ;  /* 0x000000000000781c */ /* 0x000fe20003f0f070 */
[----:B------:R-:W-:Y:S01]  /*134b0*/  IMAD.SHL.U32 R23, R23, 0x80, RZ ;  /* 0x0000008017177824 */ /* 0x000fe200078e00ff */
[----:B------:R-:W-:Y:S01]  /*134c0*/  UMOV UR6, 0x0 ;  /* 0x0000000000067882 */ /* 0x000fe20000000000 */
[----:B------:R-:W-:Y:S01]  /*134d0*/  UIADD3.X UR5, URZ, UR5, URZ, UP0, !UPT ;  /* 0x000000053f057290 */ /* 0x000fe200087fe43f */
[----:B------:R-:W-:Y:S01]  /*134e0*/  UMOV UR7, 0x14f00000 ;  /* 0x14f0000000077882 */ /* 0x000fe20000000000 */
[----:B------:R-:W-:-:S04]  /*134f0*/  UMOV UR10, URZ ;  /* 0x0000003f000a7c82 */ /* 0x000fc80008000000 */
[----:B------:R-:W-:Y:S02]  /*13500*/  ULEA UR8, UR8, UR38, 0xe ;  /* 0x0000002608087291 */ /* 0x000fe4000f8e703f */
[----:B------:R-:W-:Y:S02]  /*13510*/  UIADD3 UR9, UR9, 0x16850, URZ ;  /* 0x0001685009097890 */ /* 0x000fe4000fffe03f */
[----:B------:R-:W-:-:S12]  /*13520*/  UIADD3 UR8, UR8, 0x400, URZ ;  /* 0x0000040008087890 */ /* 0x000fd8000fffe03f */
.L_x_965:
[----:B------:R-:W-:-:S13]  /*13530*/  @P0 ELECT P1, URZ, PT ;  /* 0x00000000003f082f */ /* 0x000fda0003820000 */
[----:B------:R-:W-:Y:S01]  /*13540*/  @P1 R2UR UR13, R22 ;  /* 0x00000000160d12ca */ /* 0x000fe200000e0000 */
[----:B------:R-:W-:Y:S01]  /*13550*/  UMOV UR12, UR36 ;  /* 0x00000024000c7c82 */ /* 0x000fe20008000000 */
[----:B------:R-:W-:Y:S02]  /*13560*/  @P1 R2UR UR11, R23 ;  /* 0x00000000170b12ca */ /* 0x000fe400000e0000 */
[----:B------:R-:W-:Y:S02]  /*13570*/  @P1 PLOP3.LUT P0, PT, P1, PT, PT, 0x8, 0x0 ;  /* 0x000000000000181c */ /* 0x000fe40000f0e170 */
[----:B------:R-:W-:-:S09]  /*13580*/  PLOP3.LUT P1, PT, PT, PT, PT, 0x8, 0x0 ;  /* 0x000000000000781c */ /* 0x000fd20003f2e170 */
[----:B------:R2:W-:Y:S02]  /*13590*/  UTMALDG.4D [UR8], [UR4], desc[UR6] ;  /* 0x00000608040075b4 */ /* 0x0005e40008019000 */
[----:B--2---:R-:W-:Y:S05]  /*135a0*/  @P0 BRA.U.ANY `(.L_x_965) ;  /* 0xfffffffd00e00947 */ /* 0x004fea000393ffff */
.L_x_960:
[----:B------:R-:W-:Y:S05]  /*135b0*/  BSYNC B0 ;  /* 0x0000000000007941 */ /* 0x000fea0003800000 */
.L_x_959:
[----:B------:R-:W-:Y:S02]  /*135c0*/  VIADD R0, R0, 0x1 ;  /* 0x0000000100007836 */ /* 0x000fe40000000000 */
[----:B01----:R-:W-:-:S03]  /*135d0*/  IMAD.MOV.U32 R4, RZ, RZ, RZ ;  /* 0x000000ffff047224 */ /* 0x003fc600078e00ff */
[----:B------:R-:W-:-:S04]  /*135e0*/  ISETP.NE.AND P0, PT, R0, 0x2, PT ;  /* 0x000000020000780c */ /* 0x000fc80003f05270 */
[----:B------:R-:W-:Y:S02]  /*135f0*/  SEL R3, RZ, 0x1, P0 ;  /* 0x00000001ff037807 */ /* 0x000fe40000000000 */
[----:B------:R-:W-:Y:S02]  /*13600*/  SEL R0, R0, RZ, P0 ;  /* 0x000000ff00007207 */ /* 0x000fe40000000000 */
[----:B------:R-:W-:-:S07]  /*13610*/  LOP3.LUT R3, R12, R3, RZ, 0x3c, !PT ;  /* 0x000000030c037212 */ /* 0x000fce00078e3cff */
.L_x_898:
[----:B------:R-:W0:Y:S01]  /*13620*/  S2R R5, SR_CgaCtaId ;  /* 0x0000000000057919 */ /* 0x000e220000008800 */
[----:B------:R-:W-:Y:S02]  /*13630*/  MOV R2, 0x400 ;  /* 0x0000040000027802 */ /* 0x000fe40000000f00 */
[----:B------:R-:W-:Y:S02]  /*13640*/  SHF.L.U32 R4, R4, 0x1f, RZ ;  /* 0x0000001f04047819 */ /* 0x000fe400000006ff */
[----:B0-----:R-:W-:-:S04]  /*13650*/  LEA R7, R5, R2, 0x18 ;  /* 0x0000000205077211 */ /* 0x001fc800078ec0ff */
[----:B------:R-:W0:Y:S02]  /*13660*/  SYNCS.PHASECHK.TRANS64.TRYWAIT P0, [R7+URZ+0x16820], R4 ;  /* 0x01682004070075a7 */ /* 0x000e24000800017f */
[----:B0-----:R-:W-:Y:S05]  /*13670*/  @!P0 BRA `(.L_x_966) ;  /* 0x0000001800288947 */ /* 0x001fea0003800000 */
.L_x_1015:
[----:B------:R-:W-:-:S03]  /*13680*/  UMOV UR4, 0xffffffff ;  /* 0xffffffff00047882 */ /* 0x000fc60000000000 */
[----:B------:R-:W-:Y:S05]  /*13690*/  BRA.DIV UR4, `(.L_x_967) ;  /* 0x0000001a04347947 */ /* 0x000fea000b800000 */
[----:B------:R1:W2:Y:S02]  /*136a0*/  SHFL.IDX PT, R14, R16, RZ, 0x1f ;  /* 0x00001fff100e7589 */ /* 0x0002a400000e0000 */
.L_x_1018:
[----:B--2---:R-:W-:-:S13]  /*136b0*/  ISETP.NE.AND P0, PT, R14, RZ, PT ;  /* 0x000000ff0e00720c */ /* 0x004fda0003f05270 */
[----:B------:R-:W-:Y:S05]  /*136c0*/  @P0 BRA `(.L_x_814) ;  /* 0x0000000000880947 */ /* 0x000fea0003800000 */
[----:B------:R-:W-:-:S03]  /*136d0*/  UMOV UR4, 0xffffffff ;  /* 0xffffffff00047882 */ /* 0x000fc60000000000 */
[----:B------:R-:W-:Y:S05]  /*136e0*/  BRA.DIV UR4, `(.L_x_968) ;  /* 0x0000001a04487947 */ /* 0x000fea000b800000 */
[----:B------:R-:W-:-:S13]  /*136f0*/  ELECT P6, URZ, PT ;  /* 0x00000000003f782f */ /* 0x000fda00038c0000 */
.L_x_1021:
[----:B------:R-:W-:Y:S05]  /*13700*/  @!P6 BRA `(.L_x_814) ;  /* 0x000000000078e947 */ /* 0x000fea0003800000 */
[----:B------:R-:W-:-:S06]  /*13710*/  ULOP3.LUT UR4, UR45, 0x2, URZ, 0xfc, !UPT ;  /* 0x000000022d047892 */ /* 0x000fcc000f8efc3f */
[----:B------:R-:W-:-:S05]  /*13720*/  IMAD.U32 R2, RZ, RZ, UR4 ;  /* 0x00000004ff027e24 */ /* 0x000fca000f8e00ff */
[----:B------:R-:W-:-:S13]  /*13730*/  ISETP.NE.AND P2, PT, R2, 0x3, PT ;  /* 0x000000030200780c */ /* 0x000fda0003f45270 */
[----:B------:R-:W-:Y:S05]  /*13740*/  @!P2 BRA `(.L_x_969) ;  /* 0x000000000004a947 */ /* 0x000fea0003800000 */
[----:B------:R-:W-:Y:S01]  /*13750*/  BPT.TRAP 0x1 ;  /* 0x000000040000795c */ /* 0x000fe20000300000 */
.L_x_969:
[----:B------:R-:W-:Y:S01]  /*13760*/  VIADD R9, R7, 0x16840 ;  /* 0x0001684007097836 */ /* 0x000fe20000000000 */
[----:B------:R-:W-:Y:S01]  /*13770*/  SHF.L.U32 R5, R3, 0x1f, RZ ;  /* 0x0000001f03057819 */ /* 0x000fe200000006ff */
[C---:B------:R-:W-:Y:S02]  /*13780*/  VIADD R2, R0.reuse, 0x1 ;  /* 0x0000000100027836 */ /* 0x040fe40000000000 */
[----:B------:R-:W-:-:S03]  /*13790*/  IMAD R6, R0, 0x8, R9 ;  /* 0x0000000800067824 */ /* 0x000fc600078e0209 */
[C---:B------:R-:W-:Y:S01]  /*137a0*/  ISETP.NE.AND P1, PT, R2.reuse, 0x2, PT ;  /* 0x000000020200780c */ /* 0x040fe20003f25270 */
[----:B------:R-:W2:Y:S03]  /*137b0*/  SYNCS.PHASECHK.TRANS64.TRYWAIT P0, [R6+URZ], R5 ;  /* 0x00000005060075a7 */ /* 0x000ea6000800017f */
[----:B0-----:R-:W-:Y:S02]  /*137c0*/  SEL R4, RZ, 0x1, P1 ;  /* 0x00000001ff047807 */ /* 0x001fe40000800000 */
[----:B------:R-:W-:Y:S02]  /*137d0*/  SEL R8, R2, RZ, P1 ;  /* 0x000000ff02087207 */ /* 0x000fe40000800000 */
[----:B------:R-:W-:-:S03]  /*137e0*/  LOP3.LUT R2, R3, R4, RZ, 0x3c, !PT ;  /* 0x0000000403027212 */ /* 0x000fc600078e3cff */
[----:B------:R-:W-:Y:S01]  /*137f0*/  IMAD R3, R8, 0x8, R9 ;  /* 0x0000000808037824 */ /* 0x000fe200078e0209 */
[----:B------:R-:W-:Y:S01]  /*13800*/  SHF.L.U32 R2, R2, 0x1f, RZ ;  /* 0x0000001f02027819 */ /* 0x000fe200000006ff */
[----:B--2---:R-:W-:Y:S06]  /*13810*/  @!P0 BRA `(.L_x_970) ;  /* 0x00000018001c8947 */ /* 0x004fec0003800000 */
.L_x_1022:
[----:B------:R-:W2:Y:S02]  /*13820*/  SYNCS.PHASECHK.TRANS64.TRYWAIT P0, [R3+URZ], R2 ;  /* 0x00000002030075a7 */ /* 0x000ea4000800017f */
[----:B--2---:R-:W-:Y:S05]  /*13830*/  @!P0 BRA `(.L_x_971) ;  /* 0x0000001800288947 */ /* 0x004fea0003800000 */
.L_x_1023:
[----:B------:R-:W-:Y:S05]  /*13840*/  @!P2 BRA `(.L_x_972) ;  /* 0x000000000004a947 */ /* 0x000fea0003800000 */
[----:B------:R-:W-:Y:S01]  /*13850*/  BPT.TRAP 0x1 ;  /* 0x000000040000795c */ /* 0x000fe20000300000 */
.L_x_972:
[----:B--2---:R-:W-:-:S04]  /*13860*/  VIADD R3, R7, 0x16860 ;  /* 0x0001686007037836 */ /* 0x004fc80000000000 */
[----:B------:R-:W-:-:S04]  /*13870*/  IMAD R0, R0, 0x8, R3 ;  /* 0x0000000800007824 */ /* 0x000fc800078e0203 */
[----:B------:R-:W2:Y:S02]  /*13880*/  SYNCS.PHASECHK.TRANS64.TRYWAIT P0, [R0+URZ], R5 ;  /* 0x00000005000075a7 */ /* 0x000ea4000800017f */
[----:B--2---:R-:W-:Y:S05]  /*13890*/  @!P0 BRA `(.L_x_973) ;  /* 0x0000001800248947 */ /* 0x004fea0003800000 */
.L_x_1024:
[----:B------:R-:W-:-:S07]  /*138a0*/  IMAD R3, R8, 0x8, R3 ;  /* 0x0000000808037824 */ /* 0x000fce00078e0203 */
.L_x_974:
[----:B---3--:R3:W4:Y:S02]  /*138b0*/  SYNCS.PHASECHK.TRANS64.TRYWAIT P0, [R3+URZ], R2 ;  /* 0x00000002030075a7 */ /* 0x008724000800017f */
[----:B----4-:R-:W-:Y:S05]  /*138c0*/  @!P0 NANOSLEEP.SYNCS 0x989680 ;  /* 0x009896800000895d */ /* 0x010fea0003900000 */
[----:B------:R-:W4:Y:S02]  /*138d0*/  @!P0 SYNCS.PHASECHK.TRANS64 P0, [R3+URZ], R2 ;  /* 0x00000002030085a7 */ /* 0x000f24000800007f */
[----:B----4-:R-:W-:Y:S05]  /*138e0*/  @!P0 BRA `(.L_x_974) ;  /* 0xfffffffc00f08947 */ /* 0x010fea000383ffff */
.L_x_814:
[----:B------:R-:W-:Y:S05]  /*138f0*/  BSYNC B6 ;  /* 0x0000000000067941 */ /* 0x000fea0003800000 */
.L_x_811:
[----:B------:R-:W-:Y:S05]  /*13900*/  EXIT ;  /* 0x000000000000794d */ /* 0x000fea0003800000 */
.L_x_824:
[----:B0-----:R-:W-:-:S04]  /*13910*/  IMAD.U32 R3, RZ, RZ, UR38 ;  /* 0x00000026ff037e24 */ /* 0x001fc8000f8e00ff */
[----:B------:R0:W1:Y:S03]  /*13920*/  SYNCS.PHASECHK.TRANS64.TRYWAIT P0, [R3+URZ+0x16800], R0 ;  /* 0x01680000030075a7 */ /* 0x000066000800017f */
[----:B-1----:R-:W-:Y:S05]  /*13930*/  @!P0 NANOSLEEP.SYNCS 0x989680 ;  /* 0x009896800000895d */ /* 0x002fea0003900000 */
[----:B------:R-:W1:Y:S02]  /*13940*/  @!P0 SYNCS.PHASECHK.TRANS64 P0, [R3+URZ+0x16800], R0 ;  /* 0x01680000030085a7 */ /* 0x000e64000800007f */
[----:B-1----:R-:W-:Y:S05]  /*13950*/  @!P0 BRA `(.L_x_824) ;  /* 0xfffffffc00ec8947 */ /* 0x002fea000383ffff */
[----:B------:R-:W-:Y:S05]  /*13960*/  BRA `(.L_x_975) ;  /* 0xfffffedc004c7947 */ /* 0x000fea000383ffff */
.L_x_828:
[----:B-1----:R-:W-:-:S04]  /*13970*/  IMAD.U32 R3, RZ, RZ, UR38 ;  /* 0x00000026ff037e24 */ /* 0x002fc8000f8e00ff */
[----:B------:R1:W2:Y:S03]  /*13980*/  SYNCS.PHASECHK.TRANS64.TRYWAIT P2, [R3+URZ+0x16830], R0 ;  /* 0x01683000030075a7 */ /* 0x0002a6000804017f */
[----:B--2---:R-:W-:Y:S05]  /*13990*/  @!P2 NANOSLEEP.SYNCS 0x989680 ;  /* 0x009896800000a95d */ /* 0x004fea0003900000 */
[----:B------:R-:W2:Y:S02]  /*139a0*/  @!P2 SYNCS.PHASECHK.TRANS64 P2, [R3+URZ+0x16830], R0 ;  /* 0x016830000300a5a7 */ /* 0x000ea4000804007f */
[----:B--2---:R-:W-:Y:S05]  /*139b0*/  @!P2 BRA `(.L_x_828) ;  /* 0xfffffffc00eca947 */ /* 0x004fea000383ffff */
[----:B------:R-:W-:Y:S05]  /*139c0*/  BRA `(.L_x_827) ;  /* 0xfffffedc006c7947 */ /* 0x000fea000383ffff */
.L_x_844:
[----:B-1----:R-:W-:-:S04]  /*139d0*/  IMAD.U32 R13, RZ, RZ, UR10 ;  /* 0x0000000aff0d7e24 */ /* 0x002fc8000f8e00ff */
[----:B------:R1:W2:Y:S03]  /*139e0*/  SYNCS.PHASECHK.TRANS64.TRYWAIT P2, [R13+URZ+0x16830], R10 ;  /* 0x0168300a0d0075a7 */ /* 0x0002a6000804017f */
[----:B--2---:R-:W-:Y:S05]  /*139f0*/  @!P2 NANOSLEEP.SYNCS 0x989680 ;  /* 0x009896800000a95d */ /* 0x004fea0003900000 */
[----:B------:R-:W2:Y:S02]  /*13a00*/  @!P2 SYNCS.PHASECHK.TRANS64 P2, [R13+URZ+0x16830], R10 ;  /* 0x0168300a0d00a5a7 */ /* 0x000ea4000804007f */
[----:B--2---:R-:W-:Y:S05]  /*13a10*/  @!P2 BRA `(.L_x_844) ;  /* 0xfffffffc00eca947 */ /* 0x004fea000383ffff */
[----:B------:R-:W-:Y:S05]  /*13a20*/  BRA `(.L_x_841) ;  /* 0xffffff1800607947 */ /* 0x000fea000383ffff */
.L_x_848:
[----:B-1----:R-:W-:-:S04]  /*13a30*/  IMAD.U32 R13, RZ, RZ, UR10 ;  /* 0x0000000aff0d7e24 */ /* 0x002fc8000f8e00ff */
[----:B------:R1:W2:Y:S03]  /*13a40*/  SYNCS.PHASECHK.TRANS64.TRYWAIT P2, [R13+URZ+0x16850], R10 ;  /* 0x0168500a0d0075a7 */ /* 0x0002a6000804017f */
[----:B--2---:R-:W-:Y:S05]  /*13a50*/  @!P2 NANOSLEEP.SYNCS 0x989680 ;  /* 0x009896800000a95d */ /* 0x004fea0003900000 */
[----:B------:R-:W2:Y:S02]  /*13a60*/  @!P2 SYNCS.PHASECHK.TRANS64 P2, [R13+URZ+0x16850], R10 ;  /* 0x0168500a0d00a5a7 */ /* 0x000ea4000804007f */
[----:B--2---:R-:W-:Y:S05]  /*13a70*/  @!P2 BRA `(.L_x_848) ;  /* 0xfffffffc00eca947 */ /* 0x004fea000383ffff */
[----:B------:R-:W-:Y:S05]  /*13a80*/  BRA `(.L_x_845) ;  /* 0xffffff1800d87947 */ /* 0x000fea000383ffff */
.L_x_865:
[----:B-1----:R-:W-:-:S04]  /*13a90*/  IMAD.U32 R14, RZ, RZ, UR10 ;  /* 0x0000000aff0e7e24 */ /* 0x002fc8000f8e00ff */
[----:B------:R1:W2:Y:S03]  /*13aa0*/  SYNCS.PHASECHK.TRANS64.TRYWAIT P2, [R14+URZ+0x16830], R7 ;  /* 0x016830070e0075a7 */ /* 0x0002a6000804017f */
[----:B--2---:R-:W-:Y:S05]  /*13ab0*/  @!P2 NANOSLEEP.SYNCS 0x989680 ;  /* 0x009896800000a95d */ /* 0x004fea0003900000 */
[----:B------:R-:W2:Y:S02]  /*13ac0*/  @!P2 SYNCS.PHASECHK.TRANS64 P2, [R14+URZ+0x16830], R7 ;  /* 0x016830070e00a5a7 */ /* 0x000ea4000804007f */
[----:B--2---:R-:W-:Y:S05]  /*13ad0*/  @!P2 BRA `(.L_x_865) ;  /* 0xfffffffc00eca947 */ /* 0x004fea000383ffff */
[----:B------:R-:W-:Y:S05]  /*13ae0*/  BRA `(.L_x_862) ;  /* 0xffffff5000547947 */ /* 0x000fea000383ffff */
.L_x_869:
[----:B-1----:R-:W-:-:S04]  /*13af0*/  IMAD.U32 R14, RZ, RZ, UR10 ;  /* 0x0000000aff0e7e24 */ /* 0x002fc8000f8e00ff */
[----:B------:R1:W2:Y:S03]  /*13b00*/  SYNCS.PHASECHK.TRANS64.TRYWAIT P2, [R14+URZ+0x16850], R7 ;  /* 0x016850070e0075a7 */ /* 0x0002a6000804017f */
[----:B--2---:R-:W-:Y:S05]  /*13b10*/  @!P2 NANOSLEEP.SYNCS 0x989680 ;  /* 0x009896800000a95d */ /* 0x004fea0003900000 */
[----:B------:R-:W2:Y:S02]  /*13b20*/  @!P2 SYNCS.PHASECHK.TRANS64 P2, [R14+URZ+0x16850], R7 ;  /* 0x016850070e00a5a7 */ /* 0x000ea4000804007f */
[----:B--2---:R-:W-:Y:S05]  /*13b30*/  @!P2 BRA `(.L_x_869) ;  /* 0xfffffffc00eca947 */ /* 0x004fea000383ffff */
[----:B------:R-:W-:Y:S05]  /*13b40*/  BRA `(.L_x_866) ;  /* 0xffffff5000cc7947 */ /* 0x000fea000383ffff */
.L_x_875:
[----:B-1----:R-:W-:-:S04]  /*13b50*/  IMAD.U32 R14, RZ, RZ, UR10 ;  /* 0x0000000aff0e7e24 */ /* 0x002fc8000f8e00ff */
[----:B------:R1:W2:Y:S03]  /*13b60*/  SYNCS.PHASECHK.TRANS64.TRYWAIT P2, [R14+URZ+0x16830], R7 ;  /* 0x016830070e0075a7 */ /* 0x0002a6000804017f */
[----:B--2---:R-:W-:Y:S05]  /*13b70*/  @!P2 NANOSLEEP.SYNCS 0x989680 ;  /* 0x009896800000a95d */ /* 0x004fea0003900000 */
[----:B------:R-:W2:Y:S02]  /*13b80*/  @!P2 SYNCS.PHASECHK.TRANS64 P2, [R14+URZ+0x16830], R7 ;  /* 0x016830070e00a5a7 */ /* 0x000ea4000804007f */
[----:B--2---:R-:W-:Y:S05]  /*13b90*/  @!P2 BRA `(.L_x_875) ;  /* 0xfffffffc00eca947 */ /* 0x004fea000383ffff */
[----:B------:R-:W-:Y:S05]  /*13ba0*/  BRA `(.L_x_872) ;  /* 0xffffff74007c7947 */ /* 0x000fea000383ffff */
.L_x_879:
[----:B-1----:R-:W-:-:S04]  /*13bb0*/  IMAD.U32 R14, RZ, RZ, UR10 ;  /* 0x0000000aff0e7e24 */ /* 0x002fc8000f8e00ff */
[----:B------:R1:W2:Y:S03]  /*13bc0*/  SYNCS.PHASECHK.TRANS64.TRYWAIT P2, [R14+URZ+0x16850], R7 ;  /* 0x016850070e0075a7 */ /* 0x0002a6000804017f */
[----:B--2---:R-:W-:Y:S05]  /*13bd0*/  @!P2 NANOSLEEP.SYNCS 0x989680 ;  /* 0x009896800000a95d */ /* 0x004fea0003900000 */
[----:B------:R-:W2:Y:S02]  /*13be0*/  @!P2 SYNCS.PHASECHK.TRANS64 P2, [R14+URZ+0x16850], R7 ;  /* 0x016850070e00a5a7 */ /* 0x000ea4000804007f */
[----:B--2---:R-:W-:Y:S05]  /*13bf0*/  @!P2 BRA `(.L_x_879) ;  /* 0xfffffffc00eca947 */ /* 0x004fea000383ffff */
[----:B------:R-:W-:Y:S05]  /*13c00*/  BRA `(.L_x_876) ;  /* 0xffffff7400f07947 */ /* 0x000fea000383ffff */
.L_x_892:
[----:B-1----:R-:W-:-:S04]  /*13c10*/  IMAD.U32 R3, RZ, RZ, UR7 ;  /* 0x00000007ff037e24 */ /* 0x002fc8000f8e00ff */
[----:B------:R1:W2:Y:S03]  /*13c20*/  SYNCS.PHASECHK.TRANS64.TRYWAIT P0, [R3+URZ+0x16850], R0 ;  /* 0x01685000030075a7 */ /* 0x0002a6000800017f */
[----:B--2---:R-:W-:Y:S05]  /*13c30*/  @!P0 NANOSLEEP.SYNCS 0x989680 ;  /* 0x009896800000895d */ /* 0x004fea0003900000 */
[----:B------:R-:W2:Y:S02]  /*13c40*/  @!P0 SYNCS.PHASECHK.TRANS64 P0, [R3+URZ+0x16850], R0 ;  /* 0x01685000030085a7 */ /* 0x000ea4000800007f */
[----:B--2---:R-:W-:Y:S05]  /*13c50*/  @!P0 BRA `(.L_x_892) ;  /* 0xfffffffc00ec8947 */ /* 0x004fea000383ffff */
[----:B------:R-:W-:Y:S05]  /*13c60*/  BRA `(.L_x_891) ;  /* 0xffffffa8006c7947 */ /* 0x000fea000383ffff */
.L_x_909:
[----:B------:R-:W-:Y:S02]  /*13c70*/  IMAD.MOV.U32 R13, RZ, RZ, R16 ;  /* 0x000000ffff0d7224 */ /* 0x000fe400078e0010 */
[----:B------:R-:W-:Y:S02]  /*13c80*/  IMAD.MOV.U32 R12, RZ, RZ, RZ ;  /* 0x000000ffff0c7224 */ /* 0x000fe400078e00ff */
[----:B------:R-:W-:Y:S02]  /*13c90*/  IMAD.MOV.U32 R11, RZ, RZ, 0x1f ;  /* 0x0000001fff0b7424 */ /* 0x000fe400078e00ff */
[----:B------:R-:W-:-:S07]  /*13ca0*/  IMAD.MOV.U32 R15, RZ, RZ, -0x1 ;  /* 0xffffffffff0f7424 */ /* 0x000fce00078e00ff */
[----:B------:R-:W-:Y:S05]  /*13cb0*/  WARPSYNC.COLLECTIVE R15, `(.L_x_976) ;  /* 0x000000000f087348 */ /* 0x000fea0003c00000 */
[----:B------:R0:W1:Y:S02]  /*13cc0*/  SHFL.IDX P6, R14, R13, R12, R11 ;  /* 0x0000000c0d0e7389 */ /* 0x00006400000c000b */
[----:B01----:R-:W-:Y:S01]  /*13cd0*/  ENDCOLLECTIVE ;  /* 0x000000000000791b */ /* 0x003fe20003800000 */
.L_x_976:
[----:B------:R-:W-:Y:S05]  /*13ce0*/  BRA `(.L_x_977) ;  /* 0xffffffd000887947 */ /* 0x000fea000383ffff */
.L_x_911:
[----:B------:R-:W-:Y:S01]  /*13cf0*/  BSSY B0, `(.L_x_978) ;  /* 0x0000006000007945 */ /* 0x000fe20003800000 */
[----:B------:R-:W-:-:S07]  /*13d00*/  IMAD.MOV.U32 R15, RZ, RZ, -0x1 ;  /* 0xffffffffff0f7424 */ /* 0x000fce00078e00ff */
[----:B0-----:R-:W-:Y:S05]  /*13d10*/  WARPSYNC.COLLECTIVE R15, `(.L_x_979) ;  /* 0x000000000f0c7348 */ /* 0x001fea0003c00000 */
[----:B------:R-:W-:Y:S02]  /*13d20*/  ELECT P6, UR62, PT ;  /* 0x00000000003e782f */ /* 0x000fe400038c0000 */
[----:B------:R-:W-:Y:S01]  /*13d30*/  MOV R14, UR62 ;  /* 0x0000003e000e7c02 */ /* 0x000fe20008000f00 */
[----:B0-----:R-:W-:Y:S10]  /*13d40*/  ENDCOLLECTIVE ;  /* 0x000000000000791b */ /* 0x001ff40003800000 */
.L_x_979:
[----:B------:R-:W-:Y:S05]  /*13d50*/  BSYNC B0 ;  /* 0x0000000000007941 */ /* 0x000fea0003800000 */
.L_x_978:
[----:B------:R-:W-:Y:S05]  /*13d60*/  BRA `(.L_x_980) ;  /* 0xffffffd000887947 */ /* 0x000fea000383ffff */
.L_x_913:
[----:B--2---:R-:W-:-:S04]  /*13d70*/  IMAD.U32 R3, RZ, RZ, UR38 ;  /* 0x00000026ff037e24 */ /* 0x004fc8000f8e00ff */
[----:B------:R2:W3:Y:S03]  /*13d80*/  SYNCS.PHASECHK.TRANS64.TRYWAIT P0, [R3+URZ+0x16840], R0 ;  /* 0x01684000030075a7 */ /* 0x0004e6000800017f */
[----:B---3--:R-:W-:Y:S05]  /*13d90*/  @!P0 NANOSLEEP.SYNCS 0x989680 ;  /* 0x009896800000895d */ /* 0x008fea0003900000 */
[----:B------:R-:W3:Y:S02]  /*13da0*/  @!P0 SYNCS.PHASECHK.TRANS64 P0, [R3+URZ+0x16840], R0 ;  /* 0x01684000030085a7 */ /* 0x000ee4000800007f */
[----:B---3--:R-:W-:Y:S05]  /*13db0*/  @!P0 BRA `(.L_x_913) ;  /* 0xfffffffc00ec8947 */ /* 0x008fea000383ffff */
[----:B------:R-:W-:Y:S05]  /*13dc0*/  BRA `(.L_x_981) ;  /* 0xffffffd000d87947 */ /* 0x000fea000383ffff */
.L_x_916:
[----:B------:R-:W-:Y:S02]  /*13dd0*/  IMAD.MOV.U32 R13, RZ, RZ, R8 ;  /* 0x000000ffff0d7224 */ /* 0x000fe400078e0008 */
[----:B------:R-:W-:Y:S02]  /*13de0*/  IMAD.MOV.U32 R12, RZ, RZ, RZ ;  /* 0x000000ffff0c7224 */ /* 0x000fe400078e00ff */
[----:B------:R-:W-:Y:S02]  /*13df0*/  IMAD.MOV.U32 R11, RZ, RZ, 0x181f ;  /* 0x0000181fff0b7424 */ /* 0x000fe400078e00ff */
[----:B------:R-:W-:Y:S02]  /*13e00*/  IMAD.MOV.U32 R15, RZ, RZ, -0x1 ;  /* 0xffffffffff0f7424 */ /* 0x000fe400078e00ff */
[----:B------:R-:W-:-:S07]  /*13e10*/  VIADD R0, R0, UR40 ;  /* 0x0000002800007c36 */ /* 0x000fce0008000000 */
[----:B0-----:R-:W-:Y:S05]  /*13e20*/  WARPSYNC.COLLECTIVE R15, `(.L_x_982) ;  /* 0x000000000f087348 */ /* 0x001fea0003c00000 */
[----:B------:R1:W2:Y:S02]  /*13e30*/  SHFL.IDX P6, R14, R13, R12, R11 ;  /* 0x0000000c0d0e7389 */ /* 0x0002a400000c000b */
[----:B012---:R-:W-:Y:S01]  /*13e40*/  ENDCOLLECTIVE ;  /* 0x000000000000791b */ /* 0x007fe20003800000 */
.L_x_982:
[----:B------:R-:W-:Y:S02]  /*13e50*/  IMAD.MOV.U32 R13, RZ, RZ, R9 ;  /* 0x000000ffff0d7224 */ /* 0x000fe400078e0009 */
[----:B------:R-:W-:-:S07]  /*13e60*/  IMAD.MOV.U32 R4, RZ, RZ, R14 ;  /* 0x000000ffff047224 */ /* 0x000fce00078e000e */
[----:B------:R-:W-:Y:S05]  /*13e70*/  WARPSYNC.COLLECTIVE R15, `(.L_x_983) ;  /* 0x000000000f087348 */ /* 0x000fea0003c00000 */
[----:B------:R0:W1:Y:S02]  /*13e80*/  SHFL.IDX P6, R14, R13, R12, R11 ;  /* 0x0000000c0d0e7389 */ /* 0x00006400000c000b */
[----:B01----:R-:W-:Y:S01]  /*13e90*/  ENDCOLLECTIVE ;  /* 0x000000000000791b */ /* 0x003fe20003800000 */
.L_x_983:
[----:B------:R-:W-:Y:S02]  /*13ea0*/  ULDC UR4, c[0x0][0x288] ;  /* 0x0000a20000047ab9 */ /* 0x000fe40000000800 */
[----:B------:R-:W-:-:S05]  /*13eb0*/  IMAD R3, R3, UR4, RZ ;  /* 0x0000000403037c24 */ /* 0x000fca000f8e02ff */
[C---:B------:R-:W-:Y:S01]  /*13ec0*/  ISETP.GE.AND P1, PT, R0.reuse, R3, PT ;  /* 0x000000030000720c */ /* 0x040fe20003f26270 */
[----:B------:R-:W-:Y:S02]  /*13ed0*/  VIADD R12, R0, 0x10 ;  /* 0x00000010000c7836 */ /* 0x000fe40000000000 */
[----:B------:R-:W-:-:S10]  /*13ee0*/  IMAD.MOV.U32 R13, RZ, RZ, R8 ;  /* 0x000000ffff0d7224 */ /* 0x000fd400078e0008 */
[----:B------:R-:W-:Y:S02]  /*13ef0*/  @!P1 LEA R21, R10, UR38, 0x1 ;  /* 0x000000260a159c11 */ /* 0x000fe4000f8e08ff */
[----:B------:R-:W-:-:S05]  /*13f00*/  @!P1 LEA R14, P2, R17, R14, 0x1 ;  /* 0x0000000e110e9211 */ /* 0x000fca00078408ff */
[----:B------:R-:W-:Y:S02]  /*13f10*/  @!P1 IMAD.X R5, RZ, RZ, R4, P2 ;  /* 0x000000ffff059224 */ /* 0x000fe400010e0604 */
[----:B------:R-:W-:-:S05]  /*13f20*/  @!P1 IMAD.MOV.U32 R4, RZ, RZ, R14 ;  /* 0x000000ffff049224 */ /* 0x000fca00078e000e */
[----:B------:R-:W-:Y:S01]  /*13f30*/  @!PT LDS RZ, [RZ] ;  /* 0x00000000fffff984 */ /* 0x000fe20000000800 */
[----:B------:R-:W-:Y:S01]  /*13f40*/  @!PT LDS RZ, [RZ] ;  /* 0x00000000fffff984 */ /* 0x000fe20000000800 */
[----:B------:R-:W-:Y:S01]  /*13f50*/  @!PT LDS RZ, [RZ] ;  /* 0x00000000fffff984 */ /* 0x000fe20000000800 */
[----:B------:R0:W-:Y:S01]  /*13f60*/  @!P1 LDGSTS.E.BYPASS.LTC128B.128 [R21+0x8400], desc[UR48][R4.64], !P0 ;  /* 0x0840000004159fae */ /* 0x0001e2000c101d70 */
[----:B------:R-:W-:Y:S01]  /*13f70*/  ISETP.GE.AND P1, PT, R12, R3, PT ;  /* 0x000000030c00720c */ /* 0x000fe20003f26270 */
[----:B------:R-:W-:-:S12]  /*13f80*/  IMAD.MOV.U32 R12, RZ, RZ, 0x1 ;  /* 0x00000001ff0c7424 */ /* 0x000fd800078e00ff */
[----:B0-----:R-:W-:Y:S05]  /*13f90*/  WARPSYNC.COLLECTIVE R15, `(.L_x_984) ;  /* 0x000000000f087348 */ /* 0x001fea0003c00000 */
[----:B------:R1:W2:Y:S02]  /*13fa0*/  SHFL.IDX P6, R14, R13, R12, R11 ;  /* 0x0000000c0d0e7389 */ /* 0x0002a400000c000b */
[----:B012---:R-:W-:Y:S01]  /*13fb0*/  ENDCOLLECTIVE ;  /* 0x000000000000791b */ /* 0x007fe20003800000 */
.L_x_984:
[----:B------:R-:W-:Y:S02]  /*13fc0*/  IMAD.MOV.U32 R13, RZ, RZ, R9 ;  /* 0x000000ffff0d7224 */ /* 0x000fe400078e0009 */
[----:B------:R-:W-:-:S07]  /*13fd0*/  IMAD.MOV.U32 R27, RZ, RZ, R14 ;  /* 0x000000ffff1b7224 */ /* 0x000fce00078e000e */
[----:B------:R-:W-:Y:S05]  /*13fe0*/  WARPSYNC.COLLECTIVE R15, `(.L_x_985) ;  /* 0x000000000f087348 */ /* 0x000fea0003c00000 */
[----:B------:R0:W1:Y:S02]  /*13ff0*/  SHFL.IDX P6, R14, R13, R12, R11 ;  /* 0x0000000c0d0e7389 */ /* 0x00006400000c000b */
[----:B01----:R-:W-:Y:S01]  /*14000*/  ENDCOLLECTIVE ;  /* 0x000000000000791b */ /* 0x003fe20003800000 */
.L_x_985:
[----:B------:R-:W-:Y:S02]  /*14010*/  IMAD.MOV.U32 R13, RZ, RZ, R8 ;  /* 0x000000ffff0d7224 */ /* 0x000fe400078e0008 */
[----:B------:R-:W-:Y:S01]  /*14020*/  IMAD.MOV.U32 R12, RZ, RZ, 0x2 ;  /* 0x00000002ff0c7424 */ /* 0x000fe200078e00ff */
[----:B------:R-:W-:Y:S01]  /*14030*/  @!P1 LEA R4, P3, R17, R14, 0x1 ;  /* 0x0000000e11049211 */ /* 0x000fe200078608ff */
[----:B------:R-:W-:-:S04]  /*14040*/  VIADD R14, R0, 0x20 ;  /* 0x00000020000e7836 */ /* 0x000fc80000000000 */
[----:B------:R-:W-:Y:S01]  /*14050*/  @!P1 IMAD.X R5, RZ, RZ, R27, P3 ;  /* 0x000000ffff059224 */ /* 0x000fe200018e061b */
[----:B------:R-:W-:-:S13]  /*14060*/  ISETP.GE.AND P2, PT, R14, R3, PT ;  /* 0x000000030e00720c */ /* 0x000fda0003f46270 */
[----:B------:R-:W-:Y:S05]  /*14070*/  WARPSYNC.COLLECTIVE R15, `(.L_x_986) ;  /* 0x000000000f087348 */ /* 0x000fea0003c00000 */
[----:B------:R0:W1:Y:S02]  /*14080*/  SHFL.IDX P6, R14, R13, R12, R11 ;  /* 0x0000000c0d0e7389 */ /* 0x00006400000c000b */
[----:B01----:R-:W-:Y:S01]  /*14090*/  ENDCOLLECTIVE ;  /* 0x000000000000791b */ /* 0x003fe20003800000 */
.L_x_986:
        /* <DEDUP_REMOVED lines=11> */
.L_x_987:
[----:B------:R-:W-:Y:S02]  /*14150*/  IMAD.MOV.U32 R13, RZ, RZ, R8 ;  /* 0x000000ffff0d7224 */ /* 0x000fe400078e0008 */
[----:B------:R-:W-:Y:S02]  /*14160*/  IMAD.MOV.U32 R12, RZ, RZ, 0x3 ;  /* 0x00000003ff0c7424 */ /* 0x000fe400078e00ff */
[----:B------:R-:W-:Y:S02]  /*14170*/  IMAD.MOV.U32 R28, RZ, RZ, R14 ;  /* 0x000000ffff1c7224 */ /* 0x000fe400078e000e */
[----:B------:R-:W-:-:S03]  /*14180*/  VIADD R14, R0, 0x30 ;  /* 0x00000030000e7836 */ /* 0x000fc60000000000 */
[----:B------:R-:W-:-:S05]  /*14190*/  @!P2 LEA R4, P1, R17, R28, 0x1 ;  /* 0x0000001c1104a211 */ /* 0x000fca00078208ff */
[----:B------:R-:W-:Y:S01]  /*141a0*/  @!P2 IMAD.X R5, RZ, RZ, R20, P1 ;  /* 0x000000ffff05a224 */ /* 0x000fe200008e0614 */
[----:B------:R-:W-:-:S13]  /*141b0*/  ISETP.GE.AND P1, PT, R14, R3, PT ;  /* 0x000000030e00720c */ /* 0x000fda0003f26270 */
[----:B------:R-:W-:Y:S05]  /*141c0*/  WARPSYNC.COLLECTIVE R15, `(.L_x_988) ;  /* 0x000000000f087348 */ /* 0x000fea0003c00000 */
[----:B------:R0:W1:Y:S02]  /*141d0*/  SHFL.IDX P6, R14, R13, R12, R11 ;  /* 0x0000000c0d0e7389 */ /* 0x00006400000c000b */
[----:B01----:R-:W-:Y:S01]  /*141e0*/  ENDCOLLECTIVE ;  /* 0x000000000000791b */ /* 0x003fe20003800000 */
.L_x_988:
        /* <DEDUP_REMOVED lines=10> */
.L_x_989:
        /* <DEDUP_REMOVED lines=9> */
.L_x_990:
        /* <DEDUP_REMOVED lines=10> */
.L_x_991:
        /* <DEDUP_REMOVED lines=10> */
.L_x_992:
        /* <DEDUP_REMOVED lines=9> */
.L_x_993:
        /* <DEDUP_REMOVED lines=9> */
.L_x_994:
        /* <DEDUP_REMOVED lines=11> */
.L_x_995:
[----:B------:R-:W-:Y:S02]  /*14630*/  IMAD.MOV.U32 R13, RZ, RZ, R8 ;  /* 0x000000ffff0d7224 */ /* 0x000fe400078e0008 */
[----:B------:R-:W-:Y:S02]  /*14640*/  IMAD.MOV.U32 R12, RZ, RZ, 0x7 ;  /* 0x00000007ff0c7424 */ /* 0x000fe400078e00ff */
[----:B------:R-:W-:-:S07]  /*14650*/  IMAD.MOV.U32 R28, RZ, RZ, R14 ;  /* 0x000000ffff1c7224 */ /* 0x000fce00078e000e */
[----:B------:R-:W-:Y:S05]  /*14660*/  WARPSYNC.COLLECTIVE R15, `(.L_x_996) ;  /* 0x000000000f087348 */ /* 0x000fea0003c00000 */
[----:B------:R0:W1:Y:S02]  /*14670*/  SHFL.IDX P6, R14, R13, R12, R11 ;  /* 0x0000000c0d0e7389 */ /* 0x00006400000c000b */
[----:B01----:R-:W-:Y:S01]  /*14680*/  ENDCOLLECTIVE ;  /* 0x000000000000791b */ /* 0x003fe20003800000 */
.L_x_996:
[----:B------:R-:W-:-:S05]  /*14690*/  @!P2 LEA R4, P1, R17, R28, 0x1 ;  /* 0x0000001c1104a211 */ /* 0x000fca00078208ff */
[----:B------:R-:W-:-:S05]  /*146a0*/  @!P2 IMAD.X R5, RZ, RZ, R20, P1 ;  /* 0x000000ffff05a224 */ /* 0x000fca00008e0614 */
        /* <DEDUP_REMOVED lines=9> */
.L_x_997:
[----:B------:R-:W-:-:S05]  /*14740*/  VIADD R4, R0, 0x70 ;  /* 0x0000007000047836 */ /* 0x000fca0000000000 */
[----:B------:R-:W-:Y:S01]  /*14750*/  ISETP.GE.AND P1, PT, R4, R3, PT ;  /* 0x000000030400720c */ /* 0x000fe20003f26270 */
[----:B------:R-:W-:Y:S02]  /*14760*/  IMAD.MOV.U32 R13, RZ, RZ, R6 ;  /* 0x000000ffff0d7224 */ /* 0x000fe400078e0006 */
[----:B------:R-:W-:-:S10]  /*14770*/  IMAD.MOV.U32 R12, RZ, RZ, RZ ;  /* 0x000000ffff0c7224 */ /* 0x000fd400078e00ff */
[----:B------:R-:W-:Y:S02]  /*14780*/  @!P1 LEA R21, R10, UR38, 0x1 ;  /* 0x000000260a159c11 */ /* 0x000fe4000f8e08ff */
[----:B------:R-:W-:-:S13]  /*14790*/  @!P1 LEA R4, P3, R17, R14, 0x1 ;  /* 0x0000000e11049211 */ /* 0x000fda00078608ff */
[----:B------:R-:W-:Y:S05]  /*147a0*/  WARPSYNC.COLLECTIVE R15, `(.L_x_998) ;  /* 0x000000000f087348 */ /* 0x000fea0003c00000 */
[----:B------:R0:W1:Y:S02]  /*147b0*/  SHFL.IDX P6, R14, R13, R12, R11 ;  /* 0x0000000c0d0e7389 */ /* 0x00006400000c000b */
[----:B01----:R-:W-:Y:S01]  /*147c0*/  ENDCOLLECTIVE ;  /* 0x000000000000791b */ /* 0x003fe20003800000 */
.L_x_998:
[----:B------:R-:W-:Y:S02]  /*147d0*/  @!P1 IMAD.X R5, RZ, RZ, R8, P3 ;  /* 0x000000ffff059224 */ /* 0x000fe400018e0608 */
[----:B------:R-:W-:-:S03]  /*147e0*/  VIADD R8, R0, 0x80 ;  /* 0x0000008000087836 */ /* 0x000fc60000000000 */
[----:B------:R-:W-:Y:S01]  /*147f0*/  @!PT LDS RZ, [RZ] ;  /* 0x00000000fffff984 */ /* 0x000fe20000000800 */
[----:B------:R-:W-:Y:S01]  /*14800*/  @!PT LDS RZ, [RZ] ;  /* 0x00000000fffff984 */ /* 0x000fe20000000800 */
[----:B------:R-:W-:Y:S01]  /*14810*/  @!PT LDS RZ, [RZ] ;  /* 0x00000000fffff984 */ /* 0x000fe20000000800 */
[----:B------:R0:W-:Y:S02]  /*14820*/  @!P1 LDGSTS.E.BYPASS.LTC128B.128 [R21+0xbc00], desc[UR48][R4.64], !P0 ;  /* 0x0bc0000004159fae */ /* 0x0001e4000c101d70 */
[----:B------:R-:W-:Y:S01]  /*14830*/  ISETP.GE.AND P2, PT, R8, R3, PT ;  /* 0x000000030800720c */ /* 0x000fe20003f46270 */
[----:B------:R-:W-:Y:S02]  /*14840*/  VIADD R8, R0, 0x90 ;  /* 0x0000009000087836 */ /* 0x000fe40000000000 */
[----:B------:R-:W-:-:S10]  /*14850*/  IMAD.MOV.U32 R13, RZ, RZ, R7 ;  /* 0x000000ffff0d7224 */ /* 0x000fd400078e0007 */
[----:B------:R-:W-:Y:S01]  /*14860*/  @!P2 LEA R27, R10, UR38, 0x1 ;  /* 0x000000260a1bac11 */ /* 0x000fe2000f8e08ff */
[----:B0-----:R-:W-:-:S07]  /*14870*/  IMAD.MOV.U32 R20, RZ, RZ, R14 ;  /* 0x000000ffff147224 */ /* 0x001fce00078e000e */
[----:B------:R-:W-:Y:S05]  /*14880*/  WARPSYNC.COLLECTIVE R15, `(.L_x_999) ;  /* 0x000000000f087348 */ /* 0x000fea0003c00000 */
[----:B------:R0:W1:Y:S02]  /*14890*/  SHFL.IDX P6, R14, R13, R12, R11 ;  /* 0x0000000c0d0e7389 */ /* 0x00006400000c000b */
[----:B01----:R-:W-:Y:S01]  /*148a0*/  ENDCOLLECTIVE ;  /* 0x000000000000791b */ /* 0x003fe20003800000 */
.L_x_999:
[----:B------:R-:W-:Y:S02]  /*148b0*/  IMAD.MOV.U32 R13, RZ, RZ, R6 ;  /* 0x000000ffff0d7224 */ /* 0x000fe400078e0006 */
[----:B------:R-:W-:Y:S02]  /*148c0*/  IMAD.MOV.U32 R12, RZ, RZ, 0x1 ;  /* 0x00000001ff0c7424 */ /* 0x000fe400078e00ff */
[----:B------:R-:W-:-:S07]  /*148d0*/  IMAD.MOV.U32 R28, RZ, RZ, R14 ;  /* 0x000000ffff1c7224 */ /* 0x000fce00078e000e */
[----:B------:R-:W-:Y:S05]  /*148e0*/  WARPSYNC.COLLECTIVE R15, `(.L_x_1000) ;  /* 0x000000000f087348 */ /* 0x000fea0003c00000 */
[----:B------:R0:W1:Y:S02]  /*148f0*/  SHFL.IDX P6, R14, R13, R12, R11 ;  /* 0x0000000c0d0e7389 */ /* 0x00006400000c000b */
[----:B01----:R-:W-:Y:S01]  /*14900*/  ENDCOLLECTIVE ;  /* 0x000000000000791b */ /* 0x003fe20003800000 */
.L_x_1000:
[----:B------:R-:W-:-:S05]  /*14910*/  @!P2 LEA R4, P1, R17, R28, 0x1 ;  /* 0x0000001c1104a211 */ /* 0x000fca00078208ff */
[----:B------:R-:W-:Y:S01]  /*14920*/  @!P2 IMAD.X R5, RZ, RZ, R20, P1 ;  /* 0x000000ffff05a224 */ /* 0x000fe200008e0614 */
[----:B------:R-:W-:-:S04]  /*14930*/  ISETP.GE.AND P1, PT, R8, R3, PT ;  /* 0x000000030800720c */ /* 0x000fc80003f26270 */
        /* <DEDUP_REMOVED lines=9> */
.L_x_1001:
[----:B------:R-:W-:Y:S02]  /*149d0*/  IMAD.MOV.U32 R13, RZ, RZ, R6 ;  /* 0x000000ffff0d7224 */ /* 0x000fe400078e0006 */
[----:B------:R-:W-:Y:S01]  /*149e0*/  IMAD.MOV.U32 R12, RZ, RZ, 0x2 ;  /* 0x00000002ff0c7424 */ /* 0x000fe200078e00ff */
[----:B------:R-:W-:-:S13]  /*149f0*/  @!P1 LEA R4, P3, R17, R14, 0x1 ;  /* 0x0000000e11049211 */ /* 0x000fda00078608ff */
[----:B------:R-:W-:Y:S05]  /*14a00*/  WARPSYNC.COLLECTIVE R15, `(.L_x_1002) ;  /* 0x000000000f087348 */ /* 0x000fea0003c00000 */
[----:B------:R0:W1:Y:S02]  /*14a10*/  SHFL.IDX P6, R14, R13, R12, R11 ;  /* 0x0000000c0d0e7389 */ /* 0x00006400000c000b */
[----:B01----:R-:W-:Y:S01]  /*14a20*/  ENDCOLLECTIVE ;  /* 0x000000000000791b */ /* 0x003fe20003800000 */
.L_x_1002:
[----:B------:R-:W-:Y:S01]  /*14a30*/  @!P1 IMAD.X R5, RZ, RZ, R9, P3 ;  /* 0x000000ffff059224 */ /* 0x000fe200018e0609 */
[----:B------:R-:W-:-:S05]  /*14a40*/  @!P1 LEA R9, R10, UR38, 0x1 ;  /* 0x000000260a099c11 */ /* 0x000fca000f8e08ff */
[----:B------:R-:W-:Y:S01]  /*14a50*/  @!PT LDS RZ, [RZ] ;  /* 0x00000000fffff984 */ /* 0x000fe20000000800 */
[----:B------:R-:W-:Y:S01]  /*14a60*/  @!PT LDS RZ, [RZ] ;  /* 0x00000000fffff984 */ /* 0x000fe20000000800 */
[----:B------:R-:W-:Y:S01]  /*14a70*/  @!PT LDS RZ, [RZ] ;  /* 0x00000000fffff984 */ /* 0x000fe20000000800 */
[----:B------:R0:W-:Y:S01]  /*14a80*/  @!P1 LDGSTS.E.BYPASS.LTC128B.128 [R9+0xcc00], desc[UR48][R4.64], !P0 ;  /* 0x0cc0000004099fae */ /* 0x0001e2000c101d70 */
[----:B------:R-:W-:Y:S02]  /*14a90*/  IMAD.MOV.U32 R13, RZ, RZ, R7 ;  /* 0x000000ffff0d7224 */ /* 0x000fe400078e0007 */
[----:B0-----:R-:W-:Y:S02]  /*14aa0*/  VIADD R4, R0, 0xa0 ;  /* 0x000000a000047836 */ /* 0x001fe40000000000 */
[----:B------:R-:W-:-:S07]  /*14ab0*/  IMAD.MOV.U32 R8, RZ, RZ, R14 ;  /* 0x000000ffff087224 */ /* 0x000fce00078e000e */
[----:B------:R-:W-:Y:S05]  /*14ac0*/  WARPSYNC.COLLECTIVE R15, `(.L_x_1003) ;  /* 0x000000000f087348 */ /* 0x000fea0003c00000 */
[----:B------:R0:W1:Y:S02]  /*14ad0*/  SHFL.IDX P6, R14, R13, R12, R11 ;  /* 0x0000000c0d0e7389 */ /* 0x00006400000c000b */
[----:B01----:R-:W-:Y:S01]  /*14ae0*/  ENDCOLLECTIVE ;  /* 0x000000000000791b */ /* 0x003fe20003800000 */
.L_x_1003:
[----:B------:R-:W-:Y:S01]  /*14af0*/  ISETP.GE.AND P2, PT, R4, R3, PT ;  /* 0x000000030400720c */ /* 0x000fe20003f46270 */
[----:B------:R-:W-:-:S12]  /*14b00*/  IMAD.MOV.U32 R13, RZ, RZ, R6 ;  /* 0x000000ffff0d7224 */ /* 0x000fd800078e0006 */
[----:B------:R-:W-:Y:S01]  /*14b10*/  @!P2 LEA R21, R10, UR38, 0x1 ;  /* 0x000000260a15ac11 */ /* 0x000fe2000f8e08ff */
[----:B------:R-:W-:Y:S02]  /*14b20*/  IMAD.MOV.U32 R12, RZ, RZ, 0x3 ;  /* 0x00000003ff0c7424 */ /* 0x000fe400078e00ff */
[----:B------:R-:W-:-:S07]  /*14b30*/  IMAD.MOV.U32 R20, RZ, RZ, R14 ;  /* 0x000000ffff147224 */ /* 0x000fce00078e000e */
[----:B------:R-:W-:Y:S05]  /*14b40*/  WARPSYNC.COLLECTIVE R15, `(.L_x_1004) ;  /* 0x000000000f087348 */ /* 0x000fea0003c00000 */
[----:B------:R0:W1:Y:S02]  /*14b50*/  SHFL.IDX P6, R14, R13, R12, R11 ;  /* 0x0000000c0d0e7389 */ /* 0x00006400000c000b */
[----:B01----:R-:W-:Y:S01]  /*14b60*/  ENDCOLLECTIVE ;  /* 0x000000000000791b */ /* 0x003fe20003800000 */
.L_x_1004:
        /* <DEDUP_REMOVED lines=11> */
.L_x_1005:
[----:B------:R-:W-:Y:S05]  /*14c20*/  BRA `(.L_x_1006) ;  /* 0xffffffd000887947 */ /* 0x000fea000383ffff */
.L_x_917:
[----:B0-----:R-:W-:-:S04]  /*14c30*/  IMAD.U32 R5, RZ, RZ, UR38 ;  /* 0x00000026ff057e24 */ /* 0x001fc8000f8e00ff */
[----:B------:R0:W1:Y:S03]  /*14c40*/  SYNCS.PHASECHK.TRANS64.TRYWAIT P0, [R5+URZ+0x16820], R0 ;  /* 0x01682000050075a7 */ /* 0x000066000800017f */
[----:B-1----:R-:W-:Y:S05]  /*14c50*/  @!P0 NANOSLEEP.SYNCS 0x989680 ;  /* 0x009896800000895d */ /* 0x002fea0003900000 */
[----:B------:R-:W1:Y:S02]  /*14c60*/  @!P0 SYNCS.PHASECHK.TRANS64 P0, [R5+URZ+0x16820], R0 ;  /* 0x01682000050085a7 */ /* 0x000e64000800007f */
[----:B-1----:R-:W-:Y:S05]  /*14c70*/  @!P0 BRA `(.L_x_917) ;  /* 0xfffffffc00ec8947 */ /* 0x002fea000383ffff */
[----:B------:R-:W-:Y:S05]  /*14c80*/  BRA `(.L_x_1007) ;  /* 0xffffffd000c07947 */ /* 0x000fea000383ffff */
.L_x_924:
[----:B0-----:R-:W-:-:S04]  /*14c90*/  IMAD.U32 R5, RZ, RZ, UR38 ;  /* 0x00000026ff057e24 */ /* 0x001fc8000f8e00ff */
[----:B------:R0:W1:Y:S03]  /*14ca0*/  SYNCS.PHASECHK.TRANS64.TRYWAIT P0, [R5+URZ+0x16848], R12 ;  /* 0x0168480c050075a7 */ /* 0x000066000800017f */
[----:B-1----:R-:W-:Y:S05]  /*14cb0*/  @!P0 NANOSLEEP.SYNCS 0x989680 ;  /* 0x009896800000895d */ /* 0x002fea0003900000 */
[----:B------:R-:W1:Y:S02]  /*14cc0*/  @!P0 SYNCS.PHASECHK.TRANS64 P0, [R5+URZ+0x16848], R12 ;  /* 0x0168480c050085a7 */ /* 0x000e64000800007f */
[----:B-1----:R-:W-:Y:S05]  /*14cd0*/  @!P0 BRA `(.L_x_924) ;  /* 0xfffffffc00ec8947 */ /* 0x002fea000383ffff */
[----:B------:R-:W-:Y:S05]  /*14ce0*/  BRA `(.L_x_1008) ;  /* 0xffffffd400947947 */ /* 0x000fea000383ffff */
.L_x_929:
[----:B0-----:R-:W-:-:S04]  /*14cf0*/  IMAD.U32 R5, RZ, RZ, UR38 ;  /* 0x00000026ff057e24 */ /* 0x001fc8000f8e00ff */
[----:B------:R0:W1:Y:S03]  /*14d00*/  SYNCS.PHASECHK.TRANS64.TRYWAIT P0, [R5+URZ+0x16860], R12 ;  /* 0x0168600c050075a7 */ /* 0x000066000800017f */
[----:B-1----:R-:W-:Y:S05]  /*14d10*/  @!P0 NANOSLEEP.SYNCS 0x989680 ;  /* 0x009896800000895d */ /* 0x002fea0003900000 */
[----:B------:R-:W1:Y:S02]  /*14d20*/  @!P0 SYNCS.PHASECHK.TRANS64 P0, [R5+URZ+0x16860], R12 ;  /* 0x0168600c050085a7 */ /* 0x000e64000800007f */
[----:B-1----:R-:W-:Y:S05]  /*14d30*/  @!P0 BRA `(.L_x_929) ;  /* 0xfffffffc00ec8947 */ /* 0x002fea000383ffff */
[----:B------:R-:W-:Y:S05]  /*14d40*/  BRA `(.L_x_1009) ;  /* 0xffffffd400f47947 */ /* 0x000fea000383ffff */
.L_x_937:
[----:B0-----:R-:W-:-:S04]  /*14d50*/  IMAD.U32 R5, RZ, RZ, UR38 ;  /* 0x00000026ff057e24 */ /* 0x001fc8000f8e00ff */
[----:B------:R0:W1:Y:S03]  /*14d60*/  SYNCS.PHASECHK.TRANS64.TRYWAIT P0, [R5+URZ+0x16840], R14 ;  /* 0x0168400e050075a7 */ /* 0x000066000800017f */
[----:B-1----:R-:W-:Y:S05]  /*14d70*/  @!P0 NANOSLEEP.SYNCS 0x989680 ;  /* 0x009896800000895d */ /* 0x002fea0003900000 */
[----:B------:R-:W1:Y:S02]  /*14d80*/  @!P0 SYNCS.PHASECHK.TRANS64 P0, [R5+URZ+0x16840], R14 ;  /* 0x0168400e050085a7 */ /* 0x000e64000800007f */
[----:B-1----:R-:W-:Y:S05]  /*14d90*/  @!P0 BRA `(.L_x_937) ;  /* 0xfffffffc00ec8947 */ /* 0x002fea000383ffff */
[----:B------:R-:W-:Y:S05]  /*14da0*/  BRA `(.L_x_1010) ;  /* 0xffffffd800d87947 */ /* 0x000fea000383ffff */
.L_x_942:
[----:B0-----:R-:W-:-:S04]  /*14db0*/  IMAD.U32 R5, RZ, RZ, UR38 ;  /* 0x00000026ff057e24 */ /* 0x001fc8000f8e00ff */
[----:B------:R0:W1:Y:S03]  /*14dc0*/  SYNCS.PHASECHK.TRANS64.TRYWAIT P0, [R5+URZ+0x16868], R4 ;  /* 0x01686804050075a7 */ /* 0x000066000800017f */
[----:B-1----:R-:W-:Y:S05]  /*14dd0*/  @!P0 NANOSLEEP.SYNCS 0x989680 ;  /* 0x009896800000895d */ /* 0x002fea0003900000 */
[----:B------:R-:W1:Y:S02]  /*14de0*/  @!P0 SYNCS.PHASECHK.TRANS64 P0, [R5+URZ+0x16868], R4 ;  /* 0x01686804050085a7 */ /* 0x000e64000800007f */
[----:B-1----:R-:W-:Y:S05]  /*14df0*/  @!P0 BRA `(.L_x_942) ;  /* 0xfffffffc00ec8947 */ /* 0x002fea000383ffff */
[----:B------:R-:W-:Y:S05]  /*14e00*/  BRA `(.L_x_1011) ;  /* 0xffffffdc00407947 */ /* 0x000fea000383ffff */
.L_x_950:
[----:B0-----:R-:W-:-:S04]  /*14e10*/  IMAD.U32 R4, RZ, RZ, UR38 ;  /* 0x00000026ff047e24 */ /* 0x001fc8000f8e00ff */
[----:B------:R0:W1:Y:S03]  /*14e20*/  SYNCS.PHASECHK.TRANS64.TRYWAIT P0, [R4+URZ+0x16848], R9 ;  /* 0x01684809040075a7 */ /* 0x000066000800017f */
[----:B-1----:R-:W-:Y:S05]  /*14e30*/  @!P0 NANOSLEEP.SYNCS 0x989680 ;  /* 0x009896800000895d */ /* 0x002fea0003900000 */
[----:B------:R-:W1:Y:S02]  /*14e40*/  @!P0 SYNCS.PHASECHK.TRANS64 P0, [R4+URZ+0x16848], R9 ;  /* 0x01684809040085a7 */ /* 0x000e64000800007f */
[----:B-1----:R-:W-:Y:S05]  /*14e50*/  @!P0 BRA `(.L_x_950) ;  /* 0xfffffffc00ec8947 */ /* 0x002fea000383ffff */
[----:B------:R-:W-:Y:S05]  /*14e60*/  BRA `(.L_x_1012) ;  /* 0xffffffe000387947 */ /* 0x000fea000383ffff */
.L_x_955:
[----:B0-----:R-:W-:-:S04]  /*14e70*/  IMAD.U32 R4, RZ, RZ, UR38 ;  /* 0x00000026ff047e24 */ /* 0x001fc8000f8e00ff */
[----:B------:R0:W1:Y:S03]  /*14e80*/  SYNCS.PHASECHK.TRANS64.TRYWAIT P0, [R4+URZ+0x16860], R9 ;  /* 0x01686009040075a7 */ /* 0x000066000800017f */
[----:B-1----:R-:W-:Y:S05]  /*14e90*/  @!P0 NANOSLEEP.SYNCS 0x989680 ;  /* 0x009896800000895d */ /* 0x002fea0003900000 */
[----:B------:R-:W1:Y:S02]  /*14ea0*/  @!P0 SYNCS.PHASECHK.TRANS64 P0, [R4+URZ+0x16860], R9 ;  /* 0x01686009040085a7 */ /* 0x000e64000800007f */
[----:B-1----:R-:W-:Y:S05]  /*14eb0*/  @!P0 BRA `(.L_x_955) ;  /* 0xfffffffc00ec8947 */ /* 0x002fea000383ffff */
[----:B------:R-:W-:Y:S05]  /*14ec0*/  BRA `(.L_x_1013) ;  /* 0xffffffe0009c7947 */ /* 0x000fea000383ffff */
.L_x_962:
[----:B0-----:R0:W1:Y:S02]  /*14ed0*/  SYNCS.PHASECHK.TRANS64.TRYWAIT P0, [R4+URZ+0x16860], R3 ;  /* 0x01686003040075a7 */ /* 0x001064000800017f */
[----:B-1----:R-:W-:Y:S05]  /*14ee0*/  @!P0 NANOSLEEP.SYNCS 0x989680 ;  /* 0x009896800000895d */ /* 0x002fea0003900000 */
[----:B------:R-:W1:Y:S02]  /*14ef0*/  @!P0 SYNCS.PHASECHK.TRANS64 P0, [R4+URZ+0x16860], R3 ;  /* 0x01686003040085a7 */ /* 0x000e64000800007f */
[----:B-1----:R-:W-:Y:S05]  /*14f00*/  @!P0 BRA `(.L_x_962) ;  /* 0xfffffffc00f08947 */ /* 0x002fea000383ffff */
[----:B------:R-:W-:Y:S05]  /*14f10*/  BRA `(.L_x_1014) ;  /* 0xffffffe4002c7947 */ /* 0x000fea000383ffff */
.L_x_966:
[----:B0-----:R0:W1:Y:S02]  /*14f20*/  SYNCS.PHASECHK.TRANS64.TRYWAIT P0, [R7+URZ+0x16820], R4 ;  /* 0x01682004070075a7 */ /* 0x001064000800017f */
[----:B-1----:R-:W-:Y:S05]  /*14f30*/  @!P0 NANOSLEEP.SYNCS 0x989680 ;  /* 0x009896800000895d */ /* 0x002fea0003900000 */
[----:B------:R-:W1:Y:S02]  /*14f40*/  @!P0 SYNCS.PHASECHK.TRANS64 P0, [R7+URZ+0x16820], R4 ;  /* 0x01682004070085a7 */ /* 0x000e64000800007f */
[----:B-1----:R-:W-:Y:S05]  /*14f50*/  @!P0 BRA `(.L_x_966) ;  /* 0xfffffffc00f08947 */ /* 0x002fea000383ffff */
[----:B------:R-:W-:Y:S05]  /*14f60*/  BRA `(.L_x_1015) ;  /* 0xffffffe400c47947 */ /* 0x000fea000383ffff */
.L_x_967:
[----:B------:R-:W-:Y:S01]  /*14f70*/  BSSY B0, `(.L_x_1016) ;  /* 0x0000008000007945 */ /* 0x000fe20003800000 */
[----:B------:R-:W-:Y:S02]  /*14f80*/  IMAD.MOV.U32 R13, RZ, RZ, R16 ;  /* 0x000000ffff0d7224 */ /* 0x000fe400078e0010 */
[----:B------:R-:W-:Y:S02]  /*14f90*/  IMAD.MOV.U32 R12, RZ, RZ, RZ ;  /* 0x000000ffff0c7224 */ /* 0x000fe400078e00ff */
[----:B------:R-:W-:Y:S02]  /*14fa0*/  IMAD.MOV.U32 R11, RZ, RZ, 0x1f ;  /* 0x0000001fff0b7424 */ /* 0x000fe400078e00ff */
[----:B------:R-:W-:-:S07]  /*14fb0*/  IMAD.MOV.U32 R15, RZ, RZ, -0x1 ;  /* 0xffffffffff0f7424 */ /* 0x000fce00078e00ff */
[----:B0-----:R-:W-:Y:S05]  /*14fc0*/  WARPSYNC.COLLECTIVE R15, `(.L_x_1017) ;  /* 0x000000000f087348 */ /* 0x001fea0003c00000 */
[----:B------:R1:W2:Y:S02]  /*14fd0*/  SHFL.IDX P6, R14, R13, R12, R11 ;  /* 0x0000000c0d0e7389 */ /* 0x0002a400000c000b */
[----:B012---:R-:W-:Y:S01]  /*14fe0*/  ENDCOLLECTIVE ;  /* 0x000000000000791b */ /* 0x007fe20003800000 */
.L_x_1017:
[----:B------:R-:W-:Y:S05]  /*14ff0*/  BSYNC B0 ;  /* 0x0000000000007941 */ /* 0x000fea0003800000 */
.L_x_1016:
[----:B------:R-:W-:Y:S05]  /*15000*/  BRA `(.L_x_1018) ;  /* 0xffffffe400a87947 */ /* 0x000fea000383ffff */
.L_x_968:
[----:B------:R-:W-:Y:S01]  /*15010*/  BSSY B0, `(.L_x_1019) ;  /* 0x0000006000007945 */ /* 0x000fe20003800000 */
[----:B------:R-:W-:-:S07]  /*15020*/  IMAD.MOV.U32 R15, RZ, RZ, -0x1 ;  /* 0xffffffffff0f7424 */ /* 0x000fce00078e00ff */
[----:B01----:R-:W-:Y:S05]  /*15030*/  WARPSYNC.COLLECTIVE R15, `(.L_x_1020) ;  /* 0x000000000f0c7348 */ /* 0x003fea0003c00000 */
[----:B------:R-:W-:Y:S02]  /*15040*/  ELECT P6, UR62, PT ;  /* 0x00000000003e782f */ /* 0x000fe400038c0000 */
[----:B------:R-:W-:Y:S01]  /*15050*/  MOV R14, UR62 ;  /* 0x0000003e000e7c02 */ /* 0x000fe20008000f00 */
[----:B01----:R-:W-:Y:S10]  /*15060*/  ENDCOLLECTIVE ;  /* 0x000000000000791b */ /* 0x003ff40003800000 */
.L_x_1020:
[----:B------:R-:W-:Y:S05]  /*15070*/  BSYNC B0 ;  /* 0x0000000000007941 */ /* 0x000fea0003800000 */
.L_x_1019:
[----:B------:R-:W-:Y:S05]  /*15080*/  BRA `(.L_x_1021) ;  /* 0xffffffe4009c7947 */ /* 0x000fea000383ffff */
.L_x_970:
[----:B0-----:R0:W2:Y:S02]  /*15090*/  SYNCS.PHASECHK.TRANS64.TRYWAIT P0, [R6+URZ], R5 ;  /* 0x00000005060075a7 */ /* 0x0010a4000800017f */
[----:B--2---:R-:W-:Y:S05]  /*150a0*/  @!P0 NANOSLEEP.SYNCS 0x989680 ;  /* 0x009896800000895d */ /* 0x004fea0003900000 */
[----:B------:R-:W2:Y:S02]  /*150b0*/  @!P0 SYNCS.PHASECHK.TRANS64 P0, [R6+URZ], R5 ;  /* 0x00000005060085a7 */ /* 0x000ea4000800007f */
[----:B--2---:R-:W-:Y:S05]  /*150c0*/  @!P0 BRA `(.L_x_970) ;  /* 0xfffffffc00f08947 */ /* 0x004fea000383ffff */
[----:B------:R-:W-:Y:S05]  /*150d0*/  BRA `(.L_x_1022) ;  /* 0xffffffe400d07947 */ /* 0x000fea000383ffff */
.L_x_971:
[----:B--2---:R2:W3:Y:S02]  /*150e0*/  SYNCS.PHASECHK.TRANS64.TRYWAIT P0, [R3+URZ], R2 ;  /* 0x00000002030075a7 */ /* 0x0044e4000800017f */
[----:B---3--:R-:W-:Y:S05]  /*150f0*/  @!P0 NANOSLEEP.SYNCS 0x989680 ;  /* 0x009896800000895d */ /* 0x008fea0003900000 */
[----:B------:R-:W3:Y:S02]  /*15100*/  @!P0 SYNCS.PHASECHK.TRANS64 P0, [R3+URZ], R2 ;  /* 0x00000002030085a7 */ /* 0x000ee4000800007f */
[----:B---3--:R-:W-:Y:S05]  /*15110*/  @!P0 BRA `(.L_x_971) ;  /* 0xfffffffc00f08947 */ /* 0x008fea000383ffff */
[----:B------:R-:W-:Y:S05]  /*15120*/  BRA `(.L_x_1023) ;  /* 0xffffffe400c47947 */ /* 0x000fea000383ffff */
.L_x_973:
[----:B--2---:R2:W3:Y:S02]  /*15130*/  SYNCS.PHASECHK.TRANS64.TRYWAIT P0, [R0+URZ], R5 ;  /* 0x00000005000075a7 */ /* 0x0044e4000800017f */
[----:B---3--:R-:W-:Y:S05]  /*15140*/  @!P0 NANOSLEEP.SYNCS 0x989680 ;  /* 0x009896800000895d */ /* 0x008fea0003900000 */
[----:B------:R-:W3:Y:S02]  /*15150*/  @!P0 SYNCS.PHASECHK.TRANS64 P0, [R0+URZ], R5 ;  /* 0x00000005000085a7 */ /* 0x000ee4000800007f */
[----:B---3--:R-:W-:Y:S05]  /*15160*/  @!P0 BRA `(.L_x_973) ;  /* 0xfffffffc00f08947 */ /* 0x008fea000383ffff */
[----:B------:R-:W-:Y:S05]  /*15170*/  BRA `(.L_x_1024) ;  /* 0xffffffe400c87947 */ /* 0x000fea000383ffff */
.L_x_1025:
        /* <DEDUP_REMOVED lines=16> */
.L_x_2704:


//--------------------- .text._ZN7cutlass13device_kernelIN5flash11enable_sm90INS1_16FlashAttnFwdSm90INS1_25CollectiveMainloopFwdSm90ILi2EN4cute5tupleIJNS5_1CILi1EEES8_S8_EEENS6_IJNS7_ILi192EEENS7_ILi128EEENS7_ILi64EEEEEELi64ENS_10bfloat16_tEfNS_4arch4Sm90ELb0ELb1ELb1ELb1ELb0ELb0ELb0ELb1ELb1ELb1ELb1ELb0EEENS1_21CollectiveEpilogueFwdINS6_IJSA_SC_SB_EEES9_SE_SG_Li384ELb1ELb1ELb1ELb0EEENS1_36VarlenDynamicPersistentTileSchedulerILi192ELi128ELi384ELi128ELb1ELb1ELb1ELb1ELb0ELb1EEEEEEEEEvNT_6ParamsE --------------------------
	.section	.text._ZN7cutlass13device_kernelIN5flash11enable_sm90INS1_16FlashAttnFwdSm90INS1_25CollectiveMainloopFwdSm90ILi2EN4cute5tupleIJNS5_1CILi1EEES8_S8_EEENS6_IJNS7_ILi192EEENS7_ILi128EEENS7_ILi64EEEEEELi64ENS_10bfloat16_tEfNS_4arch4Sm90ELb0ELb1ELb1ELb1ELb0ELb0ELb0ELb1ELb1ELb1ELb1ELb0EEENS1_21CollectiveEpilogueFwdINS6_IJSA_SC_SB_EEES9_SE_SG_Li384ELb1ELb1ELb1ELb0EEENS1_36VarlenDynamicPersistentTileSchedulerILi192ELi128ELi384ELi128ELb1ELb1ELb1ELb1ELb0ELb1EEEEEEEEEvNT_6ParamsE,"ax",@progbits
	.align	128
.text._ZN7cutlass13device_kernelIN5flash11enable_sm90INS1_16FlashAttnFwdSm90INS1_25CollectiveMainloopFwdSm90ILi2EN4cute5tupleIJNS5_1CILi1EEES8_S8_EEENS6_IJNS7_ILi192EEENS7_ILi128EEENS7_ILi64EEEEEELi64ENS_10bfloat16_tEfNS_4arch4Sm90ELb0ELb1ELb1ELb1ELb0ELb0ELb0ELb1ELb1ELb1ELb1ELb0EEENS1_21CollectiveEpilogueFwdINS6_IJSA_SC_SB_EEES9_SE_SG_Li384ELb1ELb1ELb1ELb0EEENS1_36VarlenDynamicPersistentTileSchedulerILi192ELi128ELi384ELi128ELb1ELb1ELb1ELb1ELb0ELb1EEEEEEEEEvNT_6ParamsE:
        .type           _ZN7cutlass13device_kernelIN5flash11enable_sm90INS1_16FlashAttnFwdSm90INS1_25CollectiveMainloopFwdSm90ILi2EN4cute5tupleIJNS5_1CILi1EEES8_S8_EEENS6_IJNS7_ILi192EEENS7_ILi128EEENS7_ILi64EEEEEELi64ENS_10bfloat16_tEfNS_4arch4Sm90ELb0ELb1ELb1ELb1ELb0ELb0ELb0ELb1ELb1ELb1ELb1ELb0EEENS1_21CollectiveEpilogueFwdINS6_IJSA_SC_SB_EEES9_SE_SG_Li384ELb1ELb1ELb1ELb0EEENS1_36VarlenDynamicPersistentTileSchedulerILi192ELi128ELi384ELi128ELb1ELb1ELb1ELb1ELb0ELb1EEEEEEEEEvNT_6ParamsE,@function
        .size           _ZN7cutlass13device_kernelIN5flash11enable_sm90INS1_16FlashAttnFwdSm90INS1_25CollectiveMainloopFwdSm90ILi2EN4cute5tupleIJNS5_1CILi1EEES8_S8_EEENS6_IJNS7_ILi192EEENS7_ILi128EEENS7_ILi64EEEEEELi64ENS_10bfloat16_tEfNS_4arch4Sm90ELb0ELb1ELb1ELb1ELb0ELb0ELb0ELb1ELb1ELb1ELb1ELb0EEENS1_21CollectiveEpilogueFwdINS6_IJSA_SC_SB_EEES9_SE_SG_Li384ELb1ELb1ELb1ELb0EEENS1_36VarlenDynamicPersistentTileSchedulerILi192ELi128ELi384ELi128ELb1ELb1ELb1ELb1ELb0ELb1EEEEEEEEEvNT_6ParamsE,(.L_x_2705 - _ZN7cutlass13device_kernelIN5flash11enable_sm90INS1_16FlashAttnFwdSm90INS1_25CollectiveMainloopFwdSm90ILi2EN4cute5tupleIJNS5_1CILi1EEES8_S8_EEENS6_IJNS7_ILi192EEENS7_ILi128EEENS7_ILi64EEEEEELi64ENS_10bfloat16_tEfNS_4arch4Sm90ELb0ELb1ELb1ELb1ELb0ELb0ELb0ELb1ELb1ELb1ELb1ELb0EEENS1_21CollectiveEpilogueFwdINS6_IJSA_SC_SB_EEES9_SE_SG_Li384ELb1ELb1ELb1ELb0EEENS1_36VarlenDynamicPersistentTileSchedulerILi192ELi128ELi384ELi128ELb1ELb1ELb1ELb1ELb0ELb1EEEEEEEEEvNT_6ParamsE)
        .other          _ZN7cutlass13device_kernelIN5flash11enable_sm90INS1_16FlashAttnFwdSm90INS1_25CollectiveMainloopFwdSm90ILi2EN4cute5tupleIJNS5_1CILi1EEES8_S8_EEENS6_IJNS7_ILi192EEENS7_ILi128EEENS7_ILi64EEEEEELi64ENS_10bfloat16_tEfNS_4arch4Sm90ELb0ELb1ELb1ELb1ELb0ELb0ELb0ELb1ELb1ELb1ELb1ELb0EEENS1_21CollectiveEpilogueFwdINS6_IJSA_SC_SB_EEES9_SE_SG_Li384ELb1ELb1ELb1ELb0EEENS1_36VarlenDynamicPersistentTileSchedulerILi192ELi128ELi384ELi128ELb1ELb1ELb1ELb1ELb0ELb1EEEEEEEEEvNT_6ParamsE,@"STO_CUDA_ENTRY STV_DEFAULT"
_ZN7cutlass13device_kernelIN5flash11enable_sm90INS1_16FlashAttnFwdSm90INS1_25CollectiveMainloopFwdSm90ILi2EN4cute5tupleIJNS5_1CILi1EEES8_S8_EEENS6_IJNS7_ILi192EEENS7_ILi128EEENS7_ILi64EEEEEELi64ENS_10bfloat16_tEfNS_4arch4Sm90ELb0ELb1ELb1ELb1ELb0ELb0ELb0ELb1ELb1ELb1ELb1ELb0EEENS1_21CollectiveEpilogueFwdINS6_IJSA_SC_SB_EEES9_SE_SG_Li384ELb1ELb1ELb1ELb0EEENS1_36VarlenDynamicPersistentTileSchedulerILi192ELi128ELi384ELi128ELb1ELb1ELb1ELb1ELb0ELb1EEEEEEEEEvNT_6ParamsE:
[----:B------:R-:W0:Y:S02]  /*0000*/  LDC R1, c[0x0][0x28] ;  /* 0x00000a00ff017b82 */ /* 0x000e240000000800 */
[----:B0-----:R-:W-:Y:S01]  /*0010*/  VIADD R1, R1, 0xffffffb8 ;  /* 0xffffffb801017836 */ /* 0x001fe20000000000 */
[----:B------:R-:W0:Y:S01]  /*0020*/  S2R R3, SR_TID.X ;  /* 0x0000000000037919 */ /* 0x000e220000002100 */
[----:B------:R-:W-:Y:S01]  /*0030*/  ELECT P0, URZ, PT ;  /* 0x00000000003f782f */ /* 0x000fe20003800000 */
[----:B------:R-:W-:Y:S01]  /*0040*/  BSSY B0, `(.L_x_1026) ;  /* 0x000000e000007945 */ /* 0x000fe20003800000 */
[--C-:B0-----:R-:W-:Y:S02]  /*0050*/  SHF.R.U32.HI R0, RZ, 0x5, R3.reuse ;  /* 0x00000005ff007819 */ /* 0x101fe40000011603 */
[----:B------:R-:W-:-:S03]  /*0060*/  SHF.R.U32.HI R3, RZ, 0x7, R3 ;  /* 0x00000007ff037819 */ /* 0x000fc60000011603 */
        /* <DEDUP_REMOVED lines=11> */
.L_x_1027:
[----:B------:R-:W-:Y:S05]  /*0120*/  BSYNC B0 ;  /* 0x0000000000007941 */ /* 0x000fea0003800000 */
.L_x_1026:
        /* <DEDUP_REMOVED lines=41> */
.L_x_1028:
        /* <DEDUP_REMOVED lines=22> */
.L_x_1029:
        /* <DEDUP_REMOVED lines=18> */
.L_x_1030:
        /* <DEDUP_REMOVED lines=22> */
.L_x_1031:
        /* <DEDUP_REMOVED lines=22> */
.L_x_1032:
[----:B------:R-:W-:Y:S01]  /*0900*/  PLOP3.LUT P0, PT, PT, PT, UP0, 0x80, 0x0 ;  /* 0x000000000000781c */ /* 0x000fe20003f0f008 */
[----:B------:R-:W-:Y:S01]  /*0910*/  UMOV UR36, 0x1 ;  /* 0x0000000100247882 */ /* 0x000fe20000000000 */
[----:B------:R-:W-:Y:S01]  /*0920*/  NOP ;  /* 0x0000000000007918 */ /* 0x000fe20000000000 */
[----:B------:R-:W-:Y:S01]  /*0930*/  USEL UR36, UR36, 0x2, !UP0 ;  /* 0x0000000224247887 */ /* 0x000fe2000c000000 */
[----:B------:R-:W-:Y:S01]  /*0940*/  ULDC.64 UR52, c[0x0][0x208] ;  /* 0x0000820000347ab9 */ /* 0x000fe20000000a00 */
[----:B012-4-:R-:W-:Y:S08]  /*0950*/  BAR.SYNC.DEFER_BLOCKING 0x0 ;  /* 0x0000000000007b1d */ /* 0x017ff00000010000 */
[----:B------:R-:W-:Y:S05]  /*0960*/  @!P0 BRA `(.L_x_1033) ;  /* 0x0000010c00908947 */ /* 0x000fea0003800000 */
.L_x_1034:
[----:B------:R-:W-:-:S08]  /*0970*/  NOP ;  /* 0x0000000000007918 */ /* 0x000fd00000000000 */
[----:B------:R-:W0:Y:S02]  /*0980*/  USETMAXREG.TRY_ALLOC.CTAPOOL UP0, 0xa0 ;  /* 0x000000a0000079c8 */ /* 0x000e240008000600 */
[----:B0-----:R-:W-:-:S13]  /*0990*/  PLOP3.LUT P0, PT, PT, PT, UP0, 0x80, 0x0 ;  /* 0x000000000000781c */ /* 0x001fda0003f0f008 */
[----:B------:R-:W-:Y:S05]  /*09a0*/  @!P0 BRA `(.L_x_1034) ;  /* 0xfffffffc00f08947 */ /* 0x000fea000383ffff */
[----:B------:R-:W0:Y:S01]  /*09b0*/  S2R R2, SR_TID.X ;  /* 0x0000000000027919 */ /* 0x000e220000002100 */
[----:B------:R-:W1:Y:S01]  /*09c0*/  S2UR UR5, SR_CgaCtaId ;  /* 0x00000000000579c3 */ /* 0x000e620000008800 */
[----:B------:R-:W-:-:S07]  /*09d0*/  UMOV UR4, 0x400 ;  /* 0x0000040000047882 */ /* 0x000fce0000000000 */
[----:B------:R-:W-:Y:S06]  /*09e0*/  BAR.ARV 0x8, 0x200 ;  /* 0x0208000000007b1d */ /* 0x000fec0000002000 */
[----:B-1----:R-:W-:Y:S01]  /*09f0*/  ULEA UR4, UR5, UR4, 0x18 ;  /* 0x0000000405047291 */ /* 0x002fe2000f8ec03f */
[----:B0-----:R-:W-:-:S04]  /*0a00*/  LOP3.LUT R0, R2, 0xffffff80, RZ, 0xc0, !PT ;  /* 0xffffff8002007812 */ /* 0x001fc800078ec0ff */
[----:B------:R-:W-:-:S13]  /*0a10*/  ISETP.NE.AND P0, PT, R0, 0x80, PT ;  /* 0x000000800000780c */ /* 0x000fda0003f05270 */
[----:B------:R-:W-:Y:S08]  /*0a20*/  @!P0 BAR.ARV 0x9, 0x100 ;  /* 0x0244000000008b1d */ /* 0x000ff00000002000 */
[----:B------:R-:W-:Y:S06]  /*0a30*/  BAR.SYNC.DEFER_BLOCKING 0x5, 0x200 ;  /* 0x0148000000007b1d */ /* 0x000fec0000010000 */
[----:B------:R-:W0:Y:S01]  /*0a40*/  LDS.128 R8, [UR4+0x168d0] ;  /* 0x0168d004ff087984 */ /* 0x000e220008000c00 */
[----:B------:R-:W-:Y:S01]  /*0a50*/  ULDC UR4, c[0x0][0xc3c] ;  /* 0x00030f0000047ab9 */ /* 0x000fe20000000800 */
[----:B------:R-:W-:Y:S06]  /*0a60*/  BAR.ARV 0x4, 0x200 ;  /* 0x0108000000007b1d */ /* 0x000fec0000002000 */
[----:B0-----:R-:W-:-:S13]  /*0a70*/  ISETP.GE.AND P0, PT, R11, UR4, PT ;  /* 0x000000040b007c0c */ /* 0x001fda000bf06270 */
[----:B------:R-:W-:Y:S05]  /*0a80*/  @P0 EXIT ;  /* 0x000000000000094d */ /* 0x000fea0003800000 */
[----:B------:R-:W-:Y:S01]  /*0a90*/  VIADD R13, R2, 0xffffff80 ;  /* 0xffffff80020d7836 */ /* 0x000fe20000000000 */
[----:B------:R-:W-:Y:S01]  /*0aa0*/  R2UR UR5, R9 ;  /* 0x00000000090572ca */ /* 0x000fe200000e0000 */
[----:B------:R-:W-:Y:S01]  /*0ab0*/  ULOP3.LUT UR49, UR36, 0x1, URZ, 0xfc, !UPT ;  /* 0x0000000124317892 */ /* 0x000fe2000f8efc3f */
[----:B------:R-:W-:Y:S01]  /*0ac0*/  R2UR UR7, R10 ;  /* 0x000000000a0772ca */ /* 0x000fe200000e0000 */
[----:B------:R-:W-:Y:S01]  /*0ad0*/  UMOV UR48, URZ ;  /* 0x0000003f00307c82 */ /* 0x000fe20008000000 */
[----:B------:R-:W-:Y:S01]  /*0ae0*/  SHF.R.S32.HI R0, RZ, 0x1f, R13 ;  /* 0x0000001fff007819 */ /* 0x000fe2000001140d */
[----:B------:R-:W-:Y:S01]  /*0af0*/  UMOV UR50, URZ ;  /* 0x0000003f00327c82 */ /* 0x000fe20008000000 */
[----:B------:R-:W-:Y:S01]  /*0b00*/  R2UR UR6, R11 ;  /* 0x000000000b0672ca */ /* 0x000fe200000e0000 */
[----:B------:R-:W-:Y:S01]  /*0b10*/  UMOV UR47, URZ ;  /* 0x0000003f002f7c82 */ /* 0x000fe20008000000 */
[CC--:B------:R-:W-:Y:S02]  /*0b20*/  LEA.HI R2, R0.reuse, R13.reuse, RZ, 0x7 ;  /* 0x0000000d00027211 */ /* 0x0c0fe400078f38ff */
[----:B------:R-:W-:-:S02]  /*0b30*/  LEA.HI R4, R0, R13, RZ, 0x5 ;  /* 0x0000000d00047211 */ /* 0x000fc400078f28ff */
[----:B------:R-:W-:Y:S02]  /*0b40*/  LEA.HI R3, R0, R13, RZ, 0x4 ;  /* 0x0000000d00037211 */ /* 0x000fe400078f20ff */
[----:B------:R-:W-:Y:S01]  /*0b50*/  LOP3.LUT R6, R2, 0xffffff80, RZ, 0xc0, !PT ;  /* 0xffffff8002067812 */ /* 0x000fe200078ec0ff */
[----:B------:R-:W-:Y:S01]  /*0b60*/  IMAD.SHL.U32 R5, R4, 0x20, RZ ;  /* 0x0000002004057824 */ /* 0x000fe200078e00ff */
[----:B------:R-:W-:Y:S02]  /*0b70*/  LOP3.LUT R4, R3, 0x3fffff0, RZ, 0xc0, !PT ;  /* 0x03fffff003047812 */ /* 0x000fe400078ec0ff */
[----:B------:R-:W-:Y:S01]  /*0b80*/  SHF.R.S32.HI R14, RZ, 0x7, R2 ;  /* 0x00000007ff0e7819 */ /* 0x000fe20000011402 */
[----:B------:R-:W-:Y:S01]  /*0b90*/  IMAD.IADD R12, R13, 0x1, -R6 ;  /* 0x000000010d0c7824 */ /* 0x000fe200078e0a06 */
[----:B------:R-:W-:Y:S01]  /*0ba0*/  LOP3.LUT R5, R5, 0xfffffc00, RZ, 0xc0, !PT ;  /* 0xfffffc0005057812 */ /* 0x000fe200078ec0ff */
[----:B------:R-:W-:Y:S01]  /*0bb0*/  IMAD.IADD R4, R13, 0x1, -R4 ;  /* 0x000000010d047824 */ /* 0x000fe200078e0a04 */
[----:B------:R-:W-:Y:S01]  /*0bc0*/  SHF.R.S32.HI R6, RZ, 0x4, R3 ;  /* 0x00000004ff067819 */ /* 0x000fe20000011403 */
[----:B------:R-:W-:Y:S01]  /*0bd0*/  IMAD.HI R2, R14, 0x55555556, RZ ;  /* 0x555555560e027827 */ /* 0x000fe200078e02ff */
[----:B------:R-:W-:-:S02]  /*0be0*/  SHF.R.S32.HI R7, RZ, 0x1f, R12 ;  /* 0x0000001fff077819 */ /* 0x000fc4000001140c */
[----:B------:R-:W-:Y:S01]  /*0bf0*/  LEA.HI R3, R3, R6, RZ, 0x1 ;  /* 0x0000000603037211 */ /* 0x000fe200078f08ff */
[----:B------:R-:W-:Y:S01]  /*0c00*/  IMAD R4, R4, 0x40, R5 ;  /* 0x0000004004047824 */ /* 0x000fe200078e0205 */
[CC--:B------:R-:W-:Y:S02]  /*0c10*/  LEA.HI R5, R7.reuse, R12.reuse, RZ, 0x2 ;  /* 0x0000000c07057211 */ /* 0x0c0fe400078f10ff */
[----:B------:R-:W-:Y:S02]  /*0c20*/  LEA.HI R7, R7, R12, RZ, 0x5 ;  /* 0x0000000c07077211 */ /* 0x000fe400078f28ff */
[--C-:B------:R-:W-:Y:S02]  /*0c30*/  SHF.R.S32.HI R8, RZ, 0x2, R5.reuse ;  /* 0x00000002ff087819 */ /* 0x100fe40000011405 */
[----:B------:R-:W-:Y:S02]  /*0c40*/  SHF.R.S32.HI R9, RZ, 0x1f, R5 ;  /* 0x0000001fff097819 */ /* 0x000fe40000011405 */
[----:B------:R-:W-:-:S02]  /*0c50*/  LOP3.LUT R3, R3, 0x1ffffffe, RZ, 0xc0, !PT ;  /* 0x1ffffffe03037812 */ /* 0x000fc400078ec0ff */
[----:B------:R-:W-:Y:S02]  /*0c60*/  LEA.HI R9, R9, R8, RZ, 0x3 ;  /* 0x0000000809097211 */ /* 0x000fe400078f18ff */
[----:B------:R-:W-:Y:S01]  /*0c70*/  LEA.HI R2, R2, R2, RZ, 0x1 ;  /* 0x0000000202027211 */ /* 0x000fe200078f08ff */
[----:B------:R-:W-:Y:S01]  /*0c80*/  IMAD.IADD R3, R6, 0x1, -R3 ;  /* 0x0000000106037824 */ /* 0x000fe200078e0a03 */
[----:B------:R-:W-:Y:S02]  /*0c90*/  LOP3.LUT R9, R9, 0xfffffff8, RZ, 0xc0, !PT ;  /* 0xfffffff809097812 */ /* 0x000fe400078ec0ff */
[----:B------:R-:W-:Y:S01]  /*0ca0*/  SHF.R.S32.HI R7, RZ, 0x5, R7 ;  /* 0x00000005ff077819 */ /* 0x000fe20000011407 */
[----:B------:R-:W-:Y:S01]  /*0cb0*/  IMAD R2, R2, -0x3, R14 ;  /* 0xfffffffd02027824 */ /* 0x000fe200078e020e */
[-C--:B------:R-:W-:Y:S01]  /*0cc0*/  LEA.HI R10, R0, R13.reuse, RZ, 0x2 ;  /* 0x0000000d000a7211 */ /* 0x080fe200078f10ff */
[----:B------:R-:W-:Y:S01]  /*0cd0*/  IMAD.IADD R8, R8, 0x1, -R9 ;  /* 0x0000000108087824 */ /* 0x000fe200078e0a09 */
[----:B------:R-:W-:Y:S01]  /*0ce0*/  LEA.HI R0, R0, R13, RZ, 0x3 ;  /* 0x0000000d00007211 */ /* 0x000fe200078f18ff */
[----:B------:R-:W-:Y:S01]  /*0cf0*/  IMAD R3, R3, 0x8, R4 ;  /* 0x0000000803037824 */ /* 0x000fe200078e0204 */
[----:B------:R-:W-:Y:S01]  /*0d00*/  LOP3.LUT R10, R10, 0xfffffffc, RZ, 0xc0, !PT ;  /* 0xfffffffc0a0a7812 */ /* 0x000fe200078ec0ff */
[----:B------:R-:W-:Y:S01]  /*0d10*/  IMAD R7, R7, 0x10, R8 ;  /* 0x0000001007077824 */ /* 0x000fe200078e0208 */
[----:B------:R-:W-:-:S02]  /*0d20*/  LOP3.LUT R5, R5, 0x7ffffffc, RZ, 0xc0, !PT ;  /* 0x7ffffffc05057812 */ /* 0x000fc400078ec0ff */
[----:B------:R0:W-:Y:S01]  /*0d30*/  STL [R1+0x38], R3 ;  /* 0x0000380301007387 */ /* 0x0001e20000100800 */
[----:B------:R-:W-:Y:S01]  /*0d40*/  IMAD R2, R2, 0x40, R7 ;  /* 0x0000004002027824 */ /* 0x000fe200078e0207 */
[----:B------:R-:W-:Y:S01]  /*0d50*/  LOP3.LUT R18, R0, 0xfffffff8, RZ, 0xc0, !PT ;  /* 0xfffffff800127812 */ /* 0x000fe200078ec0ff */
[C---:B------:R-:W-:Y:S01]  /*0d60*/  IMAD.IADD R10, R13.reuse, 0x1, -R10 ;  /* 0x000000010d0a7824 */ /* 0x040fe200078e0a0a */
[----:B------:R-:W-:Y:S01]  /*0d70*/  SHF.R.S32.HI R157, RZ, 0x3, R0 ;  /* 0x00000003ff9d7819 */ /* 0x000fe20000011400 */
[----:B------:R-:W-:Y:S01]  /*0d80*/  IMAD.IADD R5, R12, 0x1, -R5 ;  /* 0x000000010c057824 */ /* 0x000fe200078e0a05 */
[----:B------:R1:W-:Y:S01]  /*0d90*/  STL [R1+0x34], R2 ;  /* 0x0000340201007387 */ /* 0x0003e20000100800 */
[----:B------:R-:W-:Y:S02]  /*0da0*/  IMAD.IADD R18, R13, 0x1, -R18 ;  /* 0x000000010d127824 */ /* 0x000fe400078e0a12 */
[----:B------:R-:W-:Y:S01]  /*0db0*/  IMAD.SHL.U32 R16, R5, 0x2, RZ ;  /* 0x0000000205107824 */ /* 0x000fe200078e00ff */
[----:B0-----:R-:W-:Y:S01]  /*0dc0*/  LEA.HI R3, R10, R10, RZ, 0x1 ;  /* 0x0000000a0a037211 */ /* 0x001fe200078f08ff */
[----:B------:R-:W-:-:S02]  /*0dd0*/  IMAD.SHL.U32 R19, R18, 0x8, RZ ;  /* 0x0000000812137824 */ /* 0x000fc400078e00ff */
[C---:B------:R-:W-:Y:S01]  /*0de0*/  VIADD R156, R16.reuse, 0x8 ;  /* 0x00000008109c7836 */ /* 0x040fe20000000000 */
[----:B------:R-:W-:Y:S01]  /*0df0*/  LOP3.LUT R3, R3, 0x1ffffffe, RZ, 0xc0, !PT ;  /* 0x1ffffffe03037812 */ /* 0x000fe200078ec0ff */
[C---:B------:R-:W-:Y:S01]  /*0e00*/  VIADD R155, R16.reuse, 0x10 ;  /* 0x00000010109b7836 */ /* 0x040fe20000000000 */
[----:B------:R-:W-:Y:S01]  /*0e10*/  SHF.R.S32.HI R0, RZ, 0x1f, R16 ;  /* 0x0000001fff007819 */ /* 0x000fe20000011410 */
        /* <DEDUP_REMOVED lines=8> */
[----:B------:R-:W-:Y:S01]  /*0ea0*/  VIADD R22, R16, 0x38 ;  /* 0x0000003810167836 */ /* 0x000fe20000000000 */
[----:B------:R-:W-:Y:S01]  /*0eb0*/  SHF.R.S32.HI R0, RZ, 0x1f, R153 ;  /* 0x0000001fff007819 */ /* 0x000fe20000011499 */
[----:B------:R-:W-:Y:S01]  /*0ec0*/  IMAD.IADD R3, R10, 0x1, -R3 ;  /* 0x000000010a037824 */ /* 0x000fe200078e0a03 */
[----:B------:R-:W-:-:S02]  /*0ed0*/  SHF.R.S32.HI R5, RZ, 0x1f, R152 ;  /* 0x0000001fff057819 */ /* 0x000fc40000011498 */
[----:B------:R-:W-:Y:S01]  /*0ee0*/  SHF.R.S32.HI R4, RZ, 0x1f, R23 ;  /* 0x0000001fff047819 */ /* 0x000fe20000011417 */
[----:B------:R-:W-:Y:S01]  /*0ef0*/  IMAD R17, R3, 0x8, R2 ;  /* 0x0000000803117824 */ /* 0x000fe200078e0202 */
[----:B-1----:R-:W-:-:S07]  /*0f00*/  SHF.R.S32.HI R0, RZ, 0x1f, R22 ;  /* 0x0000001fff007819 */ /* 0x002fce0000011416 */
.L_x_1126:
[----:B------:R-:W-:Y:S02]  /*0f10*/  ULDC.64 UR8, c[0x0][0xa28] ;  /* 0x00028a0000087ab9 */ /* 0x000fe40000000a00 */
[----:B------:R-:W-:-:S04]  /*0f20*/  UISETP.NE.U32.AND UP0, UPT, UR8, URZ, UPT ;  /* 0x0000003f0800728c */ /* 0x000fc8000bf05070 */
[----:B------:R-:W-:-:S03]  /*0f30*/  UISETP.NE.AND.EX UP0, UPT, UR9, URZ, UPT, UP0 ;  /* 0x0000003f0900728c */ /* 0x000fc6000bf05300 */
[----:B------:R-:W-:Y:S02]  /*0f40*/  ULDC.64 UR8, c[0x0][0xa18] ;  /* 0x0002860000087ab9 */ /* 0x000fe40000000a00 */
[----:B------:R-:W-:Y:S01]  /*0f50*/  UISETP.NE.U32.AND UP1, UPT, UR8, URZ, UPT ;  /* 0x0000003f0800728c */ /* 0x000fe2000bf25070 */
[----:B------:R-:W-:-:S03]  /*0f60*/  PLOP3.LUT P0, PT, PT, PT, UP0, 0x80, 0x0 ;  /* 0x000000000000781c */ /* 0x000fc60003f0f008 */
[----:B------:R-:W-:-:S03]  /*0f70*/  UISETP.NE.AND.EX UP1, UPT, UR9, URZ, UPT, UP1 ;  /* 0x0000003f0900728c */ /* 0x000fc6000bf25310 */
[----:B------:R-:W-:Y:S02]  /*0f80*/  @UP0 ULDC.64 UR8, c[0x0][0xa28] ;  /* 0x00028a0000080ab9 */ /* 0x000fe40000000a00 */
[----:B------:R-:W-:Y:S01]  /*0f90*/  @UP0 UIMAD.WIDE UR8, UR6, 0x4, UR8 ;  /* 0x00000004060808a5 */ /* 0x000fe2000f8e0208 */
[----:B------:R-:W-:-:S05]  /*0fa0*/  PLOP3.LUT P2, PT, PT, PT, UP1, 0x80, 0x0 ;  /* 0x000000000000781c */ /* 0x000fca0003f4f018 */
[----:B------:R-:W-:Y:S01]  /*0fb0*/  @UP1 ULDC.64 UR10, c[0x0][0xa18] ;  /* 0x00028600000a1ab9 */ /* 0x000fe20000000a00 */
[----:B0123--:R-:W-:Y:S02]  /*0fc0*/  IMAD.U32 R2, RZ, RZ, UR8 ;  /* 0x00000008ff027e24 */ /* 0x00ffe4000f8e00ff */
[----:B------:R-:W-:Y:S01]  /*0fd0*/  IMAD.U32 R3, RZ, RZ, UR9 ;  /* 0x00000009ff037e24 */ /* 0x000fe2000f8e00ff */
[----:B------:R-:W-:Y:S02]  /*0fe0*/  @UP1 UIMAD.WIDE UR8, UR6, 0x4, UR10 ;  /* 0x00000004060818a5 */ /* 0x000fe4000f8e020a */
[----:B------:R-:W-:Y:S02]  /*0ff0*/  ULOP3.LUT UR4, UR7, 0xff000000, URZ, 0xc0, !UPT ;  /* 0xff00000007047892 */ /* 0x000fe4000f8ec03f */
[----:B------:R-:W2:Y:S01]  /*1000*/  @P0 LDG.E R2, desc[UR52][R2.64] ;  /* 0x0000003402020981 */ /* 0x000ea2000c1e1900 */
[----:B------:R-:W-:Y:S01]  /*1010*/  ULDC.64 UR10, c[0x0][0xa20] ;  /* 0x00028800000a7ab9 */ /* 0x000fe20000000a00 */
[----:B------:R-:W-:-:S02]  /*1020*/  IMAD.U32 R4, RZ, RZ, UR8 ;  /* 0x00000008ff047e24 */ /* 0x000fc4000f8e00ff */
[----:B------:R-:W-:Y:S01]  /*1030*/  IMAD.U32 R5, RZ, RZ, UR9 ;  /* 0x00000009ff057e24 */ /* 0x000fe2000f8e00ff */
[----:B------:R-:W-:-:S04]  /*1040*/  ULDC.64 UR8, c[0x0][0x418] ;  /* 0x0001060000087ab9 */ /* 0x000fc80000000a00 */
[----:B------:R-:W3:Y:S01]  /*1050*/  @P2 LDG.E R4, desc[UR52][R4.64] ;  /* 0x0000003404042981 */ /* 0x000ee2000c1e1900 */
[----:B------:R-:W-:Y:S01]  /*1060*/  UISETP.NE.U32.AND UP0, UPT, UR8, URZ, UPT ;  /* 0x0000003f0800728c */ /* 0x000fe2000bf05070 */
[----:B------:R-:W-:Y:S01]  /*1070*/  ISETP.NE.U32.AND P1, PT, RZ, UR10, PT ;  /* 0x0000000aff007c0c */ /* 0x000fe2000bf25070 */
[----:B------:R-:W-:Y:S02]  /*1080*/  ULOP3.LUT UR42, UR7, 0xff0000, URZ, 0xc0, !UPT ;  /* 0x00ff0000072a7892 */ /* 0x000fe4000f8ec03f */
[----:B------:R-:W-:Y:S01]  /*1090*/  UISETP.NE.AND.EX UP0, UPT, UR9, URZ, UPT, UP0 ;  /* 0x0000003f0900728c */ /* 0x000fe2000bf05300 */
[----:B------:R-:W-:Y:S01]  /*10a0*/  ISETP.NE.AND.EX P1, PT, RZ, UR11, PT, P1 ;  /* 0x0000000bff007c0c */ /* 0x000fe2000bf25310 */
[----:B------:R-:W-:Y:S01]  /*10b0*/  ULDC UR8, c[0x0][0x424] ;  /* 0x0001090000087ab9 */ /* 0x000fe20000000800 */
[----:B------:R-:W-:Y:S02]  /*10c0*/  USHF.R.U32.HI UR4, URZ, 0x8, UR4 ;  /* 0x000000083f047899 */ /* 0x000fe40008011604 */
[----:B------:R-:W-:Y:S01]  /*10d0*/  USEL UR8, UR8, 0x1, UP0 ;  /* 0x0000000108087887 */ /* 0x000fe20008000000 */
[----:B------:R-:W-:Y:S01]  /*10e0*/  ULDC UR9, c[0x0][0x2f0] ;  /* 0x0000bc0000097ab9 */ /* 0x000fe20000000800 */
[----:B------:R-:W-:Y:S01]  /*10f0*/  UMOV UR40, URZ ;  /* 0x0000003f00287c82 */ /* 0x000fe20008000000 */
[----:B------:R-:W-:Y:S01]  /*1100*/  ULEA.HI UR42, UR42, UR4, URZ, 0x10 ;  /* 0x000000042a2a7291 */ /* 0x000fe2000f8f803f */
[----:B------:R-:W-:Y:S01]  /*1110*/  ULDC UR46, c[0x0][0x288] ;  /* 0x0000a200002e7ab9 */ /* 0x000fe20000000800 */
[----:B------:R-:W-:-:S02]  /*1120*/  UIMAD UR4, UR8, UR9, URZ ;  /* 0x00000009080472a4 */ /* 0x000fc4000f8e023f */
[----:B------:R-:W-:Y:S01]  /*1130*/  ULOP3.LUT UR37, UR7, 0xffff, URZ, 0xc0, !UPT ;  /* 0x0000ffff07257892 */ /* 0x000fe2000f8ec03f */
[----:B--2---:R-:W-:Y:S02]  /*1140*/  @P0 R2UR UR40, R2 ;  /* 0x00000000022802ca */ /* 0x004fe400000e0000 */
[----:B---3--:R-:W-:Y:S01]  /*1150*/  @P2 R2UR UR46, R4 ;  /* 0x00000000042e22ca */ /* 0x008fe200000e0000 */
[----:B----45:R-:W-:-:S14]  /*1160*/  @P2 BRA `(.L_x_1035) ;  /* 0x0000000000342947 */ /* 0x030fdc0003800000 */
[----:B------:R-:W-:Y:S02]  /*1170*/  ULDC.64 UR8, c[0x0][0xa00] ;  /* 0x0002800000087ab9 */ /* 0x000fe40000000a00 */
[----:B------:R-:W-:-:S04]  /*1180*/  ISETP.NE.U32.AND P0, PT, RZ, UR8, PT ;  /* 0x00000008ff007c0c */ /* 0x000fc8000bf05070 */
[----:B------:R-:W-:-:S13]  /*1190*/  ISETP.NE.AND.EX P0, PT, RZ, UR9, PT, P0 ;  /* 0x00000009ff007c0c */ /* 0x000fda000bf05300 */
[----:B------:R-:W-:Y:S05]  /*11a0*/  @!P0 BRA `(.L_x_1035) ;  /* 0x0000000000248947 */ /* 0x000fea0003800000 */
[----:B------:R-:W-:Y:S02]  /*11b0*/  ULDC.64 UR8, c[0x0][0xa00] ;  /* 0x0002800000087ab9 */ /* 0x000fe40000000a00 */
[----:B------:R-:W-:-:S06]  /*11c0*/  UIMAD.WIDE UR8, UR6, 0x4, UR8 ;  /* 0x00000004060878a5 */ /* 0x000fcc000f8e0208 */
[----:B------:R-:W-:Y:S02]  /*11d0*/  IMAD.U32 R2, RZ, RZ, UR8 ;  /* 0x00000008ff027e24 */ /* 0x000fe4000f8e00ff */
[----:B------:R-:W-:-:S05]  /*11e0*/  IMAD.U32 R3, RZ, RZ, UR9 ;  /* 0x00000009ff037e24 */ /* 0x000fca000f8e00ff */
[----:B------:R-:W2:Y:S04]  /*11f0*/  LDG.E R4, desc[UR52][R2.64] ;  /* 0x0000003402047981 */ /* 0x000ea8000c1e1900 */
[----:B------:R-:W3:Y:S01]  /*1200*/  LDG.E R0, desc[UR52][R2.64+0x4] ;  /* 0x0000043402007981 */ /* 0x000ee2000c1e1900 */
[----:B--2---:R-:W-:Y:S02]  /*1210*/  R2UR UR46, R4 ;  /* 0x00000000042e72ca */ /* 0x004fe400000e0000 */
[----:B---3--:R-:W-:-:S13]  /*1220*/  R2UR UR7, R0 ;  /* 0x00000000000772ca */ /* 0x008fda00000e0000 */
[----:B------:R-:W-:-:S12]  /*1230*/  UIADD3 UR46, -UR46, UR7, URZ ;  /* 0x000000072e2e7290 */ /* 0x000fd8000fffe13f */
.L_x_1035:
[----:B------:R-:W-:Y:S01]  /*1240*/  UMOV UR38, UR6 ;  /* 0x0000000600267c82 */ /* 0x000fe20008000000 */
[----:B------:R-:W-:Y:S05]  /*1250*/  @!P1 BRA `(.L_x_1036) ;  /* 0x00000000001c9947 */ /* 0x000fea0003800000 */
[----:B------:R-:W-:Y:S02]  /*1260*/  ULDC.64 UR8, c[0x0][0xa20] ;  /* 0x0002880000087ab9 */ /* 0x000fe40000000a00 */
[----:B------:R-:W-:-:S06]  /*1270*/  UIMAD.WIDE UR6, UR6, 0x4, UR8 ;  /* 0x00000004060678a5 */ /* 0x000fcc000f8e0208 */
[----:B------:R-:W-:Y:S02]  /*1280*/  IMAD.U32 R2, RZ, RZ, UR6 ;  /* 0x00000006ff027e24 */ /* 0x000fe4000f8e00ff */
[----:B------:R-:W-:-:S05]  /*1290*/  IMAD.U32 R3, RZ, RZ, UR7 ;  /* 0x00000007ff037e24 */ /* 0x000fca000f8e00ff */
[----:B------:R-:W2:Y:S02]  /*12a0*/  LDG.E R2, desc[UR52][R2.64] ;  /* 0x0000003402027981 */ /* 0x000ea4000c1e1900 */
[----:B--2---:R-:W-:Y:S01]  /*12b0*/  R2UR UR4, R2 ;  /* 0x00000000020472ca */ /* 0x004fe200000e0000 */
[----:B------:R-:W-:-:S14]  /*12c0*/  BRA `(.L_x_1037) ;  /* 0x0000000000347947 */ /* 0x000fdc0003800000 */
.L_x_1036:
        /* <DEDUP_REMOVED lines=13> */
.L_x_1037:
[----:B------:R-:W-:Y:S01]  /*13a0*/  ULDC UR6, c[0x0][0x448] ;  /* 0x0001120000067ab9 */ /* 0x000fe20000000800 */
[----:B------:R-:W-:Y:S02]  /*13b0*/  UIMAD UR39, UR5, 0xc0, URZ ;  /* 0x000000c0052778a4 */ /* 0x000fe4000f8e023f */
[----:B------:R-:W-:Y:S02]  /*13c0*/  UISETP.NE.AND UP0, UPT, UR6, 0x1, UPT ;  /* 0x000000010600788c */ /* 0x000fe4000bf05270 */
[----:B------:R-:W-:Y:S02]  /*13d0*/  UIADD3 UR40, -UR40, UR4, URZ ;  /* 0x0000000428287290 */ /* 0x000fe4000fffe13f */
[----:B------:R-:W-:Y:S01]  /*13e0*/  UIADD3 UR8, UR39, 0xbf, URZ ;  /* 0x000000bf27087890 */ /* 0x000fe2000fffe03f */
[----:B------:R-:W-:Y:S01]  /*13f0*/  ULDC.64 UR4, c[0x0][0x9e0] ;  /* 0x0002780000047ab9 */ /* 0x000fe20000000a00 */
[----:B------:R-:W-:Y:S02]  /*1400*/  UIADD3 UR9, UR40, 0x1, -UR46 ;  /* 0x0000000128097890 */ /* 0x000fe4000fffe82e */
[----:B------:R-:W-:-:S03]  /*1410*/  UISETP.GE.AND UP1, UPT, UR5, 0x1, UPT ;  /* 0x000000010500788c */ /* 0x000fc6000bf26270 */
[----:B------:R-:W-:Y:S01]  /*1420*/  @UP0 ULDC UR6, c[0x0][0x44c] ;  /* 0x0001130000060ab9 */ /* 0x000fe20000000800 */
[----:B------:R-:W-:Y:S01]  /*1430*/  @UP0 ULDC UR10, c[0x0][0x450] ;  /* 0x00011400000a0ab9 */ /* 0x000fe20000000800 */
[----:B------:R-:W-:Y:S01]  /*1440*/  UIMAD.WIDE.U32 UR6, UR8, UR6, URZ ;  /* 0x00000006080672a5 */ /* 0x000fe2000f8e003f */
[----:B------:R-:W-:-:S03]  /*1450*/  PLOP3.LUT P1, PT, PT, PT, UP1, 0x80, 0x0 ;  /* 0x000000000000781c */ /* 0x000fc60003f2f018 */
[----:B------:R-:W-:-:S04]  /*1460*/  @UP0 USHF.R.U32.HI UR8, URZ, UR10, UR7 ;  /* 0x0000000a3f080299 */ /* 0x000fc80008011607 */
[----:B------:R-:W-:-:S04]  /*1470*/  UIADD3 UR9, UR9, UR8, URZ ;  /* 0x0000000809097290 */ /* 0x000fc8000fffe03f */
[----:B------:R-:W-:Y:S02]  /*1480*/  UIADD3 UR4, UR9, UR4, URZ ;  /* 0x0000000409047290 */ /* 0x000fe4000fffe03f */
[----:B------:R-:W-:Y:S10]  /*1490*/  @!P1 BRA `(.L_x_1038) ;  /* 0x0000000000449947 */ /* 0x000ff40003800000 */
        /* <DEDUP_REMOVED lines=10> */
.L_x_1039:
[----:B------:R-:W-:-:S11]  /*1540*/  UISETP.NE.AND UP1, UPT, UR5, 0x1, UPT ;  /* 0x000000010500788c */ /* 0x000fd6000bf25270 */
[----:B------:R-:W-:Y:S02]  /*1550*/  @UP1 ULDC.64 UR10, c[0x0][0x9e8] ;  /* 0x00027a00000a1ab9 */ /* 0x000fe40000000a00 */
[----:B------:R-:W-:-:S04]  /*1560*/  UIMAD.WIDE.U32 UR6, UR8, UR10, URZ ;  /* 0x0000000a080672a5 */ /* 0x000fc8000f8e003f */
[----:B------:R-:W-:-:S12]  /*1570*/  @UP1 USHF.R.U32.HI UR8, URZ, UR11, UR7 ;  /* 0x0000000b3f081299 */ /* 0x000fd80008011607 */
.L_x_1040:
[----:B------:R-:W-:-:S04]  /*1580*/  UIMAD UR8, UR8, UR5, UR5 ;  /* 0x00000005080872a4 */ /* 0x000fc8000f8e0205 */
[----:B------:R-:W-:-:S04]  /*1590*/  UISETP.LT.AND UP1, UPT, UR4, UR8, UPT ;  /* 0x000000080400728c */ /* 0x000fc8000bf21270 */
[----:B------:R-:W-:-:S12]  /*15a0*/  USEL UR4, UR4, UR8, UP1 ;  /* 0x0000000804047287 */ /* 0x000fd80008800000 */
.L_x_1038:
[----:B------:R-:W-:Y:S02]  /*15b0*/  UIADD3 UR8, UR40, 0x7f, URZ ;  /* 0x0000007f28087890 */ /* 0x000fe4000fffe03f */
[----:B------:R-:W-:Y:S02]  /*15c0*/  UIADD3 UR9, UR4, 0x7f, URZ ;  /* 0x0000007f04097890 */ /* 0x000fe4000fffe03f */
[----:B------:R-:W-:Y:S02]  /*15d0*/  USHF.R.S32.HI UR4, URZ, 0x1f, UR8 ;  /* 0x0000001f3f047899 */ /* 0x000fe40008011408 */
[----:B------:R-:W-:Y:S01]  /*15e0*/  USHF.R.S32.HI UR10, URZ, 0x1f, UR9 ;  /* 0x0000001f3f0a7899 */ /* 0x000fe20008011409 */
[----:B------:R-:W-:Y:S01]  /*15f0*/  @UP0 ULDC UR6, c[0x0][0x44c] ;  /* 0x0001130000060ab9 */ /* 0x000fe20000000800 */
[----:B------:R-:W-:Y:S02]  /*1600*/  ULEA.HI UR4, UR4, UR8, URZ, 0x7 ;  /* 0x0000000804047291 */ /* 0x000fe4000f8f383f */
[----:B------:R-:W-:-:S02]  /*1610*/  ULEA.HI UR10, UR10, UR9, URZ, 0x7 ;  /* 0x000000090a0a7291 */ /* 0x000fc4000f8f383f */
[----:B------:R-:W-:Y:S01]  /*1620*/  UIMAD.WIDE.U32 UR6, UR39, UR6, URZ ;  /* 0x00000006270672a5 */ /* 0x000fe2000f8e003f */
[----:B------:R-:W-:Y:S01]  /*1630*/  @UP0 ULDC UR12, c[0x0][0x450] ;  /* 0x00011400000c0ab9 */ /* 0x000fe20000000800 */
[----:B------:R-:W-:Y:S01]  /*1640*/  UMOV UR11, UR39 ;  /* 0x00000027000b7c82 */ /* 0x000fe20008000000 */
[----:B------:R-:W-:Y:S02]  /*1650*/  USHF.R.S32.HI UR4, URZ, 0x7, UR4 ;  /* 0x000000073f047899 */ /* 0x000fe40008011404 */
[----:B------:R-:W-:Y:S02]  /*1660*/  USHF.R.S32.HI UR10, URZ, 0x7, UR10 ;  /* 0x000000073f0a7899 */ /* 0x000fe4000801140a */
[----:B------:R-:W-:Y:S02]  /*1670*/  UIADD3 UR51, UR40, -UR46, URZ ;  /* 0x8000002e28337290 */ /* 0x000fe4000fffe03f */
[----:B------:R-:W-:Y:S02]  /*1680*/  @UP0 USHF.R.U32.HI UR11, URZ, UR12, UR7 ;  /* 0x0000000c3f0b0299 */ /* 0x000fe40008011607 */
[----:B------:R-:W-:-:S02]  /*1690*/  UISETP.LT.AND UP0, UPT, UR4, UR10, UPT ;  /* 0x0000000a0400728c */ /* 0x000fc4000bf01270 */
        /* <DEDUP_REMOVED lines=15> */
.L_x_1042:
[----:B------:R-:W-:-:S11]  /*1790*/  UISETP.NE.AND UP0, UPT, UR5, 0x1, UPT ;  /* 0x000000010500788c */ /* 0x000fd6000bf05270 */
[----:B------:R-:W-:Y:S02]  /*17a0*/  @UP0 ULDC.64 UR10, c[0x0][0x9e8] ;  /* 0x00027a00000a0ab9 */ /* 0x000fe40000000a00 */
[----:B------:R-:W-:-:S04]  /*17b0*/  UIMAD.WIDE.U32 UR8, UR7, UR10, URZ ;  /* 0x0000000a070872a5 */ /* 0x000fc8000f8e003f */
[----:B------:R-:W-:-:S12]  /*17c0*/  @UP0 USHF.R.U32.HI UR7, URZ, UR11, UR9 ;  /* 0x0000000b3f070299 */ /* 0x000fd80008011609 */
.L_x_1043:
[----:B------:R-:W-:-:S04]  /*17d0*/  UIMAD UR5, UR7, UR5, URZ ;  /* 0x00000005070572a4 */ /* 0x000fc8000f8e023f */
[----:B------:R-:W-:-:S04]  /*17e0*/  UISETP.LT.AND UP0, UPT, UR4, UR5, UPT ;  /* 0x000000050400728c */ /* 0x000fc8000bf01270 */
[----:B------:R-:W-:-:S12]  /*17f0*/  USEL UR4, UR4, UR5, !UP0 ;  /* 0x0000000504047287 */ /* 0x000fd8000c000000 */
.L_x_1041:
[----:B------:R-:W-:Y:S02]  /*1800*/  USHF.R.S32.HI UR5, URZ, 0x1f, UR4 ;  /* 0x0000001f3f057899 */ /* 0x000fe40008011404 */
[----:B------:R-:W-:Y:S02]  /*1810*/  ULOP3.LUT UR41, UR42, 0xff, URZ, 0xc0, !UPT ;  /* 0x000000ff2a297892 */ /* 0x000fe4000f8ec03f */
[----:B------:R-:W-:Y:S02]  /*1820*/  ULEA.HI UR5, UR5, UR4, URZ, 0x7 ;  /* 0x0000000405057291 */ /* 0x000fe4000f8f383f */
[----:B------:R-:W-:Y:S02]  /*1830*/  USHF.R.U32.HI UR42, URZ, 0x10, UR42 ;  /* 0x000000103f2a7899 */ /* 0x000fe4000801162a */
[----:B------:R-:W-:Y:S01]  /*1840*/  USHF.R.S32.HI UR5, URZ, 0x7, UR5 ;  /* 0x000000073f057899 */ /* 0x000fe20008011405 */
[----:B------:R-:W-:-:S03]  /*1850*/  UMOV UR4, URZ ;  /* 0x0000003f00047c82 */ /* 0x000fc60008000000 */
[----:B------:R-:W-:-:S04]  /*1860*/  UISETP.LT.AND UP0, UPT, URZ, UR5, UPT ;  /* 0x000000053f00728c */ /* 0x000fc8000bf01270 */
[----:B------:R-:W-:-:S04]  /*1870*/  USEL UR43, URZ, UR5, !UP0 ;  /* 0x000000053f2b7287 */ /* 0x000fc8000c000000 */
[----:B------:R-:W-:-:S06]  /*1880*/  UISETP.GT.AND UP0, UPT, UR6, UR43, UPT ;  /* 0x0000002b0600728c */ /* 0x000fcc000bf04270 */
[----:B------:R-:W-:-:S13]  /*1890*/  PLOP3.LUT P0, PT, PT, PT, UP0, 0x80, 0x0 ;  /* 0x000000000000781c */ /* 0x000fda0003f0f008 */
[----:B------:R-:W-:Y:S05]  /*18a0*/  @!P0 BRA `(.L_x_1044) ;  /* 0x0000000000948947 */ /* 0x000fea0003800000 */
[----:B------:R-:W-:Y:S01]  /*18b0*/  UISETP.NE.AND UP0, UPT, UR42, URZ, UPT ;  /* 0x0000003f2a00728c */ /* 0x000fe2000bf05270 */
[----:B------:R-:W-:-:S03]  /*18c0*/  ULDC UR4, c[0x0][0x9f0] ;  /* 0x00027c0000047ab9 */ /* 0x000fc60000000800 */
[----:B------:R-:W-:-:S04]  /*18d0*/  USEL UR10, UR42, UR4, UP0 ;  /* 0x000000042a0a7287 */ /* 0x000fc80008000000 */
[----:B------:R-:W-:Y:S02]  /*18e0*/  UIADD3 UR4, UR10, -0x1, UR6 ;  /* 0xffffffff0a047890 */ /* 0x000fe4000fffe006 */
[----:B------:R-:W-:Y:S02]  /*18f0*/  IMAD.U32 R3, RZ, RZ, UR10 ;  /* 0x0000000aff037e24 */ /* 0x000fe4000f8e00ff */
[----:B------:R-:W-:-:S03]  /*1900*/  UIADD3 UR7, -UR43, UR4, URZ ;  /* 0x000000042b077290 */ /* 0x000fc6000fffe13f */
[-C--:B------:R-:W-:Y:S01]  /*1910*/  IABS R0, R3.reuse ;  /* 0x0000000300007213 */ /* 0x080fe20000000000 */
[----:B------:R-:W-:Y:S01]  /*1920*/  UMOV UR4, URZ ;  /* 0x0000003f00047c82 */ /* 0x000fe20008000000 */
[----:B------:R-:W-:Y:S01]  /*1930*/  IABS R5, R3 ;  /* 0x0000000300057213 */ /* 0x000fe20000000000 */
[----:B------:R-:W-:Y:S01]  /*1940*/  IMAD.U32 R4, RZ, RZ, UR7 ;  /* 0x00000007ff047e24 */ /* 0x000fe2000f8e00ff */
[----:B------:R-:W-:Y:S01]  /*1950*/  R2UR UR11, R0 ;  /* 0x00000000000b72ca */ /* 0x000fe200000e0000 */
[----:B------:R-:W-:-:S03]  /*1960*/  ULOP3.LUT UR7, UR7, UR10, URZ, 0x3c, !UPT ;  /* 0x0000000a07077292 */ /* 0x000fc6000f8e3c3f */
[----:B------:R-:W-:-:S05]  /*1970*/  IABS R4, R4 ;  /* 0x0000000400047213 */ /* 0x000fca0000000000 */
[----:B------:R-:W-:-:S04]  /*1980*/  IMAD.MOV.U32 R3, RZ, RZ, R4 ;  /* 0x000000ffff037224 */ /* 0x000fc800078e0004 */
        /* <DEDUP_REMOVED lines=23> */
.L_x_1044:
[----:B------:R-:W-:Y:S01]  /*1b00*/  UIMAD UR43, UR41, UR4, UR43 ;  /* 0x00000004292b72a4 */ /* 0x000fe2000f8e022b */
[----:B------:R-:W-:Y:S01]  /*1b10*/  IMAD.U32 R88, RZ, RZ, UR6 ;  /* 0x00000006ff587e24 */ /* 0x000fe2000f8e00ff */
[----:B------:R-:W-:Y:S01]  /*1b20*/  PLOP3.LUT P0, PT, PT, PT, PT, 0x80, 0x0 ;  /* 0x000000000000781c */ /* 0x000fe20003f0f070 */
[----:B------:R-:W-:Y:S01]  /*1b30*/  IMAD.U32 R3, RZ, RZ, UR4 ;  /* 0x00000004ff037e24 */ /* 0x000fe2000f8e00ff */
[----:B------:R-:W-:Y:S02]  /*1b40*/  CS2R R20, SRZ ;  /* 0x0000000000147805 */ /* 0x000fe4000001ff00 */
[----:B------:R-:W-:Y:S02]  /*1b50*/  CS2R R118, SRZ ;  /* 0x0000000000767805 */ /* 0x000fe4000001ff00 */
[----:B------:R-:W-:Y:S02]  /*1b60*/  CS2R R116, SRZ ;  /* 0x0000000000747805 */ /* 0x000fe4000001ff00 */
[----:B------:R-:W-:-:S02]  /*1b70*/  CS2R R114, SRZ ;  /* 0x0000000000727805 */ /* 0x000fc4000001ff00 */
[----:B------:R-:W-:Y:S02]  /*1b80*/  VIADDMNMX R88, R3, UR43, R88, PT ;  /* 0x0000002b03587c46 */ /* 0x000fe4000b800158 */
[----:B------:R-:W-:Y:S02]  /*1b90*/  CS2R R112, SRZ ;  /* 0x0000000000707805 */ /* 0x000fe4000001ff00 */
[----:B------:R-:W-:Y:S02]  /*1ba0*/  CS2R R110, SRZ ;  /* 0x00000000006e7805 */ /* 0x000fe4000001ff00 */
[----:B------:R-:W-:Y:S02]  /*1bb0*/  CS2R R108, SRZ ;  /* 0x00000000006c7805 */ /* 0x000fe4000001ff00 */
[----:B------:R-:W-:Y:S02]  /*1bc0*/  ISETP.GT.AND P1, PT, R88, UR43, PT ;  /* 0x0000002b58007c0c */ /* 0x000fe4000bf24270 */
        /* <DEDUP_REMOVED lines=10> */
[----:B------:R-:W-:Y:S06]  /*1c70*/  @!P1 BRA `(.L_x_1045) ;  /* 0x000000d400cc9947 */ /* 0x000fec0003800000 */
[----:B------:R-:W0:Y:S01]  /*1c80*/  S2R R0, SR_TID.X ;  /* 0x0000000000007919 */ /* 0x000e220000002100 */
[----:B------:R-:W1:Y:S01]  /*1c90*/  S2UR UR6, SR_CgaCtaId ;  /* 0x00000000000679c3 */ /* 0x000e620000008800 */
[----:B------:R-:W-:Y:S02]  /*1ca0*/  UMOV UR45, 0x400 ;  /* 0x00000400002d7882 */ /* 0x000fe40000000000 */
[----:B-1----:R-:W-:Y:S01]  /*1cb0*/  ULEA UR45, UR6, UR45, 0x18 ;  /* 0x0000002d062d7291 */ /* 0x002fe2000f8ec03f */
[----:B0-----:R-:W-:-:S05]  /*1cc0*/  VIADD R4, R0, 0xffffff80 ;  /* 0xffffff8000047836 */ /* 0x001fca0000000000 */
[----:B------:R-:W-:-:S04]  /*1cd0*/  SHF.R.S32.HI R0, RZ, 0x1f, R4 ;  /* 0x0000001fff007819 */ /* 0x000fc80000011404 */
[----:B------:R-:W-:-:S04]  /*1ce0*/  LEA.HI R0, R0, R4, RZ, 0x7 ;  /* 0x0000000400007211 */ /* 0x000fc800078f38ff */
[----:B------:R-:W-:-:S06]  /*1cf0*/  SHF.R.S32.HI R0, RZ, 0x7, R0 ;  /* 0x00000007ff007819 */ /* 0x000fcc0000011400 */
[----:B------:R-:W0:Y:S02]  /*1d00*/  SHFL.IDX PT, R0, R0, RZ, 0x1f ;  /* 0x00001fff00007589 */ /* 0x000e2400000e0000 */
[----:B0-----:R-:W-:-:S13]  /*1d10*/  R2UR UR44, R0 ;  /* 0x00000000002c72ca */ /* 0x001fda00000e0000 */
        /* <DEDUP_REMOVED lines=26> */
.L_x_1046:
[----:B------:R-:W-:Y:S01]  /*1ec0*/  ULEA.HI UR4, UR48, UR48, URZ, 0x1 ;  /* 0x0000003030047291 */ /* 0x000fe2000f8f083f */
[----:B------:R-:W-:-:S03]  /*1ed0*/  IMAD.U32 R2, RZ, RZ, UR49 ;  /* 0x00000031ff027e24 */ /* 0x000fc6000f8e00ff */
[----:B------:R-:W-:Y:S02]  /*1ee0*/  ULOP3.LUT UR4, UR4, 0xfffffffe, URZ, 0xc0, !UPT ;  /* 0xfffffffe04047892 */ /* 0x000fe4000f8ec03f */
[----:B------:R-:W-:Y:S02]  /*1ef0*/  ISETP.NE.AND P0, PT, R2, 0x3, PT ;  /* 0x000000030200780c */ /* 0x000fe40003f05270 */
[----:B------:R-:W-:-:S06]  /*1f00*/  UIADD3 UR4, UR48, -UR4, URZ ;  /* 0x8000000430047290 */ /* 0x000fcc000fffe03f */
[----:B------:R-:W-:-:S05]  /*1f10*/  IMAD.U32 R0, RZ, RZ, UR4 ;  /* 0x00000004ff007e24 */ /* 0x000fca000f8e00ff */
[----:B------:R-:W-:-:S04]  /*1f20*/  SHF.L.U32 R0, R0, 0x1f, RZ ;  /* 0x0000001f00007819 */ /* 0x000fc800000006ff */
[----:B------:R-:W0:Y:S02]  /*1f30*/  SYNCS.PHASECHK.TRANS64.TRYWAIT P1, [UR45+0x16800], R0 ;  /* 0x01680000ff0075a7 */ /* 0x000e24000802016d */
[----:B0-----:R-:W-:Y:S05]  /*1f40*/  @!P1 BRA `(.L_x_1047) ;  /* 0x0000015c00909947 */ /* 0x001fea0003800000 */
.L_x_1249:
[----:B------:R-:W-:Y:S05]  /*1f50*/  @!P0 BRA `(.L_x_1048) ;  /* 0x0000000000048947 */ /* 0x000fea0003800000 */
[----:B------:R-:W-:Y:S01]  /*1f60*/  BPT.TRAP 0x1 ;  /* 0x000000040000795c */ /* 0x000fe20000300000 */
.L_x_1048:
[----:B------:R-:W-:Y:S02]  /*1f70*/  IMAD.U32 R90, RZ, RZ, UR47 ;  /* 0x0000002fff5a7e24 */ /* 0x000fe4000f8e00ff */
[----:B0-----:R-:W-:-:S03]  /*1f80*/  IMAD.U32 R3, RZ, RZ, UR50 ;  /* 0x00000032ff037e24 */ /* 0x001fc6000f8e00ff */
[----:B------:R-:W-:Y:S02]  /*1f90*/  LEA R90, R90, UR45, 0x3 ;  /* 0x0000002d5a5a7c11 */ /* 0x000fe4000f8e18ff */
[----:B------:R-:W-:-:S04]  /*1fa0*/  SHF.L.U32 R3, R3, 0x1f, RZ ;  /* 0x0000001f03037819 */ /* 0x000fc800000006ff */
[----:B------:R0:W1:Y:S01]  /*1fb0*/  SYNCS.PHASECHK.TRANS64.TRYWAIT P2, [R90+URZ+0x16830], R3 ;  /* 0x016830035a0075a7 */ /* 0x000062000804017f */
[----:B------:R-:W-:Y:S05]  /*1fc0*/  @!P0 BRA `(.L_x_1049) ;  /* 0x0000000000048947 */ /* 0x000fea0003800000 */
[----:B------:R-:W-:Y:S01]  /*1fd0*/  BPT.TRAP 0x1 ;  /* 0x000000040000795c */ /* 0x000fe20000300000 */
.L_x_1049:
[----:B------:R-:W2:Y:S02]  /*1fe0*/  S2R R0, SR_TID.X ;  /* 0x0000000000007919 */ /* 0x000ea40000002100 */
[----:B--2---:R-:W-:Y:S01]  /*1ff0*/  LOP3.LUT P1, RZ, R0, 0x7f, RZ, 0xc0, !PT ;  /* 0x0000007f00ff7812 */ /* 0x004fe2000782c0ff */
[----:B-1----:R-:W-:-:S12]  /*2000*/  @P2 BRA `(.L_x_1050) ;  /* 0x0000000000082947 */ /* 0x002fd80003800000 */
[----:B------:R-:W1:Y:S02]  /*2010*/  SYNCS.PHASECHK.TRANS64.TRYWAIT P2, [R90+URZ+0x16830], R3 ;  /* 0x016830035a0075a7 */ /* 0x000e64000804017f */
[----:B-1----:R-:W-:Y:S05]  /*2020*/  @!P2 BRA `(.L_x_1051) ;  /* 0x0000015c0070a947 */ /* 0x002fea0003800000 */
.L_x_1050:
[----:B------:R-:W-:Y:S05]  /*2030*/  WARPSYNC.ALL ;  /* 0x0000000000007948 */ /* 0x000fea0003800000 */
[----:B------:R-:W-:Y:S01]  /*2040*/  UIADD3 UR4, UR45, 0xe400, URZ ;  /* 0x0000e4002d047890 */ /* 0x000fe2000fffe03f */
[----:B------:R-:W-:Y:S01]  /*2050*/  WARPGROUP.ARRIVE ;  /* 0x00000000000079c5 */ /* 0x000fe20000000000 */
[----:B------:R-:W-:Y:S01]  /*2060*/  ULOP3.LUT UR16, UR54, 0x10000, URZ, 0xfc, !UPT ;  /* 0x0001000036107892 */ /* 0x000fe2000f8efc3f */
[----:B01----:R-:W-:Y:S01]  /*2070*/  @!P1 VIADD R90, R90, 0x16840 ;  /* 0x000168405a5a9836 */ /* 0x003fe20000000000 */
[----:B------:R-:W-:Y:S01]  /*2080*/  USHF.R.U32.HI UR4, URZ, 0x4, UR4 ;  /* 0x000000043f047899 */ /* 0x000fe20008011604 */
[----:B------:R-:W-:Y:S01]  /*2090*/  UMOV UR17, 0x40000040 ;  /* 0x4000004000117882 */ /* 0x000fe20000000000 */
[----:B------:R-:W-:-:S02]  /*20a0*/  UMOV UR19, 0x40000040 ;  /* 0x4000004000137882 */ /* 0x000fc40000000000 */
[----:B------:R-:W-:Y:S01]  /*20b0*/  ULOP3.LUT UR4, UR4, 0x3fff, URZ, 0xc0, !UPT ;  /* 0x00003fff04047892 */ /* 0x000fe2000f8ec03f */
[----:B------:R-:W-:Y:S01]  /*20c0*/  @!P1 PRMT R90, RZ, 0x654, R90 ;  /* 0x00000654ff5a9816 */ /* 0x000fe2000000005a */
[----:B------:R-:W-:Y:S01]  /*20d0*/  UMOV UR5, 0x40000040 ;  /* 0x4000004000057882 */ /* 0x000fe20000000000 */
[----:B------:R-:W-:Y:S01]  /*20e0*/  UMOV UR7, 0x40000040 ;  /* 0x4000004000077882 */ /* 0x000fe20000000000 */
[----:B------:R-:W-:Y:S02]  /*20f0*/  ULOP3.LUT UR20, UR4, 0x10000, URZ, 0xfc, !UPT ;  /* 0x0001000004147892 */ /* 0x000fe4000f8efc3f */
[----:B------:R-:W-:Y:S02]  /*2100*/  UIADD3 UR4, UR16, 0x2, URZ ;  /* 0x0000000210047890 */ /* 0x000fe4000fffe03f */
[----:B------:R-:W-:Y:S02]  /*2110*/  ULEA UR18, UR47, UR20, 0xa ;  /* 0x000000142f127291 */ /* 0x000fe4000f8e503f */
[----:B------:R-:W-:-:S02]  /*2120*/  UIADD3 UR8, UR16, 0x4, URZ ;  /* 0x0000000410087890 */ /* 0x000fc4000fffe03f */
[----:B------:R-:W-:Y:S02]  /*2130*/  UIADD3 UR6, UR18, 0x2, URZ ;  /* 0x0000000212067890 */ /* 0x000fe4000fffe03f */
[----:B------:R-:W-:Y:S01]  /*2140*/  UIADD3 UR10, UR18, 0x4, URZ ;  /* 0x00000004120a7890 */ /* 0x000fe2000fffe03f */
[----:B------:R-:W-:Y:S02]  /*2150*/  UMOV UR9, 0x40000040 ;  /* 0x4000004000097882 */ /* 0x000fe40000000000 */
[----:B------:R-:W-:Y:S01]  /*2160*/  HGMMA.64x128x16.F32.BF16 R24, gdesc[UR16], RZ, !UPT, gsb0 ;  /* 0x01e00000101879f0 */ /* 0x000fe2000c0018ff */
[----:B------:R-:W-:Y:S01]  /*2170*/  UMOV UR11, 0x40000040 ;  /* 0x40000040000b7882 */ /* 0x000fe20000000000 */
[----:B------:R-:W-:Y:S02]  /*2180*/  UIADD3 UR12, UR16, 0x6, URZ ;  /* 0x00000006100c7890 */ /* 0x000fe4000fffe03f */
[----:B------:R-:W-:Y:S01]  /*2190*/  UIADD3 UR14, UR18, 0x6, URZ ;  /* 0x00000006120e7890 */ /* 0x000fe2000fffe03f */
[----:B------:R-:W-:Y:S01]  /*21a0*/  UMOV UR13, 0x40000040 ;  /* 0x40000040000d7882 */ /* 0x000fe20000000000 */
[----:B------:R-:W-:Y:S01]  /*21b0*/  UMOV UR15, 0x40000040 ;  /* 0x40000040000f7882 */ /* 0x000fe20000000000 */
[----:B------:R-:W-:-:S02]  /*21c0*/  ULDC UR21, c[0x0][0x9dc] ;  /* 0x0002770000157ab9 */ /* 0x000fc40000000800 */
[----:B------:R-:W-:Y:S01]  /*21d0*/  ULOP3.LUT UR21, URZ, UR21, URZ, 0x33, !UPT ;  /* 0x000000153f157292 */ /* 0x000fe2000f8e333f */
[----:B------:R-:W-:Y:S02]  /*21e0*/  WARPGROUP.DEPBAR.LE gsb0, 0x0 ;  /* 0x00008000000079c5 */ /* 0x000fe40000010000 */
[----:B------:R-:W-:-:S06]  /*21f0*/  WARPGROUP.ARRIVE ;  /* 0x00000000000079c5 */ /* 0x000fcc0000000000 */
[----:B------:R-:W-:Y:S01]  /*2200*/  HGMMA.64x128x16.F32.BF16 R24, gdesc[UR4], R24, gsb0 ;  /* 0x01e00000041879f0 */ /* 0x000fe20008001818 */
[----:B------:R-:W-:Y:S01]  /*2210*/  ULDC UR7, c[0x0][0x448] ;  /* 0x0001120000077ab9 */ /* 0x000fe20000000800 */
[----:B------:R-:W-:Y:S01]  /*2220*/  ULDC UR6, c[0x0][0x9d8] ;  /* 0x0002760000067ab9 */ /* 0x000fe20000000800 */
[----:B------:R-:W-:-:S06]  /*2230*/  UISETP.NE.AND UP0, UPT, UR7, 0x1, UPT ;  /* 0x000000010700788c */ /* 0x000fcc000bf05270 */
[----:B------:R-:W-:Y:S02]  /*2240*/  PLOP3.LUT P2, PT, PT, PT, UP0, 0x80, 0x0 ;  /* 0x000000000000781c */ /* 0x000fe40003f4f008 */
[----:B------:R-:W-:-:S03]  /*2250*/  PLOP3.LUT P3, PT, PT, PT, UP0, 0x80, 0x0 ;  /* 0x000000000000781c */ /* 0x000fc60003f6f008 */
[----:B------:R-:W-:Y:S01]  /*2260*/  @UP0 ULDC UR7, c[0x0][0x44c] ;  /* 0x0001130000070ab9 */ /* 0x000fe20000000800 */
[----:B------:R-:W-:Y:S02]  /*2270*/  WARPGROUP.DEPBAR.LE gsb0, 0x0 ;  /* 0x00008000000079c5 */ /* 0x000fe40000010000 */
[----:B------:R-:W-:-:S06]  /*2280*/  WARPGROUP.ARRIVE ;  /* 0x00000000000079c5 */ /* 0x000fcc0000000000 */
[----:B------:R-:W-:Y:S03]  /*2290*/  HGMMA.64x128x16.F32.BF16 R24, gdesc[UR8], R24, gsb0 ;  /* 0x01e00000081879f0 */ /* 0x000fe60008001818 */
[----:B------:R-:W-:Y:S02]  /*22a0*/  WARPGROUP.DEPBAR.LE gsb0, 0x0 ;  /* 0x00008000000079c5 */ /* 0x000fe40000010000 */
[----:B------:R-:W-:-:S07]  /*22b0*/  WARPGROUP.ARRIVE ;  /* 0x00000000000079c5 */ /* 0x000fce0000000000 */
[----:B------:R-:W-:Y:S03]  /*22c0*/  HGMMA.64x128x16.F32.BF16 R24, gdesc[UR12], R24, gsb0 ;  /* 0x01e000000c1879f0 */ /* 0x000fe60008001818 */
[----:B------:R-:W-:Y:S02]  /*22d0*/  WARPGROUP.DEPBAR.LE gsb0, 0x0 ;  /* 0x00008000000079c5 */ /* 0x000fe40000010000 */
[----:B------:R-:W-:Y:S01]  /*22e0*/  FMUL.FTZ R96, R37, UR6 ;  /* 0x0000000625607c20 */ /* 0x000fe20008410000 */
[----:B------:R-:W-:Y:S02]  /*22f0*/  VIADD R37, R17, UR39 ;  /* 0x0000002711257c36 */ /* 0x000fe40008000000 */
[----:B------:R-:W-:Y:S01]  /*2300*/  FMUL.FTZ R9, R38, UR6 ;  /* 0x0000000626097c20 */ /* 0x000fe20008410000 */
[----:B------:R-:W-:Y:S01]  /*2310*/  FMUL.FTZ R4, R31, UR6 ;  /* 0x000000061f047c20 */ /* 0x000fe20008410000 */
[----:B------:R-:W-:Y:S01]  /*2320*/  FMUL.FTZ R31, R71, UR6 ;  /* 0x00000006471f7c20 */ /* 0x000fe20008410000 */
[----:B------:R-:W-:Y:S01]  /*2330*/  @P2 IMAD.HI.U32 R38, R37, UR7, RZ ;  /* 0x0000000725262c27 */ /* 0x000fe2000f8e00ff */
[----:B------:R-:W-:-:S03]  /*2340*/  @UP0 ULDC UR7, c[0x0][0x450] ;  /* 0x0001140000070ab9 */ /* 0x000fc60000000800 */
[----:B------:R-:W-:Y:S01]  /*2350*/  FMUL.FTZ R8, R39, UR6 ;  /* 0x0000000627087c20 */ /* 0x000fe20008410000 */
[----:B------:R-:W-:Y:S01]  /*2360*/  FMUL.FTZ R39, R40, UR6 ;  /* 0x0000000628277c20 */ /* 0x000fe20008410000 */
[----:B------:R-:W-:Y:S01]  /*2370*/  IMAD.MOV.U32 R71, RZ, RZ, R37 ;  /* 0x000000ffff477224 */ /* 0x000fe200078e0025 */
[----:B------:R-:W-:Y:S01]  /*2380*/  @P3 SHF.R.U32.HI R71, RZ, UR7, R38 ;  /* 0x00000007ff473c19 */ /* 0x000fe20008011626 */
        /* <DEDUP_REMOVED lines=56> */
[----:B------:R-:W0:Y:S01]  /*2710*/  SHFL.IDX PT, R61, R71, RZ, 0x1c1f ;  /* 0x001c1fff473d7589 */ /* 0x000e2200000e0000 */
[----:B------:R-:W-:Y:S01]  /*2720*/  FMUL.FTZ R38, R86, UR6 ;  /* 0x0000000656267c20 */ /* 0x000fe20008410000 */
[----:B------:R-:W-:Y:S01]  /*2730*/  FMUL.FTZ R37, R87, UR6 ;  /* 0x0000000657257c20 */ /* 0x000fe20008410000 */
[----:B------:R-:W-:Y:S01]  /*2740*/  IMAD.MOV.U32 R59, RZ, RZ, -0x80 ;  /* 0xffffff80ff3b7424 */ /* 0x000fe200078e00ff */
[----:B------:R-:W-:Y:S01]  /*2750*/  ULDC.64 UR6, c[0x0][0x9e0] ;  /* 0x0002780000067ab9 */ /* 0x000fe20000000a00 */
[----:B------:R-:W1:Y:S01]  /*2760*/  MUFU.TANH R2, R2 ;  /* 0x0000000200027308 */ /* 0x000e620000002400 */
[----:B------:R-:W-:Y:S01]  /*2770*/  UISETP.GE.AND UP1, UPT, UR7, 0x1, UPT ;  /* 0x000000010700788c */ /* 0x000fe2000bf26270 */
[C---:B------:R-:W-:Y:S01]  /*2780*/  IMAD R75, R88.reuse, R59, 0x80 ;  /* 0x00000080584b7424 */ /* 0x040fe200078e023b */
[----:B------:R2:W-:Y:S01]  /*2790*/  @!P1 SYNCS.ARRIVE.TRANS64.RED.A1T0 RZ, [R90+URZ], RZ ;  /* 0x000000ff5aff99a7 */ /* 0x0005e2000810043f */
[----:B------:R-:W-:Y:S01]  /*27a0*/  IMAD.U32 R59, RZ, RZ, UR46 ;  /* 0x0000002eff3b7e24 */ /* 0x000fe2000f8e00ff */
[----:B------:R-:W-:-:S02]  /*27b0*/  LEA R74, R88, 0xffffff80, 0x7 ;  /* 0xffffff80584a7811 */ /* 0x000fc400078e38ff */
[----:B------:R-:W-:Y:S01]  /*27c0*/  PLOP3.LUT P2, PT, PT, PT, UP1, 0x40, 0x0 ;  /* 0x000000000000781c */ /* 0x000fe20003f4e818 */
[----:B------:R-:W3:Y:S01]  /*27d0*/  MUFU.TANH R89, R89 ;  /* 0x0000005900597308 */ /* 0x000ee20000002400 */
[C-C-:B------:R-:W-:Y:S02]  /*27e0*/  IADD3 R58, -R16.reuse, 0x1, R75.reuse ;  /* 0x00000001103a7810 */ /* 0x140fe40007ffe14b */
[----:B------:R-:W-:Y:S02]  /*27f0*/  IADD3 R76, -R16, UR40, R75 ;  /* 0x00000028104c7c10 */ /* 0x000fe4000fffe14b */
[----:B------:R-:W-:-:S03]  /*2800*/  IADD3 R58, -R59, UR40, R58 ;  /* 0x000000283b3a7c10 */ /* 0x000fc6000fffe13a */
[----:B------:R-:W4:Y:S02]  /*2810*/  MUFU.TANH R0, R0 ;  /* 0x0000000000007308 */ /* 0x000f240000002400 */
[C---:B------:R-:W-:Y:S02]  /*2820*/  VIADD R77, R58.reuse, UR6 ;  /* 0x000000063a4d7c36 */ /* 0x040fe40008000000 */
[----:B------:R-:W-:-:S03]  /*2830*/  VIADD R78, R58, UR21 ;  /* 0x000000153a4e7c36 */ /* 0x000fc60008000000 */
[----:B0-----:R-:W-:Y:S01]  /*2840*/  VIADDMNMX R72, R61, R77, R76, PT ;  /* 0x0000004d3d487246 */ /* 0x001fe2000380014c */
[----:B------:R-:W0:Y:S01]  /*2850*/  MUFU.TANH R3, R3 ;  /* 0x0000000300037308 */ /* 0x000e220000002400 */
[----:B------:R-:W-:-:S07]  /*2860*/  IMAD.IADD R73, R78, 0x1, R61 ;  /* 0x000000014e497824 */ /* 0x000fce00078e023d */
        /* <DEDUP_REMOVED lines=61> */
[----:B------:R-:W-:Y:S01]  /*2c40*/  IMAD.U32 R58, RZ, RZ, UR46 ;  /* 0x0000002eff3a7e24 */ /* 0x000fe2000f8e00ff */
[----:B------:R-:W-:Y:S04]  /*2c50*/  BSSY B0, `(.L_x_1053) ;  /* 0x0000011000007945 */ /* 0x000fe80003800000 */
[----:B------:R-:W-:-:S04]  /*2c60*/  IADD3 R58, -R58, UR40, R61 ;  /* 0x000000283a3a7c10 */ /* 0x000fc8000fffe13d */
        /* <DEDUP_REMOVED lines=10> */
.L_x_1054:
[----:B------:R-:W-:-:S06]  /*2d10*/  UISETP.NE.AND UP2, UPT, UR7, 0x1, UPT ;  /* 0x000000010700788c */ /* 0x000fcc000bf45270 */
[----:B------:R-:W-:-:S05]  /*2d20*/  PLOP3.LUT P2, PT, PT, PT, UP2, 0x80, 0x0 ;  /* 0x000000000000781c */ /* 0x000fca0003f4f028 */
[----:B------:R-:W-:-:S08]  /*2d30*/  @UP2 ULDC.64 UR10, c[0x0][0x9e8] ;  /* 0x00027a00000a2ab9 */ /* 0x000fd00000000a00 */
[----:B------:R-:W-:-:S05]  /*2d40*/  @P2 IMAD.HI.U32 R59, R58, UR10, RZ ;  /* 0x0000000a3a3b2c27 */ /* 0x000fca000f8e00ff */
[----:B------:R-:W-:-:S07]  /*2d50*/  @P2 SHF.R.U32.HI R58, RZ, UR11, R59 ;  /* 0x0000000bff3a2c19 */ /* 0x000fce000801163b */
.L_x_1055:
[----:B------:R-:W-:Y:S05]  /*2d60*/  BSYNC B0 ;  /* 0x0000000000007941 */ /* 0x000fea0003800000 */
.L_x_1053:
[----:B------:R-:W-:-:S04]  /*2d70*/  IMAD R59, R58, UR7, -R74 ;  /* 0x000000073a3b7c24 */ /* 0x000fc8000f8e0a4a */
[----:B------:R-:W-:-:S05]  /*2d80*/  IMAD.IADD R59, R59, 0x1, -R16 ;  /* 0x000000013b3b7824 */ /* 0x000fca00078e0a10 */
[----:B------:R-:W-:Y:S02]  /*2d90*/  VIMNMX R73, R73, R59, !PT ;  /* 0x0000003b49497248 */ /* 0x000fe40007fe0100 */
[----:B------:R-:W-:-:S07]  /*2da0*/  VIADDMNMX R72, R59, UR7, R72, PT ;  /* 0x000000073b487c46 */ /* 0x000fce000b800148 */
.L_x_1052:
[----:B------:R-:W2:Y:S01]  /*2db0*/  LDL.LU R79, [R1] ;  /* 0x00000000014f7983 */ /* 0x000ea20000300800 */
[C---:B------:R-:W-:Y:S02]  /*2dc0*/  ISETP.GE.AND P4, PT, R75.reuse, 0x9, PT ;  /* 0x000000094b00780c */ /* 0x040fe40003f86270 */
[C---:B------:R-:W-:Y:S02]  /*2dd0*/  ISETP.GE.AND P2, PT, R75.reuse, 0x2, PT ;  /* 0x000000024b00780c */ /* 0x040fe40003f46270 */
[----:B------:R-:W-:Y:S02]  /*2de0*/  ISETP.GE.AND P5, PT, R75, 0xa, PT ;  /* 0x0000000a4b00780c */ /* 0x000fe40003fa6270 */
[----:B------:R-:W-:-:S04]  /*2df0*/  ISETP.GT.AND P3, PT, R73, 0x1, !P2 ;  /* 0x000000014900780c */ /* 0x000fc80005764270 */
[----:B------:R-:W-:-:S04]  /*2e00*/  ISETP.LT.OR P3, PT, R72, 0x2, P3 ;  /* 0x000000024800780c */ /* 0x000fc80001f61670 */
[----:B------:R-:W-:Y:S02]  /*2e10*/  FSEL R89, R89, -INF , !P3 ;  /* 0xff80000059597808 */ /* 0x000fe40005800000 */
[----:B------:R-:W-:-:S04]  /*2e20*/  ISETP.GT.AND P3, PT, R73, 0x9, !P5 ;  /* 0x000000094900780c */ /* 0x000fc80006f64270 */
[----:B------:R-:W-:-:S04]  /*2e30*/  ISETP.LT.OR P3, PT, R72, 0xa, P3 ;  /* 0x0000000a4800780c */ /* 0x000fc80001f61670 */
[----:B0-----:R-:W-:Y:S02]  /*2e40*/  FSEL R92, R92, -INF , !P3 ;  /* 0xff8000005c5c7808 */ /* 0x001fe40005800000 */
[----:B--2---:R-:W-:-:S04]  /*2e50*/  LOP3.LUT R79, R79, 0xfffffffd, RZ, 0xc0, !PT ;  /* 0xfffffffd4f4f7812 */ /* 0x004fc800078ec0ff */
[----:B------:R-:W-:Y:S02]  /*2e60*/  @P4 LOP3.LUT R79, R79, 0x2, RZ, 0xfc, !PT ;  /* 0x000000024f4f4812 */ /* 0x000fe400078efcff */
[----:B------:R-:W-:Y:S02]  /*2e70*/  ISETP.GT.AND P4, PT, R73, 0x8, !P4 ;  /* 0x000000084900780c */ /* 0x000fe40006784270 */
[----:B------:R-:W-:Y:S02]  /*2e80*/  LOP3.LUT R79, R79, 0xfffffffb, RZ, 0xc0, !PT ;  /* 0xfffffffb4f4f7812 */ /* 0x000fe400078ec0ff */
[----:B------:R-:W-:Y:S02]  /*2e90*/  ISETP.LT.OR P4, PT, R72, 0x9, P4 ;  /* 0x000000094800780c */ /* 0x000fe40002781670 */
[----:B------:R-:W-:Y:S02]  /*2ea0*/  @P5 LOP3.LUT R79, R79, 0x4, RZ, 0xfc, !PT ;  /* 0x000000044f4f5812 */ /* 0x000fe400078efcff */
[----:B------:R-:W-:-:S02]  /*2eb0*/  ISETP.GE.AND P5, PT, R75, 0x11, PT ;  /* 0x000000114b00780c */ /* 0x000fc40003fa6270 */
[----:B------:R-:W-:Y:S02]  /*2ec0*/  FSEL R91, R91, -INF , !P4 ;  /* 0xff8000005b5b7808 */ /* 0x000fe40006000000 */
        /* <DEDUP_REMOVED lines=9> */
[----:B------:R-:W-:Y:S02]  /*2f60*/  ISETP.GE.AND P4, PT, R75, 0x19, PT ;  /* 0x000000194b00780c */ /* 0x000fe40003f86270 */
[----:B------:R-:W-:Y:S02]  /*2f70*/  ISETP.LT.OR P3, PT, R72, 0x12, P3 ;  /* 0x000000124800780c */ /* 0x000fe40001f61670 */
[----:B------:R-:W-:Y:S02]  /*2f80*/  LOP3.LUT R79, R79, 0xfeffffff, RZ, 0xc0, !PT ;  /* 0xfeffffff4f4f7812 */ /* 0x000fe400078ec0ff */
[----:B------:R-:W-:Y:S02]  /*2f90*/  FSEL R94, R94, -INF , !P3 ;  /* 0xff8000005e5e7808 */ /* 0x000fe40005800000 */
[----:B------:R-:W-:-:S04]  /*2fa0*/  ISETP.GT.AND P3, PT, R73, 0x18, !P4 ;  /* 0x000000184900780c */ /* 0x000fc80006764270 */
[----:B------:R-:W-:Y:S02]  /*2fb0*/  ISETP.LT.OR P3, PT, R72, 0x19, P3 ;  /* 0x000000194800780c */ /* 0x000fe40001f61670 */
        /* <DEDUP_REMOVED lines=40> */
[----:B------:R-:W-:Y:S01]  /*3240*/  ISETP.GT.AND P3, PT, R73, 0x31, !P4 ;  /* 0x000000314900780c */ /* 0x000fe20006764270 */
[----:B------:R-:W0:Y:S03]  /*3250*/  SHFL.IDX PT, R43, R71, 0x1, 0x1c1f ;  /* 0x003c1f00472b7f89 */ /* 0x000e2600000e0000 */
        /* <DEDUP_REMOVED lines=90> */
[----:B------:R-:W-:-:S02]  /*3800*/  ISETP.LT.OR P4, PT, R72, 0x71, P4 ;  /* 0x000000714800780c */ /* 0x000fc40002781670 */
[----:B0-----:R-:W-:Y:S02]  /*3810*/  VIADDMNMX R68, R43, R77, R76, PT ;  /* 0x0000004d2b447246 */ /* 0x001fe4000380014c */
[----:B------:R-:W-:Y:S01]  /*3820*/  FSEL R40, R69, -INF , !P4 ;  /* 0xff80000045287808 */ /* 0x000fe20006000000 */
[----:B------:R-:W-:Y:S01]  /*3830*/  IMAD.IADD R69, R78, 0x1, R43 ;  /* 0x000000014e457824 */ /* 0x000fe200078e022b */
        /* <DEDUP_REMOVED lines=16> */
[----:B------:R-:W-:-:S03]  /*3940*/  ISETP.GT.AND P6, PT, R73, 0x79, !P6 ;  /* 0x000000794900780c */ /* 0x000fc600077c4270 */
[----:B------:R0:W-:Y:S01]  /*3950*/  STL [R1], R79 ;  /* 0x0000004f01007387 */ /* 0x0001e20000100800 */
[----:B------:R-:W-:-:S04]  /*3960*/  ISETP.LT.OR P6, PT, R72, 0x7a, P6 ;  /* 0x0000007a4800780c */ /* 0x000fc800037c1670 */
[----:B------:R-:W-:Y:S02]  /*3970*/  FSEL R2, R85, -INF , !P6 ;  /* 0xff80000055027808 */ /* 0x000fe40007000000 */
[----:B------:R-:W-:-:S13]  /*3980*/  PLOP3.LUT P6, PT, PT, PT, UP1, 0x40, 0x0 ;  /* 0x000000000000781c */ /* 0x000fda0003fce818 */
[----:B0-----:R-:W-:Y:S05]  /*3990*/  @P6 BRA `(.L_x_1056) ;  /* 0x0000000000646947 */ /* 0x001fea0003800000 */
        /* <DEDUP_REMOVED lines=14> */
.L_x_1058:
[----:B------:R-:W-:-:S06]  /*3a80*/  UISETP.NE.AND UP2, UPT, UR7, 0x1, UPT ;  /* 0x000000010700788c */ /* 0x000fcc000bf45270 */
[----:B------:R-:W-:-:S05]  /*3a90*/  PLOP3.LUT P6, PT, PT, PT, UP2, 0x80, 0x0 ;  /* 0x000000000000781c */ /* 0x000fca0003fcf028 */
[----:B------:R-:W-:-:S08]  /*3aa0*/  @UP2 ULDC.64 UR10, c[0x0][0x9e8] ;  /* 0x00027a00000a2ab9 */ /* 0x000fd00000000a00 */
[----:B------:R-:W-:Y:S01]  /*3ab0*/  @P6 IMAD.HI.U32 R44, R43, UR10, RZ ;  /* 0x0000000a2b2c6c27 */ /* 0x000fe2000f8e00ff */
[----:B------:R-:W-:-:S13]  /*3ac0*/  PLOP3.LUT P6, PT, PT, PT, UP2, 0x80, 0x0 ;  /* 0x000000000000781c */ /* 0x000fda0003fcf028 */
[----:B------:R-:W-:-:S07]  /*3ad0*/  @P6 SHF.R.U32.HI R43, RZ, UR11, R44 ;  /* 0x0000000bff2b6c19 */ /* 0x000fce000801162c */
.L_x_1059:
[----:B------:R-:W-:Y:S05]  /*3ae0*/  BSYNC B0 ;  /* 0x0000000000007941 */ /* 0x000fea0003800000 */
.L_x_1057:
[----:B------:R-:W-:-:S04]  /*3af0*/  IMAD R43, R43, UR7, -R74 ;  /* 0x000000072b2b7c24 */ /* 0x000fc8000f8e0a4a */
[----:B------:R-:W-:-:S05]  /*3b00*/  IMAD.IADD R43, R43, 0x1, -R16 ;  /* 0x000000012b2b7824 */ /* 0x000fca00078e0a10 */
[----:B------:R-:W-:Y:S02]  /*3b10*/  VIMNMX R69, R69, R43, !PT ;  /* 0x0000002b45457248 */ /* 0x000fe40007fe0100 */
[----:B------:R-:W-:-:S07]  /*3b20*/  VIADDMNMX R68, R43, UR7, R68, PT ;  /* 0x000000072b447c46 */ /* 0x000fce000b800144 */
.L_x_1056:
[----:B------:R-:W-:Y:S01]  /*3b30*/  ISETP.GT.AND P2, PT, R69, 0x1, !P2 ;  /* 0x000000014500780c */ /* 0x000fe20005744270 */
[----:B------:R-:W-:Y:S01]  /*3b40*/  ULDC UR22, c[0x0][0x988] ;  /* 0x0002620000167ab9 */ /* 0x000fe20000000800 */
[----:B------:R-:W-:Y:S01]  /*3b50*/  LOP3.LUT P6, RZ, R79, 0x8, RZ, 0xc0, !PT ;  /* 0x000000084fff7812 */ /* 0x000fe200078cc0ff */
[----:B------:R-:W-:Y:S01]  /*3b60*/  @UP0 ULDC UR10, c[0x0][0x44c] ;  /* 0x00011300000a0ab9 */ /* 0x000fe20000000800 */
[----:B------:R-:W-:Y:S01]  /*3b70*/  ISETP.LT.OR P2, PT, R68, 0x2, P2 ;  /* 0x000000024400780c */ /* 0x000fe20001741670 */
[----:B------:R-:W-:Y:S01]  /*3b80*/  UIMAD.WIDE.U32 UR10, UR39, UR10, URZ ;  /* 0x0000000a270a72a5 */ /* 0x000fe2000f8e003f */
[----:B------:R-:W-:Y:S01]  /*3b90*/  ISETP.GT.AND P3, PT, R69, 0x70, !P3 ;  /* 0x000000704500780c */ /* 0x000fe20005f64270 */
[----:B------:R-:W-:Y:S01]  /*3ba0*/  @UP0 ULDC UR15, c[0x0][0x450] ;  /* 0x00011400000f0ab9 */ /* 0x000fe20000000800 */
[----:B------:R-:W-:Y:S01]  /*3bb0*/  FSEL R3, R3, -INF , !P2 ;  /* 0xff80000003037808 */ /* 0x000fe20005000000 */
[----:B------:R-:W-:Y:S01]  /*3bc0*/  UMOV UR14, UR39 ;  /* 0x00000027000e7c82 */ /* 0x000fe20008000000 */
[----:B------:R-:W-:Y:S01]  /*3bd0*/  LOP3.LUT P2, RZ, R79, 0x2, RZ, 0xc0, !PT ;  /* 0x000000024fff7812 */ /* 0x000fe2000784c0ff */
[----:B------:R-:W-:Y:S01]  /*3be0*/  @UP0 USHF.R.U32.HI UR14, URZ, UR15, UR11 ;  /* 0x0000000f3f0e0299 */ /* 0x000fe2000801160b */
[----:B------:R-:W-:-:S02]  /*3bf0*/  ISETP.GT.AND P4, PT, R69, 0x71, !P4 ;  /* 0x000000714500780c */ /* 0x000fc40006784270 */
[C---:B------:R-:W-:Y:S01]  /*3c00*/  ISETP.GT.AND P2, PT, R69.reuse, 0x8, !P2 ;  /* 0x000000084500780c */ /* 0x040fe20005744270 */
[----:B------:R-:W-:Y:S01]  /*3c10*/  UIADD3 UR51, UR51, UR14, URZ ;  /* 0x0000000e33337290 */ /* 0x000fe2000fffe03f */
[C---:B------:R-:W-:Y:S02]  /*3c20*/  ISETP.LT.OR P3, PT, R68.reuse, 0x71, P3 ;  /* 0x000000714400780c */ /* 0x040fe40001f61670 */
[----:B------:R-:W-:Y:S01]  /*3c30*/  ISETP.LT.OR P2, PT, R68, 0x9, P2 ;  /* 0x000000094400780c */ /* 0x000fe20001741670 */
[----:B------:R-:W-:Y:S01]  /*3c40*/  UIADD3 UR6, UR51, UR6, URZ ;  /* 0x0000000633067290 */ /* 0x000fe2000fffe03f */
[----:B------:R-:W-:Y:S02]  /*3c50*/  ISETP.GT.AND P5, PT, R69, 0x78, !P5 ;  /* 0x000000784500780c */ /* 0x000fe40006fa4270 */
[----:B------:R-:W-:Y:S02]  /*3c60*/  FSEL R5, R5, -INF , !P2 ;  /* 0xff80000005057808 */ /* 0x000fe40005000000 */
[----:B------:R-:W-:-:S02]  /*3c70*/  LOP3.LUT P2, RZ, R79, 0x4, RZ, 0xc0, !PT ;  /* 0x000000044fff7812 */ /* 0x000fc4000784c0ff */
[C---:B------:R-:W-:Y:S02]  /*3c80*/  ISETP.LT.OR P4, PT, R68.reuse, 0x72, P4 ;  /* 0x000000724400780c */ /* 0x040fe40002781670 */
[----:B------:R-:W-:Y:S02]  /*3c90*/  ISETP.GT.AND P2, PT, R69, 0x9, !P2 ;  /* 0x000000094500780c */ /* 0x000fe40005744270 */
[C---:B------:R-:W-:Y:S02]  /*3ca0*/  ISETP.LT.OR P5, PT, R68.reuse, 0x79, P5 ;  /* 0x000000794400780c */ /* 0x040fe40002fa1670 */
[----:B------:R-:W-:Y:S02]  /*3cb0*/  ISETP.LT.OR P2, PT, R68, 0xa, P2 ;  /* 0x0000000a4400780c */ /* 0x000fe40001741670 */
[----:B------:R-:W-:Y:S02]  /*3cc0*/  FSEL R34, R34, -INF , !P4 ;  /* 0xff80000022227808 */ /* 0x000fe40006000000 */
[----:B------:R-:W-:-:S02]  /*3cd0*/  FSEL R43, R4, -INF , !P2 ;  /* 0xff800000042b7808 */ /* 0x000fc40005000000 */
[----:B------:R-:W-:Y:S02]  /*3ce0*/  ISETP.GT.AND P2, PT, R69, 0x10, !P6 ;  /* 0x000000104500780c */ /* 0x000fe40007744270 */
[----:B------:R-:W-:Y:S02]  /*3cf0*/  FMNMX.FTZ R4, R70, R89, !PT ;  /* 0x0000005946047209 */ /* 0x000fe40007810000 */
[----:B------:R-:W-:Y:S02]  /*3d00*/  ISETP.LT.OR P2, PT, R68, 0x11, P2 ;  /* 0x000000114400780c */ /* 0x000fe40001741670 */
[----:B------:R-:W-:Y:S02]  /*3d10*/  LOP3.LUT P6, RZ, R79, 0x8000, RZ, 0xc0, !PT ;  /* 0x000080004fff7812 */ /* 0x000fe400078cc0ff */
        /* <DEDUP_REMOVED lines=71> */
[----:B------:R-:W-:Y:S01]  /*4190*/  ISETP.GT.AND P2, PT, R69, 0x39, !P6 ;  /* 0x000000394500780c */ /* 0x000fe20007744270 */
[----:B------:R-:W0:Y:S01]  /*41a0*/  SHFL.BFLY PT, R4, R7, 0x2, 0x1f ;  /* 0x0c401f0007047f89 */ /* 0x000e2200000e0000 */
[----:B------:R-:W-:Y:S02]  /*41b0*/  LOP3.LUT P6, RZ, R79, 0x10, RZ, 0xc0, !PT ;  /* 0x000000104fff7812 */ /* 0x000fe400078cc0ff */
[----:B------:R-:W-:-:S02]  /*41c0*/  ISETP.LT.OR P2, PT, R68, 0x3a, P2 ;  /* 0x0000003a4400780c */ /* 0x000fc40001741670 */
[----:B------:R-:W-:Y:S02]  /*41d0*/  FSEL R38, R38, -INF , !P5 ;  /* 0xff80000026267808 */ /* 0x000fe40006800000 */
[----:B------:R-:W-:Y:S02]  /*41e0*/  FSEL R20, R20, -INF , !P2 ;  /* 0xff80000014147808 */ /* 0x000fe40005000000 */
[----:B------:R-:W-:-:S04]  /*41f0*/  LOP3.LUT P2, RZ, R79, 0x4000, RZ, 0xc0, !PT ;  /* 0x000040004fff7812 */ /* 0x000fc8000784c0ff */
[----:B------:R-:W-:-:S04]  /*4200*/  ISETP.GT.AND P2, PT, R69, 0x40, !P2 ;  /* 0x000000404500780c */ /* 0x000fc80005744270 */
[----:B------:R-:W-:-:S04]  /*4210*/  ISETP.LT.OR P2, PT, R68, 0x41, P2 ;  /* 0x000000414400780c */ /* 0x000fc80001741670 */
[----:B------:R-:W-:Y:S02]  /*4220*/  FSEL R25, R25, -INF , !P2 ;  /* 0xff80000019197808 */ /* 0x000fe40005000000 */
[----:B------:R-:W-:Y:S02]  /*4230*/  LOP3.LUT P2, RZ, R79, 0x2000, RZ, 0xc0, !PT ;  /* 0x000020004fff7812 */ /* 0x000fe4000784c0ff */
[----:B0-----:R-:W-:Y:S02]  /*4240*/  FMNMX.FTZ R47, R7, R4, !PT ;  /* 0x00000004072f7209 */ /* 0x001fe40007810000 */
[----:B------:R-:W-:-:S03]  /*4250*/  ISETP.GT.AND P2, PT, R69, 0x41, !P2 ;  /* 0x000000414500780c */ /* 0x000fc60005744270 */
[----:B------:R-:W0:Y:S01]  /*4260*/  SHFL.BFLY PT, R4, R47, 0x1, 0x1f ;  /* 0x0c201f002f047f89 */ /* 0x000e2200000e0000 */
[----:B------:R-:W-:-:S04]  /*4270*/  ISETP.LT.OR P2, PT, R68, 0x42, P2 ;  /* 0x000000424400780c */ /* 0x000fc80001741670 */
        /* <DEDUP_REMOVED lines=8> */
[----:B------:R-:W-:Y:S01]  /*4300*/  FMUL.FTZ R73, R4, UR22 ;  /* 0x0000001604497c20 */ /* 0x000fe20008410000 */
        /* <DEDUP_REMOVED lines=34> */
[--C-:B------:R-:W-:Y:S01]  /*4530*/  FFMA.FTZ R148, R70, UR22, -R73.reuse ;  /* 0x0000001646947c23 */ /* 0x100fe20008010849 */
[----:B------:R-:W-:Y:S01]  /*4540*/  ISETP.LT.OR P2, PT, R68, 0x1, P2 ;  /* 0x000000014400780c */ /* 0x000fe20001741670 */
[--C-:B------:R-:W-:Y:S01]  /*4550*/  FFMA.FTZ R140, R59, UR22, -R73.reuse ;  /* 0x000000163b8c7c23 */ /* 0x100fe20008010849 */
[--C-:B------:R-:W-:Y:S01]  /*4560*/  FFMA.FTZ R59, R60, UR22, -R73.reuse ;  /* 0x000000163c3b7c23 */ /* 0x100fe20008010849 */
[--C-:B------:R-:W-:Y:S01]  /*4570*/  FFMA.FTZ R132, R58, UR22, -R73.reuse ;  /* 0x000000163a847c23 */ /* 0x100fe20008010849 */
[----:B------:R-:W-:Y:S01]  /*4580*/  FSEL R0, R0, -INF , !P2 ;  /* 0xff80000000007808 */ /* 0x000fe20005000000 */
[--C-:B------:R-:W-:Y:S01]  /*4590*/  FFMA.FTZ R134, R46, UR22, -R73.reuse ;  /* 0x000000162e867c23 */ /* 0x100fe20008010849 */
[----:B------:R-:W-:Y:S01]  /*45a0*/  LOP3.LUT P2, RZ, R79, 0x4000000, RZ, 0xc0, !PT ;  /* 0x040000004fff7812 */ /* 0x000fe2000784c0ff */
[--C-:B------:R-:W-:Y:S01]  /*45b0*/  FFMA.FTZ R47, R89, UR22, -R73.reuse ;  /* 0x00000016592f7c23 */ /* 0x100fe20008010849 */
[----:B------:R-:W-:Y:S01]  /*45c0*/  FMNMX.FTZ R70, R0, R3, !PT ;  /* 0x0000000300467209 */ /* 0x000fe20007810000 */
[--C-:B------:R-:W-:Y:S01]  /*45d0*/  FFMA.FTZ R150, R91, UR22, -R73.reuse ;  /* 0x000000165b967c23 */ /* 0x100fe20008010849 */
[----:B------:R-:W-:Y:S01]  /*45e0*/  ISETP.GT.AND P2, PT, R69, 0x69, !P2 ;  /* 0x000000694500780c */ /* 0x000fe20005744270 */
[----:B------:R-:W-:Y:S01]  /*45f0*/  MUFU.EX2 R148, R148 ;  /* 0x0000009400947308 */ /* 0x000fe20000000800 */
[----:B------:R-:W-:Y:S01]  /*4600*/  FMNMX.FTZ R70, R5, R70, !PT ;  /* 0x0000004605467209 */ /* 0x000fe20007810000 */
[--C-:B------:R-:W-:Y:S01]  /*4610*/  FFMA.FTZ R49, R92, UR22, -R73.reuse ;  /* 0x000000165c317c23 */ /* 0x100fe20008010849 */
[----:B------:R-:W-:Y:S01]  /*4620*/  ISETP.LT.OR P2, PT, R68, 0x6a, P2 ;  /* 0x0000006a4400780c */ /* 0x000fe20001741670 */
[--C-:B------:R-:W-:Y:S01]  /*4630*/  FFMA.FTZ R120, R40, UR22, -R73.reuse ;  /* 0x0000001628787c23 */ /* 0x100fe20008010849 */
[----:B------:R-:W-:Y:S01]  /*4640*/  FMNMX.FTZ R7, R43, R70, !PT ;  /* 0x000000462b077209 */ /* 0x000fe20007810000 */
[--C-:B------:R-:W-:Y:S01]  /*4650*/  FFMA.FTZ R144, R93, UR22, -R73.reuse ;  /* 0x000000165d907c23 */ /* 0x100fe20008010849 */
[----:B------:R-:W-:Y:S01]  /*4660*/  FSEL R28, R28, -INF , !P2 ;  /* 0xff8000001c1c7808 */ /* 0x000fe20005000000 */
[----:B------:R-:W0:Y:S01]  /*4670*/  MUFU.EX2 R47, R47 ;  /* 0x0000002f002f7308 */ /* 0x000e220000000800 */
[----:B------:R-:W-:Y:S01]  /*4680*/  FMNMX.FTZ R7, R44, R7, !PT ;  /* 0x000000072c077209 */ /* 0x000fe20007810000 */
[--C-:B------:R-:W-:Y:S01]  /*4690*/  FFMA.FTZ R142, R61, UR22, -R73.reuse ;  /* 0x000000163d8e7c23 */ /* 0x100fe20008010849 */
[----:B------:R-:W-:Y:S01]  /*46a0*/  FSEL R58, R33, -INF , !P3 ;  /* 0xff800000213a7808 */ /* 0x000fe20005800000 */
[--C-:B------:R-:W-:Y:S01]  /*46b0*/  FFMA.FTZ R33, R57, UR22, -R73.reuse ;  /* 0x0000001639217c23 */ /* 0x100fe20008010849 */
[----:B------:R-:W-:Y:S01]  /*46c0*/  FMNMX.FTZ R70, R6, R7, !PT ;  /* 0x0000000706467209 */ /* 0x000fe20007810000 */
[--C-:B------:R-:W-:Y:S01]  /*46d0*/  FFMA.FTZ R136, R63, UR22, -R73.reuse ;  /* 0x000000163f887c23 */ /* 0x100fe20008010849 */
[----:B------:R-:W-:Y:S01]  /*46e0*/  ISETP.GT.AND P6, PT, R69, 0x79, !P6 ;  /* 0x000000794500780c */ /* 0x000fe200077c4270 */
[----:B------:R-:W1:Y:S01]  /*46f0*/  MUFU.EX2 R150, R150 ;  /* 0x0000009600967308 */ /* 0x000e620000000800 */
[----:B------:R-:W-:Y:S01]  /*4700*/  FMNMX.FTZ R7, R9, R70, !PT ;  /* 0x0000004609077209 */ /* 0x000fe20007810000 */
[--C-:B------:R-:W-:Y:S01]  /*4710*/  FFMA.FTZ R138, R65, UR22, -R73.reuse ;  /* 0x00000016418a7c23 */ /* 0x100fe20008010849 */
[----:B------:R-:W-:Y:S01]  /*4720*/  ISETP.LT.OR P6, PT, R68, 0x7a, P6 ;  /* 0x0000007a4400780c */ /* 0x000fe200037c1670 */
[--C-:B------:R-:W-:Y:S01]  /*4730*/  FFMA.FTZ R122, R39, UR22, -R73.reuse ;  /* 0x00000016277a7c23 */ /* 0x100fe20008010849 */
[----:B------:R-:W-:Y:S01]  /*4740*/  FMNMX.FTZ R70, R8, R7, !PT ;  /* 0x0000000708467209 */ /* 0x000fe20007810000 */
[--C-:B------:R-:W-:Y:S01]  /*4750*/  FFMA.FTZ R67, R94, UR22, -R73.reuse ;  /* 0x000000165e437c23 */ /* 0x100fe20008010849 */
[----:B------:R-:W-:Y:S01]  /*4760*/  FSEL R57, R37, -INF , !P6 ;  /* 0xff80000025397808 */ /* 0x000fe20007000000 */
[--C-:B------:R-:W-:Y:S01]  /*4770*/  FFMA.FTZ R37, R48, UR22, -R73.reuse ;  /* 0x0000001630257c23 */ /* 0x100fe20008010849 */
[----:B------:R-:W-:Y:S01]  /*4780*/  FMNMX.FTZ R7, R11, R70, !PT ;  /* 0x000000460b077209 */ /* 0x000fe20007810000 */
[----:B------:R-:W2:Y:S01]  /*4790*/  MUFU.EX2 R49, R49 ;  /* 0x0000003100317308 */ /* 0x000ea20000000800 */
[--C-:B------:R-:W-:Y:S01]  /*47a0*/  FFMA.FTZ R146, R95, UR22, -R73.reuse ;  /* 0x000000165f927c23 */ /* 0x100fe20008010849 */
[--C-:B------:R-:W-:Y:S01]  /*47b0*/  FFMA.FTZ R71, R96, UR22, -R73.reuse ;  /* 0x0000001660477c23 */ /* 0x100fe20008010849 */
[----:B------:R-:W-:Y:S01]  /*47c0*/  FMNMX.FTZ R70, R10, R7, !PT ;  /* 0x000000070a467209 */ /* 0x000fe20007810000 */
[--C-:B------:R-:W-:Y:S01]  /*47d0*/  FFMA.FTZ R61, R62, UR22, -R73.reuse ;  /* 0x000000163e3d7c23 */ /* 0x100fe20008010849 */
        /* <DEDUP_REMOVED lines=15> */
[----:B------:R-:W-:Y:S01]  /*48d0*/  FFMA.FTZ R39, R2, UR22, -R73 ;  /* 0x0000001602277c23 */ /* 0x000fe20008010849 */
[----:B------:R-:W3:Y:S02]  /*48e0*/  MUFU.EX2 R144, R144 ;  /* 0x0000009000907308 */ /* 0x000ee40000000800 */
[----:B------:R-:W-:-:S04]  /*48f0*/  FMNMX.FTZ R7, R21, R60, !PT ;  /* 0x0000003c15077209 */ /* 0x000fc80007810000 */
[----:B------:R-:W-:Y:S02]  /*4900*/  FMNMX.FTZ R60, R20, R7, !PT ;  /* 0x00000007143c7209 */ /* 0x000fe40007810000 */
[----:B------:R-:W4:Y:S02]  /*4910*/  MUFU.EX2 R67, R67 ;  /* 0x0000004300437308 */ /* 0x000f240000000800 */
[----:B------:R-:W-:-:S04]  /*4920*/  FMNMX.FTZ R7, R25, R60, !PT ;  /* 0x0000003c19077209 */ /* 0x000fc80007810000 */
[----:B------:R-:W-:Y:S02]  /*4930*/  FMNMX.FTZ R60, R24, R7, !PT ;  /* 0x00000007183c7209 */ /* 0x000fe40007810000 */
[----:B------:R-:W5:Y:S02]  /*4940*/  MUFU.EX2 R146, R146 ;  /* 0x0000009200927308 */ /* 0x000f640000000800 */
        /* <DEDUP_REMOVED lines=11> */
[----:B------:R-:W-:Y:S02]  /*4a00*/  MUFU.EX2 R142, R142 ;  /* 0x0000008e008e7308 */ /* 0x000fe40000000800 */
        /* <DEDUP_REMOVED lines=8> */
[----:B------:R-:W-:Y:S03]  /*4a90*/  MUFU.EX2 R63, R63 ;  /* 0x0000003f003f7308 */ /* 0x000fe60000000800 */
[----:B------:R-:W0:Y:S05]  /*4aa0*/  SHFL.BFLY PT, R7, R46, 0x2, 0x1f ;  /* 0x0c401f002e077f89 */ /* 0x000e2a00000e0000 */
[----:B------:R-:W-:Y:S08]  /*4ab0*/  MUFU.EX2 R138, R138 ;  /* 0x0000008a008a7308 */ /* 0x000ff00000000800 */
[----:B------:R-:W-:Y:S08]  /*4ac0*/  MUFU.EX2 R65, R65 ;  /* 0x0000004100417308 */ /* 0x000ff00000000800 */
[----:B------:R-:W-:Y:S01]  /*4ad0*/  MUFU.EX2 R132, R132 ;  /* 0x0000008400847308 */ /* 0x000fe20000000800 */
[----:B0-----:R-:W-:-:S05]  /*4ae0*/  FMNMX.FTZ R48, R46, R7, !PT ;  /* 0x000000072e307209 */ /* 0x001fca0007810000 */
[----:B------:R-:W0:Y:S02]  /*4af0*/  SHFL.BFLY PT, R7, R48, 0x1, 0x1f ;  /* 0x0c201f0030077f89 */ /* 0x000e2400000e0000 */
[----:B------:R-:W-:Y:S08]  /*4b00*/  MUFU.EX2 R33, R33 ;  /* 0x0000002100217308 */ /* 0x000ff00000000800 */
[----:B------:R-:W-:Y:S08]  /*4b10*/  MUFU.EX2 R134, R134 ;  /* 0x0000008600867308 */ /* 0x000ff00000000800 */
[----:B------:R-:W-:Y:S01]  /*4b20*/  MUFU.EX2 R37, R37 ;  /* 0x0000002500257308 */ /* 0x000fe20000000800 */
[----:B0-----:R-:W-:-:S07]  /*4b30*/  FMNMX.FTZ R7, R48, R7, !PT ;  /* 0x0000000730077209 */ /* 0x001fce0007810000 */
[----:B------:R-:W-:Y:S01]  /*4b40*/  MUFU.EX2 R128, R128 ;  /* 0x0000008000807308 */ /* 0x000fe20000000800 */
[C---:B------:R-:W-:Y:S01]  /*4b50*/  FSETP.NEU.FTZ.AND P2, PT, R7.reuse, -INF , PT ;  /* 0xff8000000700780b */ /* 0x040fe20003f5d000 */
[----:B------:R-:W-:-:S06]  /*4b60*/  FMUL.FTZ R40, R7, UR22 ;  /* 0x0000001607287c20 */ /* 0x000fcc0008410000 */
[----:B------:R-:W-:Y:S01]  /*4b70*/  MUFU.EX2 R51, R51 ;  /* 0x0000003300337308 */ /* 0x000fe20000000800 */
[----:B------:R-:W-:Y:S02]  /*4b80*/  FSEL R73, R40, RZ, P2 ;  /* 0x000000ff28497208 */ /* 0x000fe40001000000 */
[----:B------:R-:W-:-:S03]  /*4b90*/  PLOP3.LUT P2, PT, PT, PT, UP1, 0x40, 0x0 ;  /* 0x000000000000781c */ /* 0x000fc60003f4e818 */
[--C-:B------:R-:W-:Y:S01]  /*4ba0*/  FFMA.FTZ R149, R0, UR22, -R73.reuse ;  /* 0x0000001600957c23 */ /* 0x100fe20008010849 */
[----:B------:R-:W-:Y:S01]  /*4bb0*/  FFMA.FTZ R0, R3, UR22, -R73 ;  /* 0x0000001603007c23 */ /* 0x000fe20008010849 */
[----:B------:R-:W-:Y:S01]  /*4bc0*/  FADD.FTZ R3, R148, R47 ;  /* 0x0000002f94037221 */ /* 0x000fe20000010000 */
[--C-:B------:R-:W-:Y:S01]  /*4bd0*/  FFMA.FTZ R151, R5, UR22, -R73.reuse ;  /* 0x0000001605977c23 */ /* 0x100fe20008010849 */
[--C-:B------:R-:W-:Y:S01]  /*4be0*/  FFMA.FTZ R2, R43, UR22, -R73.reuse ;  /* 0x000000162b027c23 */ /* 0x100fe20008010849 */
[----:B------:R-:W-:Y:S01]  /*4bf0*/  FFMA.FTZ R145, R44, UR22, -R73 ;  /* 0x000000162c917c23 */ /* 0x000fe20008010849 */
[----:B-1----:R-:W-:Y:S01]  /*4c00*/  FADD.FTZ R40, R150, R3 ;  /* 0x0000000396287221 */ /* 0x002fe20000010000 */
[----:B------:R-:W-:Y:S01]  /*4c10*/  MUFU.EX2 R149, R149 ;  /* 0x0000009500957308 */ /* 0x000fe20000000800 */
[--C-:B------:R-:W-:Y:S01]  /*4c20*/  FFMA.FTZ R6, R6, UR22, -R73.reuse ;  /* 0x0000001606067c23 */ /* 0x100fe20008010849 */
[--C-:B------:R-:W-:Y:S01]  /*4c30*/  FFMA.FTZ R147, R9, UR22, -R73.reuse ;  /* 0x0000001609937c23 */ /* 0x100fe20008010849 */
[----:B--2---:R-:W-:Y:S01]  /*4c40*/  FADD.FTZ R3, R49, R40 ;  /* 0x0000002831037221 */ /* 0x004fe20000010000 */
[--C-:B------:R-:W-:Y:S01]  /*4c50*/  FFMA.FTZ R8, R8, UR22, -R73.reuse ;  /* 0x0000001608087c23 */ /* 0x100fe20008010849 */
[--C-:B------:R-:W-:Y:S01]  /*4c60*/  FFMA.FTZ R141, R11, UR22, -R73.reuse ;  /* 0x000000160b8d7c23 */ /* 0x100fe20008010849 */
[----:B------:R-:W-:Y:S01]  /*4c70*/  FFMA.FTZ R10, R10, UR22, -R73 ;  /* 0x000000160a0a7c23 */ /* 0x000fe20008010849 */
[----:B---3--:R-:W-:Y:S01]  /*4c80*/  FADD.FTZ R40, R144, R3 ;  /* 0x0000000390287221 */ /* 0x008fe20000010000 */
[----:B------:R-:W0:Y:S01]  /*4c90*/  MUFU.EX2 R0, R0 ;  /* 0x0000000000007308 */ /* 0x000e220000000800 */
[--C-:B------:R-:W-:Y:S01]  /*4ca0*/  FFMA.FTZ R143, R13, UR22, -R73.reuse ;  /* 0x000000160d8f7c23 */ /* 0x100fe20008010849 */
[--C-:B------:R-:W-:Y:S01]  /*4cb0*/  FFMA.FTZ R12, R12, UR22, -R73.reuse ;  /* 0x000000160c0c7c23 */ /* 0x100fe20008010849 */
[----:B----4-:R-:W-:Y:S01]  /*4cc0*/  FADD.FTZ R3, R67, R40 ;  /* 0x0000002843037221 */ /* 0x010fe20000010000 */
[--C-:B------:R-:W-:Y:S01]  /*4cd0*/  FFMA.FTZ R137, R15, UR22, -R73.reuse ;  /* 0x000000160f897c23 */ /* 0x100fe20008010849 */
[--C-:B------:R-:W-:Y:S01]  /*4ce0*/  FFMA.FTZ R131, R32, UR22, -R73.reuse ;  /* 0x0000001620837c23 */ /* 0x100fe20008010849 */
[----:B------:R-:W-:Y:S01]  /*4cf0*/  FFMA.FTZ R14, R14, UR22, -R73 ;  /* 0x000000160e0e7c23 */ /* 0x000fe20008010849 */
[----:B-----5:R-:W-:Y:S01]  /*4d00*/  FADD.FTZ R40, R146, R3 ;  /* 0x0000000392287221 */ /* 0x020fe20000010000 */
[----:B------:R-:W1:Y:S01]  /*4d10*/  MUFU.EX2 R151, R151 ;  /* 0x0000009700977308 */ /* 0x000e620000000800 */
[--C-:B------:R-:W-:Y:S01]  /*4d20*/  FFMA.FTZ R139, R21, UR22, -R73.reuse ;  /* 0x00000016158b7c23 */ /* 0x100fe20008010849 */
[--C-:B------:R-:W-:Y:S01]  /*4d30*/  FFMA.FTZ R20, R20, UR22, -R73.reuse ;  /* 0x0000001614147c23 */ /* 0x100fe20008010849 */
[----:B------:R-:W-:Y:S01]  /*4d40*/  FADD.FTZ R3, R71, R40 ;  /* 0x0000002847037221 */ /* 0x000fe20000010000 */
[--C-:B------:R-:W-:Y:S01]  /*4d50*/  FFMA.FTZ R133, R25, UR22, -R73.reuse ;  /* 0x0000001619857c23 */ /* 0x100fe20008010849 */
[--C-:B------:R-:W-:Y:S01]  /*4d60*/  FFMA.FTZ R24, R24, UR22, -R73.reuse ;  /* 0x0000001618187c23 */ /* 0x100fe20008010849 */
[----:B------:R-:W-:Y:S01]  /*4d70*/  FFMA.FTZ R135, R27, UR22, -R73 ;  /* 0x000000161b877c23 */ /* 0x000fe20008010849 */
[----:B------:R-:W-:Y:S01]  /*4d80*/  FADD.FTZ R40, R140, R3 ;  /* 0x000000038c287221 */ /* 0x000fe20000010000 */
[----:B------:R-:W2:Y:S01]  /*4d90*/  MUFU.EX2 R2, R2 ;  /* 0x0000000200027308 */ /* 0x000ea20000000800 */
[--C-:B------:R-:W-:Y:S01]  /*4da0*/  FFMA.FTZ R26, R26, UR22, -R73.reuse ;  /* 0x000000161a1a7c23 */ /* 0x100fe20008010849 */
[--C-:B------:R-:W-:Y:S01]  /*4db0*/  FFMA.FTZ R129, R30, UR22, -R73.reuse ;  /* 0x000000161e817c23 */ /* 0x100fe20008010849 */
[----:B------:R-:W-:Y:S01]  /*4dc0*/  FADD.FTZ R3, R59, R40 ;  /* 0x000000283b037221 */ /* 0x000fe20000010000 */
[----:B0-----:R-:W-:Y:S01]  /*4dd0*/  FADD.FTZ R40, R149, R0 ;  /* 0x0000000095287221 */ /* 0x001fe20000010000 */
[--C-:B------:R-:W-:Y:S01]  /*4de0*/  FFMA.FTZ R30, R29, UR22, -R73.reuse ;  /* 0x000000161d1e7c23 */ /* 0x100fe20008010849 */
[----:B------:R-:W-:Y:S01]  /*4df0*/  FFMA.FTZ R31, R31, UR22, -R73 ;  /* 0x000000161f1f7c23 */ /* 0x000fe20008010849 */
[----:B------:R-:W-:Y:S01]  /*4e00*/  FADD.FTZ R42, R142, R3 ;  /* 0x000000038e2a7221 */ /* 0x000fe20000010000 */
[----:B------:R-:W0:Y:S01]  /*4e10*/  MUFU.EX2 R145, R145 ;  /* 0x0000009100917308 */ /* 0x000e220000000800 */
[----:B-1----:R-:W-:Y:S01]  /*4e20*/  FADD.FTZ R3, R151, R40 ;  /* 0x0000002897037221 */ /* 0x002fe20000010000 */
[--C-:B------:R-:W-:Y:S01]  /*4e30*/  FFMA.FTZ R36, R36, UR22, -R73.reuse ;  /* 0x0000001624247c23 */ /* 0x100fe20008010849 */
[----:B------:R-:W-:Y:S01]  /*4e40*/  FADD.FTZ R5, R61, R42 ;  /* 0x0000002a3d057221 */ /* 0x000fe20000010000 */
[--C-:B------:R-:W-:Y:S01]  /*4e50*/  FFMA.FTZ R35, R35, UR22, -R73.reuse ;  /* 0x0000001623237c23 */ /* 0x100fe20008010849 */
[--C-:B------:R-:W-:Y:S01]  /*4e60*/  FFMA.FTZ R45, R45, UR22, -R73.reuse ;  /* 0x000000162d2d7c23 */ /* 0x100fe20008010849 */
[----:B------:R-:W-:Y:S01]  /*4e70*/  FFMA.FTZ R58, R58, UR22, -R73 ;  /* 0x000000163a3a7c23 */ /* 0x000fe20008010849 */
[----:B------:R-:W-:Y:S01]  /*4e80*/  FADD.FTZ R42, R136, R5 ;  /* 0x00000005882a7221 */ /* 0x000fe20000010000 */
[----:B------:R-:W1:Y:S01]  /*4e90*/  MUFU.EX2 R6, R6 ;  /* 0x0000000600067308 */ /* 0x000e620000000800 */
[----:B--2---:R-:W-:Y:S01]  /*4ea0*/  FADD.FTZ R40, R2, R3 ;  /* 0x0000000302287221 */ /* 0x004fe20000010000 */
[--C-:B------:R-:W-:Y:S01]  /*4eb0*/  FFMA.FTZ R34, R34, UR22, -R73.reuse ;  /* 0x0000001622227c23 */ /* 0x100fe20008010849 */
[----:B------:R-:W-:Y:S01]  /*4ec0*/  FADD.FTZ R5, R63, R42 ;  /* 0x0000002a3f057221 */ /* 0x000fe20000010000 */
[----:B------:R-:W-:Y:S01]  /*4ed0*/  F2FP.BF16.F32.PACK_AB R149, R0, R149 ;  /* 0x000000950095723e */ /* 0x000fe200000010ff */
[--C-:B------:R-:W-:Y:S01]  /*4ee0*/  FFMA.FTZ R38, R38, UR22, -R73.reuse ;  /* 0x0000001626267c23 */ /* 0x100fe20008010849 */
[----:B------:R-:W-:Y:S01]  /*4ef0*/  FFMA.FTZ R57, R57, UR22, -R73 ;  /* 0x0000001639397c23 */ /* 0x000fe20008010849 */
[----:B------:R-:W-:Y:S01]  /*4f00*/  FADD.FTZ R42, R138, R5 ;  /* 0x000000058a2a7221 */ /* 0x000fe20000010000 */
[----:B------:R-:W2:Y:S01]  /*4f10*/  MUFU.EX2 R147, R147 ;  /* 0x0000009300937308 */ /* 0x000ea20000000800 */
[----:B0-----:R-:W-:Y:S01]  /*4f20*/  FADD.FTZ R3, R145, R40 ;  /* 0x0000002891037221 */ /* 0x001fe20000010000 */
[----:B------:R-:W-:Y:S01]  /*4f30*/  F2FP.BF16.F32.PACK_AB R151, R2, R151 ;  /* 0x000000970297723e */ /* 0x000fe200000010ff */
[----:B------:R-:W-:Y:S01]  /*4f40*/  FADD.FTZ R5, R65, R42 ;  /* 0x0000002a41057221 */ /* 0x000fe20000010000 */
[----:B------:R-:W-:-:S02]  /*4f50*/  F2FP.BF16.F32.PACK_AB R148, R47, R148 ;  /* 0x000000942f94723e */ /* 0x000fc400000010ff */
[----:B------:R-:W-:Y:S02]  /*4f60*/  F2FP.BF16.F32.PACK_AB R150, R49, R150 ;  /* 0x000000963196723e */ /* 0x000fe400000010ff */
[----:B------:R-:W0:Y:S01]  /*4f70*/  MUFU.EX2 R8, R8 ;  /* 0x0000000800087308 */ /* 0x000e220000000800 */
[----:B-1----:R-:W-:Y:S01]  /*4f80*/  FADD.FTZ R40, R6, R3 ;  /* 0x0000000306287221 */ /* 0x002fe20000010000 */
[----:B------:R-:W-:Y:S02]  /*4f90*/  F2FP.BF16.F32.PACK_AB R144, R67, R144 ;  /* 0x000000904390723e */ /* 0x000fe400000010ff */
[----:B------:R-:W-:Y:S02]  /*4fa0*/  F2FP.BF16.F32.PACK_AB R146, R71, R146 ;  /* 0x000000924792723e */ /* 0x000fe400000010ff */
[----:B------:R-:W-:Y:S02]  /*4fb0*/  F2FP.BF16.F32.PACK_AB R140, R59, R140 ;  /* 0x0000008c3b8c723e */ /* 0x000fe400000010ff */
[----:B------:R-:W1:Y:S01]  /*4fc0*/  MUFU.EX2 R141, R141 ;  /* 0x0000008d008d7308 */ /* 0x000e620000000800 */
[----:B--2---:R-:W-:Y:S01]  /*4fd0*/  FADD.FTZ R3, R147, R40 ;  /* 0x0000002893037221 */ /* 0x004fe20000010000 */
[----:B------:R-:W-:Y:S01]  /*4fe0*/  FADD.FTZ R40, R132, R5 ;  /* 0x0000000584287221 */ /* 0x000fe20000010000 */
[----:B------:R-:W-:-:S02]  /*4ff0*/  F2FP.BF16.F32.PACK_AB R142, R61, R142 ;  /* 0x0000008e3d8e723e */ /* 0x000fc400000010ff */
[----:B------:R-:W-:Y:S01]  /*5000*/  F2FP.BF16.F32.PACK_AB R136, R63, R136 ;  /* 0x000000883f88723e */ /* 0x000fe200000010ff */
[----:B------:R-:W-:Y:S01]  /*5010*/  FADD.FTZ R9, R33, R40 ;  /* 0x0000002821097221 */ /* 0x000fe20000010000 */
[----:B------:R-:W-:Y:S01]  /*5020*/  F2FP.BF16.F32.PACK_AB R138, R65, R138 ;  /* 0x0000008a418a723e */ /* 0x000fe200000010ff */
[----:B------:R-:W2:Y:S01]  /*5030*/  MUFU.EX2 R10, R10 ;  /* 0x0000000a000a7308 */ /* 0x000ea20000000800 */
[----:B0-----:R-:W-:Y:S01]  /*5040*/  FADD.FTZ R32, R8, R3 ;  /* 0x0000000308207221 */ /* 0x001fe20000010000 */
[----:B------:R-:W-:Y:S01]  /*5050*/  FFMA.FTZ R3, R28, UR22, -R73 ;  /* 0x000000161c037c23 */ /* 0x000fe20008010849 */
[----:B------:R-:W-:Y:S02]  /*5060*/  F2FP.BF16.F32.PACK_AB R132, R33, R132 ;  /* 0x000000842184723e */ /* 0x000fe400000010ff */
[----:B------:R-:W-:Y:S02]  /*5070*/  F2FP.BF16.F32.PACK_AB R145, R6, R145 ;  /* 0x000000910691723e */ /* 0x000fe400000010ff */
[----:B------:R-:W-:Y:S01]  /*5080*/  F2FP.BF16.F32.PACK_AB R147, R8, R147 ;  /* 0x000000930893723e */ /* 0x000fe200000010ff */
        /* <DEDUP_REMOVED lines=8> */
[C---:B------:R-:W-:Y:S02]  /*5110*/  F2FP.BF16.F32.PACK_AB R128, R51.reuse, R128 ;  /* 0x000000803380723e */ /* 0x040fe400000010ff */
[----:B------:R-:W-:Y:S01]  /*5120*/  F2FP.BF16.F32.PACK_AB R141, R10, R141 ;  /* 0x0000008d0a8d723e */ /* 0x000fe200000010ff */
[----:B------:R-:W-:Y:S02]  /*5130*/  FADD.FTZ R9, R51, R40 ;  /* 0x0000002833097221 */ /* 0x000fe40000010000 */
        /* <DEDUP_REMOVED lines=69> */
[----:B------:R-:W-:Y:S01]  /*5590*/  F2FP.BF16.F32.PACK_AB R121, R121, R58 ;  /* 0x0000003a7979723e */ /* 0x000fe200000010ff */
[----:B------:R-:W-:-:S05]  /*55a0*/  VIADD R0, R88, 0xfffffffe ;  /* 0xfffffffe58007836 */ /* 0x000fca0000000000 */
[----:B------:R-:W0:Y:S01]  /*55b0*/  MUFU.EX2 R39, R39 ;  /* 0x0000002700277308 */ /* 0x000e220000000800 */
[----:B-1----:R-:W-:-:S07]  /*55c0*/  FADD.FTZ R42, R122, R9 ;  /* 0x000000097a2a7221 */ /* 0x002fce0000010000 */
[----:B------:R-:W1:Y:S01]  /*55d0*/  MUFU.EX2 R57, R57 ;  /* 0x0000003900397308 */ /* 0x000e620000000800 */
[----:B--2---:R-:W-:Y:S01]  /*55e0*/  FADD.FTZ R2, R38, R5 ;  /* 0x0000000526027221 */ /* 0x004fe20000010000 */
[C---:B0-----:R-:W-:Y:S01]  /*55f0*/  FADD.FTZ R3, R39.reuse, R42 ;  /* 0x0000002a27037221 */ /* 0x041fe20000010000 */
[----:B------:R-:W-:Y:S02]  /*5600*/  F2FP.BF16.F32.PACK_AB R122, R39, R122 ;  /* 0x0000007a277a723e */ /* 0x000fe400000010ff */
        /* <DEDUP_REMOVED lines=13> */
.L_x_1061:
[----:B------:R-:W-:-:S11]  /*56e0*/  UISETP.NE.AND UP2, UPT, UR7, 0x1, UPT ;  /* 0x000000010700788c */ /* 0x000fd6000bf45270 */
[----:B------:R-:W-:Y:S02]  /*56f0*/  @UP2 ULDC.64 UR18, c[0x0][0x9e8] ;  /* 0x00027a0000122ab9 */ /* 0x000fe40000000a00 */
[----:B------:R-:W-:-:S04]  /*5700*/  UIMAD.WIDE.U32 UR10, UR14, UR18, URZ ;  /* 0x000000120e0a72a5 */ /* 0x000fc8000f8e003f */
[----:B------:R-:W-:-:S12]  /*5710*/  @UP2 USHF.R.U32.HI UR14, URZ, UR19, UR11 ;  /* 0x000000133f0e2299 */ /* 0x000fd8000801160b */
.L_x_1062:
[----:B------:R-:W-:-:S04]  /*5720*/  UIMAD UR7, UR14, UR7, UR7 ;  /* 0x000000070e0772a4 */ /* 0x000fc8000f8e0207 */
[----:B------:R-:W-:-:S04]  /*5730*/  UISETP.LT.AND UP2, UPT, UR6, UR7, UPT ;  /* 0x000000070600728c */ /* 0x000fc8000bf41270 */
[----:B------:R-:W-:-:S12]  /*5740*/  USEL UR6, UR6, UR7, UP2 ;  /* 0x0000000706067287 */ /* 0x000fd80009000000 */
.L_x_1060:
[----:B------:R-:W-:Y:S01]  /*5750*/  USHF.R.S32.HI UR7, URZ, 0x1f, UR6 ;  /* 0x0000001f3f077899 */ /* 0x000fe20008011406 */
[----:B------:R-:W-:Y:S02]  /*5760*/  CS2R R118, SRZ ;  /* 0x0000000000767805 */ /* 0x000fe4000001ff00 */
[----:B------:R-:W-:Y:S02]  /*5770*/  CS2R R116, SRZ ;  /* 0x0000000000747805 */ /* 0x000fe4000001ff00 */
[----:B------:R-:W-:Y:S01]  /*5780*/  CS2R R114, SRZ ;  /* 0x0000000000727805 */ /* 0x000fe2000001ff00 */
[----:B------:R-:W-:Y:S01]  /*5790*/  ULEA.HI UR7, UR7, UR6, URZ, 0x7 ;  /* 0x0000000607077291 */ /* 0x000fe2000f8f383f */
[----:B------:R-:W-:Y:S02]  /*57a0*/  CS2R R112, SRZ ;  /* 0x0000000000707805 */ /* 0x000fe4000001ff00 */
[----:B------:R-:W-:Y:S02]  /*57b0*/  CS2R R110, SRZ ;  /* 0x00000000006e7805 */ /* 0x000fe4000001ff00 */
[----:B------:R-:W-:Y:S01]  /*57c0*/  CS2R R108, SRZ ;  /* 0x00000000006c7805 */ /* 0x000fe2000001ff00 */
        /* <DEDUP_REMOVED lines=10> */
[----:B------:R-:W-:Y:S02]  /*5870*/  CS2R R92, SRZ ;  /* 0x00000000005c7805 */ /* 0x000fe4000001ff00 */
[----:B------:R-:W-:Y:S02]  /*5880*/  CS2R R90, SRZ ;  /* 0x00000000005a7805 */ /* 0x000fe4000001ff00 */
[----:B------:R-:W-:Y:S02]  /*5890*/  CS2R R88, SRZ ;  /* 0x0000000000587805 */ /* 0x000fe4000001ff00 */
[----:B------:R-:W-:-:S13]  /*58a0*/  ISETP.GE.AND P2, PT, R0, UR28, PT ;  /* 0x0000001c00007c0c */ /* 0x000fda000bf46270 */
[----:B------:R-:W-:Y:S05]  /*58b0*/  @!P2 BRA `(.L_x_1063) ;  /* 0x000000340078a947 */ /* 0x000fea0003800000 */
[----:B------:R-:W-:Y:S01]  /*58c0*/  IMAD.MOV.U32 R119, RZ, RZ, RZ ;  /* 0x000000ffff777224 */ /* 0x000fe200078e00ff */
[----:B------:R-:W-:Y:S01]  /*58d0*/  ULDC UR23, c[0x0][0x9e4] ;  /* 0x0002790000177ab9 */ /* 0x000fe20000000800 */
[----:B------:R-:W-:Y:S01]  /*58e0*/  ULDC UR25, c[0x0][0x9d8] ;  /* 0x0002760000197ab9 */ /* 0x000fe20000000800 */
[----:B------:R-:W-:Y:S01]  /*58f0*/  ULDC UR22, c[0x0][0x988] ;  /* 0x0002620000167ab9 */ /* 0x000fe20000000800 */
[----:B------:R-:W-:-:S05]  /*5900*/  ULDC UR24, c[0x0][0x9e0] ;  /* 0x0002780000187ab9 */ /* 0x000fca0000000800 */
.L_x_1080:
        /* <DEDUP_REMOVED lines=9> */
.L_x_1065:
[----:B------:R-:W-:Y:S01]  /*59a0*/  ULEA UR6, UR27, UR45, 0x3 ;  /* 0x0000002d1b067291 */ /* 0x000fe2000f8e183f */
[----:B------:R-:W-:-:S05]  /*59b0*/  IMAD.U32 R5, RZ, RZ, UR26 ;  /* 0x0000001aff057e24 */ /* 0x000fca000f8e00ff */
[----:B------:R-:W-:-:S04]  /*59c0*/  SHF.L.U32 R5, R5, 0x1f, RZ ;  /* 0x0000001f05057819 */ /* 0x000fc800000006ff */
[----:B------:R0:W1:Y:S01]  /*59d0*/  SYNCS.PHASECHK.TRANS64.TRYWAIT P2, [UR6+0x16830], R5 ;  /* 0x01683005ff0075a7 */ /* 0x0000620008040146 */
[----:B------:R-:W-:Y:S05]  /*59e0*/  @!P0 BRA `(.L_x_1066) ;  /* 0x0000000000048947 */ /* 0x000fea0003800000 */
[----:B------:R-:W-:Y:S01]  /*59f0*/  BPT.TRAP 0x1 ;  /* 0x000000040000795c */ /* 0x000fe20000300000 */
.L_x_1066:
[----:B-1----:R-:W-:Y:S05]  /*5a00*/  @P2 BRA `(.L_x_1064) ;  /* 0x0000000000082947 */ /* 0x002fea0003800000 */
[----:B------:R-:W1:Y:S02]  /*5a10*/  SYNCS.PHASECHK.TRANS64.TRYWAIT P2, [UR6+0x16830], R5 ;  /* 0x01683005ff0075a7 */ /* 0x000e640008040146 */
[----:B-1----:R-:W-:Y:S05]  /*5a20*/  @!P2 BRA `(.L_x_1067) ;  /* 0x000001240004a947 */ /* 0x002fea0003800000 */
.L_x_1064:
[----:B-1----:R-:W1:Y:S01]  /*5a30*/  S2R R6, SR_TID.X ;  /* 0x0000000000067919 */ /* 0x002e620000002100 */
[----:B------:R-:W-:Y:S01]  /*5a40*/  ULEA UR18, UR27, UR20, 0xa ;  /* 0x000000141b127291 */ /* 0x000fe2000f8e503f */
        /* <DEDUP_REMOVED lines=25> */
.L_x_1069:
[----:B------:R-:W-:Y:S01]  /*5be0*/  ULEA UR6, UR47, UR45, 0x3 ;  /* 0x0000002d2f067291 */ /* 0x000fe2000f8e183f */
[----:B------:R-:W-:-:S05]  /*5bf0*/  IMAD.U32 R5, RZ, RZ, UR50 ;  /* 0x00000032ff057e24 */ /* 0x000fca000f8e00ff */
[----:B------:R-:W-:-:S04]  /*5c00*/  SHF.L.U32 R5, R5, 0x1f, RZ ;  /* 0x0000001f05057819 */ /* 0x000fc800000006ff */
[----:B------:R0:W1:Y:S01]  /*5c10*/  SYNCS.PHASECHK.TRANS64.TRYWAIT P2, [UR6+0x16850], R5 ;  /* 0x01685005ff0075a7 */ /* 0x0000620008040146 */
[----:B------:R-:W-:Y:S05]  /*5c20*/  @!P0 BRA `(.L_x_1070) ;  /* 0x0000000000048947 */ /* 0x000fea0003800000 */
[----:B------:R-:W-:Y:S01]  /*5c30*/  BPT.TRAP 0x1 ;  /* 0x000000040000795c */ /* 0x000fe20000300000 */
.L_x_1070:
[----:B-1----:R-:W-:Y:S05]  /*5c40*/  @P2 BRA `(.L_x_1068) ;  /* 0x0000000000082947 */ /* 0x002fea0003800000 */
[----:B------:R-:W1:Y:S02]  /*5c50*/  SYNCS.PHASECHK.TRANS64.TRYWAIT P2, [UR6+0x16850], R5 ;  /* 0x01685005ff0075a7 */ /* 0x000e640008040146 */
[----:B-1----:R-:W-:Y:S05]  /*5c60*/  @!P2 BRA `(.L_x_1071) ;  /* 0x00000120008ca947 */ /* 0x002fea0003800000 */
.L_x_1068:
[----:B------:R-:W-:Y:S01]  /*5c70*/  UIADD3 UR6, UR45, 0x400, URZ ;  /* 0x000004002d067890 */ /* 0x000fe2000fffe03f */
[----:B------:R-:W-:Y:S01]  /*5c80*/  WARPGROUP.ARRIVE ;  /* 0x00000000000079c5 */ /* 0x000fe20000000000 */
[----:B------:R-:W-:Y:S01]  /*5c90*/  UMOV UR7, 0x40000040 ;  /* 0x4000004000077882 */ /* 0x000fe20000000000 */
[----:B------:R-:W-:Y:S01]  /*5ca0*/  PLOP3.LUT P2, PT, PT, PT, UP0, 0x80, 0x0 ;  /* 0x000000000000781c */ /* 0x000fe20003f4f008 */
[----:B------:R-:W-:Y:S01]  /*5cb0*/  USHF.R.U32.HI UR6, URZ, 0x4, UR6 ;  /* 0x000000043f067899 */ /* 0x000fe20008011606 */
[----:B------:R-:W-:Y:S01]  /*5cc0*/  FMUL.FTZ R8, R26, UR25 ;  /* 0x000000191a087c20 */ /* 0x000fe20008410000 */
[----:B------:R-:W-:Y:S01]  /*5cd0*/  FMUL.FTZ R26, R38, UR25 ;  /* 0x00000019261a7c20 */ /* 0x000fe20008410000 */
[----:B------:R-:W-:Y:S01]  /*5ce0*/  FMUL.FTZ R38, R48, UR25 ;  /* 0x0000001930267c20 */ /* 0x000fe20008410000 */
[----:B------:R-:W-:Y:S01]  /*5cf0*/  ULOP3.LUT UR6, UR6, 0x3fff, URZ, 0xc0, !UPT ;  /* 0x00003fff06067892 */ /* 0x000fe2000f8ec03f */
[----:B------:R-:W-:Y:S01]  /*5d00*/  FMUL.FTZ R48, R56, UR25 ;  /* 0x0000001938307c20 */ /* 0x000fe20008410000 */
[----:B------:R-:W-:Y:S01]  /*5d10*/  PLOP3.LUT P3, PT, PT, PT, UP0, 0x80, 0x0 ;  /* 0x000000000000781c */ /* 0x000fe20003f6f008 */
[----:B------:R-:W-:Y:S01]  /*5d20*/  FMUL.FTZ R56, R64, UR25 ;  /* 0x0000001940387c20 */ /* 0x000fe20008410000 */
[----:B------:R-:W-:Y:S01]  /*5d30*/  ULEA UR10, UR47, UR6, 0xa ;  /* 0x000000062f0a7291 */ /* 0x000fe2000f8e503f */
[----:B------:R-:W-:Y:S01]  /*5d40*/  FMUL.FTZ R64, R72, UR25 ;  /* 0x0000001948407c20 */ /* 0x000fe20008410000 */
[----:B------:R-:W-:Y:S01]  /*5d50*/  FMUL.FTZ R72, R83, UR25 ;  /* 0x0000001953487c20 */ /* 0x000fe20008410000 */
[----:B------:R-:W-:-:S02]  /*5d60*/  VIADD R83, R17, UR39 ;  /* 0x0000002711537c36 */ /* 0x000fc40008000000 */
[----:B------:R-:W-:Y:S01]  /*5d70*/  FMUL.FTZ R14, R32, UR25 ;  /* 0x00000019200e7c20 */ /* 0x000fe20008410000 */
[----:B------:R-:W-:Y:S01]  /*5d80*/  FMUL.FTZ R15, R33, UR25 ;  /* 0x00000019210f7c20 */ /* 0x000fe20008410000 */
[----:B------:R-:W-:Y:S01]  /*5d90*/  IMAD.U32 R33, RZ, RZ, UR27 ;  /* 0x0000001bff217e24 */ /* 0x000fe2000f8e00ff */
[----:B------:R-:W-:Y:S01]  /*5da0*/  UMOV UR6, UR10 ;  /* 0x0000000a00067c82 */ /* 0x000fe20008000000 */
[----:B01----:R-:W-:Y:S01]  /*5db0*/  FMUL.FTZ R5, R24, UR25 ;  /* 0x0000001918057c20 */ /* 0x003fe20008410000 */
[----:B------:R-:W-:Y:S01]  /*5dc0*/  HGMMA.64x64x16.F32.BF16 R88, R148, gdesc[UR4].tnspB, R88, gsb0 ;  /* 0x40e0000494587df0 */ /* 0x000fe20008001858 */
[----:B------:R-:W-:Y:S01]  /*5dd0*/  UIADD3 UR6, UR10, 0x80, URZ ;  /* 0x000000800a067890 */ /* 0x000fe2000fffe03f */
[----:B------:R-:W-:Y:S01]  /*5de0*/  FMUL.FTZ R24, R36, UR25 ;  /* 0x0000001924187c20 */ /* 0x000fe20008410000 */
[----:B------:R-:W-:Y:S01]  /*5df0*/  UMOV UR7, 0x40000040 ;  /* 0x4000004000077882 */ /* 0x000fe20000000000 */
[----:B------:R-:W-:Y:S01]  /*5e00*/  FMUL.FTZ R36, R46, UR25 ;  /* 0x000000192e247c20 */ /* 0x000fe20008410000 */
[----:B------:R-:W-:Y:S01]  /*5e10*/  FMUL.FTZ R46, R58, UR25 ;  /* 0x000000193a2e7c20 */ /* 0x000fe20008410000 */
[----:B------:R-:W-:Y:S01]  /*5e20*/  @!P1 LEA R33, R33, UR45, 0x3 ;  /* 0x0000002d21219c11 */ /* 0x000fe2000f8e18ff */
        /* <DEDUP_REMOVED lines=12> */
[----:B------:R-:W-:-:S02]  /*5ef0*/  @!P1 VIADD R33, R33, 0x16840 ;  /* 0x0001684021219836 */ /* 0x000fc40000000000 */
        /* <DEDUP_REMOVED lines=38> */
[----:B------:R-:W-:Y:S01]  /*6160*/  @!P1 PRMT R33, RZ, 0x654, R33 ;  /* 0x00000654ff219816 */ /* 0x000fe20000000021 */
[----:B------:R-:W-:-:S02]  /*6170*/  IMAD.SHL.U32 R77, R0, 0x80, RZ ;  /* 0x00000080004d7824 */ /* 0x000fc400078e00ff */
[----:B------:R-:W-:Y:S01]  /*6180*/  FMUL.FTZ R75, R87, UR25 ;  /* 0x00000019574b7c20 */ /* 0x000fe20008410000 */
[----:B------:R-:W-:Y:S01]  /*6190*/  IMAD.U32 R80, RZ, RZ, UR46 ;  /* 0x0000002eff507e24 */ /* 0x000fe2000f8e00ff */
[----:B------:R-:W0:Y:S08]  /*61a0*/  MUFU.TANH R5, R5 ;  /* 0x0000000500057308 */ /* 0x000e300000002400 */
[----:B------:R-:W1:Y:S01]  /*61b0*/  MUFU.TANH R6, R6 ;  /* 0x0000000600067308 */ /* 0x000e620000002400 */
[----:B------:R-:W-:-:S02]  /*61c0*/  WARPGROUP.DEPBAR.LE gsb0, 0x0 ;  /* 0x00008000000079c5 */ /* 0x000fc40000010000 */
[----:B------:R-:W-:-:S06]  /*61d0*/  WARPGROUP.ARRIVE ;  /* 0x00000000000079c5 */ /* 0x000fcc0000000000 */
[----:B------:R-:W2:Y:S01]  /*61e0*/  S2R R150, SR_TID.X ;  /* 0x0000000000967919 */ /* 0x000ea20000002100 */
[----:B------:R-:W3:Y:S01]  /*61f0*/  MUFU.TANH R8, R8 ;  /* 0x0000000800087308 */ /* 0x000ee20000002400 */
[----:B------:R-:W-:Y:S01]  /*6200*/  HGMMA.64x64x16.F32.BF16 R88, R144, gdesc[UR4].tnspB, R88, gsb0 ;  /* 0x40e0000490587df0 */ /* 0x000fe20008001858 */
[----:B------:R-:W-:Y:S01]  /*6210*/  UIADD3 UR6, UR10, 0x100, URZ ;  /* 0x000001000a067890 */ /* 0x000fe2000fffe03f */
[----:B------:R-:W-:-:S05]  /*6220*/  UMOV UR7, 0x40000040 ;  /* 0x4000004000077882 */ /* 0x000fca0000000000 */
[----:B------:R-:W4:Y:S08]  /*6230*/  MUFU.TANH R9, R9 ;  /* 0x0000000900097308 */ /* 0x000f300000002400 */
[----:B------:R-:W0:Y:S08]  /*6240*/  MUFU.TANH R10, R10 ;  /* 0x0000000a000a7308 */ /* 0x000e300000002400 */
[----:B------:R-:W0:Y:S01]  /*6250*/  MUFU.TANH R11, R11 ;  /* 0x0000000b000b7308 */ /* 0x000e220000002400 */
[----:B--2---:R-:W-:-:S07]  /*6260*/  SHF.R.U32.HI R151, RZ, 0x7, R150 ;  /* 0x00000007ff977819 */ /* 0x004fce0000011696 */
[----:B------:R-:W2:Y:S08]  /*6270*/  MUFU.TANH R12, R12 ;  /* 0x0000000c000c7308 */ /* 0x000eb00000002400 */
        /* <DEDUP_REMOVED lines=83> */
[----:B------:R-:W-:-:S06]  /*67b0*/  WARPGROUP.ARRIVE ;  /* 0x00000000000079c5 */ /* 0x000fcc0000000000 */
[----:B------:R-:W-:Y:S01]  /*67c0*/  HGMMA.64x64x16.F32.BF16 R88, R120, gdesc[UR4].tnspB, R88, gsb0 ;  /* 0x40e0000478587df0 */ /* 0x000fe20008001858 */
[----:B------:R-:W-:Y:S02]  /*67d0*/  @UP0 ULDC UR6, c[0x0][0x44c] ;  /* 0x0001130000060ab9 */ /* 0x000fe40000000800 */
[----:B------:R-:W-:Y:S01]  /*67e0*/  @P2 IMAD.HI.U32 R32, R83, UR6, RZ ;  /* 0x0000000653202c27 */ /* 0x000fe2000f8e00ff */
[----:B------:R-:W-:Y:S01]  /*67f0*/  @UP0 ULDC UR6, c[0x0][0x450] ;  /* 0x0001140000060ab9 */ /* 0x000fe20000000800 */
[----:B------:R-:W-:-:S03]  /*6800*/  ISETP.GE.U32.AND P2, PT, R150, 0x180, PT ;  /* 0x000001809600780c */ /* 0x000fc60003f46070 */
[----:B------:R-:W-:Y:S01]  /*6810*/  @P3 SHF.R.U32.HI R83, RZ, UR6, R32 ;  /* 0x00000006ff533c19 */ /* 0x000fe20008011620 */
[----:B------:R-:W-:-:S04]  /*6820*/  VIADD R32, R151, 0x9 ;  /* 0x0000000997207836 */ /* 0x000fc80000000000 */
[----:B------:R-:W5:Y:S01]  /*6830*/  SHFL.IDX PT, R84, R83, RZ, 0x1c1f ;  /* 0x001c1fff53547589 */ /* 0x000f6200000e0000 */
[----:B------:R-:W-:Y:S02]  /*6840*/  SEL R32, R32, 0x9, !P2 ;  /* 0x0000000920207807 */ /* 0x000fe40005000000 */
[----:B------:R-:W-:Y:S01]  /*6850*/  PLOP3.LUT P2, PT, PT, PT, UP1, 0x40, 0x0 ;  /* 0x000000000000781c */ /* 0x000fe20003f4e818 */
[----:B------:R-:W-:Y:S02]  /*6860*/  WARPGROUP.DEPBAR.LE gsb0, 0x0 ;  /* 0x00008000000079c5 */ /* 0x000fe40000010000 */
[----:B------:R0:W-:Y:S06]  /*6870*/  BAR.ARV R32, 0x100 ;  /* 0x000400200000751d */ /* 0x0001ec0000002000 */
[----:B------:R1:W-:Y:S02]  /*6880*/  @!P1 SYNCS.ARRIVE.TRANS64.RED.A1T0 RZ, [R33+URZ], RZ ;  /* 0x000000ff21ff99a7 */ /* 0x0003e4000810043f */
[----:B-1----:R-:W-:-:S04]  /*6890*/  IADD3 R33, -R16, 0x1, -R77 ;  /* 0x0000000110217810 */ /* 0x002fc80007ffe94d */
[----:B------:R-:W-:-:S05]  /*68a0*/  IADD3 R33, -R80, UR40, R33 ;  /* 0x0000002850217c10 */ /* 0x000fca000fffe121 */
[C---:B------:R-:W-:Y:S02]  /*68b0*/  VIADD R82, R33.reuse, UR24 ;  /* 0x0000001821527c36 */ /* 0x040fe40008000000 */
[----:B------:R-:W-:Y:S02]  /*68c0*/  VIADD R81, R33, UR21 ;  /* 0x0000001521517c36 */ /* 0x000fe40008000000 */
[--C-:B-----5:R-:W-:Y:S02]  /*68d0*/  IMAD.IADD R80, R82, 0x1, R84.reuse ;  /* 0x0000000152507824 */ /* 0x120fe400078e0254 */
[----:B------:R-:W-:Y:S01]  /*68e0*/  IMAD.IADD R79, R81, 0x1, R84 ;  /* 0x00000001514f7824 */ /* 0x000fe200078e0254 */
[----:B0-234-:R-:W-:Y:S06]  /*68f0*/  @P2 BRA `(.L_x_1072) ;  /* 0x00000000005c2947 */ /* 0x01dfec0003800000 */
[----:B------:R-:W-:Y:S01]  /*6900*/  IMAD.U32 R33, RZ, RZ, UR46 ;  /* 0x0000002eff217e24 */ /* 0x000fe2000f8e00ff */
[----:B------:R-:W-:Y:S04]  /*6910*/  BSSY B0, `(.L_x_1073) ;  /* 0x0000011000007945 */ /* 0x000fe80003800000 */
[----:B------:R-:W-:-:S04]  /*6920*/  IADD3 R84, -R33, UR40, R84 ;  /* 0x0000002821547c10 */ /* 0x000fc8000fffe154 */
        /* <DEDUP_REMOVED lines=10> */
.L_x_1074:
[----:B------:R-:W-:-:S05]  /*69d0*/  IMAD.U32 R86, RZ, RZ, UR23 ;  /* 0x00000017ff567e24 */ /* 0x000fca000f8e00ff */
[----:B------:R-:W-:-:S13]  /*69e0*/  ISETP.NE.AND P2, PT, R86, 0x1, PT ;  /* 0x000000015600780c */ /* 0x000fda0003f45270 */
[----:B------:R-:W0:Y:S02]  /*69f0*/  @P2 LDC.64 R32, c[0x0][0x9e8] ;  /* 0x00027a00ff202b82 */ /* 0x000e240000000a00 */
[----:B0-----:R-:W-:-:S05]  /*6a00*/  @P2 IMAD.HI.U32 R32, R84, R32, RZ ;  /* 0x0000002054202227 */ /* 0x001fca00078e00ff */
[----:B------:R-:W-:-:S07]  /*6a10*/  @P2 SHF.R.U32.HI R84, RZ, R33, R32 ;  /* 0x00000021ff542219 */ /* 0x000fce0000011620 */
.L_x_1075:
[----:B------:R-:W-:Y:S05]  /*6a20*/  BSYNC B0 ;  /* 0x0000000000007941 */ /* 0x000fea0003800000 */
.L_x_1073:
[----:B------:R-:W-:-:S04]  /*6a30*/  IMAD R33, R84, R86, -R77 ;  /* 0x0000005654217224 */ /* 0x000fc800078e0a4d */
[----:B------:R-:W-:-:S05]  /*6a40*/  IMAD.IADD R33, R33, 0x1, -R16 ;  /* 0x0000000121217824 */ /* 0x000fca00078e0a10 */
[----:B------:R-:W-:Y:S02]  /*6a50*/  VIADDMNMX R80, R33, R86, R80, PT ;  /* 0x0000005621507246 */ /* 0x000fe40003800150 */
[----:B------:R-:W-:-:S07]  /*6a60*/  VIMNMX R79, R79, R33, !PT ;  /* 0x000000214f4f7248 */ /* 0x000fce0007fe0100 */
.L_x_1072:
[----:B------:R-:W-:Y:S01]  /*6a70*/  ISETP.GT.AND P2, PT, R0, -0x1, PT ;  /* 0xffffffff0000780c */ /* 0x000fe20003f44270 */
[----:B------:R-:W0:Y:S03]  /*6a80*/  SHFL.IDX PT, R83, R83, 0x1, 0x1c1f ;  /* 0x003c1f0053537f89 */ /* 0x000e2600000e0000 */
[C---:B------:R-:W-:Y:S02]  /*6a90*/  ISETP.GT.AND P5, PT, R79.reuse, RZ, P2 ;  /* 0x000000ff4f00720c */ /* 0x040fe400017a4270 */
[C---:B------:R-:W-:Y:S02]  /*6aa0*/  ISETP.GT.AND P4, PT, R79.reuse, 0x1, P2 ;  /* 0x000000014f00780c */ /* 0x040fe40001784270 */
[----:B------:R-:W-:Y:S02]  /*6ab0*/  ISETP.LT.OR P5, PT, R80, 0x1, P5 ;  /* 0x000000015000780c */ /* 0x000fe40002fa1670 */
[----:B------:R-:W-:-:S02]  /*6ac0*/  ISETP.GT.AND P6, PT, R79, 0x8, P2 ;  /* 0x000000084f00780c */ /* 0x000fc400017c4270 */
[----:B------:R-:W-:Y:S02]  /*6ad0*/  FSEL R5, R5, -INF , !P5 ;  /* 0xff80000005057808 */ /* 0x000fe40006800000 */
[C---:B------:R-:W-:Y:S02]  /*6ae0*/  ISETP.GT.AND P5, PT, R79.reuse, 0x10, P2 ;  /* 0x000000104f00780c */ /* 0x040fe400017a4270 */
[----:B------:R-:W-:Y:S02]  /*6af0*/  ISETP.GT.AND P3, PT, R79, 0x9, P2 ;  /* 0x000000094f00780c */ /* 0x000fe40001764270 */
[C---:B------:R-:W-:Y:S02]  /*6b00*/  ISETP.LT.OR P5, PT, R80.reuse, 0x11, P5 ;  /* 0x000000115000780c */ /* 0x040fe40002fa1670 */
[----:B------:R-:W-:Y:S02]  /*6b10*/  ISETP.LT.OR P4, PT, R80, 0x2, P4 ;  /* 0x000000025000780c */ /* 0x000fe40002781670 */
[----:B------:R-:W-:-:S02]  /*6b20*/  FSEL R14, R14, -INF , !P5 ;  /* 0xff8000000e0e7808 */ /* 0x000fc40006800000 */
[----:B------:R-:W-:Y:S01]  /*6b30*/  ISETP.GT.AND P5, PT, R79, 0x20, P2 ;  /* 0x000000204f00780c */ /* 0x000fe200017a4270 */
[--C-:B0-----:R-:W-:Y:S01]  /*6b40*/  IMAD.IADD R82, R82, 0x1, R83.reuse ;  /* 0x0000000152527824 */ /* 0x101fe200078e0253 */
[C---:B------:R-:W-:Y:S01]  /*6b50*/  ISETP.LT.OR P6, PT, R80.reuse, 0x9, P6 ;  /* 0x000000095000780c */ /* 0x040fe200037c1670 */
[----:B------:R-:W-:Y:S01]  /*6b60*/  IMAD.IADD R81, R81, 0x1, R83 ;  /* 0x0000000151517824 */ /* 0x000fe200078e0253 */
        /* <DEDUP_REMOVED lines=99> */
.L_x_1078:
[----:B------:R-:W-:-:S05]  /*71a0*/  IMAD.U32 R80, RZ, RZ, UR23 ;  /* 0x00000017ff507e24 */ /* 0x000fca000f8e00ff */
[----:B------:R-:W-:-:S13]  /*71b0*/  ISETP.NE.AND P3, PT, R80, 0x1, PT ;  /* 0x000000015000780c */ /* 0x000fda0003f65270 */
[----:B------:R-:W0:Y:S02]  /*71c0*/  @P3 LDC.64 R10, c[0x0][0x9e8] ;  /* 0x00027a00ff0a3b82 */ /* 0x000e240000000a00 */
[----:B0-----:R-:W-:-:S05]  /*71d0*/  @P3 IMAD.HI.U32 R10, R83, R10, RZ ;  /* 0x0000000a530a3227 */ /* 0x001fca00078e00ff */
[----:B------:R-:W-:-:S07]  /*71e0*/  @P3 SHF.R.U32.HI R83, RZ, R11, R10 ;  /* 0x0000000bff533219 */ /* 0x000fce000001160a */
.L_x_1079:
[----:B------:R-:W-:Y:S05]  /*71f0*/  BSYNC B0 ;  /* 0x0000000000007941 */ /* 0x000fea0003800000 */
.L_x_1077:
[----:B------:R-:W-:-:S04]  /*7200*/  IMAD R77, R83, R80, -R77 ;  /* 0x00000050534d7224 */ /* 0x000fc800078e0a4d */
[----:B------:R-:W-:-:S05]  /*7210*/  IMAD.IADD R77, R77, 0x1, -R16 ;  /* 0x000000014d4d7824 */ /* 0x000fca00078e0a10 */
[----:B------:R-:W-:Y:S02]  /*7220*/  VIADDMNMX R82, R77, R80, R82, PT ;  /* 0x000000504d527246 */ /* 0x000fe40003800152 */
[----:B------:R-:W-:-:S07]  /*7230*/  VIMNMX R81, R81, R77, !PT ;  /* 0x0000004d51517248 */ /* 0x000fce0007fe0100 */
.L_x_1076:
[----:B------:R-:W-:Y:S01]  /*7240*/  FMNMX.FTZ R11, R5, R4, !PT ;  /* 0x00000004050b7209 */ /* 0x000fe20007810000 */
[----:B------:R-:W-:Y:S01]  /*7250*/  UMOV UR50, UR26 ;  /* 0x0000001a00327c82 */ /* 0x000fe20008000000 */
        /* <DEDUP_REMOVED lines=24> */
[----:B------:R-:W-:Y:S02]  /*73e0*/  FSEL R30, R30, -INF , !P5 ;  /* 0xff8000001e1e7808 */ /* 0x000fe40006800000 */
[----:B------:R-:W-:Y:S02]  /*73f0*/  FMNMX.FTZ R11, R39, R10, !PT ;  /* 0x0000000a270b7209 */ /* 0x000fe40007810000 */
[----:B------:R-:W-:Y:S02]  /*7400*/  ISETP.GT.AND P5, PT, R81, RZ, P2 ;  /* 0x000000ff5100720c */ /* 0x000fe400017a4270 */
[----:B------:R-:W-:Y:S02]  /*7410*/  FMNMX.FTZ R10, R44, R11, !PT ;  /* 0x0000000b2c0a7209 */ /* 0x000fe40007810000 */
[----:B------:R-:W-:-:S02]  /*7420*/  ISETP.LT.OR P3, PT, R82, 0x19, P3 ;  /* 0x000000195200780c */ /* 0x000fc40001f61670 */
        /* <DEDUP_REMOVED lines=34> */
[----:B------:R-:W-:Y:S01]  /*7650*/  ISETP.GT.AND P4, PT, R81, 0x30, P2 ;  /* 0x000000305100780c */ /* 0x000fe20001784270 */
[----:B------:R-:W0:Y:S03]  /*7660*/  SHFL.BFLY PT, R10, R11, 0x2, 0x1f ;  /* 0x0c401f000b0a7f89 */ /* 0x000e2600000e0000 */
[----:B------:R-:W-:-:S04]  /*7670*/  ISETP.LT.OR P4, PT, R82, 0x31, P4 ;  /* 0x000000315200780c */ /* 0x000fc80002781670 */
[----:B------:R-:W-:Y:S02]  /*7680*/  FSEL R40, R40, -INF , !P4 ;  /* 0xff80000028287808 */ /* 0x000fe40006000000 */
[----:B------:R-:W-:-:S04]  /*7690*/  ISETP.GT.AND P4, PT, R81, 0x39, P2 ;  /* 0x000000395100780c */ /* 0x000fc80001784270 */
[----:B------:R-:W-:-:S04]  /*76a0*/  ISETP.LT.OR P4, PT, R82, 0x3a, P4 ;  /* 0x0000003a5200780c */ /* 0x000fc80002781670 */
[----:B------:R-:W-:Y:S02]  /*76b0*/  FSEL R43, R43, -INF , !P4 ;  /* 0xff8000002b2b7808 */ /* 0x000fe40006000000 */
[----:B------:R-:W-:-:S04]  /*76c0*/  ISETP.GT.AND P4, PT, R81, 0x48, P2 ;  /* 0x000000485100780c */ /* 0x000fc80001784270 */
[----:B------:R-:W-:Y:S02]  /*76d0*/  ISETP.LT.OR P4, PT, R82, 0x49, P4 ;  /* 0x000000495200780c */ /* 0x000fe40002781670 */
[----:B0-----:R-:W-:Y:S02]  /*76e0*/  FMNMX.FTZ R77, R11, R10, !PT ;  /* 0x0000000a0b4d7209 */ /* 0x001fe40007810000 */
        /* <DEDUP_REMOVED lines=12> */
[C---:B------:R-:W-:Y:S01]  /*77b0*/  FSETP.NEU.FTZ.AND P6, PT, R10.reuse, -INF , PT ;  /* 0xff8000000a00780b */ /* 0x040fe20003fdd000 */
[----:B------:R-:W-:Y:S01]  /*77c0*/  FMUL.FTZ R79, R10, UR22 ;  /* 0x000000160a4f7c20 */ /* 0x000fe20008410000 */
[----:B------:R-:W-:-:S04]  /*77d0*/  ISETP.GT.AND P4, PT, R81, 0x78, P2 ;  /* 0x000000785100780c */ /* 0x000fc80001784270 */
[----:B------:R-:W-:Y:S02]  /*77e0*/  FSEL R11, R79, RZ, P6 ;  /* 0x000000ff4f0b7208 */ /* 0x000fe40003000000 */
[----:B------:R-:W-:-:S03]  /*77f0*/  ISETP.LT.OR P4, PT, R82, 0x79, P4 ;  /* 0x000000795200780c */ /* 0x000fc60002781670 */
[--C-:B------:R-:W-:Y:S01]  /*7800*/  FFMA.FTZ R33, R33, UR22, -R11.reuse ;  /* 0x0000001621217c23 */ /* 0x100fe2000801080b */
[--C-:B------:R-:W-:Y:S01]  /*7810*/  FFMA.FTZ R144, R14, UR22, -R11.reuse ;  /* 0x000000160e907c23 */ /* 0x100fe2000801080b */
[--C-:B------:R-:W-:Y:S01]  /*7820*/  FFMA.FTZ R148, R5, UR22, -R11.reuse ;  /* 0x0000001605947c23 */ /* 0x100fe2000801080b */
[----:B------:R-:W-:Y:S01]  /*7830*/  FMNMX.FTZ R14, R8, R7, !PT ;  /* 0x00000007080e7209 */ /* 0x000fe20007810000 */
[--C-:B------:R-:W-:Y:S01]  /*7840*/  FFMA.FTZ R5, R6, UR22, -R11.reuse ;  /* 0x0000001606057c23 */ /* 0x100fe2000801080b */
[----:B------:R-:W-:Y:S01]  /*7850*/  FSEL R6, R31, -INF , !P3 ;  /* 0xff8000001f067808 */ /* 0x000fe20005800000 */
[--C-:B------:R-:W-:Y:S01]  /*7860*/  FFMA.FTZ R150, R32, UR22, -R11.reuse ;  /* 0x0000001620967c23 */ /* 0x100fe2000801080b */
[----:B------:R0:W-:Y:S01]  /*7870*/  MUFU.EX2 R31, R33 ;  /* 0x00000021001f7308 */ /* 0x0001e20000000800 */
[----:B------:R-:W-:Y:S01]  /*7880*/  ISETP.GT.AND P3, PT, R81, 0x29, P2 ;  /* 0x000000295100780c */ /* 0x000fe20001764270 */
[--C-:B------:R-:W-:Y:S01]  /*7890*/  FFMA.FTZ R32, R53, UR22, -R11.reuse ;  /* 0x0000001635207c23 */ /* 0x100fe2000801080b */
[--C-:B------:R-:W-:Y:S01]  /*78a0*/  FFMA.FTZ R146, R24, UR22, -R11.reuse ;  /* 0x0000001618927c23 */ /* 0x100fe2000801080b */
[--C-:B------:R-:W-:Y:S01]  /*78b0*/  FFMA.FTZ R140, R28, UR22, -R11.reuse ;  /* 0x000000161c8c7c23 */ /* 0x100fe2000801080b */
[----:B------:R-:W-:Y:S01]  /*78c0*/  ISETP.LT.OR P5, PT, R82, 0x2a, P3 ;  /* 0x0000002a5200780c */ /* 0x000fe20001fa1670 */
[--C-:B------:R-:W-:Y:S01]  /*78d0*/  FFMA.FTZ R15, R15, UR22, -R11.reuse ;  /* 0x000000160f0f7c23 */ /* 0x100fe2000801080b */
[----:B------:R-:W-:Y:S01]  /*78e0*/  ISETP.GT.AND P3, PT, R81, 0x31, P2 ;  /* 0x000000315100780c */ /* 0x000fe20001764270 */
[--C-:B------:R-:W-:Y:S01]  /*78f0*/  FFMA.FTZ R25, R25, UR22, -R11.reuse ;  /* 0x0000001619197c23 */ /* 0x100fe2000801080b */
[----:B0-----:R-:W-:Y:S01]  /*7900*/  FMNMX.FTZ R33, R9, R14, !PT ;  /* 0x0000000e09217209 */ /* 0x001fe20007810000 */
[--C-:B------:R-:W-:Y:S01]  /*7910*/  FFMA.FTZ R29, R29, UR22, -R11.reuse ;  /* 0x000000161d1d7c23 */ /* 0x100fe2000801080b */
[----:B------:R-:W-:Y:S01]  /*7920*/  FSEL R37, R37, -INF , !P5 ;  /* 0xff80000025257808 */ /* 0x000fe20006800000 */
[--C-:B------:R-:W-:Y:S01]  /*7930*/  FFMA.FTZ R142, R34, UR22, -R11.reuse ;  /* 0x00000016228e7c23 */ /* 0x100fe2000801080b */
[----:B------:R-:W-:Y:S01]  /*7940*/  FMNMX.FTZ R14, R12, R33, !PT ;  /* 0x000000210c0e7209 */ /* 0x000fe20007810000 */
[--C-:B------:R-:W-:Y:S01]  /*7950*/  FFMA.FTZ R136, R38, UR22, -R11.reuse ;  /* 0x0000001626887c23 */ /* 0x100fe2000801080b */
[----:B------:R-:W-:Y:S01]  /*7960*/  ISETP.GT.AND P5, PT, R81, 0x38, P2 ;  /* 0x000000385100780c */ /* 0x000fe200017a4270 */
[--C-:B------:R-:W-:Y:S01]  /*7970*/  FFMA.FTZ R138, R44, UR22, -R11.reuse ;  /* 0x000000162c8a7c23 */ /* 0x100fe2000801080b */
        /* <DEDUP_REMOVED lines=9> */
[--C-:B------:R-:W-:Y:S01]  /*7a10*/  FFMA.FTZ R124, R64, UR22, -R11.reuse ;  /* 0x00000016407c7c23 */ /* 0x100fe2000801080b */
[----:B------:R-:W-:Y:S01]  /*7a20*/  ISETP.LT.OR P5, PT, R82, 0x39, P5 ;  /* 0x000000395200780c */ /* 0x000fe20002fa1670 */
[--C-:B------:R-:W-:Y:S01]  /*7a30*/  FFMA.FTZ R126, R68, UR22, -R11.reuse ;  /* 0x00000016447e7c23 */ /* 0x100fe2000801080b */
[----:B------:R-:W-:Y:S01]  /*7a40*/  FMNMX.FTZ R14, R26, R33, !PT ;  /* 0x000000211a0e7209 */ /* 0x000fe20007810000 */
[--C-:B------:R-:W-:Y:S01]  /*7a50*/  FFMA.FTZ R120, R70, UR22, -R11.reuse ;  /* 0x0000001646787c23 */ /* 0x100fe2000801080b */
[----:B------:R-:W-:Y:S01]  /*7a60*/  ISETP.GT.AND P3, PT, R81, 0x40, P2 ;  /* 0x000000405100780c */ /* 0x000fe20001764270 */
[--C-:B------:R-:W-:Y:S01]  /*7a70*/  FFMA.FTZ R122, R76, UR22, -R11.reuse ;  /* 0x000000164c7a7c23 */ /* 0x100fe2000801080b */
[----:B------:R-:W-:Y:S01]  /*7a80*/  FMNMX.FTZ R33, R27, R14, !PT ;  /* 0x0000000e1b217209 */ /* 0x000fe20007810000 */
[----:B------:R-:W-:Y:S01]  /*7a90*/  FFMA.FTZ R78, R78, UR22, -R11 ;  /* 0x000000164e4e7c23 */ /* 0x000fe2000801080b */
[----:B------:R-:W-:Y:S01]  /*7aa0*/  FSEL R42, R42, -INF , !P5 ;  /* 0xff8000002a2a7808 */ /* 0x000fe20006800000 */
[----:B------:R-:W-:Y:S01]  /*7ab0*/  MUFU.EX2 R148, R148 ;  /* 0x0000009400947308 */ /* 0x000fe20000000800 */
[----:B------:R-:W-:-:S02]  /*7ac0*/  FMNMX.FTZ R33, R30, R33, !PT ;  /* 0x000000211e217209 */ /* 0x000fc40007810000 */
[----:B------:R-:W-:Y:S02]  /*7ad0*/  ISETP.GT.AND P5, PT, R81, 0x41, P2 ;  /* 0x000000415100780c */ /* 0x000fe400017a4270 */
[----:B------:R-:W-:Y:S02]  /*7ae0*/  FMNMX.FTZ R33, R6, R33, !PT ;  /* 0x0000002106217209 */ /* 0x000fe40007810000 */
[----:B------:R-:W-:Y:S01]  /*7af0*/  ISETP.LT.OR P3, PT, R82, 0x41, P3 ;  /* 0x000000415200780c */ /* 0x000fe20001f61670 */
[----:B------:R-:W-:Y:S01]  /*7b00*/  MUFU.EX2 R5, R5 ;  /* 0x0000000500057308 */ /* 0x000fe20000000800 */
[----:B------:R-:W-:Y:S02]  /*7b10*/  FMNMX.FTZ R14, R36, R33, !PT ;  /* 0x00000021240e7209 */ /* 0x000fe40007810000 */
[----:B------:R-:W-:Y:S02]  /*7b20*/  ISETP.LT.OR P5, PT, R82, 0x42, P5 ;  /* 0x000000425200780c */ /* 0x000fe40002fa1670 */
[----:B------:R-:W-:-:S02]  /*7b30*/  FMNMX.FTZ R33, R37, R14, !PT ;  /* 0x0000000e25217209 */ /* 0x000fc40007810000 */
[----:B------:R-:W-:Y:S01]  /*7b40*/  FSEL R46, R46, -INF , !P3 ;  /* 0xff8000002e2e7808 */ /* 0x000fe20005800000 */
[----:B------:R-:W-:Y:S01]  /*7b50*/  MUFU.EX2 R150, R150 ;  /* 0x0000009600967308 */ /* 0x000fe20000000800 */
[----:B------:R-:W-:Y:S01]  /*7b60*/  FMNMX.FTZ R14, R40, R33, !PT ;  /* 0x00000021280e7209 */ /* 0x000fe20007810000 */
[----:B------:R-:W-:Y:S01]  /*7b70*/  FFMA.FTZ R33, R35, UR22, -R11 ;  /* 0x0000001623217c23 */ /* 0x000fe2000801080b */
[----:B------:R-:W-:Y:S02]  /*7b80*/  ISETP.GT.AND P3, PT, R81, 0x49, P2 ;  /* 0x000000495100780c */ /* 0x000fe40001764270 */
[----:B------:R-:W-:Y:S02]  /*7b90*/  FMNMX.FTZ R35, R41, R14, !PT ;  /* 0x0000000e29237209 */ /* 0x000fe40007810000 */
[----:B------:R-:W-:Y:S01]  /*7ba0*/  FSEL R47, R47, -INF , !P5 ;  /* 0xff8000002f2f7808 */ /* 0x000fe20006800000 */
[----:B------:R-:W-:Y:S01]  /*7bb0*/  MUFU.EX2 R144, R144 ;  /* 0x0000009000907308 */ /* 0x000fe20000000800 */
[----:B------:R-:W-:-:S02]  /*7bc0*/  FMNMX.FTZ R14, R42, R35, !PT ;  /* 0x000000232a0e7209 */ /* 0x000fc40007810000 */
[----:B------:R-:W-:Y:S02]  /*7bd0*/  ISETP.GT.AND P5, PT, R81, 0x50, P2 ;  /* 0x000000505100780c */ /* 0x000fe400017a4270 */
[----:B------:R-:W-:Y:S02]  /*7be0*/  FMNMX.FTZ R35, R43, R14, !PT ;  /* 0x0000000e2b237209 */ /* 0x000fe40007810000 */
[----:B------:R-:W-:Y:S01]  /*7bf0*/  ISETP.LT.OR P3, PT, R82, 0x4a, P3 ;  /* 0x0000004a5200780c */ /* 0x000fe20001f61670 */
[----:B------:R-:W-:Y:S01]  /*7c00*/  MUFU.EX2 R15, R15 ;  /* 0x0000000f000f7308 */ /* 0x000fe20000000800 */
[----:B------:R-:W-:Y:S01]  /*7c10*/  FMNMX.FTZ R14, R46, R35, !PT ;  /* 0x000000232e0e7209 */ /* 0x000fe20007810000 */
[----:B------:R-:W-:Y:S01]  /*7c20*/  FFMA.FTZ R35, R39, UR22, -R11 ;  /* 0x0000001627237c23 */ /* 0x000fe2000801080b */
[----:B------:R-:W-:Y:S02]  /*7c30*/  FSEL R51, R51, -INF , !P3 ;  /* 0xff80000033337808 */ /* 0x000fe40005800000 */
[----:B------:R-:W-:-:S02]  /*7c40*/  FMNMX.FTZ R39, R47, R14, !PT ;  /* 0x0000000e2f277209 */ /* 0x000fc40007810000 */
[----:B------:R-:W-:Y:S01]  /*7c50*/  ISETP.LT.OR P5, PT, R82, 0x51, P5 ;  /* 0x000000515200780c */ /* 0x000fe20002fa1670 */
[----:B------:R-:W-:Y:S01]  /*7c60*/  MUFU.EX2 R146, R146 ;  /* 0x0000009200927308 */ /* 0x000fe20000000800 */
[----:B------:R-:W-:Y:S02]  /*7c70*/  FMNMX.FTZ R14, R50, R39, !PT ;  /* 0x00000027320e7209 */ /* 0x000fe40007810000 */
[----:B------:R-:W-:Y:S02]  /*7c80*/  ISETP.GT.AND P3, PT, R81, 0x58, P2 ;  /* 0x000000585100780c */ /* 0x000fe40001764270 */
[----:B------:R-:W-:Y:S02]  /*7c90*/  FSEL R54, R54, -INF , !P5 ;  /* 0xff80000036367808 */ /* 0x000fe40006800000 */
[----:B------:R-:W-:Y:S01]  /*7ca0*/  FMNMX.FTZ R39, R51, R14, !PT ;  /* 0x0000000e33277209 */ /* 0x000fe20007810000 */
[----:B------:R-:W-:Y:S01]  /*7cb0*/  MUFU.EX2 R25, R25 ;  /* 0x0000001900197308 */ /* 0x000fe20000000800 */
[----:B------:R-:W-:-:S02]  /*7cc0*/  ISETP.GT.AND P5, PT, R81, 0x59, P2 ;  /* 0x000000595100780c */ /* 0x000fc400017a4270 */
[----:B------:R-:W-:Y:S02]  /*7cd0*/  ISETP.LT.OR P3, PT, R82, 0x59, P3 ;  /* 0x000000595200780c */ /* 0x000fe40001f61670 */
[----:B------:R-:W-:Y:S01]  /*7ce0*/  FMNMX.FTZ R14, R54, R39, !PT ;  /* 0x00000027360e7209 */ /* 0x000fe20007810000 */
[----:B------:R-:W-:Y:S01]  /*7cf0*/  FFMA.FTZ R39, R45, UR22, -R11 ;  /* 0x000000162d277c23 */ /* 0x000fe2000801080b */
[----:B------:R-:W-:Y:S01]  /*7d00*/  ISETP.LT.OR P5, PT, R82, 0x5a, P5 ;  /* 0x0000005a5200780c */ /* 0x000fe20002fa1670 */
[----:B------:R-:W-:Y:S01]  /*7d10*/  MUFU.EX2 R140, R140 ;  /* 0x0000008c008c7308 */ /* 0x000fe20000000800 */
[----:B------:R-:W-:Y:S02]  /*7d20*/  FSEL R59, R59, -INF , !P3 ;  /* 0xff8000003b3b7808 */ /* 0x000fe40005800000 */
[----:B------:R-:W-:Y:S02]  /*7d30*/  FMNMX.FTZ R14, R55, R14, !PT ;  /* 0x0000000e370e7209 */ /* 0x000fe40007810000 */
[----:B------:R-:W-:-:S02]  /*7d40*/  ISETP.GT.AND P3, PT, R81, 0x61, P2 ;  /* 0x000000615100780c */ /* 0x000fc40001764270 */
[----:B------:R-:W-:Y:S01]  /*7d50*/  FSEL R60, R60, -INF , !P5 ;  /* 0xff8000003c3c7808 */ /* 0x000fe20006800000 */
[----:B------:R-:W-:Y:S01]  /*7d60*/  MUFU.EX2 R29, R29 ;  /* 0x0000001d001d7308 */ /* 0x000fe20000000800 */
[----:B------:R-:W-:Y:S02]  /*7d70*/  FMNMX.FTZ R45, R59, R14, !PT ;  /* 0x0000000e3b2d7209 */ /* 0x000fe40007810000 */
[----:B------:R-:W-:Y:S02]  /*7d80*/  ISETP.GT.AND P5, PT, R81, 0x68, P2 ;  /* 0x000000685100780c */ /* 0x000fe400017a4270 */
[----:B------:R-:W-:Y:S02]  /*7d90*/  ISETP.LT.OR P3, PT, R82, 0x62, P3 ;  /* 0x000000625200780c */ /* 0x000fe40001f61670 */
[----:B------:R-:W-:Y:S01]  /*7da0*/  FMNMX.FTZ R45, R60, R45, !PT ;  /* 0x0000002d3c2d7209 */ /* 0x000fe20007810000 */
[----:B------:R-:W-:Y:S01]  /*7db0*/  MUFU.EX2 R142, R142 ;  /* 0x0000008e008e7308 */ /* 0x000fe20000000800 */
[----:B------:R-:W-:-:S02]  /*7dc0*/  FSEL R63, R63, -INF , !P3 ;  /* 0xff8000003f3f7808 */ /* 0x000fc40005800000 */
[----:B------:R-:W-:Y:S02]  /*7dd0*/  ISETP.LT.OR P5, PT, R82, 0x69, P5 ;  /* 0x000000695200780c */ /* 0x000fe40002fa1670 */
[----:B------:R-:W-:Y:S01]  /*7de0*/  FMNMX.FTZ R14, R62, R45, !PT ;  /* 0x0000002d3e0e7209 */ /* 0x000fe20007810000 */
[----:B------:R-:W-:Y:S01]  /*7df0*/  FFMA.FTZ R45, R49, UR22, -R11 ;  /* 0x00000016312d7c23 */ /* 0x000fe2000801080b */
[----:B------:R-:W-:Y:S01]  /*7e00*/  ISETP.GT.AND P3, PT, R81, 0x70, P2 ;  /* 0x000000705100780c */ /* 0x000fe20001764270 */
[----:B------:R-:W-:Y:S01]  /*7e10*/  MUFU.EX2 R33, R33 ;  /* 0x0000002100217308 */ /* 0x000fe20000000800 */
[----:B------:R-:W-:Y:S02]  /*7e20*/  FSEL R66, R66, -INF , !P5 ;  /* 0xff80000042427808 */ /* 0x000fe40006800000 */
[----:B------:R-:W-:Y:S02]  /*7e30*/  FMNMX.FTZ R49, R63, R14, !PT ;  /* 0x0000000e3f317209 */ /* 0x000fe40007810000 */
[----:B------:R-:W-:-:S02]  /*7e40*/  ISETP.GT.AND P5, PT, R81, 0x71, P2 ;  /* 0x000000715100780c */ /* 0x000fc400017a4270 */
[----:B------:R-:W-:Y:S01]  /*7e50*/  ISETP.LT.OR P3, PT, R82, 0x71, P3 ;  /* 0x000000715200780c */ /* 0x000fe20001f61670 */
        /* <DEDUP_REMOVED lines=9> */
[----:B------:R-:W-:Y:S01]  /*7ef0*/  ISETP.LT.OR P2, PT, R82, 0x7a, P2 ;  /* 0x0000007a5200780c */ /* 0x000fe20001741670 */
[----:B------:R-:W-:Y:S01]  /*7f00*/  MUFU.EX2 R138, R138 ;  /* 0x0000008a008a7308 */ /* 0x000fe20000000800 */
[----:B------:R-:W-:Y:S02]  /*7f10*/  FSEL R14, R73, -INF , !P4 ;  /* 0xff800000490e7808 */ /* 0x000fe40006000000 */
[----:B------:R-:W-:Y:S02]  /*7f20*/  FMNMX.FTZ R53, R72, R49, !PT ;  /* 0x0000003148357209 */ /* 0x000fe40007810000 */
[----:B------:R-:W-:-:S02]  /*7f30*/  FSEL R24, R75, -INF , !P2 ;  /* 0xff8000004b187808 */ /* 0x000fc40005000000 */
[----:B------:R-:W-:Y:S01]  /*7f40*/  FMNMX.FTZ R53, R14, R53, !PT ;  /* 0x000000350e357209 */ /* 0x000fe20007810000 */
[----:B------:R-:W-:Y:S01]  /*7f50*/  MUFU.EX2 R39, R39 ;  /* 0x0000002700277308 */ /* 0x000fe20000000800 */
[----:B------:R-:W-:Y:S02]  /*7f60*/  FSEL R75, R10, RZ, P6 ;  /* 0x000000ff0a4b7208 */ /* 0x000fe40003000000 */
[----:B------:R-:W-:Y:S01]  /*7f70*/  FMNMX.FTZ R28, R24, R53, !PT ;  /* 0x00000035181c7209 */ /* 0x000fe20007810000 */
[--C-:B------:R-:W-:Y:S01]  /*7f80*/  FFMA.FTZ R53, R57, UR22, -R11.reuse ;  /* 0x0000001639357c23 */ /* 0x100fe2000801080b */
[--C-:B------:R-:W-:Y:S01]  /*7f90*/  FFMA.FTZ R57, R61, UR22, -R11.reuse ;  /* 0x000000163d397c23 */ /* 0x100fe2000801080b */
[----:B------:R-:W-:Y:S01]  /*7fa0*/  FADD.FTZ R4, -R75, R4 ;  /* 0x000000044b047221 */ /* 0x000fe20000010100 */
[--C-:B------:R-:W-:Y:S01]  /*7fb0*/  FFMA.FTZ R61, R65, UR22, -R11.reuse ;  /* 0x00000016413d7c23 */ /* 0x100fe2000801080b */
[----:B------:R-:W0:Y:S01]  /*7fc0*/  SHFL.BFLY PT, R73, R28, 0x2, 0x1f ;  /* 0x0c401f001c497f89 */ /* 0x000e2200000e0000 */
[--C-:B------:R-:W-:Y:S01]  /*7fd0*/  FFMA.FTZ R65, R69, UR22, -R11.reuse ;  /* 0x0000001645417c23 */ /* 0x100fe2000801080b */
[----:B------:R-:W-:Y:S01]  /*7fe0*/  FMUL.FTZ R4, R4, UR22 ;  /* 0x0000001604047c20 */ /* 0x000fe20008410000 */
[----:B------:R-:W-:Y:S01]  /*7ff0*/  FFMA.FTZ R69, R74, UR22, -R11 ;  /* 0x000000164a457c23 */ /* 0x000fe2000801080b */
[----:B------:R-:W-:Y:S08]  /*8000*/  MUFU.EX2 R132, R132 ;  /* 0x0000008400847308 */ /* 0x000ff00000000800 */
[----:B------:R-:W-:Y:S08]  /*8010*/  MUFU.EX2 R45, R45 ;  /* 0x0000002d002d7308 */ /* 0x000ff00000000800 */
[----:B------:R-:W-:Y:S01]  /*8020*/  MUFU.EX2 R134, R134 ;  /* 0x0000008600867308 */ /* 0x000fe20000000800 */
[----:B0-----:R-:W-:-:S07]  /*8030*/  FMNMX.FTZ R73, R28, R73, !PT ;  /* 0x000000491c497209 */ /* 0x001fce0007810000 */
[----:B------:R-:W-:Y:S01]  /*8040*/  MUFU.EX2 R49, R32 ;  /* 0x0000002000317308 */ /* 0x000fe20000000800 */
[----:B------:R-:W0:Y:S07]  /*8050*/  SHFL.BFLY PT, R28, R73, 0x1, 0x1f ;  /* 0x0c201f00491c7f89 */ /* 0x000e2e00000e0000 */
[----:B------:R-:W-:Y:S08]  /*8060*/  MUFU.EX2 R128, R128 ;  /* 0x0000008000807308 */ /* 0x000ff00000000800 */
[----:B------:R-:W-:Y:S08]  /*8070*/  MUFU.EX2 R53, R53 ;  /* 0x0000003500357308 */ /* 0x000ff00000000800 */
[----:B------:R-:W-:Y:S01]  /*8080*/  MUFU.EX2 R130, R130 ;  /* 0x0000008200827308 */ /* 0x000fe20000000800 */
[----:B0-----:R-:W-:-:S04]  /*8090*/  FMNMX.FTZ R11, R73, R28, !PT ;  /* 0x0000001c490b7209 */ /* 0x001fc80007810000 */
[C---:B------:R-:W-:Y:S01]  /*80a0*/  FSETP.NEU.FTZ.AND P2, PT, R11.reuse, -INF , PT ;  /* 0xff8000000b00780b */ /* 0x040fe20003f5d000 */
[----:B------:R-:W-:Y:S02]  /*80b0*/  FMUL.FTZ R77, R11, UR22 ;  /* 0x000000160b4d7c20 */ /* 0x000fe40008410000 */
[----:B------:R-:W0:Y:S03]  /*80c0*/  MUFU.EX2 R73, R4 ;  /* 0x0000000400497308 */ /* 0x000e260000000800 */
[----:B------:R-:W-:-:S05]  /*80d0*/  FSEL R77, R77, RZ, P2 ;  /* 0x000000ff4d4d7208 */ /* 0x000fca0001000000 */
[--C-:B------:R-:W-:Y:S01]  /*80e0*/  FFMA.FTZ R149, R8, UR22, -R77.reuse ;  /* 0x0000001608957c23 */ /* 0x100fe2000801084d */
[--C-:B------:R-:W-:Y:S01]  /*80f0*/  FFMA.FTZ R8, R9, UR22, -R77.reuse ;  /* 0x0000001609087c23 */ /* 0x100fe2000801084d */
[--C-:B------:R-:W-:Y:S01]  /*8100*/  FFMA.FTZ R151, R12, UR22, -R77.reuse ;  /* 0x000000160c977c23 */ /* 0x100fe2000801084d */
[--C-:B------:R-:W-:Y:S01]  /*8110*/  FFMA.FTZ R12, R13, UR22, -R77.reuse ;  /* 0x000000160d0c7c23 */ /* 0x100fe2000801084d */
[--C-:B------:R-:W-:Y:S01]  /*8120*/  FFMA.FTZ R145, R20, UR22, -R77.reuse ;  /* 0x0000001614917c23 */ /* 0x100fe2000801084d */
[--C-:B------:R-:W-:Y:S01]  /*8130*/  FFMA.FTZ R143, R36, UR22, -R77.reuse ;  /* 0x00000016248f7c23 */ /* 0x100fe2000801084d */
[----:B------:R-:W-:Y:S01]  /*8140*/  MUFU.EX2 R149, R149 ;  /* 0x0000009500957308 */ /* 0x000fe20000000800 */
[--C-:B------:R-:W-:Y:S01]  /*8150*/  FFMA.FTZ R20, R21, UR22, -R77.reuse ;  /* 0x0000001615147c23 */ /* 0x100fe2000801084d */
[--C-:B------:R-:W-:Y:S01]  /*8160*/  FFMA.FTZ R147, R26, UR22, -R77.reuse ;  /* 0x000000161a937c23 */ /* 0x100fe2000801084d */
[----:B0-----:R-:W-:Y:S01]  /*8170*/  FFMA.FTZ R4, R73, R3, R148 ;  /* 0x0000000349047223 */ /* 0x001fe20000010094 */
[--C-:B------:R-:W-:Y:S01]  /*8180*/  FFMA.FTZ R26, R27, UR22, -R77.reuse ;  /* 0x000000161b1a7c23 */ /* 0x100fe2000801084d */
[--C-:B------:R-:W-:Y:S01]  /*8190*/  FFMA.FTZ R141, R30, UR22, -R77.reuse ;  /* 0x000000161e8d7c23 */ /* 0x100fe2000801084d */
[--C-:B------:R-:W-:Y:S01]  /*81a0*/  FFMA.FTZ R137, R40, UR22, -R77.reuse ;  /* 0x0000001628897c23 */ /* 0x100fe2000801084d */
[----:B------:R-:W-:Y:S01]  /*81b0*/  FADD.FTZ R3, R5, R4 ;  /* 0x0000000405037221 */ /* 0x000fe20000010000 */
[----:B------:R-:W-:Y:S01]  /*81c0*/  MUFU.EX2 R8, R8 ;  /* 0x0000000800087308 */ /* 0x000fe20000000800 */
[--C-:B------:R-:W-:Y:S01]  /*81d0*/  FFMA.FTZ R6, R6, UR22, -R77.reuse ;  /* 0x0000001606067c23 */ /* 0x100fe2000801084d */
[----:B------:R-:W-:Y:S01]  /*81e0*/  FFMA.FTZ R28, R37, UR22, -R77 ;  /* 0x00000016251c7c23 */ /* 0x000fe2000801084d */
[----:B------:R-:W-:Y:S01]  /*81f0*/  FADD.FTZ R4, R150, R3 ;  /* 0x0000000396047221 */ /* 0x000fe20000010000 */
[--C-:B------:R-:W-:Y:S01]  /*8200*/  FFMA.FTZ R139, R42, UR22, -R77.reuse ;  /* 0x000000162a8b7c23 */ /* 0x100fe2000801084d */
[--C-:B------:R-:W-:Y:S01]  /*8210*/  FFMA.FTZ R30, R41, UR22, -R77.reuse ;  /* 0x00000016291e7c23 */ /* 0x100fe2000801084d */
[--C-:B------:R-:W-:Y:S01]  /*8220*/  FFMA.FTZ R32, R43, UR22, -R77.reuse ;  /* 0x000000162b207c23 */ /* 0x100fe2000801084d */
[----:B------:R-:W-:Y:S01]  /*8230*/  FADD.FTZ R3, R31, R4 ;  /* 0x000000041f037221 */ /* 0x000fe20000010000 */
[----:B------:R-:W-:Y:S01]  /*8240*/  FSEL R4, R11, RZ, P2 ;  /* 0x000000ff0b047208 */ /* 0x000fe20001000000 */
[----:B------:R-:W-:Y:S01]  /*8250*/  MUFU.EX2 R151, R151 ;  /* 0x0000009700977308 */ /* 0x000fe20000000800 */
[----:B------:R-:W-:Y:S01]  /*8260*/  FFMA.FTZ R133, R46, UR22, -R77 ;  /* 0x000000162e857c23 */ /* 0x000fe2000801084d */
[----:B------:R-:W-:Y:S01]  /*8270*/  FADD.FTZ R34, R144, R3 ;  /* 0x0000000390227221 */ /* 0x000fe20000010000 */
[----:B------:R-:W-:Y:S01]  /*8280*/  FFMA.FTZ R135, R50, UR22, -R77 ;  /* 0x0000001632877c23 */ /* 0x000fe2000801084d */
[----:B------:R-:W-:Y:S01]  /*8290*/  FADD.FTZ R4, -R4, R7 ;  /* 0x0000000704047221 */ /* 0x000fe20000010100 */
[----:B------:R-:W-:-:S02]  /*82a0*/  IMAD.U32 R7, RZ, RZ, UR47 ;  /* 0x0000002fff077e24 */ /* 0x000fc4000f8e00ff */
[----:B------:R-:W-:Y:S01]  /*82b0*/  FADD.FTZ R3, R15, R34 ;  /* 0x000000220f037221 */ /* 0x000fe20000010000 */
[----:B------:R-:W-:Y:S01]  /*82c0*/  F2FP.BF16.F32.PACK_AB R148, R5, R148 ;  /* 0x000000940594723e */ /* 0x000fe200000010ff */
[----:B------:R-:W-:Y:S01]  /*82d0*/  FMUL.FTZ R4, R4, UR22 ;  /* 0x0000001604047c20 */ /* 0x000fe20008410000 */
[----:B------:R-:W-:Y:S01]  /*82e0*/  MUFU.EX2 R12, R12 ;  /* 0x0000000c000c7308 */ /* 0x000fe20000000800 */
[----:B------:R-:W-:Y:S01]  /*82f0*/  FADD.FTZ R34, R146, R3 ;  /* 0x0000000392227221 */ /* 0x000fe20000010000 */
[----:B------:R-:W-:Y:S01]  /*8300*/  @!P1 LEA R7, R7, UR45, 0x3 ;  /* 0x0000002d07079c11 */ /* 0x000fe2000f8e18ff */
[--C-:B------:R-:W-:Y:S01]  /*8310*/  FFMA.FTZ R129, R54, UR22, -R77.reuse ;  /* 0x0000001636817c23 */ /* 0x100fe2000801084d */
[--C-:B------:R-:W-:Y:S01]  /*8320*/  FFMA.FTZ R131, R59, UR22, -R77.reuse ;  /* 0x000000163b837c23 */ /* 0x100fe2000801084d */
[----:B------:R-:W-:Y:S01]  /*8330*/  FADD.FTZ R3, R25, R34 ;  /* 0x0000002219037221 */ /* 0x000fe20000010000 */
[----:B------:R-:W-:Y:S01]  /*8340*/  FFMA.FTZ R62, R62, UR22, -R77 ;  /* 0x000000163e3e7c23 */ /* 0x000fe2000801084d */
[----:B------:R-:W-:Y:S01]  /*8350*/  @!P1 VIADD R7, R7, 0x16860 ;  /* 0x0001686007079836 */ /* 0x000fe20000000000 */
[----:B------:R-:W0:Y:S01]  /*8360*/  MUFU.EX2 R4, R4 ;  /* 0x0000000400047308 */ /* 0x000e220000000800 */
[----:B------:R-:W-:Y:S01]  /*8370*/  FADD.FTZ R34, R140, R3 ;  /* 0x000000038c227221 */ /* 0x000fe20000010000 */
[--C-:B------:R-:W-:Y:S01]  /*8380*/  FFMA.FTZ R63, R63, UR22, -R77.reuse ;  /* 0x000000163f3f7c23 */ /* 0x100fe2000801084d */
[--C-:B------:R-:W-:Y:S01]  /*8390*/  FFMA.FTZ R66, R66, UR22, -R77.reuse ;  /* 0x0000001642427c23 */ /* 0x100fe2000801084d */
[--C-:B------:R-:W-:Y:S01]  /*83a0*/  FFMA.FTZ R67, R67, UR22, -R77.reuse ;  /* 0x0000001643437c23 */ /* 0x100fe2000801084d */
[----:B------:R-:W-:Y:S01]  /*83b0*/  FADD.FTZ R3, R29, R34 ;  /* 0x000000221d037221 */ /* 0x000fe20000010000 */
[--C-:B------:R-:W-:Y:S01]  /*83c0*/  FFMA.FTZ R34, R47, UR22, -R77.reuse ;  /* 0x000000162f227c23 */ /* 0x100fe2000801084d */
[----:B------:R-:W-:Y:S01]  /*83d0*/  FFMA.FTZ R71, R71, UR22, -R77 ;  /* 0x0000001647477c23 */ /* 0x000fe2000801084d */
[----:B------:R-:W1:Y:S01]  /*83e0*/  MUFU.EX2 R145, R145 ;  /* 0x0000009100917308 */ /* 0x000e620000000800 */
[----:B------:R-:W-:Y:S01]  /*83f0*/  FADD.FTZ R36, R142, R3 ;  /* 0x000000038e247221 */ /* 0x000fe20000010000 */
[----:B------:R-:W-:Y:S01]  /*8400*/  @!P1 PRMT R3, RZ, 0x654, R7 ;  /* 0x00000654ff039816 */ /* 0x000fe20000000007 */
[--C-:B------:R-:W-:Y:S01]  /*8410*/  FFMA.FTZ R72, R72, UR22, -R77.reuse ;  /* 0x0000001648487c23 */ /* 0x100fe2000801084d */
[--C-:B------:R-:W-:Y:S01]  /*8420*/  FFMA.FTZ R14, R14, UR22, -R77.reuse ;  /* 0x000000160e0e7c23 */ /* 0x100fe2000801084d */
[----:B------:R-:W-:Y:S01]  /*8430*/  FADD.FTZ R7, R33, R36 ;  /* 0x0000002421077221 */ /* 0x000fe20000010000 */
[----:B------:R2:W-:Y:S01]  /*8440*/  @!P1 SYNCS.ARRIVE.TRANS64.RED.A1T0 RZ, [R3+URZ], RZ ;  /* 0x000000ff03ff99a7 */ /* 0x0005e2000810043f */
[----:B------:R-:W-:Y:S01]  /*8450*/  FFMA.FTZ R24, R24, UR22, -R77 ;  /* 0x0000001618187c23 */ /* 0x000fe2000801084d */
[----:B------:R-:W3:Y:S01]  /*8460*/  MUFU.EX2 R20, R20 ;  /* 0x0000001400147308 */ /* 0x000ee20000000800 */
[----:B------:R-:W-:Y:S01]  /*8470*/  FADD.FTZ R36, R136, R7 ;  /* 0x0000000788247221 */ /* 0x000fe20000010000 */
[----:B------:R-:W-:Y:S01]  /*8480*/  ISETP.GT.AND P2, PT, R0, UR28, PT ;  /* 0x0000001c00007c0c */ /* 0x000fe2000bf44270 */
[----:B------:R-:W-:Y:S01]  /*8490*/  UMOV UR47, UR27 ;  /* 0x0000001b002f7c82 */ /* 0x000fe20008000000 */
[----:B0-----:R-:W-:Y:S01]  /*84a0*/  FMUL.FTZ R90, R90, R4 ;  /* 0x000000045a5a7220 */ /* 0x001fe20000410000 */
[----:B------:R-:W-:Y:S01]  /*84b0*/  FADD.FTZ R7, R35, R36 ;  /* 0x0000002423077221 */ /* 0x000fe20000010000 */
[----:B--2---:R-:W-:Y:S01]  /*84c0*/  FFMA.FTZ R3, R4, R2, R149 ;  /* 0x0000000204037223 */ /* 0x004fe20000010095 */
[--C-:B------:R-:W-:Y:S01]  /*84d0*/  FFMA.FTZ R2, R51, UR22, -R77.reuse ;  /* 0x0000001633027c23 */ /* 0x100fe2000801084d */
[----:B------:R-:W0:Y:S01]  /*84e0*/  MUFU.EX2 R147, R147 ;  /* 0x0000009300937308 */ /* 0x000e220000000800 */
[----:B------:R-:W-:Y:S01]  /*84f0*/  FFMA.FTZ R36, R55, UR22, -R77 ;  /* 0x0000001637247c23 */ /* 0x000fe2000801084d */
[----:B------:R-:W-:Y:S01]  /*8500*/  FADD.FTZ R38, R8, R3 ;  /* 0x0000000308267221 */ /* 0x000fe20000010000 */
[-C--:B------:R-:W-:Y:S01]  /*8510*/  FMUL.FTZ R91, R91, R4.reuse ;  /* 0x000000045b5b7220 */ /* 0x080fe20000410000 */
[-C--:B------:R-:W-:Y:S01]  /*8520*/  FMUL.FTZ R94, R94, R4.reuse ;  /* 0x000000045e5e7220 */ /* 0x080fe20000410000 */
[-C--:B------:R-:W-:Y:S01]  /*8530*/  FMUL.FTZ R95, R95, R4.reuse ;  /* 0x000000045f5f7220 */ /* 0x080fe20000410000 */
[----:B------:R-:W-:Y:S01]  /*8540*/  FADD.FTZ R3, R151, R38 ;  /* 0x0000002697037221 */ /* 0x000fe20000010000 */
[----:B------:R-:W-:Y:S01]  /*8550*/  FADD.FTZ R38, R138, R7 ;  /* 0x000000078a267221 */ /* 0x000fe20000010000 */
[----:B------:R-:W2:Y:S01]  /*8560*/  MUFU.EX2 R26, R26 ;  /* 0x0000001a001a7308 */ /* 0x000ea20000000800 */
[-C--:B------:R-:W-:Y:S01]  /*8570*/  FMUL.FTZ R98, R98, R4.reuse ;  /* 0x0000000462627220 */ /* 0x080fe20000410000 */
[----:B------:R-:W-:Y:S01]  /*8580*/  FADD.FTZ R40, R12, R3 ;  /* 0x000000030c287221 */ /* 0x000fe20000010000 */
[----:B------:R-:W-:Y:S01]  /*8590*/  FADD.FTZ R7, R39, R38 ;  /* 0x0000002627077221 */ /* 0x000fe20000010000 */
[----:B------:R-:W-:Y:S01]  /*85a0*/  FFMA.FTZ R38, R60, UR22, -R77 ;  /* 0x000000163c267c23 */ /* 0x000fe2000801084d */
[-C--:B------:R-:W-:Y:S01]  /*85b0*/  FMUL.FTZ R99, R99, R4.reuse ;  /* 0x0000000463637220 */ /* 0x080fe20000410000 */
[----:B-1----:R-:W-:Y:S01]  /*85c0*/  FADD.FTZ R3, R145, R40 ;  /* 0x0000002891037221 */ /* 0x002fe20000010000 */
[----:B------:R-:W-:Y:S01]  /*85d0*/  FADD.FTZ R42, R132, R7 ;  /* 0x00000007842a7221 */ /* 0x000fe20000010000 */
[----:B------:R-:W1:Y:S01]  /*85e0*/  MUFU.EX2 R141, R141 ;  /* 0x0000008d008d7308 */ /* 0x000e620000000800 */
[-C--:B------:R-:W-:Y:S01]  /*85f0*/  FMUL.FTZ R102, R102, R4.reuse ;  /* 0x0000000466667220 */ /* 0x080fe20000410000 */
[----:B---3--:R-:W-:Y:S01]  /*8600*/  FADD.FTZ R40, R20, R3 ;  /* 0x0000000314287221 */ /* 0x008fe20000010000 */
[----:B------:R-:W-:Y:S01]  /*8610*/  FADD.FTZ R7, R45, R42 ;  /* 0x0000002a2d077221 */ /* 0x000fe20000010000 */
[-C--:B------:R-:W-:Y:S01]  /*8620*/  FMUL.FTZ R103, R103, R4.reuse ;  /* 0x0000000467677220 */ /* 0x080fe20000410000 */
[-C--:B------:R-:W-:Y:S01]  /*8630*/  FMUL.FTZ R106, R106, R4.reuse ;  /* 0x000000046a6a7220 */ /* 0x080fe20000410000 */
[----:B0-----:R-:W-:Y:S01]  /*8640*/  FADD.FTZ R3, R147, R40 ;  /* 0x0000002893037221 */ /* 0x001fe20000010000 */
[----:B------:R-:W-:Y:S01]  /*8650*/  FADD.FTZ R42, R134, R7 ;  /* 0x00000007862a7221 */ /* 0x000fe20000010000 */
[----:B------:R-:W0:Y:S01]  /*8660*/  MUFU.EX2 R6, R6 ;  /* 0x0000000600067308 */ /* 0x000e220000000800 */
[-C--:B------:R-:W-:Y:S01]  /*8670*/  FMUL.FTZ R107, R107, R4.reuse ;  /* 0x000000046b6b7220 */ /* 0x080fe20000410000 */
[----:B--2---:R-:W-:Y:S01]  /*8680*/  FADD.FTZ R40, R26, R3 ;  /* 0x000000031a287221 */ /* 0x004fe20000010000 */
[----:B------:R-:W-:Y:S01]  /*8690*/  FADD.FTZ R7, R49, R42 ;  /* 0x0000002a31077221 */ /* 0x000fe20000010000 */
[-C--:B------:R-:W-:Y:S01]  /*86a0*/  FMUL.FTZ R110, R110, R4.reuse ;  /* 0x000000046e6e7220 */ /* 0x080fe20000410000 */
[-C--:B------:R-:W-:Y:S01]  /*86b0*/  FMUL.FTZ R111, R111, R4.reuse ;  /* 0x000000046f6f7220 */ /* 0x080fe20000410000 */
[-C--:B------:R-:W-:Y:S01]  /*86c0*/  FMUL.FTZ R114, R114, R4.reuse ;  /* 0x0000000472727220 */ /* 0x080fe20000410000 */
[----:B------:R-:W-:Y:S01]  /*86d0*/  FADD.FTZ R42, R128, R7 ;  /* 0x00000007802a7221 */ /* 0x000fe20000010000 */
[----:B------:R-:W2:Y:S01]  /*86e0*/  MUFU.EX2 R143, R143 ;  /* 0x0000008f008f7308 */ /* 0x000ea20000000800 */
[----:B-1----:R-:W-:Y:S01]  /*86f0*/  FADD.FTZ R3, R141, R40 ;  /* 0x000000288d037221 */ /* 0x002fe20000010000 */
[-C--:B------:R-:W-:Y:S01]  /*8700*/  FMUL.FTZ R115, R115, R4.reuse ;  /* 0x0000000473737220 */ /* 0x080fe20000410000 */
[----:B------:R-:W-:Y:S01]  /*8710*/  FADD.FTZ R7, R53, R42 ;  /* 0x0000002a35077221 */ /* 0x000fe20000010000 */
[-C--:B------:R-:W-:Y:S01]  /*8720*/  FMUL.FTZ R118, R118, R4.reuse ;  /* 0x0000000476767220 */ /* 0x080fe20000410000 */
[----:B------:R-:W-:Y:S01]  /*8730*/  FMUL.FTZ R119, R119, R4 ;  /* 0x0000000477777220 */ /* 0x000fe20000410000 */
[----:B------:R-:W-:Y:S01]  /*8740*/  F2FP.BF16.F32.PACK_AB R150, R31, R150 ;  /* 0x000000961f96723e */ /* 0x000fe200000010ff */
[----:B------:R-:W-:Y:S01]  /*8750*/  FADD.FTZ R42, R130, R7 ;  /* 0x00000007822a7221 */ /* 0x000fe20000010000 */
[----:B------:R-:W1:Y:S01]  /*8760*/  MUFU.EX2 R28, R28 ;  /* 0x0000001c001c7308 */ /* 0x000e620000000800 */
[----:B0-----:R-:W-:Y:S01]  /*8770*/  FADD.FTZ R40, R6, R3 ;  /* 0x0000000306287221 */ /* 0x001fe20000010000 */
[----:B------:R-:W-:Y:S01]  /*8780*/  F2FP.BF16.F32.PACK_AB R144, R15, R144 ;  /* 0x000000900f90723e */ /* 0x000fe200000010ff */
[-C--:B------:R-:W-:Y:S01]  /*8790*/  FMUL.FTZ R88, R88, R73.reuse ;  /* 0x0000004958587220 */ /* 0x080fe20000410000 */
[----:B------:R-:W-:Y:S01]  /*87a0*/  F2FP.BF16.F32.PACK_AB R146, R25, R146 ;  /* 0x000000921992723e */ /* 0x000fe200000010ff */
[-C--:B------:R-:W-:Y:S01]  /*87b0*/  FMUL.FTZ R89, R89, R73.reuse ;  /* 0x0000004959597220 */ /* 0x080fe20000410000 */
[----:B------:R-:W-:Y:S01]  /*87c0*/  F2FP.BF16.F32.PACK_AB R140, R29, R140 ;  /* 0x0000008c1d8c723e */ /* 0x000fe200000010ff */
[-C--:B------:R-:W-:Y:S01]  /*87d0*/  FMUL.FTZ R92, R92, R73.reuse ;  /* 0x000000495c5c7220 */ /* 0x080fe20000410000 */
[----:B------:R-:W0:Y:S01]  /*87e0*/  MUFU.EX2 R137, R137 ;  /* 0x0000008900897308 */ /* 0x000e220000000800 */
[----:B--2---:R-:W-:Y:S01]  /*87f0*/  FADD.FTZ R3, R143, R40 ;  /* 0x000000288f037221 */ /* 0x004fe20000010000 */
[----:B------:R-:W-:Y:S01]  /*8800*/  F2FP.BF16.F32.PACK_AB R142, R33, R142 ;  /* 0x0000008e218e723e */ /* 0x000fe200000010ff */
[-C--:B------:R-:W-:Y:S01]  /*8810*/  FMUL.FTZ R93, R93, R73.reuse ;  /* 0x000000495d5d7220 */ /* 0x080fe20000410000 */
[----:B------:R-:W-:Y:S01]  /*8820*/  F2FP.BF16.F32.PACK_AB R136, R35, R136 ;  /* 0x000000882388723e */ /* 0x000fe200000010ff */
[-C--:B------:R-:W-:Y:S01]  /*8830*/  FMUL.FTZ R96, R96, R73.reuse ;  /* 0x0000004960607220 */ /* 0x080fe20000410000 */
[----:B------:R-:W-:Y:S01]  /*8840*/  F2FP.BF16.F32.PACK_AB R138, R39, R138 ;  /* 0x0000008a278a723e */ /* 0x000fe200000010ff */
[-C--:B------:R-:W-:Y:S01]  /*8850*/  FMUL.FTZ R97, R97, R73.reuse ;  /* 0x0000004961617220 */ /* 0x080fe20000410000 */
[----:B------:R-:W2:Y:S01]  /*8860*/  MUFU.EX2 R57, R57 ;  /* 0x0000003900397308 */ /* 0x000ea20000000800 */
[----:B-1----:R-:W-:Y:S01]  /*8870*/  FADD.FTZ R40, R28, R3 ;  /* 0x000000031c287221 */ /* 0x002fe20000010000 */
[----:B------:R-:W-:Y:S01]  /*8880*/  F2FP.BF16.F32.PACK_AB R132, R45, R132 ;  /* 0x000000842d84723e */ /* 0x000fe200000010ff */
[-C--:B------:R-:W-:Y:S01]  /*8890*/  FMUL.FTZ R100, R100, R73.reuse ;  /* 0x0000004964647220 */ /* 0x080fe20000410000 */
[----:B------:R-:W-:Y:S01]  /*88a0*/  F2FP.BF16.F32.PACK_AB R134, R49, R134 ;  /* 0x000000863186723e */ /* 0x000fe200000010ff */
[-C--:B------:R-:W-:Y:S01]  /*88b0*/  FMUL.FTZ R101, R101, R73.reuse ;  /* 0x0000004965657220 */ /* 0x080fe20000410000 */
[----:B------:R-:W-:Y:S01]  /*88c0*/  F2FP.BF16.F32.PACK_AB R128, R53, R128 ;  /* 0x000000803580723e */ /* 0x000fe200000010ff */
[-C--:B------:R-:W-:Y:S01]  /*88d0*/  FMUL.FTZ R104, R104, R73.reuse ;  /* 0x0000004968687220 */ /* 0x080fe20000410000 */
[----:B------:R-:W1:Y:S01]  /*88e0*/  MUFU.EX2 R30, R30 ;  /* 0x0000001e001e7308 */ /* 0x000e620000000800 */
        /* <DEDUP_REMOVED lines=8> */
[C---:B--2---:R-:W-:Y:S01]  /*8970*/  FADD.FTZ R5, R57.reuse, R42 ;  /* 0x0000002a39057221 */ /* 0x044fe20000010000 */
[----:B------:R-:W-:Y:S01]  /*8980*/  F2FP.BF16.F32.PACK_AB R130, R57, R130 ;  /* 0x000000823982723e */ /* 0x000fe200000010ff */
[----:B------:R-:W-:Y:S01]  /*8990*/  FMUL.FTZ R117, R117, R73 ;  /* 0x0000004975757220 */ /* 0x000fe20000410000 */
[----:B------:R-:W-:Y:S01]  /*89a0*/  F2FP.BF16.F32.PACK_AB R149, R8, R149 ;  /* 0x000000950895723e */ /* 0x000fe200000010ff */
[----:B------:R-:W-:Y:S01]  /*89b0*/  VIADD R0, R0, 0xffffffff ;  /* 0xffffffff00007836 */ /* 0x000fe20000000000 */
[----:B------:R-:W-:Y:S01]  /*89c0*/  F2FP.BF16.F32.PACK_AB R151, R12, R151 ;  /* 0x000000970c97723e */ /* 0x000fe200000010ff */
[----:B------:R-:W-:Y:S01]  /*89d0*/  IMAD.MOV.U32 R4, RZ, RZ, R10 ;  /* 0x000000ffff047224 */ /* 0x000fe200078e000a */
[----:B------:R-:W2:Y:S01]  /*89e0*/  MUFU.EX2 R139, R139 ;  /* 0x0000008b008b7308 */ /* 0x000ea20000000800 */
[----:B-1----:R-:W-:Y:S01]  /*89f0*/  FADD.FTZ R40, R30, R3 ;  /* 0x000000031e287221 */ /* 0x002fe20000010000 */
[----:B------:R-:W-:Y:S01]  /*8a00*/  F2FP.BF16.F32.PACK_AB R145, R20, R145 ;  /* 0x000000911491723e */ /* 0x000fe200000010ff */
[----:B------:R-:W-:Y:S01]  /*8a10*/  IMAD.MOV.U32 R7, RZ, RZ, R11 ;  /* 0x000000ffff077224 */ /* 0x000fe200078e000b */
[----:B------:R-:W-:-:S02]  /*8a20*/  F2FP.BF16.F32.PACK_AB R147, R26, R147 ;  /* 0x000000931a93723e */ /* 0x000fc400000010ff */
[----:B------:R-:W-:Y:S02]  /*8a30*/  F2FP.BF16.F32.PACK_AB R141, R6, R141 ;  /* 0x0000008d068d723e */ /* 0x000fe400000010ff */
[----:B------:R-:W1:Y:S01]  /*8a40*/  MUFU.EX2 R61, R61 ;  /* 0x0000003d003d7308 */ /* 0x000e620000000800 */
[----:B0-----:R-:W-:Y:S01]  /*8a50*/  FADD.FTZ R42, R124, R5 ;  /* 0x000000057c2a7221 */ /* 0x001fe20000010000 */
[----:B------:R-:W-:Y:S02]  /*8a60*/  F2FP.BF16.F32.PACK_AB R143, R28, R143 ;  /* 0x0000008f1c8f723e */ /* 0x000fe400000010ff */
[----:B------:R-:W-:-:S04]  /*8a70*/  F2FP.BF16.F32.PACK_AB R137, R30, R137 ;  /* 0x000000891e89723e */ /* 0x000fc800000010ff */
[----:B------:R-:W0:Y:S01]  /*8a80*/  MUFU.EX2 R32, R32 ;  /* 0x0000002000207308 */ /* 0x000e220000000800 */
[----:B--2---:R-:W-:-:S07]  /*8a90*/  FADD.FTZ R3, R139, R40 ;  /* 0x000000288b037221 */ /* 0x004fce0000010000 */
[----:B------:R-:W2:Y:S01]  /*8aa0*/  MUFU.EX2 R126, R126 ;  /* 0x0000007e007e7308 */ /* 0x000ea20000000800 */
[C---:B-1----:R-:W-:Y:S01]  /*8ab0*/  FADD.FTZ R5, R61.reuse, R42 ;  /* 0x0000002a3d057221 */ /* 0x042fe20000010000 */
[----:B------:R-:W-:-:S06]  /*8ac0*/  F2FP.BF16.F32.PACK_AB R124, R61, R124 ;  /* 0x0000007c3d7c723e */ /* 0x000fcc00000010ff */
[----:B------:R-:W1:Y:S01]  /*8ad0*/  MUFU.EX2 R133, R133 ;  /* 0x0000008500857308 */ /* 0x000e620000000800 */
[C---:B0-----:R-:W-:Y:S01]  /*8ae0*/  FADD.FTZ R40, R32.reuse, R3 ;  /* 0x0000000320287221 */ /* 0x041fe20000010000 */
[----:B------:R-:W-:-:S06]  /*8af0*/  F2FP.BF16.F32.PACK_AB R139, R32, R139 ;  /* 0x0000008b208b723e */ /* 0x000fcc00000010ff */
[----:B------:R-:W0:Y:S01]  /*8b00*/  MUFU.EX2 R65, R65 ;  /* 0x0000004100417308 */ /* 0x000e220000000800 */
[----:B--2---:R-:W-:-:S07]  /*8b10*/  FADD.FTZ R42, R126, R5 ;  /* 0x000000057e2a7221 */ /* 0x004fce0000010000 */
[----:B------:R-:W2:Y:S01]  /*8b20*/  MUFU.EX2 R34, R34 ;  /* 0x0000002200227308 */ /* 0x000ea20000000800 */
[----:B-1----:R-:W-:-:S07]  /*8b30*/  FADD.FTZ R3, R133, R40 ;  /* 0x0000002885037221 */ /* 0x002fce0000010000 */
[----:B------:R-:W1:Y:S01]  /*8b40*/  MUFU.EX2 R120, R120 ;  /* 0x0000007800787308 */ /* 0x000e620000000800 */
[C---:B0-----:R-:W-:Y:S01]  /*8b50*/  FADD.FTZ R5, R65.reuse, R42 ;  /* 0x0000002a41057221 */ /* 0x041fe20000010000 */
[----:B------:R-:W-:-:S06]  /*8b60*/  F2FP.BF16.F32.PACK_AB R126, R65, R126 ;  /* 0x0000007e417e723e */ /* 0x000fcc00000010ff */
        /* <DEDUP_REMOVED lines=8> */
[C---:B--2---:R-:W-:Y:S01]  /*8bf0*/  FADD.FTZ R5, R69.reuse, R42 ;  /* 0x0000002a45057221 */ /* 0x044fe20000010000 */
[----:B------:R-:W-:-:S06]  /*8c00*/  F2FP.BF16.F32.PACK_AB R120, R69, R120 ;  /* 0x000000784578723e */ /* 0x000fcc00000010ff */
[----:B------:R-:W2:Y:S01]  /*8c10*/  MUFU.EX2 R129, R129 ;  /* 0x0000008100817308 */ /* 0x000ea20000000800 */
[C---:B-1----:R-:W-:Y:S01]  /*8c20*/  FADD.FTZ R40, R2.reuse, R3 ;  /* 0x0000000302287221 */ /* 0x042fe20000010000 */
[----:B------:R-:W-:-:S06]  /*8c30*/  F2FP.BF16.F32.PACK_AB R135, R2, R135 ;  /* 0x000000870287723e */ /* 0x000fcc00000010ff */
        /* <DEDUP_REMOVED lines=28> */
[C---:B-1----:R-:W-:Y:S01]  /*8e00*/  FADD.FTZ R5, R72.reuse, R5 ;  /* 0x0000000548057221 */ /* 0x042fe20000010000 */
[----:B------:R-:W-:-:S03]  /*8e10*/  F2FP.BF16.F32.PACK_AB R121, R72, R42 ;  /* 0x0000002a4879723e */ /* 0x000fc600000010ff */
[----:B0-----:R-:W-:-:S04]  /*8e20*/  FADD.FTZ R5, R14, R5 ;  /* 0x000000050e057221 */ /* 0x001fc80000010000 */
[C---:B--2---:R-:W-:Y:S01]  /*8e30*/  FADD.FTZ R2, R24.reuse, R5 ;  /* 0x0000000518027221 */ /* 0x044fe20000010000 */
[----:B------:R-:W-:Y:S01]  /*8e40*/  F2FP.BF16.F32.PACK_AB R123, R24, R14 ;  /* 0x0000000e187b723e */ /* 0x000fe200000010ff */
[----:B------:R-:W-:Y:S06]  /*8e50*/  @P2 BRA `(.L_x_1080) ;  /* 0xffffffc800ac2947 */ /* 0x000fec000383ffff */
[----:B------:R-:W-:Y:S01]  /*8e60*/  IMAD.MOV.U32 R7, RZ, RZ, R11 ;  /* 0x000000ffff077224 */ /* 0x000fe200078e000b */
[----:B------:R-:W-:Y:S01]  /*8e70*/  UMOV UR47, UR27 ;  /* 0x0000001b002f7c82 */ /* 0x000fe20008000000 */
[----:B------:R-:W-:Y:S01]  /*8e80*/  IMAD.MOV.U32 R4, RZ, RZ, R10 ;  /* 0x000000ffff047224 */ /* 0x000fe200078e000a */
[----:B------:R-:W-:-:S06]  /*8e90*/  UMOV UR50, UR26 ;  /* 0x0000001a00327c82 */ /* 0x000fcc0008000000 */
.L_x_1063:
[----:B------:R-:W-:Y:S01]  /*8ea0*/  ULDC UR6, c[0x0][0x448] ;  /* 0x0001120000067ab9 */ /* 0x000fe20000000800 */
[----:B------:R-:W-:Y:S01]  /*8eb0*/  ULDC UR14, c[0x0][0x9e4] ;  /* 0x00027900000e7ab9 */ /* 0x000fe20000000800 */
[----:B------:R-:W-:Y:S02]  /*8ec0*/  UISETP.NE.AND UP0, UPT, UR6, 0x1, UPT ;  /* 0x000000010600788c */ /* 0x000fe4000bf05270 */
[----:B------:R-:W-:Y:S02]  /*8ed0*/  UISETP.GE.AND UP1, UPT, UR14, 0x1, UPT ;  /* 0x000000010e00788c */ /* 0x000fe4000bf26270 */
[----:B------:R-:W-:Y:S02]  /*8ee0*/  UIADD3 UR10, UR39, 0xbf, URZ ;  /* 0x000000bf270a7890 */ /* 0x000fe4000fffe03f */
[----:B------:R-:W-:Y:S02]  /*8ef0*/  UIADD3 UR11, UR40, 0x1, -UR46 ;  /* 0x00000001280b7890 */ /* 0x000fe4000fffe82e */
[----:B------:R-:W-:-:S03]  /*8f00*/  PLOP3.LUT P5, PT, PT, PT, UP1, 0x80, 0x0 ;  /* 0x000000000000781c */ /* 0x000fc60003faf018 */
[----:B------:R-:W-:Y:S01]  /*8f10*/  @UP0 ULDC UR6, c[0x0][0x44c] ;  /* 0x0001130000060ab9 */ /* 0x000fe20000000800 */
[----:B------:R-:W-:Y:S01]  /*8f20*/  @UP0 ULDC UR15, c[0x0][0x450] ;  /* 0x00011400000f0ab9 */ /* 0x000fe20000000800 */
        /* <DEDUP_REMOVED lines=16> */
.L_x_1082:
[----:B------:R-:W-:-:S11]  /*9030*/  UISETP.NE.AND UP1, UPT, UR14, 0x1, UPT ;  /* 0x000000010e00788c */ /* 0x000fd6000bf25270 */
[----:B------:R-:W-:Y:S02]  /*9040*/  @UP1 ULDC.64 UR18, c[0x0][0x9e8] ;  /* 0x00027a0000121ab9 */ /* 0x000fe40000000a00 */
[----:B------:R-:W-:-:S04]  /*9050*/  UIMAD.WIDE.U32 UR6, UR10, UR18, URZ ;  /* 0x000000120a0672a5 */ /* 0x000fc8000f8e003f */
[----:B------:R-:W-:-:S12]  /*9060*/  @UP1 USHF.R.U32.HI UR10, URZ, UR19, UR7 ;  /* 0x000000133f0a1299 */ /* 0x000fd80008011607 */
.L_x_1083:
[----:B------:R-:W-:-:S04]  /*9070*/  UIMAD UR10, UR10, UR14, URZ ;  /* 0x0000000e0a0a72a4 */ /* 0x000fc8000f8e023f */
[----:B------:R-:W-:-:S04]  /*9080*/  UISETP.LT.AND UP1, UPT, UR11, UR10, UPT ;  /* 0x0000000a0b00728c */ /* 0x000fc8000bf21270 */
[----:B------:R-:W-:-:S12]  /*9090*/  USEL UR11, UR11, UR10, !UP1 ;  /* 0x0000000a0b0b7287 */ /* 0x000fd8000c800000 */
.L_x_1081:
        /* <DEDUP_REMOVED lines=12> */
[----:B------:R-:W-:Y:S01]  /*9160*/  ULDC UR23, c[0x0][0x9d8] ;  /* 0x0002760000177ab9 */ /* 0x000fe20000000800 */
[----:B------:R-:W-:-:S05]  /*9170*/  ULDC UR22, c[0x0][0x988] ;  /* 0x0002620000167ab9 */ /* 0x000fca0000000800 */
.L_x_1093:
        /* <DEDUP_REMOVED lines=9> */
.L_x_1086:
[----:B------:R-:W-:Y:S01]  /*9210*/  ULEA UR6, UR47, UR45, 0x3 ;  /* 0x0000002d2f067291 */ /* 0x000fe2000f8e183f */
[----:B------:R-:W-:-:S05]  /*9220*/  IMAD.U32 R4, RZ, RZ, UR50 ;  /* 0x00000032ff047e24 */ /* 0x000fca000f8e00ff */
[----:B------:R-:W-:-:S04]  /*9230*/  SHF.L.U32 R4, R4, 0x1f, RZ ;  /* 0x0000001f04047819 */ /* 0x000fc800000006ff */
[----:B------:R0:W1:Y:S01]  /*9240*/  SYNCS.PHASECHK.TRANS64.TRYWAIT P2, [UR6+0x16830], R4 ;  /* 0x01683004ff0075a7 */ /* 0x0000620008040146 */
[----:B------:R-:W-:Y:S05]  /*9250*/  @!P0 BRA `(.L_x_1087) ;  /* 0x0000000000048947 */ /* 0x000fea0003800000 */
[----:B------:R-:W-:Y:S01]  /*9260*/  BPT.TRAP 0x1 ;  /* 0x000000040000795c */ /* 0x000fe20000300000 */
.L_x_1087:
[----:B-1----:R-:W-:Y:S05]  /*9270*/  @P2 BRA `(.L_x_1085) ;  /* 0x0000000000082947 */ /* 0x002fea0003800000 */
[----:B------:R-:W1:Y:S02]  /*9280*/  SYNCS.PHASECHK.TRANS64.TRYWAIT P2, [UR6+0x16830], R4 ;  /* 0x01683004ff0075a7 */ /* 0x000e640008040146 */
[----:B-1----:R-:W-:Y:S05]  /*9290*/  @!P2 BRA `(.L_x_1088) ;  /* 0x000000ec0018a947 */ /* 0x002fea0003800000 */
.L_x_1085:
        /* <DEDUP_REMOVED lines=27> */
.L_x_1090:
[----:B------:R-:W-:Y:S01]  /*9450*/  ULEA UR6, UR25, UR45, 0x3 ;  /* 0x0000002d19067291 */ /* 0x000fe2000f8e183f */
[----:B------:R-:W-:-:S05]  /*9460*/  IMAD.U32 R4, RZ, RZ, UR26 ;  /* 0x0000001aff047e24 */ /* 0x000fca000f8e00ff */
[----:B------:R-:W-:-:S04]  /*9470*/  SHF.L.U32 R4, R4, 0x1f, RZ ;  /* 0x0000001f04047819 */ /* 0x000fc800000006ff */
[----:B------:R0:W1:Y:S01]  /*9480*/  SYNCS.PHASECHK.TRANS64.TRYWAIT P2, [UR6+0x16850], R4 ;  /* 0x01685004ff0075a7 */ /* 0x0000620008040146 */
[----:B------:R-:W-:Y:S05]  /*9490*/  @!P0 BRA `(.L_x_1091) ;  /* 0x0000000000048947 */ /* 0x000fea0003800000 */
[----:B------:R-:W-:Y:S01]  /*94a0*/  BPT.TRAP 0x1 ;  /* 0x000000040000795c */ /* 0x000fe20000300000 */
.L_x_1091:
[----:B-1----:R-:W-:Y:S05]  /*94b0*/  @P2 BRA `(.L_x_1089) ;  /* 0x0000000000082947 */ /* 0x002fea0003800000 */
[----:B------:R-:W1:Y:S02]  /*94c0*/  SYNCS.PHASECHK.TRANS64.TRYWAIT P2, [UR6+0x16850], R4 ;  /* 0x01685004ff0075a7 */ /* 0x000e640008040146 */
[----:B-1----:R-:W-:Y:S05]  /*94d0*/  @!P2 BRA `(.L_x_1092) ;  /* 0x000000e800a0a947 */ /* 0x002fea0003800000 */
.L_x_1089:
[----:B------:R-:W-:Y:S01]  /*94e0*/  UIADD3 UR6, UR45, 0x400, URZ ;  /* 0x000004002d067890 */ /* 0x000fe2000fffe03f */
[----:B------:R-:W-:Y:S01]  /*94f0*/  WARPGROUP.ARRIVE ;  /* 0x00000000000079c5 */ /* 0x000fe20000000000 */
[----:B------:R-:W-:Y:S01]  /*9500*/  UMOV UR7, 0x40000040 ;  /* 0x4000004000077882 */ /* 0x000fe20000000000 */
[----:B-1----:R-:W-:Y:S01]  /*9510*/  FMUL.FTZ R7, R24, UR23 ;  /* 0x0000001718077c20 */ /* 0x002fe20008410000 */
[----:B------:R-:W-:Y:S01]  /*9520*/  USHF.R.U32.HI UR6, URZ, 0x4, UR6 ;  /* 0x000000043f067899 */ /* 0x000fe20008011606 */
[----:B------:R-:W-:Y:S01]  /*9530*/  FMUL.FTZ R9, R25, UR23 ;  /* 0x0000001719097c20 */ /* 0x000fe20008410000 */
[----:B------:R-:W-:Y:S01]  /*9540*/  FMUL.FTZ R11, R28, UR23 ;  /* 0x000000171c0b7c20 */ /* 0x000fe20008410000 */
[----:B------:R-:W-:Y:S01]  /*9550*/  FMUL.FTZ R13, R29, UR23 ;  /* 0x000000171d0d7c20 */ /* 0x000fe20008410000 */
[----:B------:R-:W-:Y:S01]  /*9560*/  ULOP3.LUT UR6, UR6, 0x3fff, URZ, 0xc0, !UPT ;  /* 0x00003fff06067892 */ /* 0x000fe2000f8ec03f */
[----:B------:R-:W0:Y:S01]  /*9570*/  MUFU.TANH R7, R7 ;  /* 0x0000000700077308 */ /* 0x000e220000002400 */
[----:B------:R-:W-:Y:S01]  /*9580*/  FMUL.FTZ R15, R32, UR23 ;  /* 0x00000017200f7c20 */ /* 0x000fe20008410000 */
[----:B------:R-:W-:Y:S01]  /*9590*/  FMUL.FTZ R20, R33, UR23 ;  /* 0x0000001721147c20 */ /* 0x000fe20008410000 */
[----:B------:R-:W-:Y:S01]  /*95a0*/  ULEA UR10, UR25, UR6, 0xa ;  /* 0x00000006190a7291 */ /* 0x000fe2000f8e503f */
[----:B------:R-:W-:Y:S01]  /*95b0*/  FMUL.FTZ R25, R36, UR23 ;  /* 0x0000001724197c20 */ /* 0x000fe20008410000 */
[----:B------:R-:W-:Y:S01]  /*95c0*/  FMUL.FTZ R10, R27, UR23 ;  /* 0x000000171b0a7c20 */ /* 0x000fe20008410000 */
[----:B------:R-:W-:Y:S01]  /*95d0*/  FMUL.FTZ R27, R37, UR23 ;  /* 0x00000017251b7c20 */ /* 0x000fe20008410000 */
[----:B------:R-:W-:Y:S01]  /*95e0*/  FMUL.FTZ R29, R40, UR23 ;  /* 0x00000017281d7c20 */ /* 0x000fe20008410000 */
[----:B------:R-:W1:Y:S01]  /*95f0*/  MUFU.TANH R9, R9 ;  /* 0x0000000900097308 */ /* 0x000e620000002400 */
[----:B------:R-:W-:Y:S01]  /*9600*/  FMUL.FTZ R12, R30, UR23 ;  /* 0x000000171e0c7c20 */ /* 0x000fe20008410000 */
[----:B------:R-:W-:Y:S01]  /*9610*/  UMOV UR6, UR10 ;  /* 0x0000000a00067c82 */ /* 0x000fe20008000000 */
[----:B------:R-:W-:Y:S01]  /*9620*/  FMUL.FTZ R30, R41, UR23 ;  /* 0x00000017291e7c20 */ /* 0x000fe20008410000 */
[----:B------:R-:W-:Y:S01]  /*9630*/  HGMMA.64x64x16.F32.BF16 R88, R148, gdesc[UR4].tnspB, R88, gsb0 ;  /* 0x40e0000494587df0 */ /* 0x000fe20008001858 */
[----:B------:R-:W-:Y:S01]  /*9640*/  UIADD3 UR6, UR10, 0x80, URZ ;  /* 0x000000800a067890 */ /* 0x000fe2000fffe03f */
[----:B------:R-:W-:Y:S01]  /*9650*/  FMUL.FTZ R33, R44, UR23 ;  /* 0x000000172c217c20 */ /* 0x000fe20008410000 */
[----:B------:R-:W-:Y:S01]  /*9660*/  UMOV UR7, 0x40000040 ;  /* 0x4000004000077882 */ /* 0x000fe20000000000 */
        /* <DEDUP_REMOVED lines=54> */
[----:B------:R-:W-:-:S02]  /*99d0*/  UMOV UR26, UR50 ;  /* 0x00000032001a7c82 */ /* 0x000fc40008000000 */
[----:B------:R-:W0:Y:S01]  /*99e0*/  MUFU.TANH R30, R30 ;  /* 0x0000001e001e7308 */ /* 0x000e220000002400 */
[----:B-1----:R-:W-:-:S07]  /*99f0*/  FMNMX.FTZ R4, R27, R4, !PT ;  /* 0x000000041b047209 */ /* 0x002fce0007810000 */
[----:B------:R-:W1:Y:S01]  /*9a00*/  MUFU.TANH R33, R33 ;  /* 0x0000002100217308 */ /* 0x000e620000002400 */
[----:B--2---:R-:W-:-:S07]  /*9a10*/  FMNMX.FTZ R57, R29, R4, !PT ;  /* 0x000000041d397209 */ /* 0x004fce0007810000 */
[----:B------:R-:W2:Y:S01]  /*9a20*/  MUFU.TANH R35, R35 ;  /* 0x0000002300237308 */ /* 0x000ea20000002400 */
[----:B0-----:R-:W-:Y:S01]  /*9a30*/  FMNMX.FTZ R4, R30, R57, !PT ;  /* 0x000000391e047209 */ /* 0x001fe20007810000 */
[----:B------:R-:W-:Y:S02]  /*9a40*/  WARPGROUP.DEPBAR.LE gsb0, 0x0 ;  /* 0x00008000000079c5 */ /* 0x000fe40000010000 */
[----:B------:R-:W-:Y:S01]  /*9a50*/  WARPGROUP.ARRIVE ;  /* 0x00000000000079c5 */ /* 0x000fe20000000000 */
[----:B------:R-:W-:-:S03]  /*9a60*/  FMUL.FTZ R57, R73, UR23 ;  /* 0x0000001749397c20 */ /* 0x000fc60008410000 */
[----:B------:R-:W0:Y:S01]  /*9a70*/  MUFU.TANH R37, R37 ;  /* 0x0000002500257308 */ /* 0x000e220000002400 */
[----:B-1----:R-:W-:Y:S01]  /*9a80*/  FMNMX.FTZ R4, R33, R4, !PT ;  /* 0x0000000421047209 */ /* 0x002fe20007810000 */
[----:B------:R-:W-:Y:S01]  /*9a90*/  HGMMA.64x64x16.F32.BF16 R88, R144, gdesc[UR4].tnspB, R88, gsb0 ;  /* 0x40e0000490587df0 */ /* 0x000fe20008001858 */
[----:B------:R-:W-:Y:S01]  /*9aa0*/  UIADD3 UR6, UR10, 0x100, URZ ;  /* 0x000001000a067890 */ /* 0x000fe2000fffe03f */
[----:B------:R-:W-:-:S04]  /*9ab0*/  UMOV UR7, 0x40000040 ;  /* 0x4000004000077882 */ /* 0x000fc80000000000 */
        /* <DEDUP_REMOVED lines=9> */
[----:B0-----:R-:W-:Y:S01]  /*9b50*/  FMNMX.FTZ R4, R42, R59, !PT ;  /* 0x0000003b2a047209 */ /* 0x001fe20007810000 */
[----:B------:R-:W-:-:S06]  /*9b60*/  FMUL.FTZ R59, R77, UR23 ;  /* 0x000000174d3b7c20 */ /* 0x000fcc0008410000 */
        /* <DEDUP_REMOVED lines=12> */
[----:B------:R-:W-:Y:S02]  /*9c30*/  FMUL.FTZ R61, R81, UR23 ;  /* 0x00000017513d7c20 */ /* 0x000fe40008410000 */
[----:B------:R-:W2:Y:S01]  /*9c40*/  S2R R81, SR_TID.X ;  /* 0x0000000000517919 */ /* 0x000ea20000002100 */
[----:B------:R-:W-:Y:S01]  /*9c50*/  HGMMA.64x64x16.F32.BF16 R88, R140, gdesc[UR4].tnspB, R88, gsb0 ;  /* 0x40e000048c587df0 */ /* 0x000fe20008001858 */
[----:B------:R-:W-:Y:S01]  /*9c60*/  UIADD3 UR6, UR10, 0x180, URZ ;  /* 0x000001800a067890 */ /* 0x000fe2000fffe03f */
[----:B0-----:R-:W-:Y:S01]  /*9c70*/  FMNMX.FTZ R65, R53, R4, !PT ;  /* 0x0000000435417209 */ /* 0x001fe20007810000 */
[----:B------:R-:W-:Y:S01]  /*9c80*/  UMOV UR7, 0x40000040 ;  /* 0x4000004000077882 */ /* 0x000fe20000000000 */
[----:B------:R-:W0:Y:S08]  /*9c90*/  MUFU.TANH R55, R55 ;  /* 0x0000003700377308 */ /* 0x000e300000002400 */
[----:B------:R-:W3:Y:S01]  /*9ca0*/  MUFU.TANH R56, R56 ;  /* 0x0000003800387308 */ /* 0x000ee20000002400 */
[----:B-1----:R-:W-:-:S07]  /*9cb0*/  FMNMX.FTZ R4, R54, R65, !PT ;  /* 0x0000004136047209 */ /* 0x002fce0007810000 */
[----:B------:R-:W1:Y:S01]  /*9cc0*/  MUFU.TANH R57, R57 ;  /* 0x0000003900397308 */ /* 0x000e620000002400 */
[----:B0-----:R-:W-:-:S07]  /*9cd0*/  FMNMX.FTZ R65, R55, R4, !PT ;  /* 0x0000000437417209 */ /* 0x001fce0007810000 */
[----:B------:R-:W0:Y:S01]  /*9ce0*/  MUFU.TANH R58, R58 ;  /* 0x0000003a003a7308 */ /* 0x000e220000002400 */
[----:B---3--:R-:W-:Y:S02]  /*9cf0*/  FMNMX.FTZ R4, R56, R65, !PT ;  /* 0x0000004138047209 */ /* 0x008fe40007810000 */
[----:B--2---:R-:W-:Y:S02]  /*9d00*/  SHF.R.U32.HI R80, RZ, 0x7, R81 ;  /* 0x00000007ff507819 */ /* 0x004fe40000011651 */
[----:B------:R-:W-:-:S03]  /*9d10*/  ISETP.GE.U32.AND P2, PT, R81, 0x180, PT ;  /* 0x000001805100780c */ /* 0x000fc60003f46070 */
        /* <DEDUP_REMOVED lines=8> */
[----:B------:R-:W-:Y:S01]  /*9da0*/  FMUL.FTZ R65, R66, UR23 ;  /* 0x0000001742417c20 */ /* 0x000fe20008410000 */
[----:B------:R-:W-:Y:S01]  /*9db0*/  FMUL.FTZ R66, R67, UR23 ;  /* 0x0000001743427c20 */ /* 0x000fe20008410000 */
[----:B------:R-:W-:Y:S01]  /*9dc0*/  FMUL.FTZ R67, R70, UR23 ;  /* 0x0000001746437c20 */ /* 0x000fe20008410000 */
[----:B------:R-:W-:Y:S01]  /*9dd0*/  FMUL.FTZ R70, R75, UR23 ;  /* 0x000000174b467c20 */ /* 0x000fe20008410000 */
[----:B------:R-:W-:Y:S02]  /*9de0*/  FMUL.FTZ R75, R86, UR23 ;  /* 0x00000017564b7c20 */ /* 0x000fe40008410000 */
[----:B------:R-:W1:Y:S01]  /*9df0*/  MUFU.TANH R62, R62 ;  /* 0x0000003e003e7308 */ /* 0x000e620000002400 */
[----:B0-----:R-:W-:-:S07]  /*9e00*/  FMNMX.FTZ R69, R61, R4, !PT ;  /* 0x000000043d457209 */ /* 0x001fce0007810000 */
[----:B------:R-:W0:Y:S01]  /*9e10*/  MUFU.TANH R8, R8 ;  /* 0x0000000800087308 */ /* 0x000e220000002400 */
[----:B--2---:R-:W-:Y:S01]  /*9e20*/  FMNMX.FTZ R69, R64, R69, !PT ;  /* 0x0000004540457209 */ /* 0x004fe20007810000 */
[----:B------:R-:W-:Y:S02]  /*9e30*/  WARPGROUP.DEPBAR.LE gsb0, 0x0 ;  /* 0x00008000000079c5 */ /* 0x000fe40000010000 */
[----:B------:R-:W-:-:S04]  /*9e40*/  WARPGROUP.ARRIVE ;  /* 0x00000000000079c5 */ /* 0x000fc80000000000 */
[----:B------:R-:W2:Y:S01]  /*9e50*/  MUFU.TANH R10, R10 ;  /* 0x0000000a000a7308 */ /* 0x000ea20000002400 */
[----:B-1----:R-:W-:Y:S01]  /*9e60*/  FMNMX.FTZ R4, R62, R69, !PT ;  /* 0x000000453e047209 */ /* 0x002fe20007810000 */
[----:B------:R-:W-:Y:S01]  /*9e70*/  HGMMA.64x64x16.F32.BF16 R88, R136, gdesc[UR4].tnspB, R88, gsb0 ;  /* 0x40e0000488587df0 */ /* 0x000fe20008001858 */
[----:B------:R-:W-:Y:S01]  /*9e80*/  UIADD3 UR6, UR10, 0x200, URZ ;  /* 0x000002000a067890 */ /* 0x000fe2000fffe03f */
[----:B------:R-:W-:Y:S01]  /*9e90*/  FMUL.FTZ R69, R74, UR23 ;  /* 0x000000174a457c20 */ /* 0x000fe20008410000 */
[----:B------:R-:W-:Y:S01]  /*9ea0*/  UMOV UR7, 0x40000040 ;  /* 0x4000004000077882 */ /* 0x000fe20000000000 */
[----:B------:R-:W1:Y:S01]  /*9eb0*/  SHFL.BFLY PT, R73, R4, 0x2, 0x1f ;  /* 0x0c401f0004497f89 */ /* 0x000e6200000e0000 */
[----:B------:R-:W-:Y:S01]  /*9ec0*/  FMUL.FTZ R74, R83, UR23 ;  /* 0x00000017534a7c20 */ /* 0x000fe20008410000 */
[----:B------:R-:W3:Y:S08]  /*9ed0*/  MUFU.TANH R12, R12 ;  /* 0x0000000c000c7308 */ /* 0x000ef00000002400 */
[----:B------:R-:W4:Y:S08]  /*9ee0*/  MUFU.TANH R14, R14 ;  /* 0x0000000e000e7308 */ /* 0x000f300000002400 */
[----:B------:R-:W5:Y:S01]  /*9ef0*/  MUFU.TANH R21, R21 ;  /* 0x0000001500157308 */ /* 0x000f620000002400 */
[----:B-1----:R-:W-:Y:S01]  /*9f00*/  FMNMX.FTZ R76, R4, R73, !PT ;  /* 0x00000049044c7209 */ /* 0x002fe20007810000 */
[----:B------:R-:W-:-:S06]  /*9f10*/  FMUL.FTZ R73, R82, UR23 ;  /* 0x0000001752497c20 */ /* 0x000fcc0008410000 */
[----:B------:R-:W1:Y:S01]  /*9f20*/  MUFU.TANH R24, R24 ;  /* 0x0000001800187308 */ /* 0x000e620000002400 */
[----:B------:R-:W0:Y:S07]  /*9f30*/  SHFL.BFLY PT, R77, R76, 0x1, 0x1f ;  /* 0x0c201f004c4d7f89 */ /* 0x000e2e00000e0000 */
[----:B------:R-:W1:Y:S08]  /*9f40*/  MUFU.TANH R26, R26 ;  /* 0x0000001a001a7308 */ /* 0x000e700000002400 */
[----:B------:R-:W1:Y:S08]  /*9f50*/  MUFU.TANH R28, R28 ;  /* 0x0000001c001c7308 */ /* 0x000e700000002400 */
[----:B------:R-:W1:Y:S01]  /*9f60*/  MUFU.TANH R31, R31 ;  /* 0x0000001f001f7308 */ /* 0x000e620000002400 */
[----:B0-----:R-:W-:-:S05]  /*9f70*/  FMNMX.FTZ R4, R76, R77, !PT ;  /* 0x0000004d4c047209 */ /* 0x001fca0007810000 */
[C---:B------:R-:W-:Y:S02]  /*9f80*/  FMUL.FTZ R78, R4.reuse, UR22 ;  /* 0x00000016044e7c20 */ /* 0x040fe40008410000 */
[----:B------:R-:W0:Y:S01]  /*9f90*/  MUFU.TANH R32, R32 ;  /* 0x0000002000207308 */ /* 0x000e220000002400 */
[----:B------:R-:W-:Y:S01]  /*9fa0*/  FADD.FTZ R6, -R4, R6 ;  /* 0x0000000604067221 */ /* 0x000fe20000010100 */
[--C-:B------:R-:W-:Y:S01]  /*9fb0*/  FFMA.FTZ R148, R7, UR22, -R78.reuse ;  /* 0x0000001607947c23 */ /* 0x100fe2000801084e */
[----:B------:R-:W-:Y:S01]  /*9fc0*/  FMNMX.FTZ R7, R8, R5, !PT ;  /* 0x0000000508077209 */ /* 0x000fe20007810000 */
[--C-:B------:R-:W-:Y:S01]  /*9fd0*/  FFMA.FTZ R150, R11, UR22, -R78.reuse ;  /* 0x000000160b967c23 */ /* 0x100fe2000801084e */
[--C-:B------:R-:W-:Y:S01]  /*9fe0*/  FFMA.FTZ R11, R20, UR22, -R78.reuse ;  /* 0x00000016140b7c23 */ /* 0x100fe2000801084e */
[--C-:B------:R-:W-:Y:S01]  /*9ff0*/  FFMA.FTZ R144, R15, UR22, -R78.reuse ;  /* 0x000000160f907c23 */ /* 0x100fe2000801084e */
[----:B--2---:R-:W-:Y:S01]  /*a000*/  FMNMX.FTZ R7, R10, R7, !PT ;  /* 0x000000070a077209 */ /* 0x004fe20007810000 */
[----:B------:R-:W2:Y:S01]  /*a010*/  MUFU.TANH R34, R34 ;  /* 0x0000002200227308 */ /* 0x000ea20000002400 */
[--C-:B------:R-:W-:Y:S01]  /*a020*/  FFMA.FTZ R15, R27, UR22, -R78.reuse ;  /* 0x000000161b0f7c23 */ /* 0x100fe2000801084e */
[--C-:B------:R-:W-:Y:S01]  /*a030*/  FFMA.FTZ R27, R42, UR22, -R78.reuse ;  /* 0x000000162a1b7c23 */ /* 0x100fe2000801084e */
[----:B---3--:R-:W-:Y:S01]  /*a040*/  FMNMX.FTZ R7, R12, R7, !PT ;  /* 0x000000070c077209 */ /* 0x008fe20007810000 */
[--C-:B------:R-:W-:Y:S01]  /*a050*/  FFMA.FTZ R146, R25, UR22, -R78.reuse ;  /* 0x0000001619927c23 */ /* 0x100fe2000801084e */
[----:B------:R-:W-:Y:S01]  /*a060*/  FFMA.FTZ R25, R39, UR22, -R78 ;  /* 0x0000001627197c23 */ /* 0x000fe2000801084e */
[----:B------:R-:W-:-:S02]  /*a070*/  WARPGROUP.DEPBAR.LE gsb0, 0x0 ;  /* 0x00008000000079c5 */ /* 0x000fc40000010000 */
[----:B------:R-:W-:Y:S01]  /*a080*/  WARPGROUP.ARRIVE ;  /* 0x00000000000079c5 */ /* 0x000fe20000000000 */
[----:B----4-:R-:W-:Y:S01]  /*a090*/  FMNMX.FTZ R20, R14, R7, !PT ;  /* 0x000000070e147209 */ /* 0x010fe20007810000 */
[----:B------:R-:W3:Y:S01]  /*a0a0*/  MUFU.TANH R36, R36 ;  /* 0x0000002400247308 */ /* 0x000ee20000002400 */
[--C-:B------:R-:W-:Y:S01]  /*a0b0*/  FFMA.FTZ R39, R55, UR22, -R78.reuse ;  /* 0x0000001637277c23 */ /* 0x100fe2000801084e */
[--C-:B------:R-:W-:Y:S01]  /*a0c0*/  FFMA.FTZ R77, R13, UR22, -R78.reuse ;  /* 0x000000160d4d7c23 */ /* 0x100fe2000801084e */
[----:B-----5:R-:W-:Y:S01]  /*a0d0*/  FMNMX.FTZ R7, R21, R20, !PT ;  /* 0x0000001415077209 */ /* 0x020fe20007810000 */
[----:B------:R-:W-:Y:S01]  /*a0e0*/  HGMMA.64x64x16.F32.BF16 R88, R132, gdesc[UR4].tnspB, R88, gsb0 ;  /* 0x40e0000484587df0 */ /* 0x000fe20008001858 */
[----:B------:R-:W-:Y:S01]  /*a0f0*/  UIADD3 UR6, UR10, 0x280, URZ ;  /* 0x000002800a067890 */ /* 0x000fe2000fffe03f */
[--C-:B------:R-:W-:Y:S01]  /*a100*/  FFMA.FTZ R13, R35, UR22, -R78.reuse ;  /* 0x00000016230d7c23 */ /* 0x100fe2000801084e */
[----:B------:R-:W-:Y:S01]  /*a110*/  UMOV UR7, 0x40000040 ;  /* 0x4000004000077882 */ /* 0x000fe20000000000 */
[----:B-1----:R-:W-:Y:S01]  /*a120*/  FMNMX.FTZ R7, R24, R7, !PT ;  /* 0x0000000718077209 */ /* 0x002fe20007810000 */
[----:B------:R-:W1:Y:S01]  /*a130*/  MUFU.TANH R38, R38 ;  /* 0x0000002600267308 */ /* 0x000e620000002400 */
[--C-:B------:R-:W-:Y:S01]  /*a140*/  FFMA.FTZ R35, R53, UR22, -R78.reuse ;  /* 0x0000001635237c23 */ /* 0x100fe2000801084e */
[----:B------:R-:W-:Y:S01]  /*a150*/  FMUL.FTZ R6, R6, UR22 ;  /* 0x0000001606067c20 */ /* 0x000fe20008410000 */
[----:B------:R-:W-:Y:S01]  /*a160*/  FMNMX.FTZ R7, R26, R7, !PT ;  /* 0x000000071a077209 */ /* 0x000fe20007810000 */
[--C-:B------:R-:W-:Y:S01]  /*a170*/  FFMA.FTZ R9, R9, UR22, -R78.reuse ;  /* 0x0000001609097c23 */ /* 0x100fe2000801084e */
[--C-:B------:R-:W-:Y:S01]  /*a180*/  FFMA.FTZ R136, R37, UR22, -R78.reuse ;  /* 0x0000001625887c23 */ /* 0x100fe2000801084e */
[--C-:B------:R-:W-:Y:S01]  /*a190*/  FFMA.FTZ R37, R54, UR22, -R78.reuse ;  /* 0x0000001636257c23 */ /* 0x100fe2000801084e */
[----:B------:R-:W-:Y:S01]  /*a1a0*/  FMNMX.FTZ R20, R28, R7, !PT ;  /* 0x000000071c147209 */ /* 0x000fe20007810000 */
[----:B------:R-:W4:Y:S01]  /*a1b0*/  MUFU.TANH R40, R40 ;  /* 0x0000002800287308 */ /* 0x000f220000002400 */
[--C-:B------:R-:W-:Y:S01]  /*a1c0*/  FFMA.FTZ R140, R29, UR22, -R78.reuse ;  /* 0x000000161d8c7c23 */ /* 0x100fe2000801084e */
[--C-:B------:R-:W-:Y:S01]  /*a1d0*/  FFMA.FTZ R142, R33, UR22, -R78.reuse ;  /* 0x00000016218e7c23 */ /* 0x100fe2000801084e */
[----:B------:R-:W-:Y:S01]  /*a1e0*/  FMNMX.FTZ R7, R31, R20, !PT ;  /* 0x000000141f077209 */ /* 0x000fe20007810000 */
[--C-:B------:R-:W-:Y:S01]  /*a1f0*/  FFMA.FTZ R20, R30, UR22, -R78.reuse ;  /* 0x000000161e147c23 */ /* 0x100fe2000801084e */
[--C-:B------:R-:W-:Y:S01]  /*a200*/  FFMA.FTZ R138, R41, UR22, -R78.reuse ;  /* 0x00000016298a7c23 */ /* 0x100fe2000801084e */
[--C-:B------:R-:W-:Y:S01]  /*a210*/  FFMA.FTZ R29, R46, UR22, -R78.reuse ;  /* 0x000000162e1d7c23 */ /* 0x100fe2000801084e */
[----:B0-----:R-:W-:Y:S01]  /*a220*/  FMNMX.FTZ R7, R32, R7, !PT ;  /* 0x0000000720077209 */ /* 0x001fe20007810000 */
[----:B------:R-:W0:Y:S01]  /*a230*/  MUFU.TANH R43, R43 ;  /* 0x0000002b002b7308 */ /* 0x000e220000002400 */
[--C-:B------:R-:W-:Y:S01]  /*a240*/  FFMA.FTZ R33, R50, UR22, -R78.reuse ;  /* 0x0000001632217c23 */ /* 0x100fe2000801084e */
[--C-:B------:R-:W-:Y:S01]  /*a250*/  FFMA.FTZ R41, R56, UR22, -R78.reuse ;  /* 0x0000001638297c23 */ /* 0x100fe2000801084e */
[----:B--2---:R-:W-:Y:S01]  /*a260*/  FMNMX.FTZ R7, R34, R7, !PT ;  /* 0x0000000722077209 */ /* 0x004fe20007810000 */
[--C-:B------:R-:W-:Y:S01]  /*a270*/  FFMA.FTZ R46, R59, UR22, -R78.reuse ;  /* 0x000000163b2e7c23 */ /* 0x100fe2000801084e */
[--C-:B------:R-:W-:Y:S01]  /*a280*/  FFMA.FTZ R50, R61, UR22, -R78.reuse ;  /* 0x000000163d327c23 */ /* 0x100fe2000801084e */
[--C-:B------:R-:W-:Y:S01]  /*a290*/  FFMA.FTZ R64, R64, UR22, -R78.reuse ;  /* 0x0000001640407c23 */ /* 0x100fe2000801084e */
[----:B---3--:R-:W-:Y:S01]  /*a2a0*/  FMNMX.FTZ R7, R36, R7, !PT ;  /* 0x0000000724077209 */ /* 0x008fe20007810000 */
[----:B------:R-:W2:Y:S01]  /*a2b0*/  MUFU.TANH R44, R44 ;  /* 0x0000002c002c7308 */ /* 0x000ea20000002400 */
[----:B------:R-:W-:-:S02]  /*a2c0*/  FFMA.FTZ R62, R62, UR22, -R78 ;  /* 0x000000163e3e7c23 */ /* 0x000fc4000801084e */
[----:B-1----:R-:W-:-:S04]  /*a2d0*/  FMNMX.FTZ R7, R38, R7, !PT ;  /* 0x0000000726077209 */ /* 0x002fc80007810000 */
[----:B----4-:R-:W-:Y:S01]  /*a2e0*/  FMNMX.FTZ R30, R40, R7, !PT ;  /* 0x00000007281e7209 */ /* 0x010fe20007810000 */
[----:B------:R-:W1:Y:S03]  /*a2f0*/  MUFU.TANH R47, R47 ;  /* 0x0000002f002f7308 */ /* 0x000e660000002400 */
[----:B0-----:R-:W-:-:S05]  /*a300*/  FMNMX.FTZ R7, R43, R30, !PT ;  /* 0x0000001e2b077209 */ /* 0x001fca0007810000 */
        /* <DEDUP_REMOVED lines=9> */
[----:B------:R-:W-:Y:S02]  /*a3a0*/  WARPGROUP.DEPBAR.LE gsb0, 0x0 ;  /* 0x00008000000079c5 */ /* 0x000fe40000010000 */
[----:B------:R-:W-:Y:S01]  /*a3b0*/  WARPGROUP.ARRIVE ;  /* 0x00000000000079c5 */ /* 0x000fe20000000000 */
[----:B-1----:R-:W-:Y:S01]  /*a3c0*/  FMNMX.FTZ R30, R63, R30, !PT ;  /* 0x0000001e3f1e7209 */ /* 0x002fe20007810000 */
[--C-:B------:R-:W-:Y:S01]  /*a3d0*/  FFMA.FTZ R132, R45, UR22, -R78.reuse ;  /* 0x000000162d847c23 */ /* 0x100fe2000801084e */
[--C-:B------:R-:W-:Y:S01]  /*a3e0*/  FFMA.FTZ R134, R49, UR22, -R78.reuse ;  /* 0x0000001631867c23 */ /* 0x100fe2000801084e */
[--C-:B------:R-:W-:Y:S01]  /*a3f0*/  FFMA.FTZ R45, R58, UR22, -R78.reuse ;  /* 0x000000163a2d7c23 */ /* 0x100fe2000801084e */
[----:B------:R-:W1:Y:S01]  /*a400*/  MUFU.TANH R67, R67 ;  /* 0x0000004300437308 */ /* 0x000e620000002400 */
[----:B------:R-:W-:Y:S01]  /*a410*/  HGMMA.64x64x16.F32.BF16 R88, R128, gdesc[UR4].tnspB, R88, gsb0 ;  /* 0x40e0000480587df0 */ /* 0x000fe20008001858 */
[----:B------:R-:W-:Y:S01]  /*a420*/  UIADD3 UR6, UR10, 0x300, URZ ;  /* 0x000003000a067890 */ /* 0x000fe2000fffe03f */
[----:B0-----:R-:W-:Y:S01]  /*a430*/  FMNMX.FTZ R7, R65, R30, !PT ;  /* 0x0000001e41077209 */ /* 0x001fe20007810000 */
[----:B------:R-:W-:Y:S01]  /*a440*/  UMOV UR7, 0x40000040 ;  /* 0x4000004000077882 */ /* 0x000fe20000000000 */
[----:B------:R-:W-:-:S03]  /*a450*/  FFMA.FTZ R49, R60, UR22, -R78 ;  /* 0x000000163c317c23 */ /* 0x000fc6000801084e */
        /* <DEDUP_REMOVED lines=17> */
[----:B0-----:R-:W-:Y:S01]  /*a570*/  FMNMX.FTZ R42, R74, R7, !PT ;  /* 0x000000074a2a7209 */ /* 0x001fe20007810000 */
[----:B------:R-:W-:Y:S02]  /*a580*/  WARPGROUP.DEPBAR.LE gsb0, 0x0 ;  /* 0x00008000000079c5 */ /* 0x000fe40000010000 */
[----:B------:R-:W-:Y:S01]  /*a590*/  WARPGROUP.ARRIVE ;  /* 0x00000000000079c5 */ /* 0x000fe20000000000 */
[----:B--2---:R-:W-:-:S03]  /*a5a0*/  FMNMX.FTZ R7, R75, R42, !PT ;  /* 0x0000002a4b077209 */ /* 0x004fc60007810000 */
[----:B------:R0:W-:Y:S02]  /*a5b0*/  MUFU.EX2 R30, R27 ;  /* 0x0000001b001e7308 */ /* 0x0001e40000000800 */
[----:B------:R-:W-:Y:S01]  /*a5c0*/  HGMMA.64x64x16.F32.BF16 R88, R124, gdesc[UR4].tnspB, R88, gsb0 ;  /* 0x40e000047c587df0 */ /* 0x000fe20008001858 */
[----:B------:R-:W-:Y:S01]  /*a5d0*/  UIADD3 UR6, UR10, 0x380, URZ ;  /* 0x000003800a067890 */ /* 0x000fe2000fffe03f */
[----:B-1----:R-:W-:Y:S01]  /*a5e0*/  FMNMX.FTZ R7, R76, R7, !PT ;  /* 0x000000074c077209 */ /* 0x002fe20007810000 */
[----:B------:R-:W-:-:S03]  /*a5f0*/  UMOV UR7, 0x40000040 ;  /* 0x4000004000077882 */ /* 0x000fc60000000000 */
[----:B------:R-:W-:Y:S01]  /*a600*/  MUFU.EX2 R6, R6 ;  /* 0x0000000600067308 */ /* 0x000fe20000000800 */
[--C-:B0-----:R-:W-:Y:S01]  /*a610*/  FFMA.FTZ R27, R52, UR22, -R78.reuse ;  /* 0x00000016341b7c23 */ /* 0x101fe2000801084e */
[----:B------:R-:W0:Y:S06]  /*a620*/  SHFL.BFLY PT, R42, R7, 0x2, 0x1f ;  /* 0x0c401f00072a7f89 */ /* 0x000e2c00000e0000 */
[----:B------:R-:W1:Y:S08]  /*a630*/  MUFU.EX2 R148, R148 ;  /* 0x0000009400947308 */ /* 0x000e700000000800 */
[----:B------:R-:W2:Y:S08]  /*a640*/  MUFU.EX2 R9, R9 ;  /* 0x0000000900097308 */ /* 0x000eb00000000800 */
[----:B------:R-:W3:Y:S01]  /*a650*/  MUFU.EX2 R150, R150 ;  /* 0x0000009600967308 */ /* 0x000ee20000000800 */
[----:B0-----:R-:W-:Y:S01]  /*a660*/  FMNMX.FTZ R52, R7, R42, !PT ;  /* 0x0000002a07347209 */ /* 0x001fe20007810000 */
[----:B------:R-:W-:-:S04]  /*a670*/  FFMA.FTZ R42, R57, UR22, -R78 ;  /* 0x00000016392a7c23 */ /* 0x000fc8000801084e */
[----:B------:R-:W0:Y:S02]  /*a680*/  SHFL.BFLY PT, R7, R52, 0x1, 0x1f ;  /* 0x0c201f0034077f89 */ /* 0x000e2400000e0000 */
[----:B------:R-:W-:Y:S08]  /*a690*/  MUFU.EX2 R77, R77 ;  /* 0x0000004d004d7308 */ /* 0x000ff00000000800 */
[----:B------:R-:W-:Y:S08]  /*a6a0*/  MUFU.EX2 R144, R144 ;  /* 0x0000009000907308 */ /* 0x000ff00000000800 */
[----:B------:R-:W-:Y:S01]  /*a6b0*/  MUFU.EX2 R11, R11 ;  /* 0x0000000b000b7308 */ /* 0x000fe20000000800 */
[----:B0-----:R-:W-:-:S07]  /*a6c0*/  FMNMX.FTZ R7, R52, R7, !PT ;  /* 0x0000000734077209 */ /* 0x001fce0007810000 */
[----:B------:R-:W-:Y:S01]  /*a6d0*/  MUFU.EX2 R146, R146 ;  /* 0x0000009200927308 */ /* 0x000fe20000000800 */
[C---:B------:R-:W-:Y:S01]  /*a6e0*/  FMUL.FTZ R55, R7.reuse, UR22 ;  /* 0x0000001607377c20 */ /* 0x040fe20008410000 */
[----:B------:R-:W-:-:S03]  /*a6f0*/  FADD.FTZ R53, -R7, R5 ;  /* 0x0000000507357221 */ /* 0x000fc60000010100 */
[--C-:B------:R-:W-:Y:S01]  /*a700*/  FFMA.FTZ R145, R21, UR22, -R55.reuse ;  /* 0x0000001615917c23 */ /* 0x100fe20008010837 */
[----:B------:R-:W-:Y:S02]  /*a710*/  IMAD.U32 R21, RZ, RZ, UR47 ;  /* 0x0000002fff157e24 */ /* 0x000fe4000f8e00ff */
[----:B------:R-:W-:Y:S01]  /*a720*/  FMUL.FTZ R53, R53, UR22 ;  /* 0x0000001635357c20 */ /* 0x000fe20008410000 */
[--C-:B------:R-:W-:Y:S01]  /*a730*/  FFMA.FTZ R8, R8, UR22, -R55.reuse ;  /* 0x0000001608087c23 */ /* 0x100fe20008010837 */
[--C-:B------:R-:W-:Y:S01]  /*a740*/  FFMA.FTZ R149, R10, UR22, -R55.reuse ;  /* 0x000000160a957c23 */ /* 0x100fe20008010837 */
[----:B------:R-:W-:Y:S01]  /*a750*/  FFMA.FTZ R141, R31, UR22, -R55 ;  /* 0x000000161f8d7c23 */ /* 0x000fe20008010837 */
[----:B------:R-:W-:Y:S01]  /*a760*/  @!P1 LEA R21, R21, UR45, 0x3 ;  /* 0x0000002d15159c11 */ /* 0x000fe2000f8e18ff */
[----:B------:R-:W-:Y:S01]  /*a770*/  VIADD R31, R80, 0x9 ;  /* 0x00000009501f7836 */ /* 0x000fe20000000000 */
[----:B------:R-:W-:Y:S01]  /*a780*/  MUFU.EX2 R53, R53 ;  /* 0x0000003500357308 */ /* 0x000fe20000000800 */
[----:B------:R-:W-:-:S02]  /*a790*/  WARPGROUP.DEPBAR.LE gsb0, 0x0 ;  /* 0x00008000000079c5 */ /* 0x000fc40000010000 */
[----:B------:R-:W-:Y:S01]  /*a7a0*/  WARPGROUP.ARRIVE ;  /* 0x00000000000079c5 */ /* 0x000fe20000000000 */
[--C-:B------:R-:W-:Y:S01]  /*a7b0*/  FFMA.FTZ R151, R12, UR22, -R55.reuse ;  /* 0x000000160c977c23 */ /* 0x100fe20008010837 */
[----:B------:R-:W-:Y:S01]  /*a7c0*/  @!P1 VIADD R21, R21, 0x16840 ;  /* 0x0001684015159836 */ /* 0x000fe20000000000 */
[----:B------:R-:W-:Y:S01]  /*a7d0*/  SEL R31, R31, 0x9, !P2 ;  /* 0x000000091f1f7807 */ /* 0x000fe20005000000 */
[----:B------:R-:W-:Y:S01]  /*a7e0*/  FFMA.FTZ R10, R14, UR22, -R55 ;  /* 0x000000160e0a7c23 */ /* 0x000fe20008010837 */
[----:B------:R-:W0:Y:S01]  /*a7f0*/  MUFU.EX2 R8, R8 ;  /* 0x0000000800087308 */ /* 0x000e220000000800 */
[----:B------:R-:W-:Y:S01]  /*a800*/  HGMMA.64x64x16.F32.BF16 R88, R120, gdesc[UR4].tnspB, R88, gsb0 ;  /* 0x40e0000478587df0 */ /* 0x000fe20008001858 */
[----:B------:R-:W-:Y:S01]  /*a810*/  @!P1 PRMT R21, RZ, 0x654, R21 ;  /* 0x00000654ff159816 */ /* 0x000fe20000000015 */
[--C-:B------:R-:W-:Y:S01]  /*a820*/  FFMA.FTZ R12, R24, UR22, -R55.reuse ;  /* 0x00000016180c7c23 */ /* 0x100fe20008010837 */
[--C-:B------:R-:W-:Y:S01]  /*a830*/  FFMA.FTZ R143, R34, UR22, -R55.reuse ;  /* 0x00000016228f7c23 */ /* 0x100fe20008010837 */
[----:B-1----:R-:W-:Y:S01]  /*a840*/  FFMA.FTZ R34, R6, R3, R148 ;  /* 0x0000000306227223 */ /* 0x002fe20000010094 */
[--C-:B------:R-:W-:Y:S01]  /*a850*/  FFMA.FTZ R147, R26, UR22, -R55.reuse ;  /* 0x000000161a937c23 */ /* 0x100fe20008010837 */
[--C-:B------:R-:W-:Y:S01]  /*a860*/  FFMA.FTZ R54, R28, UR22, -R55.reuse ;  /* 0x000000161c367c23 */ /* 0x100fe20008010837 */
[----:B------:R-:W1:Y:S01]  /*a870*/  MUFU.EX2 R149, R149 ;  /* 0x0000009500957308 */ /* 0x000e620000000800 */
[----:B--2---:R-:W-:Y:S01]  /*a880*/  FADD.FTZ R3, R9, R34 ;  /* 0x0000002209037221 */ /* 0x004fe20000010000 */
[--C-:B------:R-:W-:Y:S01]  /*a890*/  FFMA.FTZ R24, R36, UR22, -R55.reuse ;  /* 0x0000001624187c23 */ /* 0x100fe20008010837 */
[--C-:B------:R-:W-:Y:S01]  /*a8a0*/  FFMA.FTZ R14, R32, UR22, -R55.reuse ;  /* 0x00000016200e7c23 */ /* 0x100fe20008010837 */
[----:B------:R-:W-:Y:S01]  /*a8b0*/  FFMA.FTZ R137, R38, UR22, -R55 ;  /* 0x0000001626897c23 */ /* 0x000fe20008010837 */
[----:B---3--:R-:W-:Y:S01]  /*a8c0*/  FADD.FTZ R36, R150, R3 ;  /* 0x0000000396247221 */ /* 0x008fe20000010000 */
[--C-:B------:R-:W-:Y:S01]  /*a8d0*/  FFMA.FTZ R28, R40, UR22, -R55.reuse ;  /* 0x00000016281c7c23 */ /* 0x100fe20008010837 */
[--C-:B------:R-:W-:Y:S01]  /*a8e0*/  FFMA.FTZ R139, R43, UR22, -R55.reuse ;  /* 0x000000162b8b7c23 */ /* 0x100fe20008010837 */
[----:B------:R-:W2:Y:S01]  /*a8f0*/  MUFU.EX2 R151, R151 ;  /* 0x0000009700977308 */ /* 0x000ea20000000800 */
[----:B0-----:R-:W-:Y:S01]  /*a900*/  FFMA.FTZ R2, R53, R2, R8 ;  /* 0x0000000235027223 */ /* 0x001fe20000010008 */
[--C-:B------:R-:W-:Y:S01]  /*a910*/  FFMA.FTZ R26, R44, UR22, -R55.reuse ;  /* 0x000000162c1a7c23 */ /* 0x100fe20008010837 */
[--C-:B------:R-:W-:Y:S01]  /*a920*/  FFMA.FTZ R133, R47, UR22, -R55.reuse ;  /* 0x000000162f857c23 */ /* 0x100fe20008010837 */
[--C-:B------:R-:W-:Y:S01]  /*a930*/  FFMA.FTZ R32, R48, UR22, -R55.reuse ;  /* 0x0000001630207c23 */ /* 0x100fe20008010837 */
[--C-:B------:R-:W-:Y:S01]  /*a940*/  FFMA.FTZ R135, R51, UR22, -R55.reuse ;  /* 0x0000001633877c23 */ /* 0x100fe20008010837 */
[----:B------:R-:W-:Y:S01]  /*a950*/  F2FP.BF16.F32.PACK_AB R148, R9, R148 ;  /* 0x000000940994723e */ /* 0x000fe200000010ff */
[--C-:B------:R-:W-:Y:S01]  /*a960*/  FFMA.FTZ R129, R65, UR22, -R55.reuse ;  /* 0x0000001641817c23 */ /* 0x100fe20008010837 */
[----:B------:R-:W0:Y:S01]  /*a970*/  MUFU.EX2 R10, R10 ;  /* 0x0000000a000a7308 */ /* 0x000e220000000800 */
[----:B-1----:R-:W-:Y:S01]  /*a980*/  FADD.FTZ R34, R149, R2 ;  /* 0x0000000295227221 */ /* 0x002fe20000010000 */
[--C-:B------:R-:W-:Y:S01]  /*a990*/  FFMA.FTZ R2, R63, UR22, -R55.reuse ;  /* 0x000000163f027c23 */ /* 0x100fe20008010837 */
[----:B------:R-:W-:Y:S01]  /*a9a0*/  F2FP.BF16.F32.PACK_AB R149, R149, R8 ;  /* 0x000000089595723e */ /* 0x000fe200000010ff */
[--C-:B------:R-:W-:Y:S01]  /*a9b0*/  FFMA.FTZ R131, R67, UR22, -R55.reuse ;  /* 0x0000001643837c23 */ /* 0x100fe20008010837 */
[--C-:B------:R-:W-:Y:S01]  /*a9c0*/  FFMA.FTZ R69, R69, UR22, -R55.reuse ;  /* 0x0000001645457c23 */ /* 0x100fe20008010837 */
[--C-:B------:R-:W-:Y:S01]  /*a9d0*/  FFMA.FTZ R70, R70, UR22, -R55.reuse ;  /* 0x0000001646467c23 */ /* 0x100fe20008010837 */
[--C-:B------:R-:W-:Y:S01]  /*a9e0*/  FFMA.FTZ R71, R71, UR22, -R55.reuse ;  /* 0x0000001647477c23 */ /* 0x100fe20008010837 */
[----:B------:R-:W1:Y:S01]  /*a9f0*/  MUFU.EX2 R145, R145 ;  /* 0x0000009100917308 */ /* 0x000e620000000800 */
[----:B--2---:R-:W-:Y:S01]  /*aa00*/  FADD.FTZ R3, R151, R34 ;  /* 0x0000002297037221 */ /* 0x004fe20000010000 */
[--C-:B------:R-:W-:Y:S01]  /*aa10*/  FFMA.FTZ R72, R72, UR22, -R55.reuse ;  /* 0x0000001648487c23 */ /* 0x100fe20008010837 */
[--C-:B------:R-:W-:Y:S01]  /*aa20*/  FFMA.FTZ R73, R73, UR22, -R55.reuse ;  /* 0x0000001649497c23 */ /* 0x100fe20008010837 */
[--C-:B------:R-:W-:Y:S01]  /*aa30*/  FFMA.FTZ R74, R74, UR22, -R55.reuse ;  /* 0x000000164a4a7c23 */ /* 0x100fe20008010837 */
[----:B------:R-:W-:Y:S01]  /*aa40*/  FFMA.FTZ R75, R75, UR22, -R55 ;  /* 0x000000164b4b7c23 */ /* 0x000fe20008010837 */
[C---:B------:R-:W-:Y:S01]  /*aa50*/  ISETP.GT.AND P2, PT, R0.reuse, UR24, PT ;  /* 0x0000001800007c0c */ /* 0x040fe2000bf44270 */
[----:B------:R-:W-:Y:S01]  /*aa60*/  VIADD R0, R0, 0xffffffff ;  /* 0xffffffff00007836 */ /* 0x000fe20000000000 */
[----:B------:R-:W2:Y:S01]  /*aa70*/  MUFU.EX2 R12, R12 ;  /* 0x0000000c000c7308 */ /* 0x000ea20000000800 */
[C---:B0-----:R-:W-:Y:S01]  /*aa80*/  FADD.FTZ R34, R10.reuse, R3 ;  /* 0x000000030a227221 */ /* 0x041fe20000010000 */
[----:B------:R-:W-:-:S02]  /*aa90*/  F2FP.BF16.F32.PACK_AB R151, R10, R151 ;  /* 0x000000970a97723e */ /* 0x000fc400000010ff */
[----:B------:R-:W-:-:S04]  /*aaa0*/  F2FP.BF16.F32.PACK_AB R150, R77, R150 ;  /* 0x000000964d96723e */ /* 0x000fc800000010ff */
[----:B------:R-:W0:Y:S01]  /*aab0*/  MUFU.EX2 R147, R147 ;  /* 0x0000009300937308 */ /* 0x000e220000000800 */
[----:B-1----:R-:W-:Y:S01]  /*aac0*/  FADD.FTZ R3, R145, R34 ;  /* 0x0000002291037221 */ /* 0x002fe20000010000 */
[----:B------:R-:W-:-:S06]  /*aad0*/  FFMA.FTZ R34, R66, UR22, -R55 ;  /* 0x0000001642227c23 */ /* 0x000fcc0008010837 */
[----:B------:R-:W-:Y:S01]  /*aae0*/  MUFU.EX2 R15, R15 ;  /* 0x0000000f000f7308 */ /* 0x000fe20000000800 */
[C---:B--2---:R-:W-:Y:S01]  /*aaf0*/  FADD.FTZ R38, R12.reuse, R3 ;  /* 0x000000030c267221 */ /* 0x044fe20000010000 */
[----:B------:R-:W-:-:S06]  /*ab00*/  F2FP.BF16.F32.PACK_AB R145, R12, R145 ;  /* 0x000000910c91723e */ /* 0x000fcc00000010ff */
[----:B------:R-:W1:Y:S01]  /*ab10*/  MUFU.EX2 R54, R54 ;  /* 0x0000003600367308 */ /* 0x000e620000000800 */
[----:B0-----:R-:W-:-:S07]  /*ab20*/  FADD.FTZ R3, R147, R38 ;  /* 0x0000002693037221 */ /* 0x001fce0000010000 */
[----:B------:R-:W-:Y:S01]  /*ab30*/  MUFU.EX2 R140, R140 ;  /* 0x0000008c008c7308 */ /* 0x000fe20000000800 */
[----:B------:R-:W-:Y:S02]  /*ab40*/  WARPGROUP.DEPBAR.LE gsb0, 0x0 ;  /* 0x00008000000079c5 */ /* 0x000fe40000010000 */
[----:B------:R0:W-:Y:S06]  /*ab50*/  BAR.ARV R31, 0x100 ;  /* 0x0004001f0000751d */ /* 0x0001ec0000002000 */
[----:B------:R2:W-:Y:S01]  /*ab60*/  @!P1 SYNCS.ARRIVE.TRANS64.RED.A1T0 RZ, [R21+URZ], RZ ;  /* 0x000000ff15ff99a7 */ /* 0x0005e2000810043f */
[----:B------:R-:W3:Y:S01]  /*ab70*/  MUFU.EX2 R141, R141 ;  /* 0x0000008d008d7308 */ /* 0x000ee20000000800 */
[----:B-1----:R-:W-:Y:S01]  /*ab80*/  FADD.FTZ R38, R54, R3 ;  /* 0x0000000336267221 */ /* 0x002fe20000010000 */
[-C--:B------:R-:W-:Y:S01]  /*ab90*/  FMUL.FTZ R88, R88, R6.reuse ;  /* 0x0000000658587220 */ /* 0x080fe20000410000 */
[-C--:B------:R-:W-:Y:S01]  /*aba0*/  FMUL.FTZ R89, R89, R6.reuse ;  /* 0x0000000659597220 */ /* 0x080fe20000410000 */
[-C--:B------:R-:W-:Y:S01]  /*abb0*/  FMUL.FTZ R92, R92, R6.reuse ;  /* 0x000000065c5c7220 */ /* 0x080fe20000410000 */
[-C--:B------:R-:W-:Y:S01]  /*abc0*/  FMUL.FTZ R93, R93, R6.reuse ;  /* 0x000000065d5d7220 */ /* 0x080fe20000410000 */
[-C--:B------:R-:W-:Y:S01]  /*abd0*/  FMUL.FTZ R96, R96, R6.reuse ;  /* 0x0000000660607220 */ /* 0x080fe20000410000 */
[----:B--2---:R-:W-:Y:S01]  /*abe0*/  IMAD.U32 R21, RZ, RZ, UR25 ;  /* 0x00000019ff157e24 */ /* 0x004fe2000f8e00ff */
[----:B------:R-:W-:Y:S01]  /*abf0*/  MUFU.EX2 R20, R20 ;  /* 0x0000001400147308 */ /* 0x000fe20000000800 */
[----:B------:R-:W-:Y:S01]  /*ac00*/  UMOV UR25, UR47 ;  /* 0x0000002f00197c82 */ /* 0x000fe20008000000 */
[-C--:B------:R-:W-:Y:S01]  /*ac10*/  FMUL.FTZ R97, R97, R6.reuse ;  /* 0x0000000661617220 */ /* 0x080fe20000410000 */
[-C--:B------:R-:W-:Y:S01]  /*ac20*/  FMUL.FTZ R100, R100, R6.reuse ;  /* 0x0000000664647220 */ /* 0x080fe20000410000 */
[----:B------:R-:W-:Y:S01]  /*ac30*/  @!P1 LEA R21, R21, UR45, 0x3 ;  /* 0x0000002d15159c11 */ /* 0x000fe2000f8e18ff */
[-C--:B------:R-:W-:Y:S01]  /*ac40*/  FMUL.FTZ R101, R101, R6.reuse ;  /* 0x0000000665657220 */ /* 0x080fe20000410000 */
[-C--:B------:R-:W-:Y:S01]  /*ac50*/  FMUL.FTZ R104, R104, R6.reuse ;  /* 0x0000000668687220 */ /* 0x080fe20000410000 */
[----:B------:R-:W-:Y:S01]  /*ac60*/  FMUL.FTZ R105, R105, R6 ;  /* 0x0000000669697220 */ /* 0x000fe20000410000 */
[----:B------:R-:W1:Y:S01]  /*ac70*/  MUFU.EX2 R14, R14 ;  /* 0x0000000e000e7308 */ /* 0x000e620000000800 */
[----:B------:R-:W-:-:S02]  /*ac80*/  @!P1 VIADD R21, R21, 0x16860 ;  /* 0x0001686015159836 */ /* 0x000fc40000000000 */
[----:B---3--:R-:W-:Y:S01]  /*ac90*/  FADD.FTZ R3, R141, R38 ;  /* 0x000000268d037221 */ /* 0x008fe20000010000 */
[-C--:B------:R-:W-:Y:S01]  /*aca0*/  FMUL.FTZ R108, R108, R6.reuse ;  /* 0x000000066c6c7220 */ /* 0x080fe20000410000 */
[-C--:B------:R-:W-:Y:S01]  /*acb0*/  FMUL.FTZ R109, R109, R6.reuse ;  /* 0x000000066d6d7220 */ /* 0x080fe20000410000 */
[-C--:B------:R-:W-:Y:S01]  /*acc0*/  FMUL.FTZ R112, R112, R6.reuse ;  /* 0x0000000670707220 */ /* 0x080fe20000410000 */
[----:B0-----:R-:W-:Y:S01]  /*acd0*/  @!P1 PRMT R31, RZ, 0x654, R21 ;  /* 0x00000654ff1f9816 */ /* 0x001fe20000000015 */
[----:B------:R-:W-:Y:S01]  /*ace0*/  FADD.FTZ R21, R77, R36 ;  /* 0x000000244d157221 */ /* 0x000fe20000010000 */
[----:B------:R-:W-:Y:S01]  /*acf0*/  MUFU.EX2 R142, R142 ;  /* 0x0000008e008e7308 */ /* 0x000fe20000000800 */
[-C--:B------:R-:W-:Y:S01]  /*ad00*/  FMUL.FTZ R113, R113, R6.reuse ;  /* 0x0000000671717220 */ /* 0x080fe20000410000 */
[----:B------:R0:W-:Y:S01]  /*ad10*/  @!P1 SYNCS.ARRIVE.TRANS64.RED.A1T0 RZ, [R31+URZ], RZ ;  /* 0x000000ff1fff99a7 */ /* 0x0001e2000810043f */
[----:B------:R-:W-:Y:S01]  /*ad20*/  FADD.FTZ R36, R144, R21 ;  /* 0x0000001590247221 */ /* 0x000fe20000010000 */
[-C--:B------:R-:W-:Y:S01]  /*ad30*/  FMUL.FTZ R116, R116, R6.reuse ;  /* 0x0000000674747220 */ /* 0x080fe20000410000 */
[----:B------:R-:W-:Y:S01]  /*ad40*/  FMUL.FTZ R117, R117, R6 ;  /* 0x0000000675757220 */ /* 0x000fe20000410000 */
[C---:B------:R-:W-:Y:S01]  /*ad50*/  F2FP.BF16.F32.PACK_AB R144, R11.reuse, R144 ;  /* 0x000000900b90723e */ /* 0x040fe200000010ff */
[----:B------:R-:W-:Y:S01]  /*ad60*/  FADD.FTZ R21, R11, R36 ;  /* 0x000000240b157221 */ /* 0x000fe20000010000 */
[----:B------:R-:W2:Y:S01]  /*ad70*/  MUFU.EX2 R143, R143 ;  /* 0x0000008f008f7308 */ /* 0x000ea20000000800 */
[----:B-1----:R-:W-:Y:S01]  /*ad80*/  FADD.FTZ R38, R14, R3 ;  /* 0x000000030e267221 */ /* 0x002fe20000010000 */
[----:B------:R-:W-:Y:S01]  /*ad90*/  FFMA.FTZ R36, R68, UR22, -R55 ;  /* 0x0000001644247c23 */ /* 0x000fe20008010837 */
[----:B------:R-:W-:Y:S01]  /*ada0*/  FADD.FTZ R40, R146, R21 ;  /* 0x0000001592287221 */ /* 0x000fe20000010000 */
[----:B------:R-:W-:Y:S01]  /*adb0*/  FFMA.FTZ R55, R76, UR22, -R55 ;  /* 0x000000164c377c23 */ /* 0x000fe20008010837 */
[C---:B------:R-:W-:Y:S01]  /*adc0*/  F2FP.BF16.F32.PACK_AB R146, R15.reuse, R146 ;  /* 0x000000920f92723e */ /* 0x040fe200000010ff */
[----:B------:R-:W-:Y:S01]  /*add0*/  FMUL.FTZ R90, R90, R53 ;  /* 0x000000355a5a7220 */ /* 0x000fe20000410000 */
[----:B------:R-:W-:Y:S01]  /*ade0*/  FADD.FTZ R21, R15, R40 ;  /* 0x000000280f157221 */ /* 0x000fe20000010000 */
[----:B------:R-:W1:Y:S01]  /*adf0*/  MUFU.EX2 R13, R13 ;  /* 0x0000000d000d7308 */ /* 0x000e620000000800 */
[----:B------:R-:W-:Y:S01]  /*ae00*/  F2FP.BF16.F32.PACK_AB R147, R54, R147 ;  /* 0x000000933693723e */ /* 0x000fe200000010ff */
[-C--:B------:R-:W-:Y:S01]  /*ae10*/  FMUL.FTZ R91, R91, R53.reuse ;  /* 0x000000355b5b7220 */ /* 0x080fe20000410000 */
[----:B------:R-:W-:Y:S01]  /*ae20*/  FADD.FTZ R21, R140, R21 ;  /* 0x000000158c157221 */ /* 0x000fe20000010000 */
[----:B------:R-:W-:Y:S01]  /*ae30*/  F2FP.BF16.F32.PACK_AB R140, R20, R140 ;  /* 0x0000008c148c723e */ /* 0x000fe200000010ff */
[----:B------:R-:W-:Y:S01]  /*ae40*/  FMUL.FTZ R94, R94, R53 ;  /* 0x000000355e5e7220 */ /* 0x000fe20000410000 */
[----:B------:R-:W-:Y:S01]  /*ae50*/  F2FP.BF16.F32.PACK_AB R141, R14, R141 ;  /* 0x0000008d0e8d723e */ /* 0x000fe200000010ff */
[----:B------:R-:W-:Y:S01]  /*ae60*/  FADD.FTZ R21, R20, R21 ;  /* 0x0000001514157221 */ /* 0x000fe20000010000 */
[----:B------:R-:W3:Y:S01]  /*ae70*/  MUFU.EX2 R24, R24 ;  /* 0x0000001800187308 */ /* 0x000ee20000000800 */
[----:B--2---:R-:W-:Y:S01]  /*ae80*/  FADD.FTZ R3, R143, R38 ;  /* 0x000000268f037221 */ /* 0x004fe20000010000 */
[-C--:B------:R-:W-:Y:S01]  /*ae90*/  FMUL.FTZ R95, R95, R53.reuse ;  /* 0x000000355f5f7220 */ /* 0x080fe20000410000 */
[----:B------:R-:W-:Y:S01]  /*aea0*/  FADD.FTZ R40, R142, R21 ;  /* 0x000000158e287221 */ /* 0x000fe20000010000 */
[-C--:B------:R-:W-:Y:S01]  /*aeb0*/  FMUL.FTZ R98, R98, R53.reuse ;  /* 0x0000003562627220 */ /* 0x080fe20000410000 */
[-C--:B------:R-:W-:Y:S01]  /*aec0*/  FMUL.FTZ R99, R99, R53.reuse ;  /* 0x0000003563637220 */ /* 0x080fe20000410000 */
[-C--:B------:R-:W-:Y:S01]  /*aed0*/  FMUL.FTZ R102, R102, R53.reuse ;  /* 0x0000003566667220 */ /* 0x080fe20000410000 */
[-C--:B------:R-:W-:Y:S01]  /*aee0*/  FMUL.FTZ R103, R103, R53.reuse ;  /* 0x0000003567677220 */ /* 0x080fe20000410000 */
[----:B------:R-:W2:Y:S01]  /*aef0*/  MUFU.EX2 R136, R136 ;  /* 0x0000008800887308 */ /* 0x000ea20000000800 */
        /* <DEDUP_REMOVED lines=8> */
[C---:B---3--:R-:W-:Y:S01]  /*af80*/  FADD.FTZ R38, R24.reuse, R3 ;  /* 0x0000000318267221 */ /* 0x048fe20000010000 */
[----:B------:R-:W-:Y:S01]  /*af90*/  F2FP.BF16.F32.PACK_AB R143, R24, R143 ;  /* 0x0000008f188f723e */ /* 0x000fe200000010ff */
[-C--:B------:R-:W-:Y:S01]  /*afa0*/  FMUL.FTZ R115, R115, R53.reuse ;  /* 0x0000003573737220 */ /* 0x080fe20000410000 */
[-C--:B------:R-:W-:Y:S01]  /*afb0*/  FMUL.FTZ R118, R118, R53.reuse ;  /* 0x0000003576767220 */ /* 0x080fe20000410000 */
[----:B------:R-:W-:Y:S01]  /*afc0*/  FMUL.FTZ R119, R119, R53 ;  /* 0x0000003577777220 */ /* 0x000fe20000410000 */
[----:B------:R-:W-:-:S02]  /*afd0*/  IMAD.MOV.U32 R6, RZ, RZ, R4 ;  /* 0x000000ffff067224 */ /* 0x000fc400078e0004 */
[----:B------:R-:W3:Y:S01]  /*afe0*/  MUFU.EX2 R25, R25 ;  /* 0x0000001900197308 */ /* 0x000ee20000000800 */
[----:B--2---:R-:W-:-:S07]  /*aff0*/  FADD.FTZ R40, R136, R21 ;  /* 0x0000001588287221 */ /* 0x004fce0000010000 */
[----:B------:R-:W2:Y:S01]  /*b000*/  MUFU.EX2 R28, R28 ;  /* 0x0000001c001c7308 */ /* 0x000ea20000000800 */
[----:B-1----:R-:W-:-:S07]  /*b010*/  FADD.FTZ R3, R137, R38 ;  /* 0x0000002689037221 */ /* 0x002fce0000010000 */
[----:B------:R-:W1:Y:S01]  /*b020*/  MUFU.EX2 R138, R138 ;  /* 0x0000008a008a7308 */ /* 0x000e620000000800 */
[C---:B---3--:R-:W-:Y:S01]  /*b030*/  FADD.FTZ R9, R25.reuse, R40 ;  /* 0x0000002819097221 */ /* 0x048fe20000010000 */
[----:B------:R-:W-:-:S06]  /*b040*/  F2FP.BF16.F32.PACK_AB R136, R25, R136 ;  /* 0x000000881988723e */ /* 0x000fcc00000010ff */
[----:B------:R-:W3:Y:S01]  /*b050*/  MUFU.EX2 R139, R139 ;  /* 0x0000008b008b7308 */ /* 0x000ee20000000800 */
[C---:B--2---:R-:W-:Y:S01]  /*b060*/  FADD.FTZ R38, R28.reuse, R3 ;  /* 0x000000031c267221 */ /* 0x044fe20000010000 */
[----:B------:R-:W-:-:S06]  /*b070*/  F2FP.BF16.F32.PACK_AB R137, R28, R137 ;  /* 0x000000891c89723e */ /* 0x000fcc00000010ff */
[----:B------:R-:W2:Y:S01]  /*b080*/  MUFU.EX2 R26, R26 ;  /* 0x0000001a001a7308 */ /* 0x000ea20000000800 */
[----:B-1----:R-:W-:Y:S01]  /*b090*/  FADD.FTZ R9, R138, R9 ;  /* 0x000000098a097221 */ /* 0x002fe20000010000 */
[----:B------:R-:W-:-:S03]  /*b0a0*/  F2FP.BF16.F32.PACK_AB R138, R30, R138 ;  /* 0x0000008a1e8a723e */ /* 0x000fc600000010ff */
[----:B------:R-:W-:-:S03]  /*b0b0*/  FADD.FTZ R9, R30, R9 ;  /* 0x000000091e097221 */ /* 0x000fc60000010000 */
[----:B------:R-:W1:Y:S01]  /*b0c0*/  MUFU.EX2 R132, R132 ;  /* 0x0000008400847308 */ /* 0x000e620000000800 */
[----:B---3--:R-:W-:-:S07]  /*b0d0*/  FADD.FTZ R3, R139, R38 ;  /* 0x000000268b037221 */ /* 0x008fce0000010000 */
[----:B------:R-:W3:Y:S01]  /*b0e0*/  MUFU.EX2 R133, R133 ;  /* 0x0000008500857308 */ /* 0x000ee20000000800 */
[C---:B--2---:R-:W-:Y:S01]  /*b0f0*/  FADD.FTZ R8, R26.reuse, R3 ;  /* 0x000000031a087221 */ /* 0x044fe20000010000 */
[----:B------:R-:W-:-:S06]  /*b100*/  F2FP.BF16.F32.PACK_AB R139, R26, R139 ;  /* 0x0000008b1a8b723e */ /* 0x000fcc00000010ff */
[----:B------:R-:W2:Y:S01]  /*b110*/  MUFU.EX2 R29, R29 ;  /* 0x0000001d001d7308 */ /* 0x000ea20000000800 */
[----:B-1----:R-:W-:-:S07]  /*b120*/  FADD.FTZ R10, R132, R9 ;  /* 0x00000009840a7221 */ /* 0x002fce0000010000 */
[----:B------:R-:W1:Y:S01]  /*b130*/  MUFU.EX2 R32, R32 ;  /* 0x0000002000207308 */ /* 0x000e620000000800 */
[----:B---3--:R-:W-:-:S07]  /*b140*/  FADD.FTZ R3, R133, R8 ;  /* 0x0000000885037221 */ /* 0x008fce0000010000 */
[----:B------:R-:W3:Y:S01]  /*b150*/  MUFU.EX2 R134, R134 ;  /* 0x0000008600867308 */ /* 0x000ee20000000800 */
[C---:B--2---:R-:W-:Y:S01]  /*b160*/  FADD.FTZ R9, R29.reuse, R10 ;  /* 0x0000000a1d097221 */ /* 0x044fe20000010000 */
[----:B------:R-:W-:-:S06]  /*b170*/  F2FP.BF16.F32.PACK_AB R132, R29, R132 ;  /* 0x000000841d84723e */ /* 0x000fcc00000010ff */
[----:B------:R-:W2:Y:S01]  /*b180*/  MUFU.EX2 R135, R135 ;  /* 0x0000008700877308 */ /* 0x000ea20000000800 */
[C---:B-1----:R-:W-:Y:S01]  /*b190*/  FADD.FTZ R8, R32.reuse, R3 ;  /* 0x0000000320087221 */ /* 0x042fe20000010000 */
[----:B------:R-:W-:-:S06]  /*b1a0*/  F2FP.BF16.F32.PACK_AB R133, R32, R133 ;  /* 0x000000852085723e */ /* 0x000fcc00000010ff */
[----:B------:R-:W1:Y:S01]  /*b1b0*/  MUFU.EX2 R33, R33 ;  /* 0x0000002100217308 */ /* 0x000e620000000800 */
[----:B---3--:R-:W-:-:S07]  /*b1c0*/  FADD.FTZ R10, R134, R9 ;  /* 0x00000009860a7221 */ /* 0x008fce0000010000 */
[----:B------:R-:W3:Y:S01]  /*b1d0*/  MUFU.EX2 R2, R2 ;  /* 0x0000000200027308 */ /* 0x000ee20000000800 */
[----:B--2---:R-:W-:-:S07]  /*b1e0*/  FADD.FTZ R3, R135, R8 ;  /* 0x0000000887037221 */ /* 0x004fce0000010000 */
[----:B------:R-:W2:Y:S01]  /*b1f0*/  MUFU.EX2 R27, R27 ;  /* 0x0000001b001b7308 */ /* 0x000ea20000000800 */
[C---:B-1----:R-:W-:Y:S01]  /*b200*/  FADD.FTZ R10, R33.reuse, R10 ;  /* 0x0000000a210a7221 */ /* 0x042fe20000010000 */
[----:B------:R-:W-:-:S06]  /*b210*/  F2FP.BF16.F32.PACK_AB R134, R33, R134 ;  /* 0x000000862186723e */ /* 0x000fcc00000010ff */
[----:B------:R-:W1:Y:S01]  /*b220*/  MUFU.EX2 R129, R129 ;  /* 0x0000008100817308 */ /* 0x000e620000000800 */
[C---:B---3--:R-:W-:Y:S01]  /*b230*/  FADD.FTZ R8, R2.reuse, R3 ;  /* 0x0000000302087221 */ /* 0x048fe20000010000 */
[----:B------:R-:W-:-:S06]  /*b240*/  F2FP.BF16.F32.PACK_AB R135, R2, R135 ;  /* 0x000000870287723e */ /* 0x000fcc00000010ff */
        /* <DEDUP_REMOVED lines=53> */
[----:B--2---:R-:W-:Y:S01]  /*b5a0*/  FADD.FTZ R9, R10, R9 ;  /* 0x000000090a097221 */ /* 0x004fe20000010000 */
[C---:B-1----:R-:W-:Y:S01]  /*b5b0*/  FADD.FTZ R3, R5.reuse, R2 ;  /* 0x0000000205037221 */ /* 0x042fe20000010000 */
[----:B------:R-:W-:Y:S01]  /*b5c0*/  F2FP.BF16.F32.PACK_AB R122, R5, R52 ;  /* 0x00000034057a723e */ /* 0x000fe200000010ff */
[----:B------:R-:W-:Y:S02]  /*b5d0*/  IMAD.MOV.U32 R5, RZ, RZ, R7 ;  /* 0x000000ffff057224 */ /* 0x000fe400078e0007 */
[C---:B---3--:R-:W-:Y:S01]  /*b5e0*/  FADD.FTZ R2, R55.reuse, R9 ;  /* 0x0000000937027221 */ /* 0x048fe20000010000 */
[----:B------:R-:W-:Y:S01]  /*b5f0*/  F2FP.BF16.F32.PACK_AB R123, R55, R10 ;  /* 0x0000000a377b723e */ /* 0x000fe200000010ff */
[----:B0-----:R-:W-:Y:S06]  /*b600*/  @P2 BRA `(.L_x_1093) ;  /* 0xffffffd800dc2947 */ /* 0x001fec000383ffff */
.L_x_1084:
[----:B------:R-:W-:-:S13]  /*b610*/  ISETP.GE.AND P2, PT, R0, UR43, PT ;  /* 0x0000002b00007c0c */ /* 0x000fda000bf46270 */
[----:B------:R-:W-:Y:S05]  /*b620*/  @!P2 BRA `(.L_x_1094) ;  /* 0x000000340068a947 */ /* 0x000fea0003800000 */
[----:B------:R-:W-:Y:S01]  /*b630*/  IMAD.MOV.U32 R5, RZ, RZ, R7 ;  /* 0x000000ffff057224 */ /* 0x000fe200078e0007 */
[----:B------:R-:W-:Y:S01]  /*b640*/  UMOV UR27, UR50 ;  /* 0x00000032001b7c82 */ /* 0x000fe20008000000 */
[----:B------:R-:W-:Y:S01]  /*b650*/  IMAD.MOV.U32 R6, RZ, RZ, R4 ;  /* 0x000000ffff067224 */ /* 0x000fe200078e0004 */
[----:B------:R-:W-:Y:S01]  /*b660*/  UMOV UR26, UR47 ;  /* 0x0000002f001a7c82 */ /* 0x000fe20008000000 */
[----:B------:R-:W-:Y:S01]  /*b670*/  ULDC UR23, c[0x0][0x9e4] ;  /* 0x0002790000177ab9 */ /* 0x000fe20000000800 */
[----:B------:R-:W-:Y:S01]  /*b680*/  ULDC UR25, c[0x0][0x9d8] ;  /* 0x0002760000197ab9 */ /* 0x000fe20000000800 */
[----:B------:R-:W-:Y:S01]  /*b690*/  ULDC UR22, c[0x0][0x988] ;  /* 0x0002620000167ab9 */ /* 0x000fe20000000800 */
[----:B------:R-:W-:-:S05]  /*b6a0*/  ULDC UR24, c[0x0][0x9e0] ;  /* 0x0002780000187ab9 */ /* 0x000fca0000000800 */
.L_x_1111:
        /* <DEDUP_REMOVED lines=9> */
.L_x_1096:
[----:B------:R-:W-:Y:S01]  /*b740*/  ULEA UR6, UR47, UR45, 0x3 ;  /* 0x0000002d2f067291 */ /* 0x000fe2000f8e183f */
[----:B------:R-:W-:-:S05]  /*b750*/  IMAD.U32 R4, RZ, RZ, UR50 ;  /* 0x00000032ff047e24 */ /* 0x000fca000f8e00ff */
[----:B------:R-:W-:-:S04]  /*b760*/  SHF.L.U32 R4, R4, 0x1f, RZ ;  /* 0x0000001f04047819 */ /* 0x000fc800000006ff */
[----:B------:R0:W1:Y:S01]  /*b770*/  SYNCS.PHASECHK.TRANS64.TRYWAIT P2, [UR6+0x16830], R4 ;  /* 0x01683004ff0075a7 */ /* 0x0000620008040146 */
[----:B------:R-:W-:Y:S05]  /*b780*/  @!P0 BRA `(.L_x_1097) ;  /* 0x0000000000048947 */ /* 0x000fea0003800000 */
[----:B------:R-:W-:Y:S01]  /*b790*/  BPT.TRAP 0x1 ;  /* 0x000000040000795c */ /* 0x000fe20000300000 */
.L_x_1097:
[----:B-1----:R-:W-:Y:S05]  /*b7a0*/  @P2 BRA `(.L_x_1095) ;  /* 0x0000000000082947 */ /* 0x002fea0003800000 */
[----:B------:R-:W1:Y:S02]  /*b7b0*/  SYNCS.PHASECHK.TRANS64.TRYWAIT P2, [UR6+0x16830], R4 ;  /* 0x01683004ff0075a7 */ /* 0x000e640008040146 */
[----:B-1----:R-:W-:Y:S05]  /*b7c0*/  @!P2 BRA `(.L_x_1098) ;  /* 0x000000c400fca947 */ /* 0x002fea0003800000 */
.L_x_1095:
        /* <DEDUP_REMOVED lines=27> */
.L_x_1100:
[----:B------:R-:W-:Y:S01]  /*b980*/  ULEA UR6, UR26, UR45, 0x3 ;  /* 0x0000002d1a067291 */ /* 0x000fe2000f8e183f */
[----:B------:R-:W-:-:S05]  /*b990*/  IMAD.U32 R4, RZ, RZ, UR27 ;  /* 0x0000001bff047e24 */ /* 0x000fca000f8e00ff */
[----:B------:R-:W-:-:S04]  /*b9a0*/  SHF.L.U32 R4, R4, 0x1f, RZ ;  /* 0x0000001f04047819 */ /* 0x000fc800000006ff */
[----:B------:R0:W1:Y:S01]  /*b9b0*/  SYNCS.PHASECHK.TRANS64.TRYWAIT P2, [UR6+0x16850], R4 ;  /* 0x01685004ff0075a7 */ /* 0x0000620008040146 */
[----:B------:R-:W-:Y:S05]  /*b9c0*/  @!P0 BRA `(.L_x_1101) ;  /* 0x0000000000048947 */ /* 0x000fea0003800000 */
[----:B------:R-:W-:Y:S01]  /*b9d0*/  BPT.TRAP 0x1 ;  /* 0x000000040000795c */ /* 0x000fe20000300000 */
.L_x_1101:
[----:B-1----:R-:W-:Y:S05]  /*b9e0*/  @P2 BRA `(.L_x_1099) ;  /* 0x0000000000082947 */ /* 0x002fea0003800000 */
[----:B------:R-:W1:Y:S02]  /*b9f0*/  SYNCS.PHASECHK.TRANS64.TRYWAIT P2, [UR6+0x16850], R4 ;  /* 0x01685004ff0075a7 */ /* 0x000e640008040146 */
[----:B-1----:R-:W-:Y:S05]  /*ba00*/  @!P2 BRA `(.L_x_1102) ;  /* 0x000000c40084a947 */ /* 0x002fea0003800000 */
.L_x_1099:
        /* <DEDUP_REMOVED lines=10> */
[----:B------:R-:W-:Y:S01]  /*bab0*/  FMUL.FTZ R57, R65, UR25 ;  /* 0x0000001941397c20 */ /* 0x000fe20008410000 */
[----:B------:R-:W-:Y:S01]  /*bac0*/  FMUL.FTZ R65, R78, UR25 ;  /* 0x000000194e417c20 */ /* 0x000fe20008410000 */
[----:B------:R-:W-:Y:S01]  /*bad0*/  ULEA UR10, UR26, UR6, 0xa ;  /* 0x000000061a0a7291 */ /* 0x000fe2000f8e503f */
[----:B------:R-:W-:-:S02]  /*bae0*/  VIADD R78, R17, UR39 ;  /* 0x00000027114e7c36 */ /* 0x000fc40008000000 */
[----:B------:R-:W-:Y:S01]  /*baf0*/  FMUL.FTZ R15, R33, UR25 ;  /* 0x00000019210f7c20 */ /* 0x000fe20008410000 */
[----:B------:R-:W-:Y:S02]  /*bb00*/  IMAD.U32 R33, RZ, RZ, UR47 ;  /* 0x0000002fff217e24 */ /* 0x000fe4000f8e00ff */
[----:B------:R-:W-:Y:S01]  /*bb10*/  FMUL.FTZ R14, R32, UR25 ;  /* 0x00000019200e7c20 */ /* 0x000fe20008410000 */
[----:B------:R-:W-:Y:S01]  /*bb20*/  FMUL.FTZ R11, R30, UR25 ;  /* 0x000000191e0b7c20 */ /* 0x000fe20008410000 */
[----:B------:R-:W-:Y:S01]  /*bb30*/  FMUL.FTZ R30, R41, UR25 ;  /* 0x00000019291e7c20 */ /* 0x000fe20008410000 */
[----:B------:R-:W-:Y:S01]  /*bb40*/  UMOV UR6, UR10 ;  /* 0x0000000a00067c82 */ /* 0x000fe20008000000 */
[----:B------:R-:W-:Y:S01]  /*bb50*/  @!P1 LEA R33, R33, UR45, 0x3 ;  /* 0x0000002d21219c11 */ /* 0x000fe2000f8e18ff */
        /* <DEDUP_REMOVED lines=58> */
[----:B------:R-:W-:Y:S01]  /*bf00*/  IMAD.SHL.U32 R77, R0, 0x80, RZ ;  /* 0x00000080004d7824 */ /* 0x000fe200078e00ff */
[----:B------:R-:W0:Y:S01]  /*bf10*/  MUFU.TANH R4, R4 ;  /* 0x0000000400047308 */ /* 0x000e220000002400 */
[----:B------:R-:W-:-:S07]  /*bf20*/  IMAD.U32 R81, RZ, RZ, UR46 ;  /* 0x0000002eff517e24 */ /* 0x000fce000f8e00ff */
[----:B------:R-:W1:Y:S08]  /*bf30*/  MUFU.TANH R8, R8 ;  /* 0x0000000800087308 */ /* 0x000e700000002400 */
[----:B------:R-:W2:Y:S01]  /*bf40*/  MUFU.TANH R7, R7 ;  /* 0x0000000700077308 */ /* 0x000ea20000002400 */
[----:B------:R-:W-:Y:S02]  /*bf50*/  WARPGROUP.DEPBAR.LE gsb0, 0x0 ;  /* 0x00008000000079c5 */ /* 0x000fe40000010000 */
[----:B------:R-:W-:-:S06]  /*bf60*/  WARPGROUP.ARRIVE ;  /* 0x00000000000079c5 */ /* 0x000fcc0000000000 */
[----:B------:R-:W3:Y:S01]  /*bf70*/  S2R R150, SR_TID.X ;  /* 0x0000000000967919 */ /* 0x000ee20000002100 */
[----:B------:R-:W4:Y:S01]  /*bf80*/  MUFU.TANH R9, R9 ;  /* 0x0000000900097308 */ /* 0x000f220000002400 */
[----:B------:R-:W-:Y:S01]  /*bf90*/  HGMMA.64x64x16.F32.BF16 R88, R144, gdesc[UR4].tnspB, R88, gsb0 ;  /* 0x40e0000490587df0 */ /* 0x000fe20008001858 */
[----:B------:R-:W-:Y:S01]  /*bfa0*/  UIADD3 UR6, UR10, 0x100, URZ ;  /* 0x000001000a067890 */ /* 0x000fe2000fffe03f */
[----:B------:R-:W-:-:S05]  /*bfb0*/  UMOV UR7, 0x40000040 ;  /* 0x4000004000077882 */ /* 0x000fca0000000000 */
[----:B------:R-:W0:Y:S08]  /*bfc0*/  MUFU.TANH R10, R10 ;  /* 0x0000000a000a7308 */ /* 0x000e300000002400 */
[----:B------:R-:W0:Y:S08]  /*bfd0*/  MUFU.TANH R12, R12 ;  /* 0x0000000c000c7308 */ /* 0x000e300000002400 */
[----:B------:R-:W0:Y:S01]  /*bfe0*/  MUFU.TANH R11, R11 ;  /* 0x0000000b000b7308 */ /* 0x000e220000002400 */
[----:B---3--:R-:W-:-:S07]  /*bff0*/  SHF.R.U32.HI R151, RZ, 0x7, R150 ;  /* 0x00000007ff977819 */ /* 0x008fce0000011696 */
[----:B------:R-:W3:Y:S08]  /*c000*/  MUFU.TANH R13, R13 ;  /* 0x0000000d000d7308 */ /* 0x000ef00000002400 */
        /* <DEDUP_REMOVED lines=85> */
[----:B------:R-:W-:-:S04]  /*c560*/  @UP0 ULDC UR6, c[0x0][0x450] ;  /* 0x0001140000060ab9 */ /* 0x000fc80000000800 */
[----:B------:R-:W-:Y:S01]  /*c570*/  @P2 SHF.R.U32.HI R78, RZ, UR6, R32 ;  /* 0x00000006ff4e2c19 */ /* 0x000fe20008011620 */
[----:B------:R-:W-:Y:S01]  /*c580*/  VIADD R32, R151, 0x9 ;  /* 0x0000000997207836 */ /* 0x000fe20000000000 */
[----:B------:R-:W-:-:S03]  /*c590*/  ISETP.GE.U32.AND P2, PT, R150, 0x180, PT ;  /* 0x000001809600780c */ /* 0x000fc60003f46070 */
[----:B------:R-:W5:Y:S01]  /*c5a0*/  SHFL.IDX PT, R84, R78, RZ, 0x1c1f ;  /* 0x001c1fff4e547589 */ /* 0x000f6200000e0000 */
[----:B------:R-:W-:Y:S02]  /*c5b0*/  SEL R33, R32, 0x9, !P2 ;  /* 0x0000000920217807 */ /* 0x000fe40005000000 */
[----:B------:R-:W-:-:S04]  /*c5c0*/  IADD3 R32, -R16, 0x1, -R77 ;  /* 0x0000000110207810 */ /* 0x000fc80007ffe94d */
[----:B------:R-:W-:-:S05]  /*c5d0*/  IADD3 R32, -R81, UR40, R32 ;  /* 0x0000002851207c10 */ /* 0x000fca000fffe120 */
[C---:B------:R-:W-:Y:S02]  /*c5e0*/  VIADD R83, R32.reuse, UR24 ;  /* 0x0000001820537c36 */ /* 0x040fe40008000000 */
[----:B------:R-:W-:Y:S02]  /*c5f0*/  VIADD R82, R32, UR21 ;  /* 0x0000001520527c36 */ /* 0x000fe40008000000 */
[--C-:B-----5:R-:W-:Y:S02]  /*c600*/  IMAD.IADD R81, R83, 0x1, R84.reuse ;  /* 0x0000000153517824 */ /* 0x120fe400078e0254 */
[----:B------:R-:W-:Y:S01]  /*c610*/  IMAD.IADD R80, R82, 0x1, R84 ;  /* 0x0000000152507824 */ /* 0x000fe200078e0254 */
[----:B------:R-:W-:Y:S02]  /*c620*/  WARPGROUP.DEPBAR.LE gsb0, 0x0 ;  /* 0x00008000000079c5 */ /* 0x000fe40000010000 */
[----:B------:R0:W-:Y:S06]  /*c630*/  BAR.ARV R33, 0x100 ;  /* 0x000400210000751d */ /* 0x0001ec0000002000 */
[----:B------:R5:W-:Y:S02]  /*c640*/  @!P1 SYNCS.ARRIVE.TRANS64.RED.A1T0 RZ, [R75+URZ], RZ ;  /* 0x000000ff4bff99a7 */ /* 0x000be4000810043f */
[----:B-----5:R-:W-:-:S06]  /*c650*/  FMUL.FTZ R75, R87, UR25 ;  /* 0x00000019574b7c20 */ /* 0x020fcc0008410000 */
[----:B------:R-:W0:Y:S01]  /*c660*/  MUFU.TANH R75, R75 ;  /* 0x0000004b004b7308 */ /* 0x000e220000002400 */
[----:B-1234-:R-:W-:Y:S05]  /*c670*/  @!P5 BRA `(.L_x_1103) ;  /* 0x00000000005cd947 */ /* 0x01efea0003800000 */
[----:B0-----:R-:W-:Y:S01]  /*c680*/  IMAD.U32 R33, RZ, RZ, UR46 ;  /* 0x0000002eff217e24 */ /* 0x001fe2000f8e00ff */
        /* <DEDUP_REMOVED lines=12> */
.L_x_1105:
[----:B------:R-:W-:-:S05]  /*c750*/  IMAD.U32 R86, RZ, RZ, UR23 ;  /* 0x00000017ff567e24 */ /* 0x000fca000f8e00ff */
[----:B------:R-:W-:-:S13]  /*c760*/  ISETP.NE.AND P2, PT, R86, 0x1, PT ;  /* 0x000000015600780c */ /* 0x000fda0003f45270 */
[----:B------:R-:W0:Y:S02]  /*c770*/  @P2 LDC.64 R32, c[0x0][0x9e8] ;  /* 0x00027a00ff202b82 */ /* 0x000e240000000a00 */
[----:B0-----:R-:W-:-:S05]  /*c780*/  @P2 IMAD.HI.U32 R32, R84, R32, RZ ;  /* 0x0000002054202227 */ /* 0x001fca00078e00ff */
[----:B------:R-:W-:-:S07]  /*c790*/  @P2 SHF.R.U32.HI R84, RZ, R33, R32 ;  /* 0x00000021ff542219 */ /* 0x000fce0000011620 */
.L_x_1106:
[----:B------:R-:W-:Y:S05]  /*c7a0*/  BSYNC B0 ;  /* 0x0000000000007941 */ /* 0x000fea0003800000 */
.L_x_1104:
[----:B------:R-:W-:-:S04]  /*c7b0*/  IMAD R33, R84, R86, -R77 ;  /* 0x0000005654217224 */ /* 0x000fc800078e0a4d */
[----:B------:R-:W-:-:S05]  /*c7c0*/  IMAD.IADD R33, R33, 0x1, -R16 ;  /* 0x0000000121217824 */ /* 0x000fca00078e0a10 */
[----:B------:R-:W-:Y:S02]  /*c7d0*/  VIADDMNMX R81, R33, R86, R81, PT ;  /* 0x0000005621517246 */ /* 0x000fe40003800151 */
[----:B------:R-:W-:-:S07]  /*c7e0*/  VIMNMX R80, R80, R33, !PT ;  /* 0x0000002150507248 */ /* 0x000fce0007fe0100 */
.L_x_1103:
        /* <DEDUP_REMOVED lines=20> */
[--C-:B0-----:R-:W-:Y:S01]  /*c930*/  IMAD.IADD R83, R83, 0x1, R4.reuse ;  /* 0x0000000153537824 */ /* 0x101fe200078e0204 */
[C---:B------:R-:W-:Y:S01]  /*c940*/  ISETP.LT.OR P3, PT, R81.reuse, 0x12, P3 ;  /* 0x000000125100780c */ /* 0x040fe20001f61670 */
[----:B------:R-:W-:Y:S01]  /*c950*/  IMAD.IADD R82, R82, 0x1, R4 ;  /* 0x0000000152527824 */ /* 0x000fe200078e0204 */
        /* <DEDUP_REMOVED lines=91> */
.L_x_1109:
[----:B------:R-:W-:-:S05]  /*cf10*/  IMAD.U32 R78, RZ, RZ, UR23 ;  /* 0x00000017ff4e7e24 */ /* 0x000fca000f8e00ff */
[----:B------:R-:W-:-:S13]  /*cf20*/  ISETP.NE.AND P3, PT, R78, 0x1, PT ;  /* 0x000000014e00780c */ /* 0x000fda0003f65270 */
[----:B------:R-:W0:Y:S02]  /*cf30*/  @P3 LDC.64 R14, c[0x0][0x9e8] ;  /* 0x00027a00ff0e3b82 */ /* 0x000e240000000a00 */
[----:B0-----:R-:W-:-:S05]  /*cf40*/  @P3 IMAD.HI.U32 R14, R4, R14, RZ ;  /* 0x0000000e040e3227 */ /* 0x001fca00078e00ff */
[----:B------:R-:W-:-:S07]  /*cf50*/  @P3 SHF.R.U32.HI R4, RZ, R15, R14 ;  /* 0x0000000fff043219 */ /* 0x000fce000001160e */
.L_x_1110:
[----:B------:R-:W-:Y:S05]  /*cf60*/  BSYNC B0 ;  /* 0x0000000000007941 */ /* 0x000fea0003800000 */
.L_x_1108:
[----:B------:R-:W-:-:S04]  /*cf70*/  IMAD R77, R4, R78, -R77 ;  /* 0x0000004e044d7224 */ /* 0x000fc800078e0a4d */
[----:B------:R-:W-:-:S05]  /*cf80*/  IMAD.IADD R77, R77, 0x1, -R16 ;  /* 0x000000014d4d7824 */ /* 0x000fca00078e0a10 */
[----:B------:R-:W-:Y:S02]  /*cf90*/  VIADDMNMX R83, R77, R78, R83, PT ;  /* 0x0000004e4d537246 */ /* 0x000fe40003800153 */
[----:B------:R-:W-:-:S07]  /*cfa0*/  VIMNMX R82, R82, R77, !PT ;  /* 0x0000004d52527248 */ /* 0x000fce0007fe0100 */
.L_x_1107:
[----:B------:R-:W-:Y:S01]  /*cfb0*/  FMNMX.FTZ R15, R33, R6, !PT ;  /* 0x00000006210f7209 */ /* 0x000fe20007810000 */
[----:B------:R-:W-:Y:S01]  /*cfc0*/  UMOV UR27, UR50 ;  /* 0x00000032001b7c82 */ /* 0x000fe20008000000 */
        /* <DEDUP_REMOVED lines=55> */
[----:B------:R-:W-:-:S04]  /*d340*/  FMNMX.FTZ R15, R70, R15, !PT ;  /* 0x0000000f460f7209 */ /* 0x000fc80007810000 */
[----:B------:R-:W-:-:S04]  /*d350*/  FMNMX.FTZ R15, R74, R15, !PT ;  /* 0x0000000f4a0f7209 */ /* 0x000fc80007810000 */
[----:B------:R-:W-:-:S04]  /*d360*/  FMNMX.FTZ R4, R76, R15, !PT ;  /* 0x0000000f4c047209 */ /* 0x000fc80007810000 */
[----:B------:R-:W-:-:S05]  /*d370*/  FMNMX.FTZ R14, R79, R4, !PT ;  /* 0x000000044f0e7209 */ /* 0x000fca0007810000 */
[----:B------:R-:W0:Y:S02]  /*d380*/  SHFL.BFLY PT, R15, R14, 0x2, 0x1f ;  /* 0x0c401f000e0f7f89 */ /* 0x000e2400000e0000 */
[----:B0-----:R-:W-:-:S05]  /*d390*/  FMNMX.FTZ R15, R14, R15, !PT ;  /* 0x0000000f0e0f7209 */ /* 0x001fca0007810000 */
[----:B------:R-:W0:Y:S02]  /*d3a0*/  SHFL.BFLY PT, R4, R15, 0x1, 0x1f ;  /* 0x0c201f000f047f89 */ /* 0x000e2400000e0000 */
[----:B0-----:R-:W-:-:S04]  /*d3b0*/  FMNMX.FTZ R4, R15, R4, !PT ;  /* 0x000000040f047209 */ /* 0x001fc80007810000 */
[C---:B------:R-:W-:Y:S01]  /*d3c0*/  FSETP.NEU.FTZ.AND P6, PT, R4.reuse, -INF , PT ;  /* 0xff8000000400780b */ /* 0x040fe20003fdd000 */
[----:B------:R-:W-:-:S03]  /*d3d0*/  FMUL.FTZ R15, R4, UR22 ;  /* 0x00000016040f7c20 */ /* 0x000fc60008410000 */
[----:B------:R-:W-:Y:S02]  /*d3e0*/  FSEL R81, R4, RZ, P6 ;  /* 0x000000ff04517208 */ /* 0x000fe40003000000 */
[----:B------:R-:W-:-:S03]  /*d3f0*/  FSEL R15, R15, RZ, P6 ;  /* 0x000000ff0f0f7208 */ /* 0x000fc60003000000 */
[----:B------:R-:W-:Y:S02]  /*d400*/  FADD.FTZ R81, -R81, R6 ;  /* 0x0000000651517221 */ /* 0x000fe40000010100 */
[--C-:B------:R-:W-:Y:S01]  /*d410*/  FFMA.FTZ R14, R8, UR22, -R15.reuse ;  /* 0x00000016080e7c23 */ /* 0x100fe2000801080f */
[----:B------:R-:W-:Y:S01]  /*d420*/  FSEL R8, R27, -INF , !P3 ;  /* 0xff8000001b087808 */ /* 0x000fe20005800000 */
[--C-:B------:R-:W-:Y:S01]  /*d430*/  FFMA.FTZ R150, R10, UR22, -R15.reuse ;  /* 0x000000160a967c23 */ /* 0x100fe2000801080f */
[----:B------:R-:W-:Y:S01]  /*d440*/  ISETP.GT.AND P3, PT, R82, 0x21, P2 ;  /* 0x000000215200780c */ /* 0x000fe20001764270 */
[----:B------:R0:W-:Y:S01]  /*d450*/  MUFU.EX2 R27, R14 ;  /* 0x0000000e001b7308 */ /* 0x0001e20000000800 */
[--C-:B------:R-:W-:Y:S01]  /*d460*/  FFMA.FTZ R146, R24, UR22, -R15.reuse ;  /* 0x0000001618927c23 */ /* 0x100fe2000801080f */
[--C-:B------:R-:W-:Y:S01]  /*d470*/  FFMA.FTZ R148, R33, UR22, -R15.reuse ;  /* 0x0000001621947c23 */ /* 0x100fe2000801080f */
[----:B------:R-:W-:Y:S01]  /*d480*/  ISETP.LT.OR P3, PT, R83, 0x22, P3 ;  /* 0x000000225300780c */ /* 0x000fe20001f61670 */
[--C-:B------:R-:W-:Y:S01]  /*d490*/  FFMA.FTZ R33, R12, UR22, -R15.reuse ;  /* 0x000000160c217c23 */ /* 0x100fe2000801080f */
[----:B------:R-:W-:Y:S01]  /*d4a0*/  FSEL R12, R37, -INF , !P4 ;  /* 0xff800000250c7808 */ /* 0x000fe20006000000 */
[--C-:B------:R-:W-:Y:S01]  /*d4b0*/  FFMA.FTZ R140, R28, UR22, -R15.reuse ;  /* 0x000000161c8c7c23 */ /* 0x100fe2000801080f */
[----:B------:R-:W-:Y:S01]  /*d4c0*/  FSEL R31, R31, -INF , !P3 ;  /* 0xff8000001f1f7808 */ /* 0x000fe20005800000 */
[--C-:B------:R-:W-:Y:S01]  /*d4d0*/  FFMA.FTZ R30, R30, UR22, -R15.reuse ;  /* 0x000000161e1e7c23 */ /* 0x100fe2000801080f */
[----:B------:R-:W-:Y:S01]  /*d4e0*/  ISETP.GT.AND P3, PT, R82, RZ, P2 ;  /* 0x000000ff5200720c */ /* 0x000fe20001764270 */
[--C-:B------:R-:W-:Y:S01]  /*d4f0*/  FFMA.FTZ R144, R32, UR22, -R15.reuse ;  /* 0x0000001620907c23 */ /* 0x100fe2000801080f */
[----:B------:R-:W-:Y:S01]  /*d500*/  ISETP.GT.AND P4, PT, R82, 0x31, P2 ;  /* 0x000000315200780c */ /* 0x000fe20001784270 */
[--C-:B------:R-:W-:Y:S01]  /*d510*/  FFMA.FTZ R142, R34, UR22, -R15.reuse ;  /* 0x00000016228e7c23 */ /* 0x100fe2000801080f */
[C---:B------:R-:W-:Y:S01]  /*d520*/  ISETP.LT.OR P3, PT, R83.reuse, 0x1, P3 ;  /* 0x000000015300780c */ /* 0x040fe20001f61670 */
[--C-:B------:R-:W-:Y:S01]  /*d530*/  FFMA.FTZ R136, R38, UR22, -R15.reuse ;  /* 0x0000001626887c23 */ /* 0x100fe2000801080f */
[----:B------:R-:W-:Y:S01]  /*d540*/  ISETP.LT.OR P4, PT, R83, 0x32, P4 ;  /* 0x000000325300780c */ /* 0x000fe20002781670 */
[--C-:B------:R-:W-:Y:S01]  /*d550*/  FFMA.FTZ R37, R84, UR22, -R15.reuse ;  /* 0x0000001654257c23 */ /* 0x100fe2000801080f */
[----:B------:R-:W-:Y:S01]  /*d560*/  FSEL R10, R7, -INF , !P3 ;  /* 0xff800000070a7808 */ /* 0x000fe20005800000 */
[--C-:B------:R-:W-:Y:S01]  /*d570*/  FFMA.FTZ R138, R42, UR22, -R15.reuse ;  /* 0x000000162a8a7c23 */ /* 0x100fe2000801080f */
[----:B------:R-:W-:Y:S01]  /*d580*/  ISETP.GT.AND P3, PT, R82, 0x30, P2 ;  /* 0x000000305200780c */ /* 0x000fe20001764270 */
[--C-:B------:R-:W-:Y:S01]  /*d590*/  FFMA.FTZ R45, R45, UR22, -R15.reuse ;  /* 0x000000162d2d7c23 */ /* 0x100fe2000801080f */
[----:B0-----:R-:W-:Y:S01]  /*d5a0*/  FMNMX.FTZ R14, R10, R5, !PT ;  /* 0x000000050a0e7209 */ /* 0x001fe20007810000 */
        /* <DEDUP_REMOVED lines=24> */
[----:B------:R-:W-:Y:S01]  /*d730*/  FFMA.FTZ R79, R79, UR22, -R15 ;  /* 0x000000164f4f7c23 */ /* 0x000fe2000801080f */
[----:B------:R-:W-:Y:S01]  /*d740*/  ISETP.LT.OR P3, PT, R83, 0x39, P3 ;  /* 0x000000395300780c */ /* 0x000fe20001f61670 */
[----:B------:R-:W-:Y:S01]  /*d750*/  MUFU.EX2 R148, R148 ;  /* 0x0000009400947308 */ /* 0x000fe20000000800 */
[----:B------:R-:W-:-:S02]  /*d760*/  FMNMX.FTZ R24, R8, R7, !PT ;  /* 0x0000000708187209 */ /* 0x000fc40007810000 */
[----:B------:R-:W-:Y:S02]  /*d770*/  FSEL R44, R44, -INF , !P4 ;  /* 0xff8000002c2c7808 */ /* 0x000fe40006000000 */
[----:B------:R-:W-:Y:S02]  /*d780*/  FMNMX.FTZ R24, R29, R24, !PT ;  /* 0x000000181d187209 */ /* 0x000fe40007810000 */
[----:B------:R-:W-:Y:S01]  /*d790*/  ISETP.GT.AND P4, PT, R82, 0x41, P2 ;  /* 0x000000415200780c */ /* 0x000fe20001784270 */
[----:B------:R-:W-:Y:S01]  /*d7a0*/  MUFU.EX2 R150, R150 ;  /* 0x0000009600967308 */ /* 0x000fe20000000800 */
[----:B------:R-:W-:Y:S02]  /*d7b0*/  FMNMX.FTZ R26, R31, R24, !PT ;  /* 0x000000181f1a7209 */ /* 0x000fe40007810000 */
[----:B------:R-:W-:Y:S02]  /*d7c0*/  FSEL R43, R43, -INF , !P3 ;  /* 0xff8000002b2b7808 */ /* 0x000fe40005800000 */
[----:B------:R-:W-:-:S02]  /*d7d0*/  FMNMX.FTZ R7, R35, R26, !PT ;  /* 0x0000001a23077209 */ /* 0x000fc40007810000 */
[----:B------:R-:W-:Y:S01]  /*d7e0*/  ISETP.GT.AND P3, PT, R82, 0x40, P2 ;  /* 0x000000405200780c */ /* 0x000fe20001764270 */
[----:B------:R-:W-:Y:S01]  /*d7f0*/  MUFU.EX2 R33, R33 ;  /* 0x0000002100217308 */ /* 0x000fe20000000800 */
[----:B------:R-:W-:Y:S02]  /*d800*/  FMNMX.FTZ R28, R12, R7, !PT ;  /* 0x000000070c1c7209 */ /* 0x000fe40007810000 */
[----:B------:R-:W-:Y:S02]  /*d810*/  ISETP.LT.OR P4, PT, R83, 0x42, P4 ;  /* 0x000000425300780c */ /* 0x000fe40002781670 */
[----:B------:R-:W-:Y:S02]  /*d820*/  FMNMX.FTZ R7, R39, R28, !PT ;  /* 0x0000001c27077209 */ /* 0x000fe40007810000 */
[----:B------:R-:W-:Y:S01]  /*d830*/  ISETP.LT.OR P3, PT, R83, 0x41, P3 ;  /* 0x000000415300780c */ /* 0x000fe20001f61670 */
[----:B------:R-:W-:Y:S01]  /*d840*/  MUFU.EX2 R144, R144 ;  /* 0x0000009000907308 */ /* 0x000fe20000000800 */
[----:B------:R-:W-:-:S02]  /*d850*/  FSEL R24, R47, -INF , !P4 ;  /* 0xff8000002f187808 */ /* 0x000fc40006000000 */
[----:B------:R-:W-:Y:S02]  /*d860*/  FSEL R46, R46, -INF , !P3 ;  /* 0xff8000002e2e7808 */ /* 0x000fe40005800000 */
[C---:B------:R-:W-:Y:S02]  /*d870*/  ISETP.GT.AND P3, PT, R82.reuse, 0x48, P2 ;  /* 0x000000485200780c */ /* 0x040fe40001764270 */
[----:B------:R-:W-:Y:S01]  /*d880*/  ISETP.GT.AND P4, PT, R82, 0x49, P2 ;  /* 0x000000495200780c */ /* 0x000fe20001784270 */
[----:B------:R0:W-:Y:S01]  /*d890*/  MUFU.EX2 R47, R30 ;  /* 0x0000001e002f7308 */ /* 0x0001e20000000800 */
[C---:B------:R-:W-:Y:S02]  /*d8a0*/  ISETP.LT.OR P3, PT, R83.reuse, 0x49, P3 ;  /* 0x000000495300780c */ /* 0x040fe40001f61670 */
[----:B------:R-:W-:Y:S02]  /*d8b0*/  ISETP.LT.OR P4, PT, R83, 0x4a, P4 ;  /* 0x0000004a5300780c */ /* 0x000fe40002781670 */
[----:B------:R-:W-:Y:S01]  /*d8c0*/  FSEL R26, R49, -INF , !P3 ;  /* 0xff800000311a7808 */ /* 0x000fe20005800000 */
[----:B------:R-:W-:Y:S01]  /*d8d0*/  FFMA.FTZ R49, R36, UR22, -R15 ;  /* 0x0000001624317c23 */ /* 0x000fe2000801080f */
[----:B------:R-:W-:Y:S01]  /*d8e0*/  ISETP.GT.AND P3, PT, R82, 0x50, P2 ;  /* 0x000000505200780c */ /* 0x000fe20001764270 */
[----:B------:R-:W-:Y:S01]  /*d8f0*/  MUFU.EX2 R37, R37 ;  /* 0x0000002500257308 */ /* 0x000fe20000000800 */
[----:B0-----:R-:W-:-:S02]  /*d900*/  FMNMX.FTZ R30, R14, R7, !PT ;  /* 0x000000070e1e7209 */ /* 0x001fc40007810000 */
[----:B------:R-:W-:Y:S02]  /*d910*/  ISETP.LT.OR P3, PT, R83, 0x51, P3 ;  /* 0x000000515300780c */ /* 0x000fe40001f61670 */
[----:B------:R-:W-:Y:S02]  /*d920*/  FMNMX.FTZ R7, R43, R30, !PT ;  /* 0x0000001e2b077209 */ /* 0x000fe40007810000 */
[----:B------:R-:W-:Y:S01]  /*d930*/  FSEL R28, R51, -INF , !P4 ;  /* 0xff800000331c7808 */ /* 0x000fe20006000000 */
[----:B------:R-:W-:Y:S01]  /*d940*/  FFMA.FTZ R51, R40, UR22, -R15 ;  /* 0x0000001628337c23 */ /* 0x000fe2000801080f */
[----:B------:R-:W-:Y:S01]  /*d950*/  FMNMX.FTZ R7, R44, R7, !PT ;  /* 0x000000072c077209 */ /* 0x000fe20007810000 */
[----:B------:R-:W-:Y:S01]  /*d960*/  MUFU.EX2 R146, R146 ;  /* 0x0000009200927308 */ /* 0x000fe20000000800 */
[----:B------:R-:W-:Y:S02]  /*d970*/  ISETP.GT.AND P4, PT, R82, 0x51, P2 ;  /* 0x000000515200780c */ /* 0x000fe40001784270 */
[----:B------:R-:W-:-:S02]  /*d980*/  FMNMX.FTZ R7, R46, R7, !PT ;  /* 0x000000072e077209 */ /* 0x000fc40007810000 */
[----:B------:R-:W-:Y:S02]  /*d990*/  FSEL R53, R53, -INF , !P3 ;  /* 0xff80000035357808 */ /* 0x000fe40005800000 */
[----:B------:R-:W-:Y:S01]  /*d9a0*/  FMNMX.FTZ R7, R24, R7, !PT ;  /* 0x0000000718077209 */ /* 0x000fe20007810000 */
[----:B------:R-:W-:Y:S01]  /*d9b0*/  MUFU.EX2 R41, R41 ;  /* 0x0000002900297308 */ /* 0x000fe20000000800 */
[----:B------:R-:W-:Y:S02]  /*d9c0*/  ISETP.GT.AND P3, PT, R82, 0x58, P2 ;  /* 0x000000585200780c */ /* 0x000fe40001764270 */
[C---:B------:R-:W-:Y:S02]  /*d9d0*/  ISETP.LT.OR P4, PT, R83.reuse, 0x52, P4 ;  /* 0x000000525300780c */ /* 0x040fe40002781670 */
[----:B------:R-:W-:Y:S02]  /*d9e0*/  FMNMX.FTZ R7, R26, R7, !PT ;  /* 0x000000071a077209 */ /* 0x000fe40007810000 */
[----:B------:R-:W-:Y:S01]  /*d9f0*/  ISETP.LT.OR P3, PT, R83, 0x59, P3 ;  /* 0x000000595300780c */ /* 0x000fe20001f61670 */
[----:B------:R-:W-:Y:S01]  /*da00*/  MUFU.EX2 R140, R140 ;  /* 0x0000008c008c7308 */ /* 0x000fe20000000800 */
[----:B------:R-:W-:-:S02]  /*da10*/  FSEL R55, R55, -INF , !P4 ;  /* 0xff80000037377808 */ /* 0x000fc40006000000 */
[----:B------:R-:W-:Y:S02]  /*da20*/  FMNMX.FTZ R32, R28, R7, !PT ;  /* 0x000000071c207209 */ /* 0x000fe40007810000 */
[----:B------:R-:W-:Y:S02]  /*da30*/  ISETP.GT.AND P4, PT, R82, 0x59, P2 ;  /* 0x000000595200780c */ /* 0x000fe40001784270 */
[----:B------:R-:W-:Y:S01]  /*da40*/  FSEL R58, R58, -INF , !P3 ;  /* 0xff8000003a3a7808 */ /* 0x000fe20005800000 */
[----:B------:R-:W-:Y:S01]  /*da50*/  MUFU.EX2 R142, R142 ;  /* 0x0000008e008e7308 */ /* 0x000fe20000000800 */
[----:B------:R-:W-:Y:S02]  /*da60*/  FMNMX.FTZ R32, R53, R32, !PT ;  /* 0x0000002035207209 */ /* 0x000fe40007810000 */
[----:B------:R-:W-:Y:S02]  /*da70*/  ISETP.GT.AND P3, PT, R82, 0x60, P2 ;  /* 0x000000605200780c */ /* 0x000fe40001764270 */
[----:B------:R-:W-:-:S02]  /*da80*/  ISETP.LT.OR P4, PT, R83, 0x5a, P4 ;  /* 0x0000005a5300780c */ /* 0x000fc40002781670 */
[----:B------:R-:W-:Y:S01]  /*da90*/  FMNMX.FTZ R7, R55, R32, !PT ;  /* 0x0000002037077209 */ /* 0x000fe20007810000 */
[----:B------:R-:W-:Y:S01]  /*daa0*/  MUFU.EX2 R49, R49 ;  /* 0x0000003100317308 */ /* 0x000fe20000000800 */
[----:B------:R-:W-:Y:S02]  /*dab0*/  ISETP.LT.OR P3, PT, R83, 0x61, P3 ;  /* 0x000000615300780c */ /* 0x000fe40001f61670 */
[----:B------:R-:W-:Y:S02]  /*dac0*/  FSEL R59, R59, -INF , !P4 ;  /* 0xff8000003b3b7808 */ /* 0x000fe40006000000 */
[----:B------:R-:W-:Y:S02]  /*dad0*/  ISETP.GT.AND P4, PT, R82, 0x61, P2 ;  /* 0x000000615200780c */ /* 0x000fe40001784270 */
[----:B------:R-:W-:Y:S01]  /*dae0*/  FMNMX.FTZ R32, R58, R7, !PT ;  /* 0x000000073a207209 */ /* 0x000fe20007810000 */
[----:B------:R-:W-:Y:S01]  /*daf0*/  MUFU.EX2 R136, R136 ;  /* 0x0000008800887308 */ /* 0x000fe20000000800 */
[----:B------:R-:W-:Y:S01]  /*db00*/  FSEL R30, R61, -INF , !P3 ;  /* 0xff8000003d1e7808 */ /* 0x000fe20005800000 */
[----:B------:R-:W-:Y:S01]  /*db10*/  FFMA.FTZ R61, R50, UR22, -R15 ;  /* 0x00000016323d7c23 */ /* 0x000fe2000801080f */
[----:B------:R-:W-:-:S02]  /*db20*/  ISETP.GT.AND P3, PT, R82, 0x68, P2 ;  /* 0x000000685200780c */ /* 0x000fc40001764270 */
[----:B------:R-:W-:Y:S02]  /*db30*/  ISETP.LT.OR P4, PT, R83, 0x62, P4 ;  /* 0x000000625300780c */ /* 0x000fe40002781670 */
[----:B------:R-:W-:Y:S01]  /*db40*/  FMNMX.FTZ R7, R59, R32, !PT ;  /* 0x000000203b077209 */ /* 0x000fe20007810000 */
[----:B------:R-:W-:Y:S01]  /*db50*/  MUFU.EX2 R51, R51 ;  /* 0x0000003300337308 */ /* 0x000fe20000000800 */
[----:B------:R-:W-:Y:S02]  /*db60*/  ISETP.LT.OR P3, PT, R83, 0x69, P3 ;  /* 0x000000695300780c */ /* 0x000fe40001f61670 */
[----:B------:R-:W-:Y:S02]  /*db70*/  FSEL R63, R63, -INF , !P4 ;  /* 0xff8000003f3f7808 */ /* 0x000fe40006000000 */
[----:B------:R-:W-:Y:S02]  /*db80*/  ISETP.GT.AND P4, PT, R82, 0x69, P2 ;  /* 0x000000695200780c */ /* 0x000fe40001784270 */
[----:B------:R-:W-:Y:S01]  /*db90*/  FMNMX.FTZ R32, R30, R7, !PT ;  /* 0x000000071e207209 */ /* 0x000fe20007810000 */
[----:B------:R-:W-:Y:S01]  /*dba0*/  MUFU.EX2 R138, R138 ;  /* 0x0000008a008a7308 */ /* 0x000fe20000000800 */
[----:B------:R-:W-:-:S02]  /*dbb0*/  FSEL R65, R65, -INF , !P3 ;  /* 0xff80000041417808 */ /* 0x000fc40005800000 */
[C---:B------:R-:W-:Y:S02]  /*dbc0*/  ISETP.GT.AND P3, PT, R82.reuse, 0x70, P2 ;  /* 0x000000705200780c */ /* 0x040fe40001764270 */
[----:B------:R-:W-:Y:S02]  /*dbd0*/  ISETP.LT.OR P4, PT, R83, 0x6a, P4 ;  /* 0x0000006a5300780c */ /* 0x000fe40002781670 */
[----:B------:R-:W-:Y:S01]  /*dbe0*/  FMNMX.FTZ R34, R63, R32, !PT ;  /* 0x000000203f227209 */ /* 0x000fe20007810000 */
[----:B------:R-:W-:Y:S01]  /*dbf0*/  MUFU.EX2 R45, R45 ;  /* 0x0000002d002d7308 */ /* 0x000fe20000000800 */
[----:B------:R-:W-:Y:S02]  /*dc00*/  ISETP.LT.OR P3, PT, R83, 0x71, P3 ;  /* 0x000000715300780c */ /* 0x000fe40001f61670 */
[----:B------:R-:W-:Y:S02]  /*dc10*/  FSEL R67, R67, -INF , !P4 ;  /* 0xff80000043437808 */ /* 0x000fe40006000000 */
[----:B------:R-:W-:-:S02]  /*dc20*/  ISETP.GT.AND P4, PT, R82, 0x71, P2 ;  /* 0x000000715200780c */ /* 0x000fc40001784270 */
[----:B------:R-:W-:Y:S01]  /*dc30*/  FMNMX.FTZ R34, R65, R34, !PT ;  /* 0x0000002241227209 */ /* 0x000fe20007810000 */
[----:B------:R-:W-:Y:S01]  /*dc40*/  MUFU.EX2 R132, R132 ;  /* 0x0000008400847308 */ /* 0x000fe20000000800 */
[----:B------:R-:W-:Y:S01]  /*dc50*/  FSEL R32, R71, -INF , !P3 ;  /* 0xff80000047207808 */ /* 0x000fe20005800000 */
[----:B------:R-:W-:Y:S01]  /*dc60*/  FFMA.FTZ R71, R54, UR22, -R15 ;  /* 0x0000001636477c23 */ /* 0x000fe2000801080f */
[C---:B------:R-:W-:Y:S02]  /*dc70*/  ISETP.GT.AND P3, PT, R82.reuse, 0x78, P2 ;  /* 0x000000785200780c */ /* 0x040fe40001764270 */
[----:B------:R-:W-:Y:S02]  /*dc80*/  ISETP.LT.OR P4, PT, R83, 0x72, P4 ;  /* 0x000000725300780c */ /* 0x000fe40002781670 */
[----:B------:R-:W-:Y:S01]  /*dc90*/  FMNMX.FTZ R7, R67, R34, !PT ;  /* 0x0000002243077209 */ /* 0x000fe20007810000 */
[----:B------:R-:W-:Y:S01]  /*dca0*/  MUFU.EX2 R61, R61 ;  /* 0x0000003d003d7308 */ /* 0x000fe20000000800 */
[----:B------:R-:W-:-:S02]  /*dcb0*/  ISETP.GT.AND P2, PT, R82, 0x79, P2 ;  /* 0x000000795200780c */ /* 0x000fc40001744270 */
[C---:B------:R-:W-:Y:S02]  /*dcc0*/  ISETP.LT.OR P3, PT, R83.reuse, 0x79, P3 ;  /* 0x000000795300780c */ /* 0x040fe40001f61670 */
[----:B------:R-:W-:Y:S02]  /*dcd0*/  FSEL R72, R72, -INF , !P4 ;  /* 0xff80000048487808 */ /* 0x000fe40006000000 */
[----:B------:R-:W-:Y:S01]  /*dce0*/  FMNMX.FTZ R7, R32, R7, !PT ;  /* 0x0000000720077209 */ /* 0x000fe20007810000 */
[----:B------:R-:W-:Y:S01]  /*dcf0*/  MUFU.EX2 R134, R134 ;  /* 0x0000008600867308 */ /* 0x000fe20000000800 */
[----:B------:R-:W-:Y:S02]  /*dd00*/  ISETP.LT.OR P2, PT, R83, 0x7a, P2 ;  /* 0x0000007a5300780c */ /* 0x000fe40001741670 */
[----:B------:R-:W-:Y:S01]  /*dd10*/  FSEL R34, R73, -INF , !P3 ;  /* 0xff80000049227808 */ /* 0x000fe20005800000 */
[----:B------:R-:W-:Y:S01]  /*dd20*/  FFMA.FTZ R73, R62, UR22, -R15 ;  /* 0x000000163e497c23 */ /* 0x000fe2000801080f */
[----:B------:R-:W-:-:S02]  /*dd30*/  FMNMX.FTZ R7, R72, R7, !PT ;  /* 0x0000000748077209 */ /* 0x000fc40007810000 */
[----:B------:R-:W-:Y:S01]  /*dd40*/  FSEL R36, R75, -INF , !P2 ;  /* 0xff8000004b247808 */ /* 0x000fe20005000000 */
[----:B------:R-:W-:Y:S01]  /*dd50*/  FFMA.FTZ R75, R66, UR22, -R15 ;  /* 0x00000016424b7c23 */ /* 0x000fe2000801080f */
[----:B------:R-:W-:Y:S01]  /*dd60*/  FMNMX.FTZ R7, R34, R7, !PT ;  /* 0x0000000722077209 */ /* 0x000fe20007810000 */
[----:B------:R-:W-:Y:S01]  /*dd70*/  FMUL.FTZ R15, R81, UR22 ;  /* 0x00000016510f7c20 */ /* 0x000fe20008410000 */
[----:B------:R-:W-:Y:S02]  /*dd80*/  MUFU.EX2 R71, R71 ;  /* 0x0000004700477308 */ /* 0x000fe40000000800 */
[----:B------:R-:W-:-:S05]  /*dd90*/  FMNMX.FTZ R7, R36, R7, !PT ;  /* 0x0000000724077209 */ /* 0x000fca0007810000 */
[----:B------:R-:W0:Y:S01]  /*dda0*/  SHFL.BFLY PT, R38, R7, 0x2, 0x1f ;  /* 0x0c401f0007267f89 */ /* 0x000e2200000e0000 */
[----:B------:R-:W1:Y:S08]  /*ddb0*/  MUFU.EX2 R15, R15 ;  /* 0x0000000f000f7308 */ /* 0x000e700000000800 */
[----:B------:R-:W-:Y:S08]  /*ddc0*/  MUFU.EX2 R128, R128 ;  /* 0x0000008000807308 */ /* 0x000ff00000000800 */
[----:B------:R-:W-:Y:S01]  /*ddd0*/  MUFU.EX2 R57, R57 ;  /* 0x0000003900397308 */ /* 0x000fe20000000800 */
[----:B-1----:R-:W-:Y:S01]  /*dde0*/  FFMA.FTZ R6, R15, R3, R148 ;  /* 0x000000030f067223 */ /* 0x002fe20000010094 */
[----:B------:R-:W-:Y:S01]  /*ddf0*/  F2FP.BF16.F32.PACK_AB R148, R27, R148 ;  /* 0x000000941b94723e */ /* 0x000fe200000010ff */
[-C--:B------:R-:W-:Y:S01]  /*de00*/  FMUL.FTZ R88, R88, R15.reuse ;  /* 0x0000000f58587220 */ /* 0x080fe20000410000 */
[-C--:B------:R-:W-:Y:S01]  /*de10*/  FMUL.FTZ R89, R89, R15.reuse ;  /* 0x0000000f59597220 */ /* 0x080fe20000410000 */
[----:B------:R-:W-:Y:S01]  /*de20*/  FADD.FTZ R3, R27, R6 ;  /* 0x000000061b037221 */ /* 0x000fe20000010000 */
[-C--:B------:R-:W-:Y:S01]  /*de30*/  FMUL.FTZ R92, R92, R15.reuse ;  /* 0x0000000f5c5c7220 */ /* 0x080fe20000410000 */
[----:B0-----:R-:W-:Y:S01]  /*de40*/  FMNMX.FTZ R38, R7, R38, !PT ;  /* 0x0000002607267209 */ /* 0x001fe20007810000 */
[----:B------:R-:W-:Y:S01]  /*de50*/  MUFU.EX2 R130, R130 ;  /* 0x0000008200827308 */ /* 0x000fe20000000800 */
[----:B------:R-:W-:Y:S01]  /*de60*/  FADD.FTZ R6, R150, R3 ;  /* 0x0000000396067221 */ /* 0x000fe20000010000 */
[----:B------:R-:W-:Y:S01]  /*de70*/  F2FP.BF16.F32.PACK_AB R150, R33, R150 ;  /* 0x000000962196723e */ /* 0x000fe200000010ff */
[-C--:B------:R-:W-:Y:S01]  /*de80*/  FMUL.FTZ R93, R93, R15.reuse ;  /* 0x0000000f5d5d7220 */ /* 0x080fe20000410000 */
[----:B------:R-:W0:Y:S01]  /*de90*/  SHFL.BFLY PT, R7, R38, 0x1, 0x1f ;  /* 0x0c201f0026077f89 */ /* 0x000e2200000e0000 */
[----:B------:R-:W-:Y:S01]  /*dea0*/  FADD.FTZ R3, R33, R6 ;  /* 0x0000000621037221 */ /* 0x000fe20000010000 */
        /* <DEDUP_REMOVED lines=13> */
[----:B------:R-:W-:-:S05]  /*df80*/  FMUL.FTZ R117, R117, R15 ;  /* 0x0000000f75757220 */ /* 0x000fca0000410000 */
[----:B------:R-:W-:Y:S01]  /*df90*/  MUFU.EX2 R75, R75 ;  /* 0x0000004b004b7308 */ /* 0x000fe20000000800 */
[----:B0-----:R-:W-:-:S04]  /*dfa0*/  FMNMX.FTZ R7, R38, R7, !PT ;  /* 0x0000000726077209 */ /* 0x001fc80007810000 */
[C---:B------:R-:W-:Y:S01]  /*dfb0*/  FSETP.NEU.FTZ.AND P2, PT, R7.reuse, -INF , PT ;  /* 0xff8000000700780b */ /* 0x040fe20003f5d000 */
[C---:B------:R-:W-:Y:S02]  /*dfc0*/  FMUL.FTZ R48, R7.reuse, UR22 ;  /* 0x0000001607307c20 */ /* 0x040fe40008410000 */
[----:B------:R-:W-:Y:S01]  /*dfd0*/  MUFU.EX2 R126, R126 ;  /* 0x0000007e007e7308 */ /* 0x000fe20000000800 */
[----:B------:R-:W-:Y:S02]  /*dfe0*/  FSEL R6, R7, RZ, P2 ;  /* 0x000000ff07067208 */ /* 0x000fe40001000000 */
[----:B------:R-:W-:Y:S02]  /*dff0*/  FSEL R48, R48, RZ, P2 ;  /* 0x000000ff30307208 */ /* 0x000fe40001000000 */
[----:B------:R-:W-:Y:S01]  /*e000*/  ISETP.GT.AND P2, PT, R0, UR43, PT ;  /* 0x0000002b00007c0c */ /* 0x000fe2000bf44270 */
[----:B------:R-:W-:Y:S01]  /*e010*/  FADD.FTZ R6, -R6, R5 ;  /* 0x0000000506067221 */ /* 0x000fe20000010100 */
[----:B------:R-:W-:-:S02]  /*e020*/  IMAD.U32 R5, RZ, RZ, UR26 ;  /* 0x0000001aff057e24 */ /* 0x000fc4000f8e00ff */
[--C-:B------:R-:W-:Y:S01]  /*e030*/  FFMA.FTZ R42, R44, UR22, -R48.reuse ;  /* 0x000000162c2a7c23 */ /* 0x100fe20008010830 */
[----:B------:R-:W-:Y:S01]  /*e040*/  FADD.FTZ R44, R144, R3 ;  /* 0x00000003902c7221 */ /* 0x000fe20000010000 */
[--C-:B------:R-:W-:Y:S01]  /*e050*/  FFMA.FTZ R149, R10, UR22, -R48.reuse ;  /* 0x000000160a957c23 */ /* 0x100fe20008010830 */
[----:B------:R-:W-:Y:S01]  /*e060*/  FMUL.FTZ R6, R6, UR22 ;  /* 0x0000001606067c20 */ /* 0x000fe20008410000 */
[----:B------:R-:W-:Y:S01]  /*e070*/  FFMA.FTZ R10, R9, UR22, -R48 ;  /* 0x00000016090a7c23 */ /* 0x000fe20008010830 */
[----:B------:R-:W-:Y:S01]  /*e080*/  FADD.FTZ R3, R37, R44 ;  /* 0x0000002c25037221 */ /* 0x000fe20000010000 */
[--C-:B------:R-:W-:Y:S01]  /*e090*/  FFMA.FTZ R151, R11, UR22, -R48.reuse ;  /* 0x000000160b977c23 */ /* 0x100fe20008010830 */
[----:B------:R-:W-:Y:S01]  /*e0a0*/  @!P1 LEA R5, R5, UR45, 0x3 ;  /* 0x0000002d05059c11 */ /* 0x000fe2000f8e18ff */
[----:B------:R-:W-:Y:S01]  /*e0b0*/  MUFU.EX2 R149, R149 ;  /* 0x0000009500957308 */ /* 0x000fe20000000800 */
[----:B------:R-:W-:Y:S01]  /*e0c0*/  FADD.FTZ R44, R146, R3 ;  /* 0x00000003922c7221 */ /* 0x000fe20000010000 */
[--C-:B------:R-:W-:Y:S01]  /*e0d0*/  FFMA.FTZ R38, R13, UR22, -R48.reuse ;  /* 0x000000160d267c23 */ /* 0x100fe20008010830 */
[----:B------:R-:W-:Y:S01]  /*e0e0*/  FFMA.FTZ R145, R20, UR22, -R48 ;  /* 0x0000001614917c23 */ /* 0x000fe20008010830 */
[----:B------:R-:W-:-:S02]  /*e0f0*/  @!P1 VIADD R5, R5, 0x16860 ;  /* 0x0001686005059836 */ /* 0x000fc40000000000 */
[----:B------:R-:W-:Y:S01]  /*e100*/  FADD.FTZ R3, R41, R44 ;  /* 0x0000002c29037221 */ /* 0x000fe20000010000 */
[--C-:B------:R-:W-:Y:S01]  /*e110*/  FFMA.FTZ R20, R21, UR22, -R48.reuse ;  /* 0x0000001615147c23 */ /* 0x100fe20008010830 */
[--C-:B------:R-:W-:Y:S01]  /*e120*/  FFMA.FTZ R147, R25, UR22, -R48.reuse ;  /* 0x0000001619937c23 */ /* 0x100fe20008010830 */
[----:B------:R-:W0:Y:S01]  /*e130*/  MUFU.EX2 R6, R6 ;  /* 0x0000000600067308 */ /* 0x000e220000000800 */
[----:B------:R-:W-:Y:S01]  /*e140*/  FADD.FTZ R44, R140, R3 ;  /* 0x000000038c2c7221 */ /* 0x000fe20000010000 */
[--C-:B------:R-:W-:Y:S01]  /*e150*/  FFMA.FTZ R8, R8, UR22, -R48.reuse ;  /* 0x0000001608087c23 */ /* 0x100fe20008010830 */
[--C-:B------:R-:W-:Y:S01]  /*e160*/  FFMA.FTZ R135, R26, UR22, -R48.reuse ;  /* 0x000000161a877c23 */ /* 0x100fe20008010830 */
[----:B------:R-:W-:Y:S01]  /*e170*/  FFMA.FTZ R141, R29, UR22, -R48 ;  /* 0x000000161d8d7c23 */ /* 0x000fe20008010830 */
[----:B------:R-:W-:Y:S01]  /*e180*/  FADD.FTZ R3, R47, R44 ;  /* 0x0000002c2f037221 */ /* 0x000fe20000010000 */
[--C-:B------:R-:W-:Y:S01]  /*e190*/  FFMA.FTZ R40, R31, UR22, -R48.reuse ;  /* 0x000000161f287c23 */ /* 0x100fe20008010830 */
[--C-:B------:R-:W-:Y:S01]  /*e1a0*/  FFMA.FTZ R143, R35, UR22, -R48.reuse ;  /* 0x00000016238f7c23 */ /* 0x100fe20008010830 */
[----:B------:R-:W1:Y:S01]  /*e1b0*/  MUFU.EX2 R10, R10 ;  /* 0x0000000a000a7308 */ /* 0x000e620000000800 */
[----:B------:R-:W-:Y:S01]  /*e1c0*/  FADD.FTZ R44, R142, R3 ;  /* 0x000000038e2c7221 */ /* 0x000fe20000010000 */
[----:B------:R-:W-:Y:S01]  /*e1d0*/  @!P1 PRMT R3, RZ, 0x654, R5 ;  /* 0x00000654ff039816 */ /* 0x000fe20000000005 */
[--C-:B------:R-:W-:Y:S01]  /*e1e0*/  FFMA.FTZ R12, R12, UR22, -R48.reuse ;  /* 0x000000160c0c7c23 */ /* 0x100fe20008010830 */
[----:B------:R-:W-:Y:S01]  /*e1f0*/  FFMA.FTZ R133, R46, UR22, -R48 ;  /* 0x000000162e857c23 */ /* 0x000fe20008010830 */
[----:B------:R-:W-:Y:S01]  /*e200*/  FADD.FTZ R5, R49, R44 ;  /* 0x0000002c31057221 */ /* 0x000fe20000010000 */
[----:B------:R0:W-:Y:S01]  /*e210*/  @!P1 SYNCS.ARRIVE.TRANS64.RED.A1T0 RZ, [R3+URZ], RZ ;  /* 0x000000ff03ff99a7 */ /* 0x0001e2000810043f */
[--C-:B------:R-:W-:Y:S01]  /*e220*/  FFMA.FTZ R137, R39, UR22, -R48.reuse ;  /* 0x0000001627897c23 */ /* 0x100fe20008010830 */
[----:B------:R-:W2:Y:S01]  /*e230*/  MUFU.EX2 R151, R151 ;  /* 0x0000009700977308 */ /* 0x000ea20000000800 */
[----:B------:R-:W-:Y:S01]  /*e240*/  FADD.FTZ R26, R136, R5 ;  /* 0x00000005881a7221 */ /* 0x000fe20000010000 */
[--C-:B------:R-:W-:Y:S01]  /*e250*/  FFMA.FTZ R14, R14, UR22, -R48.reuse ;  /* 0x000000160e0e7c23 */ /* 0x100fe20008010830 */
[--C-:B------:R-:W-:Y:S01]  /*e260*/  FFMA.FTZ R139, R43, UR22, -R48.reuse ;  /* 0x000000162b8b7c23 */ /* 0x100fe20008010830 */
[----:B------:R-:W-:Y:S01]  /*e270*/  FFMA.FTZ R24, R24, UR22, -R48 ;  /* 0x0000001618187c23 */ /* 0x000fe20008010830 */
[----:B------:R-:W-:Y:S01]  /*e280*/  FADD.FTZ R5, R51, R26 ;  /* 0x0000001a33057221 */ /* 0x000fe20000010000 */
[----:B0-----:R-:W-:Y:S01]  /*e290*/  FFMA.FTZ R3, R6, R2, R149 ;  /* 0x0000000206037223 */ /* 0x001fe20000010095 */
[--C-:B------:R-:W-:Y:S01]  /*e2a0*/  FFMA.FTZ R2, R28, UR22, -R48.reuse ;  /* 0x000000161c027c23 */ /* 0x100fe20008010830 */
[----:B------:R-:W0:Y:S01]  /*e2b0*/  MUFU.EX2 R38, R38 ;  /* 0x0000002600267308 */ /* 0x000e220000000800 */
[--C-:B------:R-:W-:Y:S01]  /*e2c0*/  FFMA.FTZ R129, R53, UR22, -R48.reuse ;  /* 0x0000001635817c23 */ /* 0x100fe20008010830 */
[----:B-1----:R-:W-:Y:S01]  /*e2d0*/  FADD.FTZ R28, R10, R3 ;  /* 0x000000030a1c7221 */ /* 0x002fe20000010000 */
[--C-:B------:R-:W-:Y:S01]  /*e2e0*/  FFMA.FTZ R26, R55, UR22, -R48.reuse ;  /* 0x00000016371a7c23 */ /* 0x100fe20008010830 */
[--C-:B------:R-:W-:Y:S01]  /*e2f0*/  FFMA.FTZ R131, R58, UR22, -R48.reuse ;  /* 0x000000163a837c23 */ /* 0x100fe20008010830 */
[--C-:B------:R-:W-:Y:S01]  /*e300*/  FFMA.FTZ R30, R30, UR22, -R48.reuse ;  /* 0x000000161e1e7c23 */ /* 0x100fe20008010830 */
[--C-:B------:R-:W-:Y:S01]  /*e310*/  FFMA.FTZ R63, R63, UR22, -R48.reuse ;  /* 0x000000163f3f7c23 */ /* 0x100fe20008010830 */
[----:B------:R-:W-:Y:S01]  /*e320*/  FFMA.FTZ R65, R65, UR22, -R48 ;  /* 0x0000001641417c23 */ /* 0x000fe20008010830 */
[----:B------:R-:W1:Y:S01]  /*e330*/  MUFU.EX2 R145, R145 ;  /* 0x0000009100917308 */ /* 0x000e620000000800 */
[----:B--2---:R-:W-:Y:S01]  /*e340*/  FADD.FTZ R3, R151, R28 ;  /* 0x0000001c97037221 */ /* 0x004fe20000010000 */
[----:B------:R-:W-:Y:S01]  /*e350*/  FADD.FTZ R28, R138, R5 ;  /* 0x000000058a1c7221 */ /* 0x000fe20000010000 */
[--C-:B------:R-:W-:Y:S01]  /*e360*/  FFMA.FTZ R67, R67, UR22, -R48.reuse ;  /* 0x0000001643437c23 */ /* 0x100fe20008010830 */
[--C-:B------:R-:W-:Y:S01]  /*e370*/  FFMA.FTZ R32, R32, UR22, -R48.reuse ;  /* 0x0000001620207c23 */ /* 0x100fe20008010830 */
[----:B------:R-:W-:Y:S01]  /*e380*/  FFMA.FTZ R72, R72, UR22, -R48 ;  /* 0x0000001648487c23 */ /* 0x000fe20008010830 */
[----:B------:R-:W-:Y:S01]  /*e390*/  FADD.FTZ R5, R45, R28 ;  /* 0x0000001c2d057221 */ /* 0x000fe20000010000 */
[--C-:B------:R-:W-:Y:S01]  /*e3a0*/  FFMA.FTZ R28, R59, UR22, -R48.reuse ;  /* 0x000000163b1c7c23 */ /* 0x100fe20008010830 */
[----:B------:R-:W2:Y:S01]  /*e3b0*/  MUFU.EX2 R20, R20 ;  /* 0x0000001400147308 */ /* 0x000ea20000000800 */
[----:B0-----:R-:W-:Y:S01]  /*e3c0*/  FADD.FTZ R44, R38, R3 ;  /* 0x00000003262c7221 */ /* 0x001fe20000010000 */
[----:B------:R-:W-:Y:S01]  /*e3d0*/  FADD.FTZ R46, R132, R5 ;  /* 0x00000005842e7221 */ /* 0x000fe20000010000 */
[--C-:B------:R-:W-:Y:S01]  /*e3e0*/  FFMA.FTZ R34, R34, UR22, -R48.reuse ;  /* 0x0000001622227c23 */ /* 0x100fe20008010830 */
[----:B------:R-:W-:Y:S01]  /*e3f0*/  FFMA.FTZ R36, R36, UR22, -R48 ;  /* 0x0000001624247c23 */ /* 0x000fe20008010830 */
[----:B------:R-:W-:Y:S01]  /*e400*/  UMOV UR26, UR47 ;  /* 0x0000002f001a7c82 */ /* 0x000fe20008000000 */
[----:B------:R-:W-:Y:S01]  /*e410*/  FADD.FTZ R5, R61, R46 ;  /* 0x0000002e3d057221 */ /* 0x000fe20000010000 */
[-C--:B------:R-:W-:Y:S01]  /*e420*/  FMUL.FTZ R90, R90, R6.reuse ;  /* 0x000000065a5a7220 */ /* 0x080fe20000410000 */
[----:B------:R-:W0:Y:S01]  /*e430*/  MUFU.EX2 R147, R147 ;  /* 0x0000009300937308 */ /* 0x000e220000000800 */
[----:B-1----:R-:W-:Y:S01]  /*e440*/  FADD.FTZ R3, R145, R44 ;  /* 0x0000002c91037221 */ /* 0x002fe20000010000 */
[----:B------:R-:W-:Y:S01]  /*e450*/  FADD.FTZ R46, R134, R5 ;  /* 0x00000005862e7221 */ /* 0x000fe20000010000 */
[-C--:B------:R-:W-:Y:S01]  /*e460*/  FMUL.FTZ R91, R91, R6.reuse ;  /* 0x000000065b5b7220 */ /* 0x080fe20000410000 */
[-C--:B------:R-:W-:Y:S01]  /*e470*/  FMUL.FTZ R94, R94, R6.reuse ;  /* 0x000000065e5e7220 */ /* 0x080fe20000410000 */
[-C--:B------:R-:W-:Y:S01]  /*e480*/  FMUL.FTZ R95, R95, R6.reuse ;  /* 0x000000065f5f7220 */ /* 0x080fe20000410000 */
[----:B------:R-:W-:Y:S01]  /*e490*/  FADD.FTZ R5, R71, R46 ;  /* 0x0000002e47057221 */ /* 0x000fe20000010000 */
[-C--:B------:R-:W-:Y:S01]  /*e4a0*/  FMUL.FTZ R98, R98, R6.reuse ;  /* 0x0000000662627220 */ /* 0x080fe20000410000 */
[----:B------:R-:W1:Y:S01]  /*e4b0*/  MUFU.EX2 R8, R8 ;  /* 0x0000000800087308 */ /* 0x000e620000000800 */
[----:B--2---:R-:W-:Y:S01]  /*e4c0*/  FADD.FTZ R44, R20, R3 ;  /* 0x00000003142c7221 */ /* 0x004fe20000010000 */
[----:B------:R-:W-:Y:S01]  /*e4d0*/  FADD.FTZ R46, R128, R5 ;  /* 0x00000005802e7221 */ /* 0x000fe20000010000 */
[-C--:B------:R-:W-:Y:S01]  /*e4e0*/  FMUL.FTZ R99, R99, R6.reuse ;  /* 0x0000000663637220 */ /* 0x080fe20000410000 */
[-C--:B------:R-:W-:Y:S01]  /*e4f0*/  FMUL.FTZ R102, R102, R6.reuse ;  /* 0x0000000666667220 */ /* 0x080fe20000410000 */
[-C--:B------:R-:W-:Y:S01]  /*e500*/  FMUL.FTZ R103, R103, R6.reuse ;  /* 0x0000000667677220 */ /* 0x080fe20000410000 */
[----:B------:R-:W-:Y:S01]  /*e510*/  FADD.FTZ R5, R57, R46 ;  /* 0x0000002e39057221 */ /* 0x000fe20000010000 */
[-C--:B------:R-:W-:Y:S01]  /*e520*/  FMUL.FTZ R106, R106, R6.reuse ;  /* 0x000000066a6a7220 */ /* 0x080fe20000410000 */
[----:B------:R-:W2:Y:S01]  /*e530*/  MUFU.EX2 R141, R141 ;  /* 0x0000008d008d7308 */ /* 0x000ea20000000800 */
[----:B0-----:R-:W-:Y:S01]  /*e540*/  FADD.FTZ R3, R147, R44 ;  /* 0x0000002c93037221 */ /* 0x001fe20000010000 */
[----:B------:R-:W-:Y:S01]  /*e550*/  FADD.FTZ R46, R130, R5 ;  /* 0x00000005822e7221 */ /* 0x000fe20000010000 */
[-C--:B------:R-:W-:Y:S01]  /*e560*/  FMUL.FTZ R107, R107, R6.reuse ;  /* 0x000000066b6b7220 */ /* 0x080fe20000410000 */
[-C--:B------:R-:W-:Y:S01]  /*e570*/  FMUL.FTZ R110, R110, R6.reuse ;  /* 0x000000066e6e7220 */ /* 0x080fe20000410000 */
[-C--:B------:R-:W-:Y:S01]  /*e580*/  FMUL.FTZ R111, R111, R6.reuse ;  /* 0x000000066f6f7220 */ /* 0x080fe20000410000 */
[----:B------:R-:W-:Y:S01]  /*e590*/  FADD.FTZ R5, R73, R46 ;  /* 0x0000002e49057221 */ /* 0x000fe20000010000 */
[-C--:B------:R-:W-:Y:S01]  /*e5a0*/  FMUL.FTZ R114, R114, R6.reuse ;  /* 0x0000000672727220 */ /* 0x080fe20000410000 */
[----:B------:R-:W0:Y:S01]  /*e5b0*/  MUFU.EX2 R40, R40 ;  /* 0x0000002800287308 */ /* 0x000e220000000800 */
[----:B-1----:R-:W-:Y:S01]  /*e5c0*/  FADD.FTZ R44, R8, R3 ;  /* 0x00000003082c7221 */ /* 0x002fe20000010000 */
[----:B------:R-:W-:Y:S01]  /*e5d0*/  FADD.FTZ R46, R124, R5 ;  /* 0x000000057c2e7221 */ /* 0x000fe20000010000 */
[-C--:B------:R-:W-:Y:S01]  /*e5e0*/  FMUL.FTZ R115, R115, R6.reuse ;  /* 0x0000000673737220 */ /* 0x080fe20000410000 */
[-C--:B------:R-:W-:Y:S01]  /*e5f0*/  FMUL.FTZ R118, R118, R6.reuse ;  /* 0x0000000676767220 */ /* 0x080fe20000410000 */
[----:B------:R-:W-:Y:S01]  /*e600*/  FMUL.FTZ R119, R119, R6 ;  /* 0x0000000677777220 */ /* 0x000fe20000410000 */
[----:B------:R-:W-:Y:S01]  /*e610*/  FADD.FTZ R5, R75, R46 ;  /* 0x0000002e4b057221 */ /* 0x000fe20000010000 */
[----:B------:R-:W-:Y:S01]  /*e620*/  F2FP.BF16.F32.PACK_AB R144, R37, R144 ;  /* 0x000000902590723e */ /* 0x000fe200000010ff */
[----:B------:R-:W1:Y:S01]  /*e630*/  MUFU.EX2 R143, R143 ;  /* 0x0000008f008f7308 */ /* 0x000e620000000800 */
[----:B--2---:R-:W-:Y:S01]  /*e640*/  FADD.FTZ R3, R141, R44 ;  /* 0x0000002c8d037221 */ /* 0x004fe20000010000 */
[----:B------:R-:W-:Y:S01]  /*e650*/  FADD.FTZ R46, R126, R5 ;  /* 0x000000057e2e7221 */ /* 0x000fe20000010000 */
[----:B------:R-:W-:Y:S01]  /*e660*/  F2FP.BF16.F32.PACK_AB R146, R41, R146 ;  /* 0x000000922992723e */ /* 0x000fe200000010ff */
[----:B------:R-:W-:Y:S01]  /*e670*/  VIADD R0, R0, 0xffffffff ;  /* 0xffffffff00007836 */ /* 0x000fe20000000000 */
[----:B------:R-:W-:Y:S01]  /*e680*/  F2FP.BF16.F32.PACK_AB R140, R47, R140 ;  /* 0x0000008c2f8c723e */ /* 0x000fe200000010ff */
[----:B------:R-:W-:Y:S01]  /*e690*/  IMAD.MOV.U32 R6, RZ, RZ, R4 ;  /* 0x000000ffff067224 */ /* 0x000fe200078e0004 */
[----:B------:R-:W-:Y:S01]  /*e6a0*/  F2FP.BF16.F32.PACK_AB R142, R49, R142 ;  /* 0x0000008e318e723e */ /* 0x000fe200000010ff */
[----:B------:R-:W2:Y:S01]  /*e6b0*/  MUFU.EX2 R12, R12 ;  /* 0x0000000c000c7308 */ /* 0x000ea20000000800 */
[----:B0-----:R-:W-:Y:S01]  /*e6c0*/  FADD.FTZ R44, R40, R3 ;  /* 0x00000003282c7221 */ /* 0x001fe20000010000 */
[----:B------:R-:W-:-:S02]  /*e6d0*/  F2FP.BF16.F32.PACK_AB R136, R51, R136 ;  /* 0x000000883388723e */ /* 0x000fc400000010ff */
[----:B------:R-:W-:Y:S02]  /*e6e0*/  F2FP.BF16.F32.PACK_AB R138, R45, R138 ;  /* 0x0000008a2d8a723e */ /* 0x000fe400000010ff */
[----:B------:R-:W-:Y:S02]  /*e6f0*/  F2FP.BF16.F32.PACK_AB R132, R61, R132 ;  /* 0x000000843d84723e */ /* 0x000fe400000010ff */
[----:B------:R-:W0:Y:S01]  /*e700*/  MUFU.EX2 R137, R137 ;  /* 0x0000008900897308 */ /* 0x000e220000000800 */
[----:B-1----:R-:W-:Y:S01]  /*e710*/  FADD.FTZ R3, R143, R44 ;  /* 0x0000002c8f037221 */ /* 0x002fe20000010000 */
[----:B------:R-:W-:Y:S02]  /*e720*/  F2FP.BF16.F32.PACK_AB R134, R71, R134 ;  /* 0x000000864786723e */ /* 0x000fe400000010ff */
[----:B------:R-:W-:Y:S02]  /*e730*/  F2FP.BF16.F32.PACK_AB R128, R57, R128 ;  /* 0x000000803980723e */ /* 0x000fe400000010ff */
[----:B------:R-:W-:-:S02]  /*e740*/  F2FP.BF16.F32.PACK_AB R130, R73, R130 ;  /* 0x000000824982723e */ /* 0x000fc400000010ff */
[----:B------:R-:W1:Y:S01]  /*e750*/  MUFU.EX2 R14, R14 ;  /* 0x0000000e000e7308 */ /* 0x000e620000000800 */
[----:B--2---:R-:W-:Y:S01]  /*e760*/  FADD.FTZ R44, R12, R3 ;  /* 0x000000030c2c7221 */ /* 0x004fe20000010000 */
[----:B------:R-:W-:Y:S02]  /*e770*/  F2FP.BF16.F32.PACK_AB R124, R75, R124 ;  /* 0x0000007c4b7c723e */ /* 0x000fe400000010ff */
[----:B------:R-:W-:Y:S02]  /*e780*/  F2FP.BF16.F32.PACK_AB R149, R10, R149 ;  /* 0x000000950a95723e */ /* 0x000fe400000010ff */
[----:B------:R-:W-:Y:S02]  /*e790*/  F2FP.BF16.F32.PACK_AB R151, R38, R151 ;  /* 0x000000972697723e */ /* 0x000fe400000010ff */
        /* <DEDUP_REMOVED lines=8> */
[----:B------:R-:W-:-:S04]  /*e820*/  F2FP.BF16.F32.PACK_AB R137, R14, R137 ;  /* 0x000000890e89723e */ /* 0x000fc800000010ff */
        /* <DEDUP_REMOVED lines=30> */
[----:B------:R-:W-:Y:S01]  /*ea10*/  MUFU.EX2 R30, R30 ;  /* 0x0000001e001e7308 */ /* 0x000fe20000000800 */
[----:B--2---:R-:W-:-:S07]  /*ea20*/  FADD.FTZ R5, R131, R44 ;  /* 0x0000002c83057221 */ /* 0x004fce0000010000 */
[----:B------:R-:W1:Y:S01]  /*ea30*/  MUFU.EX2 R63, R63 ;  /* 0x0000003f003f7308 */ /* 0x000e620000000800 */
[C---:B0-----:R-:W-:Y:S01]  /*ea40*/  FADD.FTZ R5, R28.reuse, R5 ;  /* 0x000000051c057221 */ /* 0x041fe20000010000 */
[----:B------:R-:W-:-:S06]  /*ea50*/  F2FP.BF16.F32.PACK_AB R131, R28, R131 ;  /* 0x000000831c83723e */ /* 0x000fcc00000010ff */
[----:B------:R-:W-:Y:S08]  /*ea60*/  MUFU.EX2 R65, R65 ;  /* 0x0000004100417308 */ /* 0x000ff00000000800 */
[----:B------:R-:W0:Y:S01]  /*ea70*/  MUFU.EX2 R67, R67 ;  /* 0x0000004300437308 */ /* 0x000e220000000800 */
[----:B-1----:R-:W-:-:S07]  /*ea80*/  F2FP.BF16.F32.PACK_AB R125, R63, R30 ;  /* 0x0000001e3f7d723e */ /* 0x002fce00000010ff */
[----:B------:R1:W2:Y:S08]  /*ea90*/  MUFU.EX2 R121, R32 ;  /* 0x0000002000797308 */ /* 0x0002b00000000800 */
[----:B------:R-:W3:Y:S01]  /*eaa0*/  MUFU.EX2 R72, R72 ;  /* 0x0000004800487308 */ /* 0x000ee20000000800 */
[----:B-1----:R-:W-:Y:S01]  /*eab0*/  FADD.FTZ R32, R30, R5 ;  /* 0x000000051e207221 */ /* 0x002fe20000010000 */
[----:B0-----:R-:W-:Y:S01]  /*eac0*/  F2FP.BF16.F32.PACK_AB R127, R67, R65 ;  /* 0x00000041437f723e */ /* 0x001fe200000010ff */
[----:B------:R-:W-:-:S02]  /*ead0*/  IMAD.MOV.U32 R5, RZ, RZ, R7 ;  /* 0x000000ffff057224 */ /* 0x000fc400078e0007 */
[----:B------:R-:W-:-:S03]  /*eae0*/  FADD.FTZ R32, R63, R32 ;  /* 0x000000203f207221 */ /* 0x000fc60000010000 */
[----:B------:R-:W0:Y:S01]  /*eaf0*/  MUFU.EX2 R123, R34 ;  /* 0x00000022007b7308 */ /* 0x000e220000000800 */
[----:B------:R-:W-:-:S04]  /*eb00*/  FADD.FTZ R32, R65, R32 ;  /* 0x0000002041207221 */ /* 0x000fc80000010000 */
[----:B------:R-:W-:-:S03]  /*eb10*/  FADD.FTZ R32, R67, R32 ;  /* 0x0000002043207221 */ /* 0x000fc60000010000 */
[----:B------:R-:W1:Y:S01]  /*eb20*/  MUFU.EX2 R79, R79 ;  /* 0x0000004f004f7308 */ /* 0x000e620000000800 */
[----:B--2---:R-:W-:Y:S01]  /*eb30*/  FADD.FTZ R32, R121, R32 ;  /* 0x0000002079207221 */ /* 0x004fe20000010000 */
[----:B---3--:R-:W-:-:S03]  /*eb40*/  F2FP.BF16.F32.PACK_AB R121, R72, R121 ;  /* 0x000000794879723e */ /* 0x008fc600000010ff */
[----:B------:R-:W-:-:S03]  /*eb50*/  FADD.FTZ R32, R72, R32 ;  /* 0x0000002048207221 */ /* 0x000fc60000010000 */
[----:B------:R-:W2:Y:S01]  /*eb60*/  MUFU.EX2 R36, R36 ;  /* 0x0000002400247308 */ /* 0x000ea20000000800 */
[----:B0-----:R-:W-:Y:S01]  /*eb70*/  FADD.FTZ R32, R123, R32 ;  /* 0x000000207b207221 */ /* 0x001fe20000010000 */
[C---:B-1----:R-:W-:Y:S01]  /*eb80*/  FADD.FTZ R3, R79.reuse, R46 ;  /* 0x0000002e4f037221 */ /* 0x042fe20000010000 */
[----:B------:R-:W-:Y:S02]  /*eb90*/  F2FP.BF16.F32.PACK_AB R122, R79, R122 ;  /* 0x0000007a4f7a723e */ /* 0x000fe400000010ff */
[C---:B--2---:R-:W-:Y:S01]  /*eba0*/  FADD.FTZ R2, R36.reuse, R32 ;  /* 0x0000002024027221 */ /* 0x044fe20000010000 */
[----:B------:R-:W-:Y:S01]  /*ebb0*/  F2FP.BF16.F32.PACK_AB R123, R36, R123 ;  /* 0x0000007b247b723e */ /* 0x000fe200000010ff */
[----:B------:R-:W-:Y:S06]  /*ebc0*/  @P2 BRA `(.L_x_1111) ;  /* 0xffffffc800b82947 */ /* 0x000fec000383ffff */
.L_x_1094:
[----:B------:R-:W-:Y:S06]  /*ebd0*/  BAR.ARV 0x8, 0x200 ;  /* 0x0208000000007b1d */ /* 0x000fec0000002000 */
[----:B------:R-:W-:Y:S05]  /*ebe0*/  @!P0 BRA `(.L_x_1112) ;  /* 0x0000000000048947 */ /* 0x000fea0003800000 */
[----:B------:R-:W-:Y:S01]  /*ebf0*/  BPT.TRAP 0x1 ;  /* 0x000000040000795c */ /* 0x000fe20000300000 */
.L_x_1112:
[----:B------:R-:W-:Y:S01]  /*ec00*/  ULEA UR5, UR47, UR45, 0x3 ;  /* 0x0000002d2f057291 */ /* 0x000fe2000f8e183f */
[----:B------:R-:W-:-:S05]  /*ec10*/  IMAD.U32 R0, RZ, RZ, UR50 ;  /* 0x00000032ff007e24 */ /* 0x000fca000f8e00ff */
[----:B------:R-:W-:-:S04]  /*ec20*/  SHF.L.U32 R0, R0, 0x1f, RZ ;  /* 0x0000001f00007819 */ /* 0x000fc800000006ff */
[----:B------:R0:W1:Y:S01]  /*ec30*/  SYNCS.PHASECHK.TRANS64.TRYWAIT P2, [UR5+0x16850], R0 ;  /* 0x01685000ff0075a7 */ /* 0x0000620008040145 */
[----:B------:R-:W-:Y:S05]  /*ec40*/  @!P0 BRA `(.L_x_1113) ;  /* 0x0000000000048947 */ /* 0x000fea0003800000 */
[----:B------:R-:W-:Y:S01]  /*ec50*/  BPT.TRAP 0x1 ;  /* 0x000000040000795c */ /* 0x000fe20000300000 */
.L_x_1113:
[----:B-1----:R-:W-:Y:S05]  /*ec60*/  @P2 BRA `(.L_x_1114) ;  /* 0x0000000000082947 */ /* 0x002fea0003800000 */
[----:B------:R-:W1:Y:S02]  /*ec70*/  SYNCS.PHASECHK.TRANS64.TRYWAIT P0, [UR5+0x16850], R0 ;  /* 0x01685000ff0075a7 */ /* 0x000e640008000145 */
[----:B-1----:R-:W-:Y:S05]  /*ec80*/  @!P0 BRA `(.L_x_1115) ;  /* 0x0000009000fc8947 */ /* 0x002fea0003800000 */
.L_x_1114:
[----:B------:R-:W-:Y:S01]  /*ec90*/  UIADD3 UR45, UR45, 0x400, URZ ;  /* 0x000004002d2d7890 */ /* 0x000fe2000fffe03f */
[----:B------:R-:W-:Y:S01]  /*eca0*/  WARPGROUP.ARRIVE ;  /* 0x00000000000079c5 */ /* 0x000fe20000000000 */
[----:B------:R-:W-:Y:S01]  /*ecb0*/  UMOV UR7, 0x40000040 ;  /* 0x4000004000077882 */ /* 0x000fe20000000000 */
[----:B01----:R-:W0:Y:S01]  /*ecc0*/  SHFL.BFLY PT, R0, R3, 0x2, 0x1f ;  /* 0x0c401f0003007f89 */ /* 0x003e2200000e0000 */
[----:B------:R-:W-:Y:S01]  /*ecd0*/  USHF.R.U32.HI UR45, URZ, 0x4, UR45 ;  /* 0x000000043f2d7899 */ /* 0x000fe2000801162d */
[----:B------:R-:W-:Y:S01]  /*ece0*/  IMAD.U32 R11, RZ, RZ, UR22 ;  /* 0x00000016ff0b7e24 */ /* 0x000fe2000f8e00ff */
[----:B------:R-:W-:Y:S01]  /*ecf0*/  UIADD3 UR48, UR48, 0x1, URZ ;  /* 0x0000000130307890 */ /* 0x000fe2000fffe03f */
[----:B------:R-:W1:Y:S01]  /*ed00*/  SHFL.BFLY PT, R5, R2, 0x2, 0x1f ;  /* 0x0c401f0002057f89 */ /* 0x000e6200000e0000 */
[----:B------:R-:W-:Y:S01]  /*ed10*/  ULOP3.LUT UR4, UR45, 0x3fff, URZ, 0xc0, !UPT ;  /* 0x00003fff2d047892 */ /* 0x000fe2000f8ec03f */
[----:B------:R-:W-:Y:S02]  /*ed20*/  IMAD.MOV.U32 R21, RZ, RZ, -0x800000 ;  /* 0xff800000ff157424 */ /* 0x000fe400078e00ff */
[----:B------:R-:W-:Y:S01]  /*ed30*/  IMAD.MOV.U32 R20, RZ, RZ, -0x800000 ;  /* 0xff800000ff147424 */ /* 0x000fe200078e00ff */
[----:B------:R-:W-:-:S02]  /*ed40*/  ULEA UR4, UR47, UR4, 0xa ;  /* 0x000000042f047291 */ /* 0x000fc4000f8e503f */
[----:B------:R-:W-:-:S04]  /*ed50*/  UIADD3 UR47, UR47, 0x1, URZ ;  /* 0x000000012f2f7890 */ /* 0x000fc8000fffe03f */
[----:B------:R-:W-:Y:S01]  /*ed60*/  UISETP.NE.AND UP0, UPT, UR47, 0x2, UPT ;  /* 0x000000022f00788c */ /* 0x000fe2000bf05270 */
[----:B------:R-:W-:Y:S02]  /*ed70*/  UMOV UR6, UR4 ;  /* 0x0000000400067c82 */ /* 0x000fe40008000000 */
[----:B------:R-:W-:Y:S01]  /*ed80*/  HGMMA.64x64x16.F32.BF16 R88, R148, gdesc[UR4].tnspB, R88, gsb0 ;  /* 0x40e0000494587df0 */ /* 0x000fe20008001858 */
[----:B------:R-:W-:Y:S01]  /*ed90*/  UIADD3 UR6, UR4, 0x80, URZ ;  /* 0x0000008004067890 */ /* 0x000fe2000fffe03f */
[----:B------:R-:W-:Y:S01]  /*eda0*/  UMOV UR7, 0x40000040 ;  /* 0x4000004000077882 */ /* 0x000fe20000000000 */
[----:B------:R-:W-:Y:S01]  /*edb0*/  USEL UR47, UR47, URZ, UP0 ;  /* 0x0000003f2f2f7287 */ /* 0x000fe20008000000 */
[----:B0-----:R-:W-:Y:S01]  /*edc0*/  FADD.FTZ R0, R0, R3 ;  /* 0x0000000300007221 */ /* 0x001fe20000010000 */
[----:B------:R-:W-:Y:S02]  /*edd0*/  IMAD.U32 R3, RZ, RZ, UR22 ;  /* 0x00000016ff037e24 */ /* 0x000fe4000f8e00ff */
[----:B-1----:R-:W-:-:S02]  /*ede0*/  FADD.FTZ R6, R5, R2 ;  /* 0x0000000205067221 */ /* 0x002fc40000010000 */
[----:B------:R-:W0:Y:S04]  /*edf0*/  SHFL.BFLY PT, R5, R0, 0x1, 0x1f ;  /* 0x0c201f0000057f89 */ /* 0x000e2800000e0000 */
[----:B------:R-:W1:Y:S01]  /*ee00*/  SHFL.BFLY PT, R9, R6, 0x1, 0x1f ;  /* 0x0c201f0006097f89 */ /* 0x000e6200000e0000 */
[----:B0-----:R-:W-:Y:S01]  /*ee10*/  FADD.FTZ R10, R0, R5 ;  /* 0x00000005000a7221 */ /* 0x001fe20000010000 */
[----:B------:R-:W-:Y:S02]  /*ee20*/  IMAD.MOV.U32 R5, RZ, RZ, RZ ;  /* 0x000000ffff057224 */ /* 0x000fe400078e00ff */
[----:B------:R-:W-:Y:S02]  /*ee30*/  IMAD.MOV.U32 R0, RZ, RZ, RZ ;  /* 0x000000ffff007224 */ /* 0x000fe400078e00ff */
[----:B-1----:R-:W-:Y:S01]  /*ee40*/  FADD.FTZ R9, R6, R9 ;  /* 0x0000000906097221 */ /* 0x002fe20000010000 */
[----:B------:R-:W-:Y:S01]  /*ee50*/  FSETP.NE.FTZ.AND P0, PT, R10, RZ, PT ;  /* 0x000000ff0a00720b */ /* 0x000fe20003f15000 */
[----:B------:R-:W-:-:S03]  /*ee60*/  IMAD.U32 R6, RZ, RZ, UR5 ;  /* 0x00000005ff067e24 */ /* 0x000fc6000f8e00ff */
[----:B------:R-:W-:Y:S01]  /*ee70*/  FSETP.NE.FTZ.AND P2, PT, R9, RZ, PT ;  /* 0x000000ff0900720b */ /* 0x000fe20003f55000 */
[----:B------:R-:W-:-:S05]  /*ee80*/  @!P1 VIADD R6, R6, 0x16860 ;  /* 0x0001686006069836 */ /* 0x000fca0000000000 */
[----:B------:R-:W-:-:S03]  /*ee90*/  @!P1 PRMT R6, RZ, 0x654, R6 ;  /* 0x00000654ff069816 */ /* 0x000fc60000000006 */
[----:B------:R-:W0:Y:S01]  /*eea0*/  @P0 MUFU.LG2 R2, R10 ;  /* 0x0000000a00020308 */ /* 0x000e220000000c00 */
[----:B------:R-:W-:-:S03]  /*eeb0*/  @P0 FMUL.FTZ R3, R3, 0.69314718246459960938 ;  /* 0x3f31721803030820 */ /* 0x000fc60000410000 */
[----:B------:R-:W-:-:S04]  /*eec0*/  @P2 FMUL.FTZ R11, R11, 0.69314718246459960938 ;  /* 0x3f3172180b0b2820 */ /* 0x000fc80000410000 */
[----:B------:R-:W1:Y:S08]  /*eed0*/  @P2 MUFU.LG2 R8, R9 ;  /* 0x0000000900082308 */ /* 0x000e700000000c00 */
[----:B------:R-:W2:Y:S01]  /*eee0*/  @P0 MUFU.RCP R5, R10 ;  /* 0x0000000a00050308 */ /* 0x000ea20000001000 */
[----:B0-----:R-:W-:-:S04]  /*eef0*/  @P0 FMUL.FTZ R2, R2, 0.69314718246459960938 ;  /* 0x3f31721802020820 */ /* 0x001fc80000410000 */
[----:B------:R-:W-:Y:S01]  /*ef00*/  @P0 FFMA.FTZ R21, R3, R4, R2 ;  /* 0x0000000403150223 */ /* 0x000fe20000010002 */
[----:B------:R-:W-:Y:S02]  /*ef10*/  PLOP3.LUT P0, PT, PT, PT, PT, 0x8, 0x0 ;  /* 0x000000000000781c */ /* 0x000fe40003f0e170 */
[----:B------:R-:W0:Y:S01]  /*ef20*/  @P2 MUFU.RCP R0, R9 ;  /* 0x0000000900002308 */ /* 0x000e220000001000 */
[----:B------:R-:W-:Y:S02]  /*ef30*/  WARPGROUP.DEPBAR.LE gsb0, 0x0 ;  /* 0x00008000000079c5 */ /* 0x000fe40000010000 */
[----:B------:R-:W-:Y:S01]  /*ef40*/  WARPGROUP.ARRIVE ;  /* 0x00000000000079c5 */ /* 0x000fe20000000000 */
[----:B-1----:R-:W-:-:S04]  /*ef50*/  @P2 FMUL.FTZ R8, R8, 0.69314718246459960938 ;  /* 0x3f31721808082820 */ /* 0x002fc80000410000 */
[----:B------:R-:W-:Y:S01]  /*ef60*/  @P2 FFMA.FTZ R20, R11, R7, R8 ;  /* 0x000000070b142223 */ /* 0x000fe20000010008 */
[----:B------:R-:W-:Y:S01]  /*ef70*/  HGMMA.64x64x16.F32.BF16 R88, R144, gdesc[UR4].tnspB, R88, gsb0 ;  /* 0x40e0000490587df0 */ /* 0x000fe20008001858 */
[----:B------:R-:W-:Y:S01]  /*ef80*/  UIADD3 UR6, UR4, 0x100, URZ ;  /* 0x0000010004067890 */ /* 0x000fe2000fffe03f */
[----:B------:R-:W-:Y:S01]  /*ef90*/  UMOV UR7, 0x40000040 ;  /* 0x4000004000077882 */ /* 0x000fe20000000000 */
[----:B------:R-:W-:Y:S02]  /*efa0*/  WARPGROUP.DEPBAR.LE gsb0, 0x0 ;  /* 0x00008000000079c5 */ /* 0x000fe40000010000 */
[----:B------:R-:W-:-:S06]  /*efb0*/  WARPGROUP.ARRIVE ;  /* 0x00000000000079c5 */ /* 0x000fcc0000000000 */
        /* <DEDUP_REMOVED lines=18> */
[----:B------:R-:W-:Y:S01]  /*f0e0*/  UIADD3 UR4, UR4, 0x380, URZ ;  /* 0x0000038004047890 */ /* 0x000fe2000fffe03f */
[----:B------:R-:W-:Y:S02]  /*f0f0*/  WARPGROUP.DEPBAR.LE gsb0, 0x0 ;  /* 0x00008000000079c5 */ /* 0x000fe40000010000 */
[----:B------:R-:W-:-:S06]  /*f100*/  WARPGROUP.ARRIVE ;  /* 0x00000000000079c5 */ /* 0x000fcc0000000000 */
[----:B------:R-:W-:Y:S01]  /*f110*/  HGMMA.64x64x16.F32.BF16 R88, R124, gdesc[UR4].tnspB, R88, gsb0 ;  /* 0x40e000047c587df0 */ /* 0x000fe20008001858 */
[----:B------:R-:W-:Y:S01]  /*f120*/  UMOV UR6, UR4 ;  /* 0x0000000400067c82 */ /* 0x000fe20008000000 */
[----:B------:R-:W-:Y:S01]  /*f130*/  UMOV UR7, 0x40000040 ;  /* 0x4000004000077882 */ /* 0x000fe20000000000 */
[----:B------:R-:W-:-:S04]  /*f140*/  USEL UR4, URZ, 0x1, UP0 ;  /* 0x000000013f047887 */ /* 0x000fc80008000000 */
[----:B------:R-:W-:Y:S01]  /*f150*/  ULOP3.LUT UR50, UR50, UR4, URZ, 0x3c, !UPT ;  /* 0x0000000432327292 */ /* 0x000fe2000f8e3c3f */
        /* <DEDUP_REMOVED lines=37> */
.L_x_1045:
[----:B------:R-:W0:Y:S01]  /*f3b0*/  S2R R5, SR_CgaCtaId ;  /* 0x0000000000057919 */ /* 0x000e220000008800 */
[----:B------:R-:W-:Y:S01]  /*f3c0*/  MOV R0, 0x400 ;  /* 0x0000040000007802 */ /* 0x000fe20000000f00 */
[----:B------:R-:W-:Y:S01]  /*f3d0*/  BSSY B0, `(.L_x_1116) ;  /* 0x0000238000007945 */ /* 0x000fe20003800000 */
[----:B------:R-:W-:Y:S02]  /*f3e0*/  BAR.SYNC.DEFER_BLOCKING 0x5, 0x200 ;  /* 0x0148000000007b1d */ /* 0x000fe40000010000 */
[----:B0-----:R-:W-:-:S05]  /*f3f0*/  LEA R0, R5, R0, 0x18 ;  /* 0x0000000005007211 */ /* 0x001fca00078ec0ff */
[----:B------:R-:W0:Y:S02]  /*f400*/  LDS.128 R4, [R0+0x168d0] ;  /* 0x0168d00000047984 */ /* 0x000e240000000c00 */
[----:B0-----:R-:W-:Y:S02]  /*f410*/  R2UR UR5, R5 ;  /* 0x00000000050572ca */ /* 0x001fe400000e0000 */
[----:B------:R-:W-:Y:S02]  /*f420*/  R2UR UR7, R6 ;  /* 0x00000000060772ca */ /* 0x000fe400000e0000 */
[----:B------:R-:W-:Y:S01]  /*f430*/  R2UR UR6, R7 ;  /* 0x00000000070672ca */ /* 0x000fe200000e0000 */
[----:B------:R-:W-:Y:S06]  /*f440*/  BAR.ARV 0x4, 0x200 ;  /* 0x0108000000007b1d */ /* 0x000fec0000002000 */
[----:B------:R-:W-:Y:S08]  /*f450*/  @P0 BRA `(.L_x_1117) ;  /* 0x0000001800180947 */ /* 0x000ff00003800000 */
[----:B------:R-:W2:Y:S01]  /*f460*/  LDL R8, [R1+0x38] ;  /* 0x0000380001087983 */ /* 0x000ea20000100800 */
[----:B------:R-:W-:Y:S01]  /*f470*/  F2FP.BF16.F32.PACK_AB R12, R105, R104 ;  /* 0x00000068690c723e */ /* 0x000fe200000010ff */
[----:B------:R-:W-:Y:S01]  /*f480*/  ULDC.64 UR10, c[0x0][0xc00] ;  /* 0x00030000000a7ab9 */ /* 0x000fe20000000a00 */
[----:B------:R-:W-:Y:S01]  /*f490*/  F2FP.BF16.F32.PACK_AB R14, R109, R108 ;  /* 0x0000006c6d0e723e */ /* 0x000fe200000010ff */
[----:B------:R-:W0:Y:S01]  /*f4a0*/  S2R R5, SR_SWINHI ;  /* 0x0000000000057919 */ /* 0x000e220000002f00 */
[----:B------:R-:W-:Y:S01]  /*f4b0*/  F2FP.BF16.F32.PACK_AB R15, R111, R110 ;  /* 0x0000006e6f0f723e */ /* 0x000fe200000010ff */
[----:B------:R-:W-:Y:S01]  /*f4c0*/  ULDC.64 UR8, c[0x0][0xc00] ;  /* 0x0003000000087ab9 */ /* 0x000fe20000000a00 */
[----:B------:R-:W-:Y:S01]  /*f4d0*/  F2FP.BF16.F32.PACK_AB R24, R113, R112 ;  /* 0x000000707118723e */ /* 0x000fe200000010ff */
[----:B------:R-:W-:Y:S01]  /*f4e0*/  UIMAD.WIDE UR8, UR38, 0x4, UR8 ;  /* 0x00000004260878a5 */ /* 0x000fe2000f8e0208 */
[----:B------:R-:W-:Y:S02]  /*f4f0*/  F2FP.BF16.F32.PACK_AB R25, R115, R114 ;  /* 0x000000727319723e */ /* 0x000fe400000010ff */
[----:B------:R-:W-:-:S02]  /*f500*/  F2FP.BF16.F32.PACK_AB R26, R117, R116 ;  /* 0x00000074751a723e */ /* 0x000fc400000010ff */
[----:B------:R-:W-:Y:S01]  /*f510*/  F2FP.BF16.F32.PACK_AB R27, R119, R118 ;  /* 0x00000076771b723e */ /* 0x000fe200000010ff */
[----:B------:R-:W-:Y:S02]  /*f520*/  IMAD.U32 R30, RZ, RZ, UR8 ;  /* 0x00000008ff1e7e24 */ /* 0x000fe4000f8e00ff */
[----:B------:R-:W-:Y:S01]  /*f530*/  IMAD.U32 R31, RZ, RZ, UR9 ;  /* 0x00000009ff1f7e24 */ /* 0x000fe2000f8e00ff */
[----:B------:R-:W-:Y:S01]  /*f540*/  ULDC.64 UR8, c[0x0][0xc08] ;  /* 0x0003020000087ab9 */ /* 0x000fe20000000a00 */
[----:B------:R-:W-:Y:S02]  /*f550*/  MOV R28, R0 ;  /* 0x00000000001c7202 */ /* 0x000fe40000000f00 */
[----:B0-----:R-:W-:Y:S01]  /*f560*/  MOV R29, R5 ;  /* 0x00000005001d7202 */ /* 0x001fe20000000f00 */
[----:B------:R-:W-:Y:S02]  /*f570*/  BAR.SYNC.DEFER_BLOCKING 0x1, 0x180 ;  /* 0x0046000000007b1d */ /* 0x000fe40000010000 */
[----:B--2---:R-:W-:-:S03]  /*f580*/  IMAD.WIDE R4, R8, 0x2, R28 ;  /* 0x0000000208047825 */ /* 0x004fc600078e021c */
[C---:B------:R-:W-:Y:S02]  /*f590*/  IADD3 R9, P1, R4.reuse, 0x40, RZ ;  /* 0x0000004004097810 */ /* 0x040fe40007f3e0ff */
[C---:B------:R-:W-:Y:S02]  /*f5a0*/  IADD3 R11, P2, R4.reuse, 0x20, RZ ;  /* 0x00000020040b7810 */ /* 0x040fe40007f5e0ff */
[C---:B------:R-:W-:Y:S02]  /*f5b0*/  IADD3 R13, P0, R4.reuse, 0x60, RZ ;  /* 0x00000060040d7810 */ /* 0x040fe40007f1e0ff */
[----:B------:R-:W-:Y:S02]  /*f5c0*/  LOP3.LUT R7, R4, 0x380, RZ, 0xc0, !PT ;  /* 0x0000038004077812 */ /* 0x000fe400078ec0ff */
[----:B------:R-:W-:Y:S02]  /*f5d0*/  LOP3.LUT R8, R9, 0x380, RZ, 0xc0, !PT ;  /* 0x0000038009087812 */ /* 0x000fe400078ec0ff */
[----:B------:R-:W-:-:S02]  /*f5e0*/  LOP3.LUT R10, R11, 0x380, RZ, 0xc0, !PT ;  /* 0x000003800b0a7812 */ /* 0x000fc400078ec0ff */
[----:B------:R-:W-:Y:S02]  /*f5f0*/  LOP3.LUT R6, R13, 0x380, RZ, 0xc0, !PT ;  /* 0x000003800d067812 */ /* 0x000fe400078ec0ff */
[----:B------:R-:W-:Y:S02]  /*f600*/  SHF.R.U64 R7, R7, 0x3, RZ ;  /* 0x0000000307077819 */ /* 0x000fe400000012ff */
[----:B------:R-:W-:Y:S02]  /*f610*/  SHF.R.U64 R8, R8, 0x3, RZ ;  /* 0x0000000308087819 */ /* 0x000fe400000012ff */
[----:B------:R-:W-:Y:S02]  /*f620*/  SHF.R.U64 R10, R10, 0x3, RZ ;  /* 0x000000030a0a7819 */ /* 0x000fe400000012ff */
[----:B------:R-:W-:Y:S02]  /*f630*/  SHF.R.U64 R6, R6, 0x3, RZ ;  /* 0x0000000306067819 */ /* 0x000fe400000012ff */
[----:B------:R-:W-:Y:S01]  /*f640*/  LOP3.LUT R4, R7, R4, RZ, 0x3c, !PT ;  /* 0x0000000407047212 */ /* 0x000fe200078e3cff */
[--C-:B------:R-:W-:Y:S01]  /*f650*/  IMAD.X R7, RZ, RZ, R5.reuse, P0 ;  /* 0x000000ffff077224 */ /* 0x100fe200000e0605 */
[----:B------:R-:W-:Y:S01]  /*f660*/  LOP3.LUT R8, R8, R9, RZ, 0x3c, !PT ;  /* 0x0000000908087212 */ /* 0x000fe200078e3cff */
[--C-:B------:R-:W-:Y:S01]  /*f670*/  IMAD.X R9, RZ, RZ, R5.reuse, P1 ;  /* 0x000000ffff097224 */ /* 0x100fe200008e0605 */
[----:B------:R-:W-:Y:S01]  /*f680*/  LOP3.LUT R10, R10, R11, RZ, 0x3c, !PT ;  /* 0x0000000b0a0a7212 */ /* 0x000fe200078e3cff */
[----:B------:R-:W-:Y:S01]  /*f690*/  IMAD.X R11, RZ, RZ, R5, P2 ;  /* 0x000000ffff0b7224 */ /* 0x000fe200010e0605 */
[----:B------:R-:W-:-:S02]  /*f6a0*/  LOP3.LUT R6, R6, R13, RZ, 0x3c, !PT ;  /* 0x0000000d06067212 */ /* 0x000fc400078e3cff */
[----:B------:R-:W-:Y:S02]  /*f6b0*/  MOV R36, R4 ;  /* 0x0000000400247202 */ /* 0x000fe40000000f00 */
[----:B------:R-:W-:Y:S02]  /*f6c0*/  MOV R32, R6 ;  /* 0x0000000600207202 */ /* 0x000fe40000000f00 */
[----:B------:R-:W-:Y:S02]  /*f6d0*/  MOV R34, R8 ;  /* 0x0000000800227202 */ /* 0x000fe40000000f00 */
[----:B------:R-:W-:Y:S02]  /*f6e0*/  MOV R35, R10 ;  /* 0x0000000a00237202 */ /* 0x000fe40000000f00 */
[----:B------:R-:W-:Y:S02]  /*f6f0*/  F2FP.BF16.F32.PACK_AB R4, R3, R2 ;  /* 0x000000020304723e */ /* 0x000fe400000010ff */
[----:B------:R-:W-:-:S02]  /*f700*/  F2FP.BF16.F32.PACK_AB R5, R91, R90 ;  /* 0x0000005a5b05723e */ /* 0x000fc400000010ff */
[----:B------:R-:W-:Y:S02]  /*f710*/  F2FP.BF16.F32.PACK_AB R6, R93, R92 ;  /* 0x0000005c5d06723e */ /* 0x000fe400000010ff */
[----:B------:R-:W-:Y:S02]  /*f720*/  F2FP.BF16.F32.PACK_AB R7, R95, R94 ;  /* 0x0000005e5f07723e */ /* 0x000fe400000010ff */
[----:B------:R-:W-:Y:S02]  /*f730*/  F2FP.BF16.F32.PACK_AB R8, R97, R96 ;  /* 0x000000606108723e */ /* 0x000fe400000010ff */
[----:B------:R-:W-:Y:S01]  /*f740*/  F2FP.BF16.F32.PACK_AB R9, R99, R98 ;  /* 0x000000626309723e */ /* 0x000fe200000010ff */
[----:B------:R-:W-:Y:S01]  /*f750*/  STSM.16.M88.4 [R36], R4 ;  /* 0x0000000424007844 */ /* 0x000fe20000000200 */
[----:B------:R-:W-:Y:S02]  /*f760*/  F2FP.BF16.F32.PACK_AB R10, R101, R100 ;  /* 0x00000064650a723e */ /* 0x000fe400000010ff */
[----:B------:R-:W-:-:S02]  /*f770*/  F2FP.BF16.F32.PACK_AB R11, R103, R102 ;  /* 0x00000066670b723e */ /* 0x000fc400000010ff */
[----:B------:R-:W-:Y:S02]  /*f780*/  F2FP.BF16.F32.PACK_AB R13, R107, R106 ;  /* 0x0000006a6b0d723e */ /* 0x000fe400000010ff */
[----:B------:R-:W-:Y:S01]  /*f790*/  ISETP.NE.U32.AND P0, PT, RZ, UR10, PT ;  /* 0x0000000aff007c0c */ /* 0x000fe2000bf05070 */
[----:B------:R-:W-:Y:S03]  /*f7a0*/  STSM.16.M88.4 [R35], R8 ;  /* 0x0000000823007844 */ /* 0x000fe60000000200 */
[----:B------:R-:W-:Y:S01]  /*f7b0*/  ISETP.NE.AND.EX P0, PT, RZ, UR11, PT, P0 ;  /* 0x0000000bff007c0c */ /* 0x000fe2000bf05300 */
[----:B------:R-:W-:Y:S04]  /*f7c0*/  STSM.16.M88.4 [R34], R12 ;  /* 0x0000000c22007844 */ /* 0x000fe80000000200 */
[----:B------:R0:W-:Y:S01]  /*f7d0*/  STSM.16.M88.4 [R32], R24 ;  /* 0x0000001820007844 */ /* 0x0001e20000000200 */
[----:B------:R-:W-:Y:S08]  /*f7e0*/  BAR.SYNC.DEFER_BLOCKING 0x1, 0x180 ;  /* 0x0046000000007b1d */ /* 0x000ff00000010000 */
[----:B0-----:R-:W0:Y:S01]  /*f7f0*/  LDC R32, c[0x0][0xbe8] ;  /* 0x0002fa00ff207b82 */ /* 0x001e220000000800 */
[----:B------:R-:W2:Y:S01]  /*f800*/  @P0 LDG.E R33, desc[UR52][R30.64] ;  /* 0x000000341e210981 */ /* 0x000ea2000c1e1900 */
[----:B------:R-:W-:Y:S01]  /*f810*/  UISETP.NE.U32.AND UP0, UPT, UR8, URZ, UPT ;  /* 0x0000003f0800728c */ /* 0x000fe2000bf05070 */
[----:B------:R-:W-:-:S03]  /*f820*/  ULDC UR4, c[0x0][0xa88] ;  /* 0x0002a20000047ab9 */ /* 0x000fc60000000800 */
[----:B------:R-:W-:Y:S01]  /*f830*/  UISETP.NE.AND.EX UP0, UPT, UR9, URZ, UPT, UP0 ;  /* 0x0000003f0900728c */ /* 0x000fe2000bf05300 */
[----:B------:R-:W-:Y:S01]  /*f840*/  IMAD.U32 R9, RZ, RZ, UR4 ;  /* 0x00000004ff097e24 */ /* 0x000fe2000f8e00ff */
[----:B------:R-:W-:-:S04]  /*f850*/  ULDC UR4, c[0x0][0xad4] ;  /* 0x0002b50000047ab9 */ /* 0x000fc80000000800 */
[----:B------:R-:W-:Y:S02]  /*f860*/  PLOP3.LUT P4, PT, PT, PT, UP0, 0x80, 0x0 ;  /* 0x000000000000781c */ /* 0x000fe40003f8f008 */
[----:B0-----:R-:W-:-:S03]  /*f870*/  ISETP.NE.AND P1, PT, R32, 0x1, PT ;  /* 0x000000012000780c */ /* 0x001fc60003f25270 */
[----:B------:R-:W-:Y:S02]  /*f880*/  @UP0 ULDC.64 UR8, c[0x0][0xc08] ;  /* 0x0003020000080ab9 */ /* 0x000fe40000000a00 */
[----:B------:R-:W-:Y:S02]  /*f890*/  @UP0 UIMAD.WIDE UR8, UR38, 0x4, UR8 ;  /* 0x00000004260808a5 */ /* 0x000fe4000f8e0208 */
[----:B------:R-:W-:-:S06]  /*f8a0*/  UISETP.NE.AND UP0, UPT, UR42, URZ, UPT ;  /* 0x0000003f2a00728c */ /* 0x000fcc000bf05270 */
[----:B------:R-:W0:Y:S01]  /*f8b0*/  @P1 LDC R6, c[0x0][0xbec] ;  /* 0x0002fb00ff061b82 */ /* 0x000e220000000800 */
[----:B------:R-:W-:Y:S01]  /*f8c0*/  USEL UR4, UR42, UR4, UP0 ;  /* 0x000000042a047287 */ /* 0x000fe20008000000 */
[----:B------:R-:W-:Y:S01]  /*f8d0*/  IMAD.U32 R4, RZ, RZ, UR8 ;  /* 0x00000008ff047e24 */ /* 0x000fe2000f8e00ff */
[----:B------:R-:W-:Y:S01]  /*f8e0*/  UMOV UR19, 0x9b8 ;  /* 0x000009b800137882 */ /* 0x000fe20000000000 */
[----:B------:R-:W-:Y:S01]  /*f8f0*/  IMAD.U32 R5, RZ, RZ, UR9 ;  /* 0x00000009ff057e24 */ /* 0x000fe2000f8e00ff */
[----:B------:R-:W-:-:S03]  /*f900*/  UISETP.GT.AND UP1, UPT, UR4, 0x1, UPT ;  /* 0x000000010400788c */ /* 0x000fc6000bf24270 */
[----:B------:R-:W1:Y:S01]  /*f910*/  @P1 LDC R11, c[0x0][0xbf0] ;  /* 0x0002fc00ff0b1b82 */ /* 0x000e620000000800 */
[----:B------:R-:W-:Y:S01]  /*f920*/  USEL UR19, UR19, 0x978, UP1 ;  /* 0x0000097813137887 */ /* 0x000fe20008800000 */
[----:B------:R-:W-:Y:S01]  /*f930*/  VIADD R25, R17, UR39 ;  /* 0x0000002711197c36 */ /* 0x000fe20008000000 */
[----:B------:R-:W-:Y:S01]  /*f940*/  UISETP.NE.U32.AND UP0, UPT, UR10, URZ, UPT ;  /* 0x0000003f0a00728c */ /* 0x000fe2000bf05070 */
[----:B------:R0:W5:Y:S01]  /*f950*/  @P4 LDG.E R9, desc[UR52][R4.64] ;  /* 0x0000003404094981 */ /* 0x000162000c1e1900 */
[----:B------:R-:W-:Y:S01]  /*f960*/  UMOV UR4, URZ ;  /* 0x0000003f00047c82 */ /* 0x000fe20008000000 */
[----:B------:R-:W-:Y:S01]  /*f970*/  USHF.R.S32.HI UR10, URZ, 0x1f, UR38 ;  /* 0x0000001f3f0a7899 */ /* 0x000fe20008011426 */
[----:B------:R-:W-:Y:S01]  /*f980*/  IMAD.MOV.U32 R7, RZ, RZ, R25 ;  /* 0x000000ffff077224 */ /* 0x000fe200078e0019 */
[----:B------:R-:W-:Y:S02]  /*f990*/  UISETP.NE.AND.EX UP0, UPT, UR11, URZ, UPT, UP0 ;  /* 0x0000003f0b00728c */ /* 0x000fe4000bf05300 */
[----:B------:R-:W-:-:S02]  /*f9a0*/  USEL UR9, UR41, URZ, UP1 ;  /* 0x0000003f29097287 */ /* 0x000fc40008800000 */
[----:B------:R-:W-:Y:S02]  /*f9b0*/  USEL UR8, UR38, URZ, !UP0 ;  /* 0x0000003f26087287 */ /* 0x000fe4000c000000 */
[----:B------:R-:W-:Y:S01]  /*f9c0*/  USEL UR18, UR10, URZ, !UP0 ;  /* 0x0000003f0a127287 */ /* 0x000fe2000c000000 */
[----:B------:R-:W-:Y:S02]  /*f9d0*/  ULDC.64 UR12, c[0x0][UR19+0x220] ;  /* 0x00008800130c7abb */ /* 0x000fe40008000a00 */
[----:B------:R-:W-:Y:S01]  /*f9e0*/  ULDC.64 UR10, c[0x0][UR19+0x218] ;  /* 0x00008600130a7abb */ /* 0x000fe20008000a00 */
[----:B0-----:R-:W-:Y:S01]  /*f9f0*/  @P1 IMAD.HI.U32 R4, R25, R6, RZ ;  /* 0x0000000619041227 */ /* 0x001fe200078e00ff */
[----:B------:R-:W-:Y:S01]  /*fa00*/  ULDC.64 UR14, c[0x0][UR19+0x228] ;  /* 0x00008a00130e7abb */ /* 0x000fe20008000a00 */
[----:B------:R-:W-:Y:S02]  /*fa10*/  UIMAD UR13, UR13, UR8, URZ ;  /* 0x000000080d0d72a4 */ /* 0x000fe4000f8e023f */
[----:B------:R-:W-:-:S02]  /*fa20*/  UIMAD.WIDE.U32 UR16, UR10, UR37, URZ ;  /* 0x000000250a1072a5 */ /* 0x000fc4000f8e003f */
[----:B------:R-:W-:Y:S01]  /*fa30*/  UIMAD UR20, UR11, UR37, URZ ;  /* 0x000000250b1472a4 */ /* 0x000fe2000f8e023f */
[----:B-1----:R-:W-:Y:S01]  /*fa40*/  @P1 SHF.R.U32.HI R7, RZ, R11, R4 ;  /* 0x0000000bff071219 */ /* 0x002fe20000011604 */
[----:B------:R-:W-:Y:S02]  /*fa50*/  UIMAD.WIDE.U32 UR10, UR12, UR8, URZ ;  /* 0x000000080c0a72a5 */ /* 0x000fe4000f8e003f */
[----:B------:R-:W-:Y:S02]  /*fa60*/  UIMAD.WIDE.U32 UR22, UR14, UR9, URZ ;  /* 0x000000090e1672a5 */ /* 0x000fe4000f8e003f */
[----:B------:R-:W-:Y:S01]  /*fa70*/  UIMAD UR9, UR15, UR9, URZ ;  /* 0x000000090f0972a4 */ /* 0x000fe2000f8e023f */
[----:B------:R-:W-:Y:S01]  /*fa80*/  IMAD.MOV R11, RZ, RZ, -R7 ;  /* 0x000000ffff0b7224 */ /* 0x000fe200078e0a07 */
[----:B------:R-:W-:Y:S02]  /*fa90*/  UIMAD UR13, UR12, UR18, UR13 ;  /* 0x000000120c0d72a4 */ /* 0x000fe4000f8e020d */
[----:B------:R-:W-:Y:S01]  /*faa0*/  UIADD3 UR20, UR17, UR20, URZ ;  /* 0x0000001411147290 */ /* 0x000fe2000fffe03f */
[----:B------:R-:W-:-:S02]  /*fab0*/  IMAD.U32 R4, RZ, RZ, UR22 ;  /* 0x00000016ff047e24 */ /* 0x000fc4000f8e00ff */
[----:B------:R-:W-:Y:S01]  /*fac0*/  IMAD.U32 R5, RZ, RZ, UR23 ;  /* 0x00000017ff057e24 */ /* 0x000fe2000f8e00ff */
[----:B------:R-:W-:Y:S01]  /*fad0*/  SHF.R.S32.HI R5, RZ, 0x1f, R7 ;  /* 0x0000001fff057819 */ /* 0x000fe20000011407 */
[----:B------:R-:W-:-:S05]  /*fae0*/  IMAD R11, R32, R11, R25 ;  /* 0x0000000b200b7224 */ /* 0x000fca00078e0219 */
[----:B------:R-:W-:Y:S02]  /*faf0*/  SHF.R.S32.HI R6, RZ, 0x1f, R11 ;  /* 0x0000001fff067819 */ /* 0x000fe4000001140b */
[----:B--2---:R-:W-:-:S13]  /*fb00*/  @P0 R2UR UR4, R33 ;  /* 0x00000000210402ca */ /* 0x004fda00000e0000 */
[----:B------:R-:W-:Y:S02]  /*fb10*/  UIADD3 UR16, UP0, UP2, UR10, UR16, UR4 ;  /* 0x000000100a107290 */ /* 0x000fe4000fa1e004 */
[----:B------:R-:W-:Y:S02]  /*fb20*/  UIADD3 UR10, UR23, UR9, URZ ;  /* 0x00000009170a7290 */ /* 0x000fe4000fffe03f */
[----:B------:R-:W-:Y:S02]  /*fb30*/  UIADD3 UR9, UR11, UR13, URZ ;  /* 0x0000000d0b097290 */ /* 0x000fe4000fffe03f */
[----:B------:R-:W-:Y:S01]  /*fb40*/  USHF.R.S32.HI UR14, URZ, 0x1f, UR4 ;  /* 0x0000001f3f0e7899 */ /* 0x000fe20008011404 */
[----:B------:R-:W-:Y:S01]  /*fb50*/  IADD3 R4, P2, P3, R7, UR16, R4 ;  /* 0x0000001007047c10 */ /* 0x000fe2000fb5e004 */
[----:B------:R-:W-:Y:S01]  /*fb60*/  IMAD.U32 R8, RZ, RZ, UR10 ;  /* 0x0000000aff087e24 */ /* 0x000fe2000f8e00ff */
[----:B------:R-:W-:Y:S01]  /*fb70*/  ULDC.64 UR10, c[0x0][UR19+0x210] ;  /* 0x00008400130a7abb */ /* 0x000fe20008000a00 */
[----:B------:R-:W-:Y:S01]  /*fb80*/  UIADD3.X UR9, UR9, UR20, UR14, UP0, UP2 ;  /* 0x0000001409097290 */ /* 0x000fe200087e440e */
[----:B------:R-:W-:Y:S01]  /*fb90*/  IMAD R7, R11, UR11, RZ ;  /* 0x0000000b0b077c24 */ /* 0x000fe2000f8e02ff */
[----:B------:R-:W-:Y:S01]  /*fba0*/  ULDC.64 UR12, c[0x0][0xba8] ;  /* 0x0002ea00000c7ab9 */ /* 0x000fe20000000a00 */
[----:B------:R-:W-:Y:S01]  /*fbb0*/  @!UP1 ULDC UR12, c[0x0][0xb50] ;  /* 0x0002d400000c9ab9 */ /* 0x000fe20000000800 */
[----:B------:R-:W-:Y:S01]  /*fbc0*/  @!UP1 ULDC UR13, c[0x0][0xb54] ;  /* 0x0002d500000d9ab9 */ /* 0x000fe20000000800 */
[----:B------:R-:W-:Y:S01]  /*fbd0*/  IMAD R7, R6, UR10, R7 ;  /* 0x0000000a06077c24 */ /* 0x000fe2000f8e0207 */
[----:B------:R-:W-:-:S03]  /*fbe0*/  IADD3.X R5, R5, UR9, R8, P2, P3 ;  /* 0x0000000905057c10 */ /* 0x000fc600097e6408 */
[----:B------:R-:W-:-:S04]  /*fbf0*/  IMAD.WIDE.U32 R4, R11, UR10, R4 ;  /* 0x0000000a0b047c25 */ /* 0x000fc8000f8e0004 */
[----:B------:R-:W-:Y:S01]  /*fc00*/  IMAD.IADD R5, R5, 0x1, R7 ;  /* 0x0000000105057824 */ /* 0x000fe200078e0207 */
[----:B------:R-:W-:-:S04]  /*fc10*/  LEA R8, P2, R4, UR12, 0x2 ;  /* 0x0000000c04087c11 */ /* 0x000fc8000f8410ff */
[----:B------:R-:W-:Y:S01]  /*fc20*/  LEA.HI.X R10, R4, UR13, R5, 0x2, P2 ;  /* 0x0000000d040a7c11 */ /* 0x000fe200090f1405 */
[----:B------:R-:W-:Y:S08]  /*fc30*/  @P4 BRA `(.L_x_1118) ;  /* 0x0000000000104947 */ /* 0x000ff00003800000 */
[----:B------:R-:W-:Y:S05]  /*fc40*/  @!P0 BRA `(.L_x_1118) ;  /* 0x00000000000c8947 */ /* 0x000fea0003800000 */
[----:B------:R-:W2:Y:S04]  /*fc50*/  LDG.E R4, desc[UR52][R30.64] ;  /* 0x000000341e047981 */ /* 0x000ea8000c1e1900 */
[----:B-----5:R-:W2:Y:S02]  /*fc60*/  LDG.E R9, desc[UR52][R30.64+0x4] ;  /* 0x000004341e097981 */ /* 0x020ea4000c1e1900 */
[----:B--2---:R-:W-:-:S07]  /*fc70*/  IMAD.IADD R9, R9, 0x1, -R4 ;  /* 0x0000000109097824 */ /* 0x004fce00078e0a04 */
.L_x_1118:
        /* <DEDUP_REMOVED lines=13> */
[----:B--2---:R-:W-:-:S04]  /*fd50*/  VIADD R13, R12, UR39 ;  /* 0x000000270c0d7c36 */ /* 0x004fc80008000000 */
[C---:B------:R-:W-:Y:S01]  /*fd60*/  VIADD R15, R13.reuse, 0x8 ;  /* 0x000000080d0f7836 */ /* 0x040fe20000000000 */
[----:B------:R-:W-:-:S04]  /*fd70*/  ISETP.GE.OR P2, PT, R13, R30, P0 ;  /* 0x0000001e0d00720c */ /* 0x000fc80000746670 */
[----:B------:R-:W-:-:S09]  /*fd80*/  ISETP.GE.OR P0, PT, R15, R30, P0 ;  /* 0x0000001e0f00720c */ /* 0x000fd20000706670 */
[----:B0-----:R0:W-:Y:S04]  /*fd90*/  @!P2 ST.E desc[UR52][R4.64], R21 ;  /* 0x000000150400a985 */ /* 0x0011e8000c101934 */
[----:B------:R0:W-:Y:S01]  /*fda0*/  @!P0 ST.E desc[UR52][R6.64], R20 ;  /* 0x0000001406008985 */ /* 0x0001e2000c101934 */
[----:B------:R-:W-:-:S13]  /*fdb0*/  PLOP3.LUT P0, PT, PT, PT, UP1, 0x80, 0x0 ;  /* 0x000000000000781c */ /* 0x000fda0003f0f018 */
[----:B0-----:R-:W-:Y:S05]  /*fdc0*/  @P0 BRA `(.L_x_1119) ;  /* 0x0000000400b00947 */ /* 0x001fea0003800000 */
[----:B------:R-:W-:Y:S01]  /*fdd0*/  IMAD R3, R157, 0x40, R19 ;  /* 0x000000409d037824 */ /* 0x000fe200078e0213 */
[----:B------:R-:W-:-:S03]  /*fde0*/  ULDC.64 UR12, c[0x0][0xaa0] ;  /* 0x0002a800000c7ab9 */ /* 0x000fc60000000a00 */
        /* <DEDUP_REMOVED lines=12> */
[--C-:B------:R-:W-:Y:S01]  /*feb0*/  IMAD.X R9, RZ, RZ, R29.reuse, P0 ;  /* 0x000000ffff097224 */ /* 0x100fe200000e061d */
[----:B------:R-:W-:Y:S01]  /*fec0*/  LOP3.LUT R12, R12, R13, RZ, 0x3c, !PT ;  /* 0x0000000d0c0c7212 */ /* 0x000fe200078e3cff */
[----:B------:R-:W-:Y:S02]  /*fed0*/  IMAD.X R13, RZ, RZ, R29, P2 ;  /* 0x000000ffff0d7224 */ /* 0x000fe400010e061d */
[----:B------:R-:W2:Y:S04]  /*fee0*/  LD.E.128 R4, desc[UR52][R4.64] ;  /* 0x0000003404047980 */ /* 0x000ea8000c101d00 */
[----:B------:R-:W3:Y:S04]  /*fef0*/  LD.E.128 R8, desc[UR52][R8.64] ;  /* 0x0000003408087980 */ /* 0x000ee8000c101d00 */
[----:B------:R-:W4:Y:S01]  /*ff00*/  LD.E.128 R12, desc[UR52][R12.64] ;  /* 0x000000340c0c7980 */ /* 0x000f22000c101d00 */
[----:B------:R-:W-:-:S04]  /*ff10*/  IADD3 R3, P0, R28, 0x4800, RZ ;  /* 0x000048001c037810 */ /* 0x000fc80007f1e0ff */
[----:B------:R-:W-:Y:S01]  /*ff20*/  LOP3.LUT R2, R3, 0x380, RZ, 0xc0, !PT ;  /* 0x0000038003027812 */ /* 0x000fe200078ec0ff */
[----:B------:R-:W-:Y:S01]  /*ff30*/  IMAD.X R25, RZ, RZ, R29, P0 ;  /* 0x000000ffff197224 */ /* 0x000fe200000e061d */
[----:B------:R-:W-:Y:S01]  /*ff40*/  UIMAD UR9, UR14, UR12, URZ ;  /* 0x0000000c0e0972a4 */ /* 0x000fe2000f8e023f */
[----:B------:R-:W0:Y:S01]  /*ff50*/  @P1 LDC R29, c[0x0][0xbf0] ;  /* 0x0002fc00ff1d1b82 */ /* 0x000e220000000800 */
[----:B------:R-:W-:-:S04]  /*ff60*/  SHF.R.U64 R2, R2, 0x3, RZ ;  /* 0x0000000302027819 */ /* 0x000fc800000012ff */
[----:B------:R-:W-:-:S03]  /*ff70*/  LOP3.LUT R24, R2, R3, RZ, 0x3c, !PT ;  /* 0x0000000302187212 */ /* 0x000fc600078e3cff */
[----:B------:R-:W1:Y:S01]  /*ff80*/  @P1 LDC R3, c[0x0][0xbec] ;  /* 0x0002fb00ff031b82 */ /* 0x000e620000000800 */
[----:B------:R-:W-:Y:S02]  /*ff90*/  UIMAD.WIDE.U32 UR10, UR4, UR12, URZ ;  /* 0x0000000c040a72a5 */ /* 0x000fe4000f8e003f */
[----:B------:R-:W-:Y:S01]  /*ffa0*/  UIMAD UR9, UR4, UR13, UR9 ;  /* 0x0000000d040972a4 */ /* 0x000fe2000f8e0209 */
[----:B------:R-:W-:Y:S01]  /*ffb0*/  IMAD R2, R18, 0x30, R157 ;  /* 0x0000003012027824 */ /* 0x000fe200078e029d */
[----:B------:R-:W5:Y:S01]  /*ffc0*/  LD.E.128 R24, desc[UR52][R24.64] ;  /* 0x0000003418187980 */ /* 0x000f62000c101d00 */
[----:B------:R-:W-:Y:S01]  /*ffd0*/  ULDC.64 UR12, c[0x0][0xae8] ;  /* 0x0002ba00000c7ab9 */ /* 0x000fe20000000a00 */
[----:B------:R-:W-:Y:S01]  /*ffe0*/  UIADD3 UR11, UR11, UR9, URZ ;  /* 0x000000090b0b7290 */ /* 0x000fe2000fffe03f */
[----:B------:R-:W-:Y:S01]  /*fff0*/  VIADD R28, R2, UR39 ;  /* 0x00000027021c7c36 */ /* 0x000fe20008000000 */
[----:B------:R-:W-:Y:S01]  /*10000*/  USHF.R.S32.HI UR4, URZ, 0x1f, UR8 ;  /* 0x0000001f3f047899 */ /* 0x000fe20008011408 */
[----:B------:R-:W-:Y:S01]  /*10010*/  @!PT LDS RZ, [RZ] ;  /* 0x00000000fffff984 */ /* 0x000fe20000000800 */
[----:B------:R-:W-:Y:S01]  /*10020*/  @!PT LDS RZ, [RZ] ;  /* 0x00000000fffff984 */ /* 0x000fe20000000800 */
[----:B------:R-:W-:Y:S01]  /*10030*/  @!PT LDS RZ, [RZ] ;  /* 0x00000000fffff984 */ /* 0x000fe20000000800 */
[----:B------:R-:W-:Y:S01]  /*10040*/  @!PT LDS RZ, [RZ] ;  /* 0x00000000fffff984 */ /* 0x000fe20000000800 */
[----:B------:R0:W-:Y:S06]  /*10050*/  MEMBAR.ALL.CTA ;  /* 0x0000000000007992 */ /* 0x0001ec0000008000 */
[----:B0-----:R-:W0:Y:S01]  /*10060*/  FENCE.VIEW.ASYNC.S ;  /* 0x00000000000073c6 */ /* 0x001e220000000000 */
[----:B------:R-:W-:Y:S01]  /*10070*/  UIMAD.WIDE.U32 UR10, UR37, UR12, UR10 ;  /* 0x0000000c250a72a5 */ /* 0x000fe2000f8e000a */
[----:B------:R-:W-:Y:S01]  /*10080*/  IMAD.MOV.U32 R21, RZ, RZ, R28 ;  /* 0x000000ffff157224 */ /* 0x000fe200078e001c */
[----:B------:R-:W-:Y:S01]  /*10090*/  SHF.R.S32.HI R35, RZ, 0x1f, R19 ;  /* 0x0000001fff237819 */ /* 0x000fe20000011413 */
[----:B------:R-:W-:Y:S01]  /*100a0*/  VIADD R0, R0, 0x16820 ;  /* 0x0001682000007836 */ /* 0x000fe20000000000 */
[----:B------:R-:W-:-:S03]  /*100b0*/  UIMAD UR11, UR37, UR13, UR11 ;  /* 0x0000000d250b72a4 */ /* 0x000fc6000f8e020b */
[----:B------:R-:W-:Y:S01]  /*100c0*/  ULDC.64 UR12, c[0x0][0xaf0] ;  /* 0x0002bc00000c7ab9 */ /* 0x000fe20000000a00 */
[----:B------:R-:W-:Y:S01]  /*100d0*/  PRMT R0, RZ, 0x654, R0 ;  /* 0x00000654ff007816 */ /* 0x000fe20000000000 */
[----:B------:R-:W-:Y:S01]  /*100e0*/  UIMAD UR4, UR4, UR12, URZ ;  /* 0x0000000c040472a4 */ /* 0x000fe2000f8e023f */
[----:B-1----:R-:W-:-:S03]  /*100f0*/  @P1 IMAD.HI.U32 R2, R28, R3, RZ ;  /* 0x000000031c021227 */ /* 0x002fc600078e00ff */
[----:B------:R-:W-:Y:S02]  /*10100*/  UIMAD UR4, UR8, UR13, UR4 ;  /* 0x0000000d080472a4 */ /* 0x000fe4000f8e0204 */
[----:B------:R-:W-:Y:S01]  /*10110*/  UIMAD.WIDE.U32 UR8, UR8, UR12, UR10 ;  /* 0x0000000c080872a5 */ /* 0x000fe2000f8e000a */
[----:B------:R-:W-:Y:S02]  /*10120*/  @P1 SHF.R.U32.HI R21, RZ, R29, R2 ;  /* 0x0000001dff151219 */ /* 0x000fe40000011602 */
[----:B------:R-:W-:Y:S01]  /*10130*/  ULDC.64 UR10, c[0x0][0xae0] ;  /* 0x0002b800000a7ab9 */ /* 0x000fe20000000a00 */
[----:B------:R-:W-:Y:S01]  /*10140*/  UIADD3 UR4, UR9, UR4, URZ ;  /* 0x0000000409047290 */ /* 0x000fe2000fffe03f */
[--C-:B------:R-:W-:Y:S01]  /*10150*/  SHF.R.S32.HI R20, RZ, 0x1f, R21.reuse ;  /* 0x0000001fff147819 */ /* 0x100fe20000011415 */
[----:B------:R-:W-:Y:S01]  /*10160*/  IMAD.MOV R29, RZ, RZ, -R21 ;  /* 0x000000ffff1d7224 */ /* 0x000fe200078e0a15 */
[----:B0-----:R0:W-:Y:S01]  /*10170*/  SYNCS.ARRIVE.TRANS64.RED.A1T0 RZ, [R0+URZ], RZ ;  /* 0x000000ff00ff79a7 */ /* 0x0011e2000810043f */
[----:B------:R-:W-:-:S02]  /*10180*/  IMAD.U32 R3, RZ, RZ, UR9 ;  /* 0x00000009ff037e24 */ /* 0x000fc4000f8e00ff */
[----:B------:R-:W-:Y:S02]  /*10190*/  IMAD R20, R20, UR10, RZ ;  /* 0x0000000a14147c24 */ /* 0x000fe4000f8e02ff */
[----:B------:R-:W-:Y:S02]  /*101a0*/  IMAD R29, R32, R29, R28 ;  /* 0x0000001d201d7224 */ /* 0x000fe400078e021c */
[----:B------:R-:W-:Y:S01]  /*101b0*/  IMAD.U32 R2, RZ, RZ, UR8 ;  /* 0x00000008ff027e24 */ /* 0x000fe2000f8e00ff */
[----:B------:R-:W-:Y:S01]  /*101c0*/  ULDC.64 UR8, c[0x0][0xad8] ;  /* 0x0002b60000087ab9 */ /* 0x000fe20000000a00 */
[----:B------:R-:W-:Y:S01]  /*101d0*/  IMAD.U32 R3, RZ, RZ, UR4 ;  /* 0x00000004ff037e24 */ /* 0x000fe2000f8e00ff */
[----:B------:R-:W-:Y:S01]  /*101e0*/  ULDC UR4, c[0x0][0xac8] ;  /* 0x0002b20000047ab9 */ /* 0x000fe20000000800 */
[C---:B------:R-:W-:Y:S01]  /*101f0*/  IMAD R31, R21.reuse, UR11, R20 ;  /* 0x0000000b151f7c24 */ /* 0x040fe2000f8e0214 */
[----:B------:R-:W-:Y:S01]  /*10200*/  SHF.R.S32.HI R20, RZ, 0x1f, R29 ;  /* 0x0000001fff147819 */ /* 0x000fe2000001141d */
[----:B------:R-:W-:-:S04]  /*10210*/  IMAD.WIDE.U32 R2, R21, UR10, R2 ;  /* 0x0000000a15027c25 */ /* 0x000fc8000f8e0002 */
[----:B------:R-:W-:Y:S02]  /*10220*/  IMAD.IADD R3, R3, 0x1, R31 ;  /* 0x0000000103037824 */ /* 0x000fe400078e021f */
[----:B------:R-:W-:Y:S02]  /*10230*/  IMAD R20, R20, UR8, RZ ;  /* 0x0000000814147c24 */ /* 0x000fe4000f8e02ff */
[----:B------:R-:W-:-:S04]  /*10240*/  IMAD.WIDE.U32 R2, R29, UR8, R2 ;  /* 0x000000081d027c25 */ /* 0x000fc8000f8e0002 */
[----:B------:R-:W-:Y:S01]  /*10250*/  IMAD R21, R29, UR9, R20 ;  /* 0x000000091d157c24 */ /* 0x000fe2000f8e0214 */
[----:B------:R-:W-:Y:S01]  /*10260*/  ULDC.64 UR8, c[0x0][0xa80] ;  /* 0x0002a00000087ab9 */ /* 0x000fe20000000a00 */
[----:B------:R-:W-:Y:S01]  /*10270*/  VIADD R31, R157, UR39 ;  /* 0x000000279d1f7c36 */ /* 0x000fe20008000000 */
[C---:B------:R-:W-:Y:S01]  /*10280*/  LEA R32, P0, R2.reuse, UR8, 0x1 ;  /* 0x0000000802207c11 */ /* 0x040fe2000f8008ff */
[----:B------:R-:W-:Y:S02]  /*10290*/  IMAD.IADD R3, R3, 0x1, R21 ;  /* 0x0000000103037824 */ /* 0x000fe400078e0215 */
[C---:B------:R-:W-:Y:S02]  /*102a0*/  VIADD R21, R31.reuse, 0x60 ;  /* 0x000000601f157836 */ /* 0x040fe40000000000 */
[----:B------:R-:W1:Y:S01]  /*102b0*/  SHFL.IDX PT, R20, R32, 0x1, 0x181f ;  /* 0x00381f0020147f89 */ /* 0x000e6200000e0000 */
[----:B------:R-:W-:Y:S01]  /*102c0*/  LEA.HI.X R33, R2, UR9, R3, 0x1, P0 ;  /* 0x0000000902217c11 */ /* 0x000fe200080f0c03 */
[----:B------:R-:W-:Y:S01]  /*102d0*/  VIADD R3, R31, 0x30 ;  /* 0x000000301f037836 */ /* 0x000fe20000000000 */
[----:B------:R-:W-:Y:S01]  /*102e0*/  ISETP.GE.AND P0, PT, R19, UR4, PT ;  /* 0x0000000413007c0c */ /* 0x000fe2000bf06270 */
[----:B------:R-:W0:Y:S03]  /*102f0*/  SHFL.IDX PT, R2, R32, RZ, 0x181f ;  /* 0x00181fff20027589 */ /* 0x000e2600000e0000 */
[-C--:B------:R-:W-:Y:S01]  /*10300*/  ISETP.GE.OR P1, PT, R31, R30.reuse, P0 ;  /* 0x0000001e1f00720c */ /* 0x080fe20000726670 */
[----:B------:R-:W0:Y:S01]  /*10310*/  SHFL.IDX PT, R28, R32, 0x2, 0x181f ;  /* 0x00581f00201c7f89 */ /* 0x000e2200000e0000 */
[-C--:B------:R-:W-:Y:S01]  /*10320*/  ISETP.GE.OR P2, PT, R3, R30.reuse, P0 ;  /* 0x0000001e0300720c */ /* 0x080fe20000746670 */
[----:B------:R-:W-:Y:S01]  /*10330*/  VIADD R31, R31, 0x90 ;  /* 0x000000901f1f7836 */ /* 0x000fe20000000000 */
[-C--:B------:R-:W-:Y:S01]  /*10340*/  ISETP.GE.OR P3, PT, R21, R30.reuse, P0 ;  /* 0x0000001e1500720c */ /* 0x080fe20000766670 */
[----:B------:R-:W0:Y:S03]  /*10350*/  SHFL.IDX PT, R34, R33, RZ, 0x181f ;  /* 0x00181fff21227589 */ /* 0x000e2600000e0000 */
[----:B------:R-:W-:Y:S01]  /*10360*/  ISETP.GE.OR P0, PT, R31, R30, P0 ;  /* 0x0000001e1f00720c */ /* 0x000fe20000706670 */
[----:B------:R-:W0:Y:S04]  /*10370*/  SHFL.IDX PT, R36, R33, 0x1, 0x181f ;  /* 0x00381f0021247f89 */ /* 0x000e2800000e0000 */
[----:B------:R-:W0:Y:S02]  /*10380*/  SHFL.IDX PT, R38, R33, 0x2, 0x181f ;  /* 0x00581f0021267f89 */ /* 0x000e2400000e0000 */
[----:B-1----:R-:W-:-:S02]  /*10390*/  @!P2 LEA R20, P5, R19, R20, 0x1 ;  /* 0x000000141314a211 */ /* 0x002fc400078a08ff */
[----:B------:R-:W1:Y:S01]  /*103a0*/  SHFL.IDX PT, R32, R32, 0x3, 0x181f ;  /* 0x00781f0020207f89 */ /* 0x000e6200000e0000 */
[----:B0-----:R-:W-:-:S03]  /*103b0*/  @!P1 LEA R2, P4, R19, R2, 0x1 ;  /* 0x0000000213029211 */ /* 0x001fc600078808ff */
[----:B------:R0:W0:Y:S01]  /*103c0*/  SHFL.IDX PT, R0, R33, 0x3, 0x181f ;  /* 0x00781f0021007f89 */ /* 0x00002200000e0000 */
[C---:B------:R-:W-:Y:S02]  /*103d0*/  @!P3 LEA R28, P6, R19.reuse, R28, 0x1 ;  /* 0x0000001c131cb211 */ /* 0x040fe400078c08ff */
[C-C-:B------:R-:W-:Y:S02]  /*103e0*/  @!P1 LEA.HI.X R3, R19.reuse, R34, R35.reuse, 0x1, P4 ;  /* 0x0000002213039211 */ /* 0x140fe400020f0c23 */
[C-C-:B------:R-:W-:Y:S02]  /*103f0*/  @!P2 LEA.HI.X R21, R19.reuse, R36, R35.reuse, 0x1, P5 ;  /* 0x000000241315a211 */ /* 0x140fe400028f0c23 */
[----:B------:R-:W-:Y:S01]  /*10400*/  @!P3 LEA.HI.X R29, R19, R38, R35, 0x1, P6 ;  /* 0x00000026131db211 */ /* 0x000fe200030f0c23 */
[----:B--2---:R2:W-:Y:S04]  /*10410*/  @!P1 ST.E.128 desc[UR52][R2.64], R4 ;  /* 0x0000000402009985 */ /* 0x0045e8000c101d34 */
[----:B---3--:R2:W-:Y:S04]  /*10420*/  @!P2 ST.E.128 desc[UR52][R20.64], R8 ;  /* 0x000000081400a985 */ /* 0x0085e8000c101d34 */
[----:B----4-:R2:W-:Y:S01]  /*10430*/  @!P3 ST.E.128 desc[UR52][R28.64], R12 ;  /* 0x0000000c1c00b985 */ /* 0x0105e2000c101d34 */
[----:B01----:R-:W-:Y:S05]  /*10440*/  @P0 BRA `(.L_x_1120) ;  /* 0x0000001000c00947 */ /* 0x003fea0003800000 */
[----:B--2---:R-:W-:-:S04]  /*10450*/  LEA R2, P0, R19, R32, 0x1 ;  /* 0x0000002013027211 */ /* 0x004fc800078008ff */
[----:B------:R-:W-:-:S05]  /*10460*/  LEA.HI.X R3, R19, R0, R35, 0x1, P0 ;  /* 0x0000000013037211 */ /* 0x000fca00000f0c23 */
[----:B-----5:R0:W-:Y:S01]  /*10470*/  ST.E.128 desc[UR52][R2.64], R24 ;  /* 0x0000001802007985 */ /* 0x0201e2000c101d34 */
[----:B------:R-:W-:Y:S05]  /*10480*/  BRA `(.L_x_1120) ;  /* 0x0000001000b07947 */ /* 0x000fea0003800000 */
.L_x_1119:
[----:B------:R-:W-:Y:S01]  /*10490*/  ULDC.64 UR12, c[0x0][0xb08] ;  /* 0x0002c200000c7ab9 */ /* 0x000fe20000000a00 */
[----:B------:R-:W0:Y:S01]  /*104a0*/  @P1 LDC R4, c[0x0][0xbec] ;  /* 0x0002fb00ff041b82 */ /* 0x000e220000000800 */
[----:B------:R-:W-:Y:S01]  /*104b0*/  UIMAD UR9, UR14, UR12, URZ ;  /* 0x0000000c0e0972a4 */ /* 0x000fe2000f8e023f */
[----:B------:R-:W-:Y:S01]  /*104c0*/  IMAD.MOV.U32 R7, RZ, RZ, R25 ;  /* 0x000000ffff077224 */ /* 0x000fe200078e0019 */
[----:B------:R-:W-:Y:S01]  /*104d0*/  UIMAD.WIDE.U32 UR10, UR4, UR12, URZ ;  /* 0x0000000c040a72a5 */ /* 0x000fe2000f8e003f */
[----:B------:R-:W-:Y:S01]  /*104e0*/  ISETP.GE.AND P0, PT, R13, R30, PT ;  /* 0x0000001e0d00720c */ /* 0x000fe20003f06270 */
[----:B------:R-:W-:Y:S01]  /*104f0*/  UIMAD UR9, UR4, UR13, UR9 ;  /* 0x0000000d040972a4 */ /* 0x000fe2000f8e0209 */
[----:B------:R-:W-:Y:S01]  /*10500*/  BSSY B1, `(.L_x_1121) ;  /* 0x0000054000017945 */ /* 0x000fe20003800000 */
[----:B------:R-:W-:Y:S01]  /*10510*/  USHF.R.S32.HI UR4, URZ, 0x1f, UR8 ;  /* 0x0000001f3f047899 */ /* 0x000fe20008011408 */
[----:B------:R-:W1:Y:S01]  /*10520*/  @P1 LDC R5, c[0x0][0xbf0] ;  /* 0x0002fc00ff051b82 */ /* 0x000e620000000800 */
[----:B------:R-:W-:Y:S01]  /*10530*/  UIADD3 UR11, UR11, UR9, URZ ;  /* 0x000000090b0b7290 */ /* 0x000fe2000fffe03f */
[----:B------:R-:W-:Y:S01]  /*10540*/  SHF.R.S32.HI R20, RZ, 0x1f, R22 ;  /* 0x0000001fff147819 */ /* 0x000fe20000011416 */
[----:B------:R-:W-:Y:S01]  /*10550*/  ULDC.64 UR12, c[0x0][0xb38] ;  /* 0x0002ce00000c7ab9 */ /* 0x000fe20000000a00 */
[----:B------:R-:W-:Y:S01]  /*10560*/  SHF.R.S32.HI R24, RZ, 0x1f, R23 ;  /* 0x0000001fff187819 */ /* 0x000fe20000011417 */
[----:B------:R-:W-:Y:S01]  /*10570*/  UIMAD.WIDE.U32 UR10, UR37, UR12, UR10 ;  /* 0x0000000c250a72a5 */ /* 0x000fe2000f8e000a */
[----:B------:R-:W-:-:S02]  /*10580*/  SHF.R.S32.HI R26, RZ, 0x1f, R152 ;  /* 0x0000001fff1a7819 */ /* 0x000fc40000011498 */
[----:B------:R-:W-:Y:S01]  /*10590*/  SHF.R.S32.HI R27, RZ, 0x1f, R153 ;  /* 0x0000001fff1b7819 */ /* 0x000fe20000011499 */
[----:B------:R-:W-:Y:S01]  /*105a0*/  UIMAD UR11, UR37, UR13, UR11 ;  /* 0x0000000d250b72a4 */ /* 0x000fe2000f8e020b */
[----:B------:R-:W-:Y:S02]  /*105b0*/  SHF.R.S32.HI R28, RZ, 0x1f, R154 ;  /* 0x0000001fff1c7819 */ /* 0x000fe4000001149a */
[----:B------:R-:W-:Y:S01]  /*105c0*/  ULDC.64 UR12, c[0x0][0xb40] ;  /* 0x0002d000000c7ab9 */ /* 0x000fe20000000a00 */
[----:B------:R-:W-:Y:S01]  /*105d0*/  SHF.R.S32.HI R29, RZ, 0x1f, R155 ;  /* 0x0000001fff1d7819 */ /* 0x000fe2000001149b */
[----:B------:R-:W-:Y:S01]  /*105e0*/  UIMAD UR4, UR4, UR12, URZ ;  /* 0x0000000c040472a4 */ /* 0x000fe2000f8e023f */
[----:B------:R-:W-:Y:S01]  /*105f0*/  SHF.R.S32.HI R31, RZ, 0x1f, R156 ;  /* 0x0000001fff1f7819 */ /* 0x000fe2000001149c */
[----:B0-----:R-:W-:Y:S01]  /*10600*/  @P1 IMAD.HI.U32 R4, R25, R4, RZ ;  /* 0x0000000419041227 */ /* 0x001fe200078e00ff */
[----:B------:R-:W-:Y:S01]  /*10610*/  SHF.R.S32.HI R33, RZ, 0x1f, R16 ;  /* 0x0000001fff217819 */ /* 0x000fe20000011410 */
[----:B------:R-:W-:-:S02]  /*10620*/  UIMAD UR4, UR8, UR13, UR4 ;  /* 0x0000000d080472a4 */ /* 0x000fc4000f8e0204 */
[----:B------:R-:W-:-:S03]  /*10630*/  UIMAD.WIDE.U32 UR8, UR8, UR12, UR10 ;  /* 0x0000000c080872a5 */ /* 0x000fc6000f8e000a */
[----:B------:R-:W-:Y:S01]  /*10640*/  ULDC.64 UR10, c[0x0][0xb48] ;  /* 0x0002d200000a7ab9 */ /* 0x000fe20000000a00 */
[----:B------:R-:W-:Y:S01]  /*10650*/  UIADD3 UR9, UR9, UR4, URZ ;  /* 0x0000000409097290 */ /* 0x000fe2000fffe03f */
[----:B-1----:R-:W-:-:S03]  /*10660*/  @P1 SHF.R.U32.HI R7, RZ, R5, R4 ;  /* 0x00000005ff071219 */ /* 0x002fc60000011604 */
[----:B------:R-:W-:Y:S01]  /*10670*/  UIMAD.WIDE.U32 UR8, UR41, UR10, UR8 ;  /* 0x0000000a290872a5 */ /* 0x000fe2000f8e0008 */
[--C-:B------:R-:W-:Y:S01]  /*10680*/  SHF.R.S32.HI R4, RZ, 0x1f, R7.reuse ;  /* 0x0000001fff047819 */ /* 0x100fe20000011407 */
[----:B------:R-:W-:Y:S02]  /*10690*/  IMAD.MOV R9, RZ, RZ, -R7 ;  /* 0x000000ffff097224 */ /* 0x000fe400078e0a07 */
[----:B------:R-:W-:Y:S02]  /*106a0*/  UIMAD UR41, UR41, UR11, UR9 ;  /* 0x0000000b292972a4 */ /* 0x000fe4000f8e0209 */
[----:B------:R-:W-:Y:S01]  /*106b0*/  IMAD R9, R32, R9, R25 ;  /* 0x0000000920097224 */ /* 0x000fe200078e0219 */
[----:B------:R-:W-:Y:S01]  /*106c0*/  ULDC.64 UR10, c[0x0][0xb30] ;  /* 0x0002cc00000a7ab9 */ /* 0x000fe20000000a00 */
[----:B------:R-:W-:Y:S02]  /*106d0*/  IMAD.U32 R5, RZ, RZ, UR9 ;  /* 0x00000009ff057e24 */ /* 0x000fe4000f8e00ff */
[----:B------:R-:W-:-:S02]  /*106e0*/  IMAD R6, R4, UR10, RZ ;  /* 0x0000000a04067c24 */ /* 0x000fc4000f8e02ff */
[----:B------:R-:W-:Y:S01]  /*106f0*/  IMAD.U32 R4, RZ, RZ, UR8 ;  /* 0x00000008ff047e24 */ /* 0x000fe2000f8e00ff */
[----:B------:R-:W-:Y:S01]  /*10700*/  ULDC.64 UR8, c[0x0][0xb28] ;  /* 0x0002ca0000087ab9 */ /* 0x000fe20000000a00 */
[----:B------:R-:W-:Y:S02]  /*10710*/  IMAD.U32 R5, RZ, RZ, UR41 ;  /* 0x00000029ff057e24 */ /* 0x000fe4000f8e00ff */
[C---:B------:R-:W-:Y:S01]  /*10720*/  IMAD R11, R7.reuse, UR11, R6 ;  /* 0x0000000b070b7c24 */ /* 0x040fe2000f8e0206 */
[----:B------:R-:W-:Y:S01]  /*10730*/  SHF.R.S32.HI R6, RZ, 0x1f, R9 ;  /* 0x0000001fff067819 */ /* 0x000fe20000011409 */
[----:B------:R-:W-:-:S04]  /*10740*/  IMAD.WIDE.U32 R4, R7, UR10, R4 ;  /* 0x0000000a07047c25 */ /* 0x000fc8000f8e0004 */
[----:B------:R-:W-:Y:S02]  /*10750*/  IMAD R6, R6, UR8, RZ ;  /* 0x0000000806067c24 */ /* 0x000fe4000f8e02ff */
[----:B------:R-:W-:Y:S02]  /*10760*/  IMAD.IADD R5, R5, 0x1, R11 ;  /* 0x0000000105057824 */ /* 0x000fe400078e020b */
[C---:B------:R-:W-:Y:S02]  /*10770*/  IMAD R7, R9.reuse, UR9, R6 ;  /* 0x0000000909077c24 */ /* 0x040fe4000f8e0206 */
[----:B------:R-:W-:Y:S01]  /*10780*/  IMAD.WIDE.U32 R4, R9, UR8, R4 ;  /* 0x0000000809047c25 */ /* 0x000fe2000f8e0004 */
[----:B------:R-:W-:-:S03]  /*10790*/  ULDC.64 UR8, c[0x0][0xb00] ;  /* 0x0002c00000087ab9 */ /* 0x000fc60000000a00 */
[----:B------:R-:W-:Y:S01]  /*107a0*/  VIADD R6, R0, 0x16820 ;  /* 0x0001682000067836 */ /* 0x000fe20000000000 */
[----:B------:R-:W-:Y:S01]  /*107b0*/  LEA R0, P1, R4, UR8, 0x2 ;  /* 0x0000000804007c11 */ /* 0x000fe2000f8210ff */
[----:B------:R-:W-:-:S03]  /*107c0*/  IMAD.IADD R5, R5, 0x1, R7 ;  /* 0x0000000105057824 */ /* 0x000fc600078e0207 */
[----:B------:R-:W-:Y:S01]  /*107d0*/  PRMT R6, RZ, 0x654, R6 ;  /* 0x00000654ff067816 */ /* 0x000fe20000000006 */
[----:B------:R0:W1:Y:S01]  /*107e0*/  SHFL.IDX PT, R21, R0, RZ, 0x1c1f ;  /* 0x001c1fff00157589 */ /* 0x00006200000e0000 */
[----:B------:R-:W-:Y:S02]  /*107f0*/  LEA.HI.X R14, R4, UR9, R5, 0x2, P1 ;  /* 0x00000009040e7c11 */ /* 0x000fe400088f1405 */
[----:B------:R0:W-:Y:S03]  /*10800*/  SYNCS.ARRIVE.TRANS64.RED.A1T0 RZ, [R6+URZ], RZ ;  /* 0x000000ff06ff79a7 */ /* 0x0001e6000810043f */
[----:B------:R0:W2:Y:S01]  /*10810*/  SHFL.IDX PT, R13, R14, RZ, 0x1c1f ;  /* 0x001c1fff0e0d7589 */ /* 0x0000a200000e0000 */
[----:B------:R-:W-:Y:S05]  /*10820*/  @P0 BRA `(.L_x_1122) ;  /* 0x0000000000840947 */ /* 0x000fea0003800000 */
[----:B------:R-:W-:Y:S02]  /*10830*/  ULDC UR4, c[0x0][0xac8] ;  /* 0x0002b20000047ab9 */ /* 0x000fe40000000800 */
[----:B------:R-:W-:Y:S02]  /*10840*/  ISETP.GE.AND P0, PT, R16, UR4, PT ;  /* 0x0000000410007c0c */ /* 0x000fe4000bf06270 */
[----:B------:R-:W-:Y:S02]  /*10850*/  ISETP.GE.AND P1, PT, R156, UR4, PT ;  /* 0x000000049c007c0c */ /* 0x000fe4000bf26270 */
[----:B------:R-:W-:Y:S02]  /*10860*/  ISETP.GE.AND P5, PT, R155, UR4, PT ;  /* 0x000000049b007c0c */ /* 0x000fe4000bfa6270 */
[----:B------:R-:W-:-:S07]  /*10870*/  ISETP.GE.AND P3, PT, R154, UR4, PT ;  /* 0x000000049a007c0c */ /* 0x000fce000bf66270 */
[-C--:B-1----:R-:W-:Y:S02]  /*10880*/  @!P0 LEA R4, P2, R16, R21.reuse, 0x2 ;  /* 0x0000001510048211 */ /* 0x082fe400078410ff */
[----:B0-----:R-:W-:Y:S02]  /*10890*/  @!P1 LEA R6, P4, R156, R21, 0x2 ;  /* 0x000000159c069211 */ /* 0x001fe400078810ff */
[-C--:B--2---:R-:W-:Y:S02]  /*108a0*/  @!P0 LEA.HI.X R5, R16, R13.reuse, R33, 0x2, P2 ;  /* 0x0000000d10058211 */ /* 0x084fe400010f1421 */
[----:B------:R-:W-:Y:S02]  /*108b0*/  @!P1 LEA.HI.X R7, R156, R13, R31, 0x2, P4 ;  /* 0x0000000d9c079211 */ /* 0x000fe400020f141f */
[----:B------:R-:W-:Y:S01]  /*108c0*/  ISETP.GE.AND P2, PT, R153, UR4, PT ;  /* 0x0000000499007c0c */ /* 0x000fe2000bf46270 */
[----:B------:R0:W-:Y:S01]  /*108d0*/  @!P0 ST.E.64 desc[UR52][R4.64], R2 ;  /* 0x0000000204008985 */ /* 0x0001e2000c101b34 */
[----:B------:R-:W-:-:S02]  /*108e0*/  @!P5 LEA R8, P4, R155, R21, 0x2 ;  /* 0x000000159b08d211 */ /* 0x000fc400078810ff */
[----:B------:R-:W-:Y:S01]  /*108f0*/  ISETP.GE.AND P0, PT, R23, UR4, PT ;  /* 0x0000000417007c0c */ /* 0x000fe2000bf06270 */
[----:B------:R1:W-:Y:S01]  /*10900*/  @!P1 ST.E.64 desc[UR52][R6.64], R92 ;  /* 0x0000005c06009985 */ /* 0x0003e2000c101b34 */
[----:B------:R-:W-:Y:S02]  /*10910*/  ISETP.GE.AND P1, PT, R152, UR4, PT ;  /* 0x0000000498007c0c */ /* 0x000fe4000bf26270 */
[----:B------:R-:W-:Y:S02]  /*10920*/  @!P5 LEA.HI.X R9, R155, R13, R29, 0x2, P4 ;  /* 0x0000000d9b09d211 */ /* 0x000fe400020f141d */
[----:B------:R-:W-:Y:S02]  /*10930*/  ISETP.GE.AND P4, PT, R22, UR4, PT ;  /* 0x0000000416007c0c */ /* 0x000fe4000bf86270 */
[-C--:B------:R-:W-:Y:S01]  /*10940*/  @!P3 LEA R10, P6, R154, R21.reuse, 0x2 ;  /* 0x000000159a0ab211 */ /* 0x080fe200078c10ff */
[----:B------:R3:W-:Y:S01]  /*10950*/  @!P5 ST.E.64 desc[UR52][R8.64], R96 ;  /* 0x000000600800d985 */ /* 0x0007e2000c101b34 */
[----:B0-----:R-:W-:-:S02]  /*10960*/  @!P2 LEA R2, P5, R153, R21, 0x2 ;  /* 0x000000159902a211 */ /* 0x001fc400078a10ff */
[----:B------:R-:W-:-:S03]  /*10970*/  @!P3 LEA.HI.X R11, R154, R13, R28, 0x2, P6 ;  /* 0x0000000d9a0bb211 */ /* 0x000fc600030f141c */
[----:B------:R-:W-:Y:S02]  /*10980*/  @!P1 LEA R4, P6, R152, R21, 0x2 ;  /* 0x0000001598049211 */ /* 0x000fe400078c10ff */
[----:B------:R-:W-:Y:S01]  /*10990*/  @!P2 LEA.HI.X R3, R153, R13, R27, 0x2, P5 ;  /* 0x0000000d9903a211 */ /* 0x000fe200028f141b */
[----:B------:R3:W-:Y:S01]  /*109a0*/  @!P3 ST.E.64 desc[UR52][R10.64], R100 ;  /* 0x000000640a00b985 */ /* 0x0007e2000c101b34 */
[CC--:B-1----:R-:W-:Y:S02]  /*109b0*/  @!P0 LEA R6, P3, R23.reuse, R21.reuse, 0x2 ;  /* 0x0000001517068211 */ /* 0x0c2fe400078610ff */
        /* <DEDUP_REMOVED lines=8> */
.L_x_1122:
[----:B------:R-:W-:Y:S05]  /*10a40*/  BSYNC B1 ;  /* 0x0000000000017941 */ /* 0x000fea0003800000 */
.L_x_1121:
[----:B------:R-:W-:Y:S01]  /*10a50*/  ISETP.GE.AND P0, PT, R15, R30, PT ;  /* 0x0000001e0f00720c */ /* 0x000fe20003f06270 */
[----:B-1----:R1:W4:Y:S04]  /*10a60*/  SHFL.IDX PT, R21, R14, 0x1, 0x1c1f ;  /* 0x003c1f000e157f89 */ /* 0x00232800000e0000 */
[----:B------:R1:W0:Y:S08]  /*10a70*/  SHFL.IDX PT, R25, R0, 0x1, 0x1c1f ;  /* 0x003c1f0000197f89 */ /* 0x00023000000e0000 */
[----:B-1----:R-:W-:Y:S05]  /*10a80*/  @P0 BRA `(.L_x_1120) ;  /* 0x0000000c00300947 */ /* 0x002fea0003800000 */
[----:B------:R-:W-:Y:S02]  /*10a90*/  ULDC UR4, c[0x0][0xac8] ;  /* 0x0002b20000047ab9 */ /* 0x000fe40000000800 */
[----:B------:R-:W-:Y:S02]  /*10aa0*/  ISETP.GE.AND P1, PT, R16, UR4, PT ;  /* 0x0000000410007c0c */ /* 0x000fe4000bf26270 */
[----:B------:R-:W-:Y:S02]  /*10ab0*/  ISETP.GE.AND P5, PT, R156, UR4, PT ;  /* 0x000000049c007c0c */ /* 0x000fe4000bfa6270 */
[----:B------:R-:W-:Y:S02]  /*10ac0*/  ISETP.GE.AND P3, PT, R155, UR4, PT ;  /* 0x000000049b007c0c */ /* 0x000fe4000bf66270 */
[----:B------:R-:W-:-:S07]  /*10ad0*/  ISETP.GE.AND P2, PT, R154, UR4, PT ;  /* 0x000000049a007c0c */ /* 0x000fce000bf46270 */
[-C--:B0--3--:R-:W-:Y:S02]  /*10ae0*/  @!P1 LEA R2, P0, R16, R25.reuse, 0x2 ;  /* 0x0000001910029211 */ /* 0x089fe400078010ff */
[----:B------:R-:W-:Y:S02]  /*10af0*/  @!P5 LEA R4, P4, R156, R25, 0x2 ;  /* 0x000000199c04d211 */ /* 0x000fe400078810ff */
[-C--:B----4-:R-:W-:Y:S02]  /*10b00*/  @!P1 LEA.HI.X R3, R16, R21.reuse, R33, 0x2, P0 ;  /* 0x0000001510039211 */ /* 0x090fe400000f1421 */
[----:B------:R-:W-:Y:S02]  /*10b10*/  ISETP.GE.AND P0, PT, R152, UR4, PT ;  /* 0x0000000498007c0c */ /* 0x000fe4000bf06270 */
[----:B------:R-:W-:Y:S01]  /*10b20*/  @!P5 LEA.HI.X R5, R156, R21, R31, 0x2, P4 ;  /* 0x000000159c05d211 */ /* 0x000fe200020f141f */
[----:B------:R0:W-:Y:S01]  /*10b30*/  @!P1 ST.E.64 desc[UR52][R2.64], R90 ;  /* 0x0000005a02009985 */ /* 0x0001e2000c101b34 */
[----:B------:R-:W-:-:S02]  /*10b40*/  ISETP.GE.AND P1, PT, R153, UR4, PT ;  /* 0x0000000499007c0c */ /* 0x000fc4000bf26270 */
[----:B------:R-:W-:Y:S01]  /*10b50*/  ISETP.GE.AND P4, PT, R23, UR4, PT ;  /* 0x0000000417007c0c */ /* 0x000fe2000bf86270 */
[----:B------:R1:W-:Y:S01]  /*10b60*/  @!P5 ST.E.64 desc[UR52][R4.64], R94 ;  /* 0x0000005e0400d985 */ /* 0x0003e2000c101b34 */
[CC--:B------:R-:W-:Y:S02]  /*10b70*/  @!P3 LEA R6, P6, R155.reuse, R25.reuse, 0x2 ;  /* 0x000000199b06b211 */ /* 0x0c0fe400078c10ff */
[C---:B------:R-:W-:Y:S02]  /*10b80*/  @!P2 LEA R8, P5, R154.reuse, R25, 0x2 ;  /* 0x000000199a08a211 */ /* 0x040fe400078a10ff */
[-C--:B------:R-:W-:Y:S02]  /*10b90*/  @!P3 LEA.HI.X R7, R155, R21.reuse, R29, 0x2, P6 ;  /* 0x000000159b07b211 */ /* 0x080fe400030f141d */
[----:B------:R-:W-:-:S03]  /*10ba0*/  @!P2 LEA.HI.X R9, R154, R21, R28, 0x2, P5 ;  /* 0x000000159a09a211 */ /* 0x000fc600028f141c */
[----:B------:R1:W-:Y:S01]  /*10bb0*/  @!P3 ST.E.64 desc[UR52][R6.64], R98 ;  /* 0x000000620600b985 */ /* 0x0003e2000c101b34 */
[-C--:B0-----:R-:W-:Y:S02]  /*10bc0*/  @!P1 LEA R2, P6, R153, R25.reuse, 0x2 ;  /* 0x0000001999029211 */ /* 0x081fe400078c10ff */
[CC--:B------:R-:W-:Y:S01]  /*10bd0*/  @!P0 LEA R10, P3, R152.reuse, R25.reuse, 0x2 ;  /* 0x00000019980a8211 */ /* 0x0c0fe200078610ff */
[----:B------:R1:W-:Y:S01]  /*10be0*/  @!P2 ST.E.64 desc[UR52][R8.64], R102 ;  /* 0x000000660800a985 */ /* 0x0003e2000c101b34 */
[----:B------:R-:W-:Y:S02]  /*10bf0*/  @!P4 LEA R12, P5, R23, R25, 0x2 ;  /* 0x00000019170cc211 */ /* 0x000fe400078a10ff */
[-C--:B------:R-:W-:Y:S02]  /*10c00*/  @!P1 LEA.HI.X R3, R153, R21.reuse, R27, 0x2, P6 ;  /* 0x0000001599039211 */ /* 0x080fe400030f141b */
[-C--:B------:R-:W-:Y:S02]  /*10c10*/  @!P0 LEA.HI.X R11, R152, R21.reuse, R26, 0x2, P3 ;  /* 0x00000015980b8211 */ /* 0x080fe400018f141a */
[----:B--2---:R-:W-:Y:S01]  /*10c20*/  @!P4 LEA.HI.X R13, R23, R21, R24, 0x2, P5 ;  /* 0x00000015170dc211 */ /* 0x004fe200028f1418 */
[----:B------:R1:W-:Y:S04]  /*10c30*/  @!P1 ST.E.64 desc[UR52][R2.64], R106 ;  /* 0x0000006a02009985 */ /* 0x0003e8000c101b34 */
[----:B------:R1:W-:Y:S01]  /*10c40*/  @!P0 ST.E.64 desc[UR52][R10.64], R110 ;  /* 0x0000006e0a008985 */ /* 0x0003e2000c101b34 */
[----:B------:R-:W-:-:S03]  /*10c50*/  ISETP.GE.AND P0, PT, R22, UR4, PT ;  /* 0x0000000416007c0c */ /* 0x000fc6000bf06270 */
[----:B------:R1:W-:Y:S10]  /*10c60*/  @!P4 ST.E.64 desc[UR52][R12.64], R114 ;  /* 0x000000720c00c985 */ /* 0x0003f4000c101b34 */
[----:B------:R-:W-:Y:S05]  /*10c70*/  @P0 BRA `(.L_x_1120) ;  /* 0x0000000800b40947 */ /* 0x000fea0003800000 */
[----:B-1----:R-:W-:-:S04]  /*10c80*/  LEA R2, P0, R22, R25, 0x2 ;  /* 0x0000001916027211 */ /* 0x002fc800078010ff */
[----:B------:R-:W-:-:S05]  /*10c90*/  LEA.HI.X R3, R22, R21, R20, 0x2, P0 ;  /* 0x0000001516037211 */ /* 0x000fca00000f1414 */
[----:B------:R0:W-:Y:S01]  /*10ca0*/  ST.E.64 desc[UR52][R2.64], R118 ;  /* 0x0000007602007985 */ /* 0x0001e2000c101b34 */
[----:B------:R-:W-:Y:S05]  /*10cb0*/  BRA `(.L_x_1120) ;  /* 0x0000000800a47947 */ /* 0x000fea0003800000 */
.L_x_1117:
[----:B------:R-:W-:Y:S02]  /*10cc0*/  ULDC.64 UR8, c[0x0][0xc00] ;  /* 0x0003000000087ab9 */ /* 0x000fe40000000a00 */
[----:B------:R-:W-:-:S04]  /*10cd0*/  UISETP.NE.U32.AND UP0, UPT, UR8, URZ, UPT ;  /* 0x0000003f0800728c */ /* 0x000fc8000bf05070 */
[----:B------:R-:W-:-:S03]  /*10ce0*/  UISETP.NE.AND.EX UP0, UPT, UR9, URZ, UPT, UP0 ;  /* 0x0000003f0900728c */ /* 0x000fc6000bf05300 */
[----:B------:R-:W-:Y:S02]  /*10cf0*/  ULDC.64 UR8, c[0x0][0xc00] ;  /* 0x0003000000087ab9 */ /* 0x000fe40000000a00 */
[----:B------:R-:W-:Y:S01]  /*10d00*/  UIMAD.WIDE UR8, UR38, 0x4, UR8 ;  /* 0x00000004260878a5 */ /* 0x000fe2000f8e0208 */
[----:B------:R-:W-:-:S05]  /*10d10*/  PLOP3.LUT P1, PT, PT, PT, UP0, 0x80, 0x0 ;  /* 0x000000000000781c */ /* 0x000fca0003f2f008 */
[----:B------:R-:W-:Y:S02]  /*10d20*/  IMAD.U32 R2, RZ, RZ, UR8 ;  /* 0x00000008ff027e24 */ /* 0x000fe4000f8e00ff */
[----:B------:R-:W-:Y:S01]  /*10d30*/  IMAD.U32 R3, RZ, RZ, UR9 ;  /* 0x00000009ff037e24 */ /* 0x000fe2000f8e00ff */
[----:B------:R-:W-:Y:S02]  /*10d40*/  ULDC.64 UR8, c[0x0][0xc08] ;  /* 0x0003020000087ab9 */ /* 0x000fe40000000a00 */
[----:B------:R-:W-:Y:S01]  /*10d50*/  UISETP.NE.U32.AND UP1, UPT, UR8, URZ, UPT ;  /* 0x0000003f0800728c */ /* 0x000fe2000bf25070 */
[----:B------:R-:W-:Y:S02]  /*10d60*/  ULDC UR4, c[0x0][0xa88] ;  /* 0x0002a20000047ab9 */ /* 0x000fe40000000800 */
[----:B------:R-:W2:Y:S01]  /*10d70*/  @P1 LDG.E R6, desc[UR52][R2.64] ;  /* 0x0000003402061981 */ /* 0x000ea2000c1e1900 */
[----:B------:R-:W-:Y:S01]  /*10d80*/  UISETP.NE.AND.EX UP1, UPT, UR9, URZ, UPT, UP1 ;  /* 0x0000003f0900728c */ /* 0x000fe2000bf25310 */
[----:B------:R-:W-:Y:S01]  /*10d90*/  IMAD.U32 R0, RZ, RZ, UR4 ;  /* 0x00000004ff007e24 */ /* 0x000fe2000f8e00ff */
[----:B------:R-:W0:Y:S04]  /*10da0*/  S2R R7, SR_TID.X ;  /* 0x0000000000077919 */ /* 0x000e280000002100 */
[----:B------:R-:W-:-:S05]  /*10db0*/  PLOP3.LUT P2, PT, PT, PT, UP1, 0x80, 0x0 ;  /* 0x000000000000781c */ /* 0x000fca0003f4f018 */
[----:B------:R-:W-:Y:S02]  /*10dc0*/  @UP1 ULDC.64 UR8, c[0x0][0xc08] ;  /* 0x0003020000081ab9 */ /* 0x000fe40000000a00 */
[----:B------:R-:W-:-:S06]  /*10dd0*/  @UP1 UIMAD.WIDE UR8, UR38, 0x4, UR8 ;  /* 0x00000004260818a5 */ /* 0x000fcc000f8e0208 */
[----:B------:R-:W-:Y:S02]  /*10de0*/  IMAD.U32 R4, RZ, RZ, UR8 ;  /* 0x00000008ff047e24 */ /* 0x000fe4000f8e00ff */
[----:B------:R-:W-:-:S05]  /*10df0*/  IMAD.U32 R5, RZ, RZ, UR9 ;  /* 0x00000009ff057e24 */ /* 0x000fca000f8e00ff */
[----:B------:R1:W5:Y:S01]  /*10e00*/  @P2 LDG.E R0, desc[UR52][R4.64] ;  /* 0x0000003404002981 */ /* 0x000362000c1e1900 */
[----:B------:R-:W-:Y:S01]  /*10e10*/  UISETP.NE.AND UP1, UPT, UR42, URZ, UPT ;  /* 0x0000003f2a00728c */ /* 0x000fe2000bf25270 */
[----:B------:R-:W-:Y:S01]  /*10e20*/  UMOV UR4, URZ ;  /* 0x0000003f00047c82 */ /* 0x000fe20008000000 */
[----:B0-----:R-:W-:-:S09]  /*10e30*/  VIADD R7, R7, 0xffffff80 ;  /* 0xffffff8007077836 */ /* 0x001fd20000000000 */
[----:B------:R-:W-:Y:S01]  /*10e40*/  @!UP1 ULDC UR42, c[0x0][0xad4] ;  /* 0x0002b500002a9ab9 */ /* 0x000fe20000000800 */
[----:B------:R-:W-:Y:S02]  /*10e50*/  ISETP.GT.AND P0, PT, R7, 0xbf, PT ;  /* 0x000000bf0700780c */ /* 0x000fe40003f04270 */
[----:B--2---:R-:W-:Y:S01]  /*10e60*/  @P1 R2UR UR4, R6 ;  /* 0x00000000060412ca */ /* 0x004fe200000e0000 */
[----:B-1----:R-:W-:-:S14]  /*10e70*/  @P2 BRA `(.L_x_1123) ;  /* 0x0000000000102947 */ /* 0x002fdc0003800000 */
[----:B------:R-:W-:Y:S05]  /*10e80*/  @!P1 BRA `(.L_x_1123) ;  /* 0x00000000000c9947 */ /* 0x000fea0003800000 */
[----:B------:R-:W2:Y:S04]  /*10e90*/  LDG.E R5, desc[UR52][R2.64] ;  /* 0x0000003402057981 */ /* 0x000ea8000c1e1900 */
[----:B-----5:R-:W2:Y:S02]  /*10ea0*/  LDG.E R0, desc[UR52][R2.64+0x4] ;  /* 0x0000043402007981 */ /* 0x020ea4000c1e1900 */
[----:B--2---:R-:W-:-:S07]  /*10eb0*/  IMAD.IADD R0, R0, 0x1, -R5 ;  /* 0x0000000100007824 */ /* 0x004fce00078e0a05 */
.L_x_1123:
[----:B------:R-:W-:Y:S01]  /*10ec0*/  USHF.R.S32.HI UR13, URZ, 0x1f, UR38 ;  /* 0x0000001f3f0d7899 */ /* 0x000fe20008011426 */
[----:B------:R-:W-:Y:S01]  /*10ed0*/  BSSY B1, `(.L_x_1124) ;  /* 0x000003a000017945 */ /* 0x000fe20003800000 */
[----:B------:R-:W-:Y:S02]  /*10ee0*/  USHF.R.S32.HI UR21, URZ, 0x1f, UR4 ;  /* 0x0000001f3f157899 */ /* 0x000fe40008011404 */
[----:B------:R-:W-:Y:S02]  /*10ef0*/  USEL UR12, UR38, URZ, !UP0 ;  /* 0x0000003f260c7287 */ /* 0x000fe4000c000000 */
[----:B------:R-:W-:Y:S01]  /*10f00*/  USEL UR13, UR13, URZ, !UP0 ;  /* 0x0000003f0d0d7287 */ /* 0x000fe2000c000000 */
[----:B------:R-:W-:Y:S11]  /*10f10*/  @P0 BRA `(.L_x_1125) ;  /* 0x0000000000d40947 */ /* 0x000ff60003800000 */
[----:B------:R-:W0:Y:S01]  /*10f20*/  S2R R3, SR_TID.X ;  /* 0x0000000000037919 */ /* 0x000e220000002100 */
[----:B------:R-:W1:Y:S01]  /*10f30*/  LDC R9, c[0x0][0xbe8] ;  /* 0x0002fa00ff097b82 */ /* 0x000e620000000800 */
[----:B------:R-:W-:Y:S02]  /*10f40*/  IMAD.U32 R4, RZ, RZ, UR39 ;  /* 0x00000027ff047e24 */ /* 0x000fe4000f8e00ff */
[----:B-1---5:R-:W-:-:S03]  /*10f50*/  IMAD R2, R0, R9, RZ ;  /* 0x0000000900027224 */ /* 0x022fc600078e02ff */
[----:B0-----:R-:W-:-:S04]  /*10f60*/  IADD3 R4, R4, -0x80, R3 ;  /* 0xffffff8004047810 */ /* 0x001fc80007ffe003 */
[----:B------:R-:W-:-:S13]  /*10f70*/  ISETP.GE.AND P0, PT, R4, R2, PT ;  /* 0x000000020400720c */ /* 0x000fda0003f06270 */
[----:B------:R-:W-:Y:S05]  /*10f80*/  @P0 BRA `(.L_x_1125) ;  /* 0x0000000000b80947 */ /* 0x000fea0003800000 */
[----:B------:R-:W-:Y:S01]  /*10f90*/  ISETP.NE.AND P0, PT, R9, 0x1, PT ;  /* 0x000000010900780c */ /* 0x000fe20003f05270 */
[----:B------:R-:W-:Y:S01]  /*10fa0*/  UISETP.GT.AND UP0, UPT, UR42, 0x1, UPT ;  /* 0x000000012a00788c */ /* 0x000fe2000bf04270 */
[----:B------:R-:W-:Y:S01]  /*10fb0*/  IMAD.MOV.U32 R5, RZ, RZ, R4 ;  /* 0x000000ffff057224 */ /* 0x000fe200078e0004 */
[----:B------:R-:W-:Y:S02]  /*10fc0*/  UMOV UR19, 0x9b8 ;  /* 0x000009b800137882 */ /* 0x000fe40000000000 */
[----:B------:R-:W-:Y:S02]  /*10fd0*/  USEL UR19, UR19, 0x978, UP0 ;  /* 0x0000097813137887 */ /* 0x000fe40008000000 */
[----:B------:R-:W-:-:S06]  /*10fe0*/  USEL UR18, UR41, URZ, UP0 ;  /* 0x0000003f29127287 */ /* 0x000fcc0008000000 */
[----:B------:R-:W0:Y:S04]  /*10ff0*/  @P0 LDC R3, c[0x0][0xbec] ;  /* 0x0002fb00ff030b82 */ /* 0x000e280000000800 */
[----:B------:R-:W-:Y:S01]  /*11000*/  ULDC.64 UR8, c[0x0][UR19+0x218] ;  /* 0x0000860013087abb */ /* 0x000fe20008000a00 */
[----:B------:R-:W-:Y:S01]  /*11010*/  ULDC.64 UR14, c[0x0][UR19+0x220] ;  /* 0x00008800130e7abb */ /* 0x000fe20008000a00 */
[----:B------:R-:W-:Y:S01]  /*11020*/  ULDC.64 UR16, c[0x0][UR19+0x228] ;  /* 0x00008a0013107abb */ /* 0x000fe20008000a00 */
[----:B------:R-:W-:Y:S01]  /*11030*/  UIMAD.WIDE.U32 UR10, UR8, UR37, URZ ;  /* 0x00000025080a72a5 */ /* 0x000fe2000f8e003f */
[----:B------:R-:W1:Y:S01]  /*11040*/  @P0 LDC R7, c[0x0][0xbf0] ;  /* 0x0002fc00ff070b82 */ /* 0x000e620000000800 */
[----:B------:R-:W-:Y:S02]  /*11050*/  UIMAD UR20, UR9, UR37, URZ ;  /* 0x00000025091472a4 */ /* 0x000fe4000f8e023f */
[----:B------:R-:W-:-:S02]  /*11060*/  UIMAD UR15, UR15, UR12, URZ ;  /* 0x0000000c0f0f72a4 */ /* 0x000fc4000f8e023f */
[----:B------:R-:W-:Y:S02]  /*11070*/  UIMAD.WIDE.U32 UR22, UR16, UR18, URZ ;  /* 0x00000012101672a5 */ /* 0x000fe4000f8e003f */
[----:B------:R-:W-:Y:S02]  /*11080*/  UIMAD.WIDE.U32 UR8, UR14, UR12, URZ ;  /* 0x0000000c0e0872a5 */ /* 0x000fe4000f8e003f */
[----:B------:R-:W-:Y:S02]  /*11090*/  UIMAD UR16, UR17, UR18, URZ ;  /* 0x00000012111072a4 */ /* 0x000fe4000f8e023f */
[----:B------:R-:W-:Y:S02]  /*110a0*/  UIMAD UR15, UR14, UR13, UR15 ;  /* 0x0000000d0e0f72a4 */ /* 0x000fe4000f8e020f */
[----:B------:R-:W-:Y:S02]  /*110b0*/  UIADD3 UR10, UP1, UP2, UR8, UR10, UR4 ;  /* 0x0000000a080a7290 */ /* 0x000fe4000fa3e004 */
[----:B------:R-:W-:Y:S01]  /*110c0*/  UIADD3 UR16, UR23, UR16, URZ ;  /* 0x0000001017107290 */ /* 0x000fe2000fffe03f */
[----:B0-----:R-:W-:Y:S01]  /*110d0*/  @P0 IMAD.HI.U32 R2, R4, R3, RZ ;  /* 0x0000000304020227 */ /* 0x001fe200078e00ff */
[----:B------:R-:W-:-:S02]  /*110e0*/  UIADD3 UR20, UR11, UR20, URZ ;  /* 0x000000140b147290 */ /* 0x000fc4000fffe03f */
[----:B------:R-:W-:Y:S01]  /*110f0*/  UIADD3 UR15, UR9, UR15, URZ ;  /* 0x0000000f090f7290 */ /* 0x000fe2000fffe03f */
[----:B------:R-:W-:Y:S02]  /*11100*/  IMAD.U32 R3, RZ, RZ, UR23 ;  /* 0x00000017ff037e24 */ /* 0x000fe4000f8e00ff */
[----:B------:R-:W-:Y:S01]  /*11110*/  IMAD.U32 R6, RZ, RZ, UR16 ;  /* 0x00000010ff067e24 */ /* 0x000fe2000f8e00ff */
[----:B------:R-:W-:Y:S01]  /*11120*/  ULDC.64 UR8, c[0x0][UR19+0x210] ;  /* 0x0000840013087abb */ /* 0x000fe20008000a00 */
[----:B-1----:R-:W-:Y:S01]  /*11130*/  @P0 SHF.R.U32.HI R5, RZ, R7, R2 ;  /* 0x00000007ff050219 */ /* 0x002fe20000011602 */
[----:B------:R-:W-:-:S04]  /*11140*/  IMAD.U32 R2, RZ, RZ, UR22 ;  /* 0x00000016ff027e24 */ /* 0x000fc8000f8e00ff */
[--C-:B------:R-:W-:Y:S01]  /*11150*/  IMAD.MOV R7, RZ, RZ, -R5.reuse ;  /* 0x000000ffff077224 */ /* 0x100fe200078e0a05 */
[----:B------:R-:W-:Y:S01]  /*11160*/  IADD3 R2, P0, P1, R5, UR10, R2 ;  /* 0x0000000a05027c10 */ /* 0x000fe2000f91e002 */
[----:B------:R-:W-:Y:S01]  /*11170*/  UIADD3.X UR10, UR15, UR20, UR21, UP1, UP2 ;  /* 0x000000140f0a7290 */ /* 0x000fe20008fe4415 */
[----:B------:R-:W-:Y:S01]  /*11180*/  SHF.R.S32.HI R5, RZ, 0x1f, R5 ;  /* 0x0000001fff057819 */ /* 0x000fe20000011405 */
[----:B------:R-:W-:-:S04]  /*11190*/  IMAD R7, R9, R7, R4 ;  /* 0x0000000709077224 */ /* 0x000fc800078e0204 */
[----:B------:R-:W-:Y:S01]  /*111a0*/  IADD3.X R3, R5, UR10, R6, P0, P1 ;  /* 0x0000000a05037c10 */ /* 0x000fe200087e2406 */
[C---:B------:R-:W-:Y:S01]  /*111b0*/  IMAD R9, R7.reuse, UR9, RZ ;  /* 0x0000000907097c24 */ /* 0x040fe2000f8e02ff */
[----:B------:R-:W-:Y:S01]  /*111c0*/  SHF.R.S32.HI R4, RZ, 0x1f, R7 ;  /* 0x0000001fff047819 */ /* 0x000fe20000011407 */
[----:B------:R-:W-:Y:S01]  /*111d0*/  ULDC.64 UR10, c[0x0][0xba8] ;  /* 0x0002ea00000a7ab9 */ /* 0x000fe20000000a00 */
[----:B------:R-:W-:Y:S01]  /*111e0*/  @!UP0 ULDC UR10, c[0x0][0xb50] ;  /* 0x0002d400000a8ab9 */ /* 0x000fe20000000800 */
[----:B------:R-:W-:Y:S01]  /*111f0*/  IMAD.WIDE.U32 R2, R7, UR8, R2 ;  /* 0x0000000807027c25 */ /* 0x000fe2000f8e0002 */
[----:B------:R-:W-:-:S03]  /*11200*/  @!UP0 ULDC UR11, c[0x0][0xb54] ;  /* 0x0002d500000b8ab9 */ /* 0x000fc60000000800 */
[----:B------:R-:W-:Y:S01]  /*11210*/  IMAD R9, R4, UR8, R9 ;  /* 0x0000000804097c24 */ /* 0x000fe2000f8e0209 */
[----:B------:R-:W-:-:S03]  /*11220*/  LEA R4, P0, R2, UR10, 0x2 ;  /* 0x0000000a02047c11 */ /* 0x000fc6000f8010ff */
[----:B------:R-:W-:-:S05]  /*11230*/  IMAD.IADD R3, R3, 0x1, R9 ;  /* 0x0000000103037824 */ /* 0x000fca00078e0209 */
[----:B------:R-:W-:Y:S01]  /*11240*/  LEA.HI.X R5, R2, UR11, R3, 0x2, P0 ;  /* 0x0000000b02057c11 */ /* 0x000fe200080f1403 */
[----:B------:R-:W-:-:S05]  /*11250*/  IMAD.MOV.U32 R3, RZ, RZ, -0x800000 ;  /* 0xff800000ff037424 */ /* 0x000fca00078e00ff */
[----:B------:R0:W-:Y:S02]  /*11260*/  STG.E desc[UR52][R4.64], R3 ;  /* 0x0000000304007986 */ /* 0x0001e4000c101934 */
.L_x_1125:
[----:B------:R-:W-:Y:S05]  /*11270*/  BSYNC B1 ;  /* 0x0000000000017941 */ /* 0x000fea0003800000 */
.L_x_1124:
[----:B------:R-:W-:-:S06]  /*11280*/  UISETP.GT.AND UP0, UPT, UR42, 0x1, UPT ;  /* 0x000000012a00788c */ /* 0x000fcc000bf04270 */
[----:B------:R-:W-:-:S13]  /*11290*/  PLOP3.LUT P0, PT, PT, PT, UP0, 0x80, 0x0 ;  /* 0x000000000000781c */ /* 0x000fda0003f0f008 */
[----:B------:R-:W-:Y:S05]  /*112a0*/  @P0 BRA `(.L_x_1120) ;  /* 0x0000000400280947 */ /* 0x000fea0003800000 */
[----:B------:R-:W1:Y:S01]  /*112b0*/  LDC R11, c[0x0][0xbe8] ;  /* 0x0002fa00ff0b7b82 */ /* 0x000e620000000800 */
[----:B------:R-:W-:Y:S01]  /*112c0*/  ULDC.64 UR14, c[0x0][0xaa0] ;  /* 0x0002a800000e7ab9 */ /* 0x000fe20000000a00 */
[----:B------:R-:W-:Y:S01]  /*112d0*/  IMAD R2, R18, 0x30, R157 ;  /* 0x0000003012027824 */ /* 0x000fe200078e029d */
[----:B------:R-:W-:Y:S01]  /*112e0*/  UIMAD UR10, UR21, UR14, URZ ;  /* 0x0000000e150a72a4 */ /* 0x000fe2000f8e023f */
[----:B------:R-:W-:Y:S01]  /*112f0*/  VIADD R30, R157, UR39 ;  /* 0x000000279d1e7c36 */ /* 0x000fe20008000000 */
[----:B------:R-:W-:Y:S01]  /*11300*/  UIMAD.WIDE.U32 UR8, UR4, UR14, URZ ;  /* 0x0000000e040872a5 */ /* 0x000fe2000f8e003f */
[----:B0-----:R-:W-:Y:S01]  /*11310*/  VIADD R4, R2, UR39 ;  /* 0x0000002702047c36 */ /* 0x001fe20008000000 */
[----:B------:R-:W-:Y:S01]  /*11320*/  UIMAD UR10, UR4, UR15, UR10 ;  /* 0x0000000f040a72a4 */ /* 0x000fe2000f8e020a */
[----:B------:R-:W-:Y:S02]  /*11330*/  SHF.R.S32.HI R13, RZ, 0x1f, R19 ;  /* 0x0000001fff0d7819 */ /* 0x000fe40000011413 */
[----:B------:R-:W-:Y:S01]  /*11340*/  IMAD.MOV.U32 R5, RZ, RZ, R4 ;  /* 0x000000ffff057224 */ /* 0x000fe200078e0004 */
[----:B------:R-:W-:-:S03]  /*11350*/  UIADD3 UR9, UR9, UR10, URZ ;  /* 0x0000000a09097290 */ /* 0x000fc6000fffe03f */
[----:B------:R-:W-:Y:S02]  /*11360*/  ULDC.64 UR10, c[0x0][0xae8] ;  /* 0x0002ba00000a7ab9 */ /* 0x000fe40000000a00 */
[----:B------:R-:W-:-:S04]  /*11370*/  UIMAD.WIDE.U32 UR8, UR37, UR10, UR8 ;  /* 0x0000000a250872a5 */ /* 0x000fc8000f8e0008 */
[----:B------:R-:W-:-:S03]  /*11380*/  UIMAD UR9, UR37, UR11, UR9 ;  /* 0x0000000b250972a4 */ /* 0x000fc6000f8e0209 */
[----:B------:R-:W-:Y:S01]  /*11390*/  ULDC.64 UR10, c[0x0][0xaf0] ;  /* 0x0002bc00000a7ab9 */ /* 0x000fe20000000a00 */
[----:B-1----:R-:W-:Y:S01]  /*113a0*/  ISETP.NE.AND P0, PT, R11, 0x1, PT ;  /* 0x000000010b00780c */ /* 0x002fe20003f05270 */
[----:B------:R-:W-:-:S04]  /*113b0*/  UIMAD UR13, UR13, UR10, URZ ;  /* 0x0000000a0d0d72a4 */ /* 0x000fc8000f8e023f */
[----:B------:R-:W-:Y:S02]  /*113c0*/  UIMAD UR4, UR12, UR11, UR13 ;  /* 0x0000000b0c0472a4 */ /* 0x000fe4000f8e020d */
[----:B------:R-:W-:-:S03]  /*113d0*/  UIMAD.WIDE.U32 UR12, UR12, UR10, UR8 ;  /* 0x0000000a0c0c72a5 */ /* 0x000fc6000f8e0008 */
[----:B------:R-:W-:Y:S01]  /*113e0*/  ULDC.64 UR8, c[0x0][0xae0] ;  /* 0x0002b80000087ab9 */ /* 0x000fe20000000a00 */
[----:B------:R-:W-:Y:S02]  /*113f0*/  UIADD3 UR4, UR13, UR4, URZ ;  /* 0x000000040d047290 */ /* 0x000fe4000fffe03f */
[----:B------:R-:W0:Y:S08]  /*11400*/  @P0 LDC R3, c[0x0][0xbec] ;  /* 0x0002fb00ff030b82 */ /* 0x000e300000000800 */
[----:B------:R-:W1:Y:S01]  /*11410*/  @P0 LDC R7, c[0x0][0xbf0] ;  /* 0x0002fc00ff070b82 */ /* 0x000e620000000800 */
[----:B0-----:R-:W-:-:S04]  /*11420*/  @P0 IMAD.HI.U32 R2, R4, R3, RZ ;  /* 0x0000000304020227 */ /* 0x001fc800078e00ff */
[----:B------:R-:W-:Y:S02]  /*11430*/  IMAD.U32 R3, RZ, RZ, UR13 ;  /* 0x0000000dff037e24 */ /* 0x000fe4000f8e00ff */
[----:B------:R-:W-:Y:S01]  /*11440*/  IMAD.U32 R3, RZ, RZ, UR4 ;  /* 0x00000004ff037e24 */ /* 0x000fe2000f8e00ff */
[----:B------:R-:W-:Y:S01]  /*11450*/  ULDC UR4, c[0x0][0xac8] ;  /* 0x0002b20000047ab9 */ /* 0x000fe20000000800 */
[----:B-1----:R-:W-:-:S04]  /*11460*/  @P0 SHF.R.U32.HI R5, RZ, R7, R2 ;  /* 0x00000007ff050219 */ /* 0x002fc80000011602 */
[--C-:B------:R-:W-:Y:S01]  /*11470*/  SHF.R.S32.HI R2, RZ, 0x1f, R5.reuse ;  /* 0x0000001fff027819 */ /* 0x100fe20000011405 */
[----:B------:R-:W-:-:S04]  /*11480*/  IMAD.MOV R7, RZ, RZ, -R5 ;  /* 0x000000ffff077224 */ /* 0x000fc800078e0a05 */
[----:B------:R-:W-:Y:S02]  /*11490*/  IMAD R7, R11, R7, R4 ;  /* 0x000000070b077224 */ /* 0x000fe400078e0204 */
[----:B------:R-:W-:Y:S02]  /*114a0*/  IMAD R4, R2, UR8, RZ ;  /* 0x0000000802047c24 */ /* 0x000fe4000f8e02ff */
[----:B------:R-:W-:Y:S02]  /*114b0*/  IMAD.U32 R2, RZ, RZ, UR12 ;  /* 0x0000000cff027e24 */ /* 0x000fe4000f8e00ff */
        /* <DEDUP_REMOVED lines=8> */
[----:B------:R-:W-:-:S03]  /*11540*/  ULDC.64 UR8, c[0x0][0xa80] ;  /* 0x0002a00000087ab9 */ /* 0x000fc60000000a00 */
[----:B------:R-:W-:Y:S01]  /*11550*/  IMAD.IADD R3, R3, 0x1, R5 ;  /* 0x0000000103037824 */ /* 0x000fe200078e0205 */
[----:B------:R-:W-:Y:S01]  /*11560*/  LEA R4, P0, R2, UR8, 0x1 ;  /* 0x0000000802047c11 */ /* 0x000fe2000f8008ff */
[----:B-----5:R-:W-:Y:S02]  /*11570*/  IMAD R11, R0, R11, RZ ;  /* 0x0000000b000b7224 */ /* 0x020fe400078e02ff */
[----:B------:R-:W-:Y:S01]  /*11580*/  VIADD R0, R30, 0x30 ;  /* 0x000000301e007836 */ /* 0x000fe20000000000 */
[----:B------:R-:W-:Y:S01]  /*11590*/  LEA.HI.X R8, R2, UR9, R3, 0x1, P0 ;  /* 0x0000000902087c11 */ /* 0x000fe200080f0c03 */
[----:B------:R-:W0:Y:S01]  /*115a0*/  SHFL.IDX PT, R6, R4, RZ, 0x181f ;  /* 0x00181fff04067589 */ /* 0x000e2200000e0000 */
[----:B------:R-:W-:Y:S01]  /*115b0*/  ISETP.GE.AND P0, PT, R19, UR4, PT ;  /* 0x0000000413007c0c */ /* 0x000fe2000bf06270 */
[C---:B------:R-:W-:Y:S02]  /*115c0*/  VIADD R2, R30.reuse, 0x60 ;  /* 0x000000601e027836 */ /* 0x040fe40000000000 */
[----:B------:R-:W1:Y:S01]  /*115d0*/  SHFL.IDX PT, R14, R4, 0x1, 0x181f ;  /* 0x00381f00040e7f89 */ /* 0x000e6200000e0000 */
[CC--:B------:R-:W-:Y:S01]  /*115e0*/  ISETP.GE.OR P3, PT, R30.reuse, R11.reuse, P0 ;  /* 0x0000000b1e00720c */ /* 0x0c0fe20000766670 */
[----:B------:R-:W-:Y:S01]  /*115f0*/  VIADD R3, R30, 0x90 ;  /* 0x000000901e037836 */ /* 0x000fe20000000000 */
[-C--:B------:R-:W-:Y:S01]  /*11600*/  ISETP.GE.OR P2, PT, R0, R11.reuse, P0 ;  /* 0x0000000b0000720c */ /* 0x080fe20000746670 */
[----:B------:R-:W2:Y:S01]  /*11610*/  SHFL.IDX PT, R24, R4, 0x2, 0x181f ;  /* 0x00581f0004187f89 */ /* 0x000ea200000e0000 */
[----:B------:R-:W-:-:S02]  /*11620*/  ISETP.GE.OR P1, PT, R2, R11, P0 ;  /* 0x0000000b0200720c */ /* 0x000fc40000726670 */
[----:B------:R-:W-:Y:S01]  /*11630*/  ISETP.GE.OR P0, PT, R3, R11, P0 ;  /* 0x0000000b0300720c */ /* 0x000fe20000706670 */
[----:B------:R-:W3:Y:S04]  /*11640*/  SHFL.IDX PT, R10, R8, RZ, 0x181f ;  /* 0x00181fff080a7589 */ /* 0x000ee800000e0000 */
[----:B------:R1:W4:Y:S04]  /*11650*/  SHFL.IDX PT, R28, R4, 0x3, 0x181f ;  /* 0x00781f00041c7f89 */ /* 0x00032800000e0000 */
[----:B------:R-:W4:Y:S04]  /*11660*/  SHFL.IDX PT, R12, R8, 0x1, 0x181f ;  /* 0x00381f00080c7f89 */ /* 0x000f2800000e0000 */
[----:B------:R-:W4:Y:S01]  /*11670*/  SHFL.IDX PT, R20, R8, 0x2, 0x181f ;  /* 0x00581f0008147f89 */ /* 0x000f2200000e0000 */
[----:B0-----:R-:W-:-:S03]  /*11680*/  @!P3 LEA R2, P6, R19, R6, 0x1 ;  /* 0x000000061302b211 */ /* 0x001fc600078c08ff */
[----:B------:R4:W0:Y:S01]  /*11690*/  SHFL.IDX PT, R26, R8, 0x3, 0x181f ;  /* 0x00781f00081a7f89 */ /* 0x00082200000e0000 */
[C---:B-1----:R-:W-:Y:S02]  /*116a0*/  @!P2 LEA R4, P5, R19.reuse, R14, 0x1 ;  /* 0x0000000e1304a211 */ /* 0x042fe400078a08ff */
[C---:B--2---:R-:W-:Y:S02]  /*116b0*/  @!P1 LEA R6, P4, R19.reuse, R24, 0x1 ;  /* 0x0000001813069211 */ /* 0x044fe400078808ff */
[C---:B---3--:R-:W-:Y:S02]  /*116c0*/  @!P3 LEA.HI.X R3, R19.reuse, R10, R13, 0x1, P6 ;  /* 0x0000000a1303b211 */ /* 0x048fe400030f0c0d */
[----:B----4-:R-:W-:-:S03]  /*116d0*/  @!P0 LEA R8, P6, R19, R28, 0x1 ;  /* 0x0000001c13088211 */ /* 0x010fc600078c08ff */
[----:B------:R1:W-:Y:S01]  /*116e0*/  @!P3 ST.E.128 desc[UR52][R2.64], RZ ;  /* 0x000000ff0200b985 */ /* 0x0003e2000c101d34 */
[C-C-:B------:R-:W-:Y:S02]  /*116f0*/  @!P2 LEA.HI.X R5, R19.reuse, R12, R13.reuse, 0x1, P5 ;  /* 0x0000000c1305a211 */ /* 0x140fe400028f0c0d */
[----:B------:R-:W-:-:S03]  /*11700*/  @!P1 LEA.HI.X R7, R19, R20, R13, 0x1, P4 ;  /* 0x0000001413079211 */ /* 0x000fc600020f0c0d */
[----:B------:R1:W-:Y:S01]  /*11710*/  @!P2 ST.E.128 desc[UR52][R4.64], RZ ;  /* 0x000000ff0400a985 */ /* 0x0003e2000c101d34 */
[----:B0-----:R-:W-:-:S03]  /*11720*/  @!P0 LEA.HI.X R9, R19, R26, R13, 0x1, P6 ;  /* 0x0000001a13098211 */ /* 0x001fc600030f0c0d */
[----:B------:R1:W-:Y:S04]  /*11730*/  @!P1 ST.E.128 desc[UR52][R6.64], RZ ;  /* 0x000000ff06009985 */ /* 0x0003e8000c101d34 */
[----:B------:R1:W-:Y:S02]  /*11740*/  @!P0 ST.E.128 desc[UR52][R8.64], RZ ;  /* 0x000000ff08008985 */ /* 0x0003e4000c101d34 */
.L_x_1120:
[----:B------:R-:W-:Y:S05]  /*11750*/  BSYNC B0 ;  /* 0x0000000000007941 */ /* 0x000fea0003800000 */
.L_x_1116:
[----:B------:R-:W-:Y:S02]  /*11760*/  ULDC UR4, c[0x0][0xc3c] ;  /* 0x00030f0000047ab9 */ /* 0x000fe40000000800 */
[----:B------:R-:W-:-:S06]  /*11770*/  UISETP.GE.AND UP0, UPT, UR6, UR4, UPT ;  /* 0x000000040600728c */ /* 0x000fcc000bf06270 */
[----:B------:R-:W-:-:S13]  /*11780*/  PLOP3.LUT P0, PT, PT, PT, UP0, 0x80, 0x0 ;  /* 0x000000000000781c */ /* 0x000fda0003f0f008 */
[----:B------:R-:W-:Y:S05]  /*11790*/  @!P0 BRA `(.L_x_1126) ;  /* 0xfffffef400dc8947 */ /* 0x000fea000383ffff */
[----:B------:R-:W-:Y:S05]  /*117a0*/  EXIT ;  /* 0x000000000000794d */ /* 0x000fea0003800000 */
.L_x_1033:
[----:B------:R-:W-:-:S08]  /*117b0*/  NOP ;  /* 0x0000000000007918 */ /* 0x000fd00000000000 */
[----:B------:R-:W0:-:S00]  /*117c0*/  USETMAXREG.DEALLOC.CTAPOOL 0x20 ;  /* 0x00000020000079c8 */ /* 0x000e0000080e0500 */
        /* <DEDUP_REMOVED lines=16> */
.L_x_1127:
        /* <DEDUP_REMOVED lines=44> */
.L_x_1131:
[----:B------:R-:W0:Y:S01]  /*11b90*/  LDC R2, c[0x0][0xc3c] ;  /* 0x00030f00ff027b82 */ /* 0x000e220000000800 */
[----:B------:R-:W-:Y:S01]  /*11ba0*/  UIADD3 UR4, UR4, 0x1f, URZ ;  /* 0x0000001f04047890 */ /* 0x000fe2000fffe03f */
[----:B------:R-:W-:Y:S02]  /*11bb0*/  ULDC UR7, c[0x0][0xc3c] ;  /* 0x00030f0000077ab9 */ /* 0x000fe40000000800 */
[----:B------:R-:W-:-:S03]  /*11bc0*/  IMAD.U32 R27, RZ, RZ, UR7 ;  /* 0x00000007ff1b7e24 */ /* 0x000fc6000f8e00ff */
[----:B0-----:R-:W-:-:S13]  /*11bd0*/  ISETP.LE.AND P6, PT, R2, UR4, PT ;  /* 0x0000000402007c0c */ /* 0x001fda000bfc3270 */
[----:B------:R-:W-:Y:S05]  /*11be0*/  @P6 BRA `(.L_x_1130) ;  /* 0x0000000800ac6947 */ /* 0x000fea0003800000 */
[----:B------:R-:W-:Y:S02]  /*11bf0*/  VIADD R9, R0, UR4 ;  /* 0x0000000400097c36 */ /* 0x000fe40008000000 */
[----:B------:R-:W-:Y:S02]  /*11c00*/  IMAD.MOV.U32 R25, RZ, RZ, RZ ;  /* 0x000000ffff197224 */ /* 0x000fe400078e00ff */
[----:B------:R-:W-:Y:S01]  /*11c10*/  IMAD.MOV.U32 R6, RZ, RZ, RZ ;  /* 0x000000ffff067224 */ /* 0x000fe200078e00ff */
[----:B------:R-:W-:-:S13]  /*11c20*/  ISETP.GE.OR P6, PT, R9, R2, !P0 ;  /* 0x000000020900720c */ /* 0x000fda00047c6670 */
[----:B------:R-:W0:Y:S08]  /*11c30*/  @!P6 LDC.64 R4, c[0x0][0xc80] ;  /* 0x00032000ff04eb82 */ /* 0x000e300000000a00 */
[----:B------:R-:W1:Y:S01]  /*11c40*/  @!P6 LDC.64 R2, c[0x0][0xc78] ;  /* 0x00031e00ff02eb82 */ /* 0x000e620000000a00 */
[----:B0-----:R-:W-:-:S05]  /*11c50*/  @!P6 IMAD.WIDE R4, R9, 0x4, R4 ;  /* 0x000000040904e825 */ /* 0x001fca00078e0204 */
[----:B------:R-:W2:Y:S01]  /*11c60*/  @!P6 LDG.E R25, desc[UR52][R4.64] ;  /* 0x000000340419e981 */ /* 0x000ea2000c1e1900 */
[----:B-1----:R-:W-:-:S05]  /*11c70*/  @!P6 IMAD.WIDE R2, R9, 0x4, R2 ;  /* 0x000000040902e825 */ /* 0x002fca00078e0202 */
        /* <DEDUP_REMOVED lines=22> */
.L_x_1129:
        /* <DEDUP_REMOVED lines=8> */
[----:B------:R1:W2:Y:S01]  /*11e60*/  SHFL.IDX PT, R25, R25, R27, 0x1f ;  /* 0x00001f1b19197589 */ /* 0x0002a200000e0000 */
[----:B0-----:R-:W-:-:S07]  /*11e70*/  ISETP.NE.AND P1, PT, R6, 0x1, PT ;  /* 0x000000010600780c */ /* 0x001fce0003f25270 */
[----:B-1----:R-:W-:Y:S06]  /*11e80*/  @!P0 BRA `(.L_x_1132) ;  /* 0x0000000000088947 */ /* 0x002fec0003800000 */
[----:B------:R-:W-:-:S05]  /*11e90*/  VIADD R3, R27, 0xffffffff ;  /* 0xffffffff1b037836 */ /* 0x000fca0000000000 */
[----:B------:R0:W1:Y:S02]  /*11ea0*/  SHFL.IDX PT, R24, R2, R3, 0x1f ;  /* 0x00001f0302187589 */ /* 0x00006400000e0000 */
.L_x_1132:
[----:B-1----:R-:W-:Y:S02]  /*11eb0*/  IMAD R24, R24, UR5, R5 ;  /* 0x0000000518187c24 */ /* 0x002fe4000f8e0205 */
[----:B------:R-:W-:-:S03]  /*11ec0*/  VIADD R27, R27, UR4 ;  /* 0x000000041b1b7c36 */ /* 0x000fc60008000000 */
[----:B------:R-:W-:Y:S01]  /*11ed0*/  IADD3 R4, -R24, UR6, RZ ;  /* 0x0000000618047c10 */ /* 0x000fe2000fffe1ff */
[----:B------:R-:W-:Y:S06]  /*11ee0*/  @!P1 BRA `(.L_x_1133) ;  /* 0x0000000000e89947 */ /* 0x000fec0003800000 */
[----:B--2---:R-:W-:Y:S02]  /*11ef0*/  IABS R7, R25 ;  /* 0x0000001900077213 */ /* 0x004fe40000000000 */
[----:B------:R-:W-:Y:S02]  /*11f00*/  IABS R5, R6 ;  /* 0x0000000600057213 */ /* 0x000fe40000000000 */
[----:B------:R-:W1:Y:S08]  /*11f10*/  I2F.RP R8, R7 ;  /* 0x0000000700087306 */ /* 0x000e700000209400 */
[----:B-1----:R-:W0:Y:S02]  /*11f20*/  MUFU.RCP R8, R8 ;  /* 0x0000000800087308 */ /* 0x002e240000001000 */
[----:B0-----:R-:W-:Y:S01]  /*11f30*/  VIADD R2, R8, 0xffffffe ;  /* 0x0ffffffe08027836 */ /* 0x001fe20000000000 */
[----:B------:R-:W-:-:S05]  /*11f40*/  IABS R8, R4 ;  /* 0x0000000400087213 */ /* 0x000fca0000000000 */
[----:B------:R0:W1:Y:S02]  /*11f50*/  F2I.FTZ.U32.TRUNC.NTZ R3, R2 ;  /* 0x0000000200037305 */ /* 0x000064000021f000 */
[----:B0-----:R-:W-:Y:S02]  /*11f60*/  IMAD.MOV.U32 R2, RZ, RZ, RZ ;  /* 0x000000ffff027224 */ /* 0x001fe400078e00ff */
[----:B-1----:R-:W-:-:S04]  /*11f70*/  IMAD.MOV R10, RZ, RZ, -R3 ;  /* 0x000000ffff0a7224 */ /* 0x002fc800078e0a03 */
[----:B------:R-:W-:Y:S01]  /*11f80*/  IMAD R9, R10, R7, RZ ;  /* 0x000000070a097224 */ /* 0x000fe200078e02ff */
[----:B------:R-:W-:-:S03]  /*11f90*/  IABS R10, R25 ;  /* 0x00000019000a7213 */ /* 0x000fc60000000000 */
[----:B------:R-:W-:Y:S02]  /*11fa0*/  IMAD.HI.U32 R3, R3, R9, R2 ;  /* 0x0000000903037227 */ /* 0x000fe400078e0002 */
[----:B------:R-:W0:Y:S02]  /*11fb0*/  I2F.RP R9, R5 ;  /* 0x0000000500097306 */ /* 0x000e240000209400 */
[----:B------:R-:W-:Y:S01]  /*11fc0*/  IMAD.MOV R11, RZ, RZ, -R10 ;  /* 0x000000ffff0b7224 */ /* 0x000fe200078e0a0a */
[----:B------:R-:W-:Y:S01]  /*11fd0*/  IABS R10, R6 ;  /* 0x00000006000a7213 */ /* 0x000fe20000000000 */
[----:B------:R-:W-:-:S04]  /*11fe0*/  IMAD.HI.U32 R2, R3, R8, RZ ;  /* 0x0000000803027227 */ /* 0x000fc800078e00ff */
[----:B------:R-:W-:Y:S02]  /*11ff0*/  IMAD R8, R2, R11, R8 ;  /* 0x0000000b02087224 */ /* 0x000fe400078e0208 */
[----:B------:R-:W-:-:S03]  /*12000*/  IMAD.MOV R10, RZ, RZ, -R10 ;  /* 0x000000ffff0a7224 */ /* 0x000fc600078e0a0a */
[----:B------:R-:W-:Y:S01]  /*12010*/  ISETP.GT.U32.AND P1, PT, R7, R8, PT ;  /* 0x000000080700720c */ /* 0x000fe20003f24070 */
[----:B0-----:R-:W0:-:S12]  /*12020*/  MUFU.RCP R9, R9 ;  /* 0x0000000900097308 */ /* 0x001e180000001000 */
[----:B------:R-:W-:Y:S02]  /*12030*/  @!P1 IMAD.IADD R8, R8, 0x1, -R7 ;  /* 0x0000000108089824 */ /* 0x000fe400078e0a07 */
[----:B------:R-:W-:Y:S01]  /*12040*/  @!P1 VIADD R2, R2, 0x1 ;  /* 0x0000000102029836 */ /* 0x000fe20000000000 */
[----:B------:R-:W-:Y:S02]  /*12050*/  ISETP.NE.AND P1, PT, R25, RZ, PT ;  /* 0x000000ff1900720c */ /* 0x000fe40003f25270 */
[----:B------:R-:W-:Y:S01]  /*12060*/  ISETP.GE.U32.AND P0, PT, R8, R7, PT ;  /* 0x000000070800720c */ /* 0x000fe20003f06070 */
[----:B0-----:R-:W-:Y:S01]  /*12070*/  VIADD R3, R9, 0xffffffe ;  /* 0x0ffffffe09037836 */ /* 0x001fe20000000000 */
[----:B------:R-:W-:-:S04]  /*12080*/  LOP3.LUT R7, R4, R25, RZ, 0x3c, !PT ;  /* 0x0000001904077212 */ /* 0x000fc800078e3cff */
[----:B------:R-:W-:Y:S01]  /*12090*/  ISETP.GE.AND P2, PT, R7, RZ, PT ;  /* 0x000000ff0700720c */ /* 0x000fe20003f46270 */
[----:B------:R-:W0:Y:S06]  /*120a0*/  F2I.FTZ.U32.TRUNC.NTZ R3, R3 ;  /* 0x0000000300037305 */ /* 0x000e2c000021f000 */
[----:B------:R-:W-:-:S04]  /*120b0*/  @P0 VIADD R2, R2, 0x1 ;  /* 0x0000000102020836 */ /* 0x000fc80000000000 */
[----:B------:R-:W-:-:S04]  /*120c0*/  IMAD.MOV.U32 R9, RZ, RZ, R2 ;  /* 0x000000ffff097224 */ /* 0x000fc800078e0002 */
[----:B------:R-:W-:Y:S01]  /*120d0*/  @!P2 IMAD.MOV R9, RZ, RZ, -R9 ;  /* 0x000000ffff09a224 */ /* 0x000fe200078e0a09 */
[----:B------:R-:W-:Y:S01]  /*120e0*/  @!P1 LOP3.LUT R9, RZ, R25, RZ, 0x33, !PT ;  /* 0x00000019ff099212 */ /* 0x000fe200078e33ff */
[----:B0-----:R-:W-:-:S03]  /*120f0*/  IMAD.MOV R2, RZ, RZ, -R3 ;  /* 0x000000ffff027224 */ /* 0x001fc600078e0a03 */
[----:B------:R-:W-:Y:S01]  /*12100*/  IABS R8, R9 ;  /* 0x0000000900087213 */ /* 0x000fe20000000000 */
[----:B------:R-:W-:Y:S02]  /*12110*/  IMAD R7, R2, R5, RZ ;  /* 0x0000000502077224 */ /* 0x000fe400078e02ff */
[----:B------:R-:W-:-:S04]  /*12120*/  IMAD.MOV.U32 R2, RZ, RZ, RZ ;  /* 0x000000ffff027224 */ /* 0x000fc800078e00ff */
[----:B------:R-:W-:-:S04]  /*12130*/  IMAD.HI.U32 R2, R3, R7, R2 ;  /* 0x0000000703027227 */ /* 0x000fc800078e0002 */
[----:B------:R-:W-:Y:S02]  /*12140*/  IMAD.MOV.U32 R3, RZ, RZ, R8 ;  /* 0x000000ffff037224 */ /* 0x000fe400078e0008 */
[----:B------:R-:W-:Y:S02]  /*12150*/  IMAD.MOV.U32 R8, RZ, RZ, R10 ;  /* 0x000000ffff087224 */ /* 0x000fe400078e000a */
        /* <DEDUP_REMOVED lines=8> */
[----:B------:R-:W-:Y:S01]  /*121e0*/  ISETP.GE.U32.AND P0, PT, R8, R5, PT ;  /* 0x000000050800720c */ /* 0x000fe20003f06070 */
[----:B------:R-:W-:-:S12]  /*121f0*/  IMAD.MOV R5, RZ, RZ, -R9 ;  /* 0x000000ffff057224 */ /* 0x000fd800078e0a09 */
[----:B------:R-:W-:-:S04]  /*12200*/  @P0 VIADD R2, R2, 0x1 ;  /* 0x0000000102020836 */ /* 0x000fc80000000000 */
[----:B------:R-:W-:Y:S01]  /*12210*/  @!P2 IMAD.MOV R2, RZ, RZ, -R2 ;  /* 0x000000ffff02a224 */ /* 0x000fe200078e0a02 */
[----:B------:R-:W-:-:S05]  /*12220*/  @!P1 LOP3.LUT R2, RZ, R6, RZ, 0x33, !PT ;  /* 0x00000006ff029212 */ /* 0x000fca00078e33ff */
[----:B------:R-:W-:-:S04]  /*12230*/  IMAD.MOV R3, RZ, RZ, -R2 ;  /* 0x000000ffff037224 */ /* 0x000fc800078e0a02 */
[C---:B------:R-:W-:Y:S02]  /*12240*/  IMAD R26, R6.reuse, R3, R9 ;  /* 0x00000003061a7224 */ /* 0x040fe400078e0209 */
[----:B------:R-:W-:Y:S02]  /*12250*/  IMAD R3, R6, 0x1000000, R2 ;  /* 0x0100000006037824 */ /* 0x000fe400078e0202 */
[----:B------:R-:W-:Y:S02]  /*12260*/  IMAD R2, R25, R5, R4 ;  /* 0x0000000519027224 */ /* 0x000fe400078e0204 */
[----:B------:R-:W-:Y:S01]  /*12270*/  IMAD R26, R26, 0x10000, R3 ;  /* 0x000100001a1a7824 */ /* 0x000fe200078e0203 */
[----:B------:R-:W-:Y:S06]  /*12280*/  BRA `(.L_x_1134) ;  /* 0x0000000000f87947 */ /* 0x000fec0003800000 */
.L_x_1133:
[----:B0-----:R-:W0:Y:S02]  /*12290*/  LDC.64 R2, c[0x0][0xc90] ;  /* 0x00032400ff027b82 */ /* 0x001e240000000a00 */
[----:B0-----:R-:W-:-:S05]  /*122a0*/  IMAD.WIDE R2, R27, 0x4, R2 ;  /* 0x000000041b027825 */ /* 0x001fca00078e0202 */
[----:B------:R0:W2:Y:S01]  /*122b0*/  LDG.E R6, desc[UR52][R2.64] ;  /* 0x0000003402067981 */ /* 0x0000a2000c1e1900 */
[----:B------:R-:W-:Y:S01]  /*122c0*/  IABS R11, R4 ;  /* 0x00000004000b7213 */ /* 0x000fe20000000000 */
[----:B0-----:R-:W-:Y:S02]  /*122d0*/  IMAD.MOV.U32 R2, RZ, RZ, RZ ;  /* 0x000000ffff027224 */ /* 0x001fe400078e00ff */
[----:B--2---:R-:W-:-:S05]  /*122e0*/  IMAD R5, R25, R6, RZ ;  /* 0x0000000619057224 */ /* 0x004fca00078e02ff */
[-C--:B------:R-:W-:Y:S02]  /*122f0*/  IABS R10, R5.reuse ;  /* 0x00000005000a7213 */ /* 0x080fe40000000000 */
[----:B------:R-:W-:Y:S02]  /*12300*/  IABS R12, R5 ;  /* 0x00000005000c7213 */ /* 0x000fe40000000000 */
[----:B------:R-:W0:Y:S08]  /*12310*/  I2F.RP R7, R10 ;  /* 0x0000000a00077306 */ /* 0x000e300000209400 */
[----:B0-----:R-:W0:Y:S02]  /*12320*/  MUFU.RCP R7, R7 ;  /* 0x0000000700077308 */ /* 0x001e240000001000 */
[----:B0-----:R-:W-:-:S06]  /*12330*/  VIADD R8, R7, 0xffffffe ;  /* 0x0ffffffe07087836 */ /* 0x001fcc0000000000 */
[----:B------:R-:W0:Y:S02]  /*12340*/  F2I.FTZ.U32.TRUNC.NTZ R3, R8 ;  /* 0x0000000800037305 */ /* 0x000e24000021f000 */
[----:B0-----:R-:W-:-:S04]  /*12350*/  IMAD.MOV R9, RZ, RZ, -R3 ;  /* 0x000000ffff097224 */ /* 0x001fc800078e0a03 */
[----:B------:R-:W-:-:S04]  /*12360*/  IMAD R9, R9, R10, RZ ;  /* 0x0000000a09097224 */ /* 0x000fc800078e02ff */
[----:B------:R-:W-:-:S04]  /*12370*/  IMAD.HI.U32 R2, R3, R9, R2 ;  /* 0x0000000903027227 */ /* 0x000fc800078e0002 */
[----:B------:R-:W-:Y:S02]  /*12380*/  IMAD.MOV.U32 R9, RZ, RZ, R11 ;  /* 0x000000ffff097224 */ /* 0x000fe400078e000b */
[----:B------:R-:W-:Y:S02]  /*12390*/  IMAD.MOV R3, RZ, RZ, -R12 ;  /* 0x000000ffff037224 */ /* 0x000fe400078e0a0c */
[----:B------:R-:W-:-:S04]  /*123a0*/  IMAD.HI.U32 R2, R2, R9, RZ ;  /* 0x0000000902027227 */ /* 0x000fc800078e00ff */
[----:B------:R-:W-:-:S05]  /*123b0*/  IMAD R3, R2, R3, R9 ;  /* 0x0000000302037224 */ /* 0x000fca00078e0209 */
[----:B------:R-:W-:-:S13]  /*123c0*/  ISETP.GT.U32.AND P1, PT, R10, R3, PT ;  /* 0x000000030a00720c */ /* 0x000fda0003f24070 */
[----:B------:R-:W-:Y:S02]  /*123d0*/  @!P1 IMAD.IADD R3, R3, 0x1, -R10 ;  /* 0x0000000103039824 */ /* 0x000fe400078e0a0a */
[----:B------:R-:W-:Y:S01]  /*123e0*/  @!P1 VIADD R2, R2, 0x1 ;  /* 0x0000000102029836 */ /* 0x000fe20000000000 */
[----:B------:R-:W-:Y:S02]  /*123f0*/  ISETP.NE.AND P1, PT, R5, RZ, PT ;  /* 0x000000ff0500720c */ /* 0x000fe40003f25270 */
[----:B------:R-:W-:Y:S02]  /*12400*/  ISETP.GE.U32.AND P0, PT, R3, R10, PT ;  /* 0x0000000a0300720c */ /* 0x000fe40003f06070 */
[----:B------:R-:W-:-:S04]  /*12410*/  LOP3.LUT R3, R4, R5, RZ, 0x3c, !PT ;  /* 0x0000000504037212 */ /* 0x000fc800078e3cff */
[----:B------:R-:W-:-:S07]  /*12420*/  ISETP.GE.AND P2, PT, R3, RZ, PT ;  /* 0x000000ff0300720c */ /* 0x000fce0003f46270 */
[----:B------:R-:W-:-:S06]  /*12430*/  @P0 VIADD R2, R2, 0x1 ;  /* 0x0000000102020836 */ /* 0x000fcc0000000000 */
[----:B------:R-:W-:Y:S01]  /*12440*/  @!P2 IMAD.MOV R2, RZ, RZ, -R2 ;  /* 0x000000ffff02a224 */ /* 0x000fe200078e0a02 */
[----:B------:R-:W-:-:S05]  /*12450*/  @!P1 LOP3.LUT R2, RZ, R5, RZ, 0x33, !PT ;  /* 0x00000005ff029212 */ /* 0x000fca00078e33ff */
[----:B------:R-:W-:Y:S02]  /*12460*/  IMAD R7, R6, R2, RZ ;  /* 0x0000000206077224 */ /* 0x000fe400078e02ff */
[----:B------:R-:W-:Y:S02]  /*12470*/  IMAD.MOV R2, RZ, RZ, -R2 ;  /* 0x000000ffff027224 */ /* 0x000fe400078e0a02 */
[----:B------:R-:W-:Y:S02]  /*12480*/  IMAD.MOV R3, RZ, RZ, -R7 ;  /* 0x000000ffff037224 */ /* 0x000fe400078e0a07 */
[----:B------:R-:W-:Y:S02]  /*12490*/  IMAD R4, R5, R2, R4 ;  /* 0x0000000205047224 */ /* 0x000fe400078e0204 */
[----:B------:R-:W-:Y:S01]  /*124a0*/  IMAD.MOV.U32 R2, RZ, RZ, RZ ;  /* 0x000000ffff027224 */ /* 0x000fe200078e00ff */
[----:B------:R-:W-:Y:S02]  /*124b0*/  VIADDMNMX R6, R3, UR5, R6, PT ;  /* 0x0000000503067c46 */ /* 0x000fe4000b800106 */
[----:B------:R-:W-:-:S02]  /*124c0*/  IABS R10, R4 ;  /* 0x00000004000a7213 */ /* 0x000fc40000000000 */
[----:B------:R-:W-:Y:S01]  /*124d0*/  IABS R8, R6 ;  /* 0x0000000600087213 */ /* 0x000fe20000000000 */
[----:B------:R-:W-:Y:S01]  /*124e0*/  IMAD.MOV R26, RZ, RZ, -R6 ;  /* 0x000000ffff1a7224 */ /* 0x000fe200078e0a06 */
[----:B------:R-:W-:Y:S02]  /*124f0*/  IADD3 R7, R7, 0x1000000, R4 ;  /* 0x0100000007077810 */ /* 0x000fe40007ffe004 */
[----:B------:R-:W0:Y:S08]  /*12500*/  I2F.RP R9, R8 ;  /* 0x0000000800097306 */ /* 0x000e300000209400 */
[----:B0-----:R-:W0:Y:S02]  /*12510*/  MUFU.RCP R9, R9 ;  /* 0x0000000900097308 */ /* 0x001e240000001000 */
[----:B0-----:R-:W-:-:S06]  /*12520*/  VIADD R3, R9, 0xffffffe ;  /* 0x0ffffffe09037836 */ /* 0x001fcc0000000000 */
[----:B------:R-:W0:Y:S02]  /*12530*/  F2I.FTZ.U32.TRUNC.NTZ R3, R3 ;  /* 0x0000000300037305 */ /* 0x000e24000021f000 */
[----:B0-----:R-:W-:-:S04]  /*12540*/  IMAD.MOV R11, RZ, RZ, -R3 ;  /* 0x000000ffff0b7224 */ /* 0x001fc800078e0a03 */
[----:B------:R-:W-:Y:S01]  /*12550*/  IMAD R5, R11, R8, RZ ;  /* 0x000000080b057224 */ /* 0x000fe200078e02ff */
[----:B------:R-:W-:-:S03]  /*12560*/  IABS R11, R6 ;  /* 0x00000006000b7213 */ /* 0x000fc60000000000 */
        /* <DEDUP_REMOVED lines=15> */
[----:B------:R-:W-:-:S07]  /*12660*/  IMAD R26, R2, R26, R7 ;  /* 0x0000001a021a7224 */ /* 0x000fce00078e0207 */
.L_x_1134:
[----:B------:R-:W-:-:S05]  /*12670*/  LOP3.LUT R2, RZ, R2, RZ, 0x33, !PT ;  /* 0x00000002ff027212 */ /* 0x000fca00078e33ff */
[----:B------:R-:W-:Y:S01]  /*12680*/  IMAD.IADD R25, R25, 0x1, R2 ;  /* 0x0000000119197824 */ /* 0x000fe200078e0202 */
[----:B------:R-:W-:Y:S06]  /*12690*/  BRA `(.L_x_1135) ;  /* 0x00000000000c7947 */ /* 0x000fec0003800000 */
.L_x_1130:
[----:B------:R-:W-:Y:S02]  /*126a0*/  IMAD.MOV.U32 R25, RZ, RZ, RZ ;  /* 0x000000ffff197224 */ /* 0x000fe400078e00ff */
[----:B------:R-:W-:Y:S02]  /*126b0*/  IMAD.U32 R24, RZ, RZ, UR6 ;  /* 0x00000006ff187e24 */ /* 0x000fe4000f8e00ff */
[----:B------:R-:W-:-:S07]  /*126c0*/  IMAD.MOV.U32 R26, RZ, RZ, RZ ;  /* 0x000000ffff1a7224 */ /* 0x000fce00078e00ff */
.L_x_1135:
[----:B------:R-:W-:-:S13]  /*126d0*/  ISETP.NE.AND P0, PT, R0, RZ, PT ;  /* 0x000000ff0000720c */ /* 0x000fda0003f05270 */
[----:B------:R-:W0:Y:S01]  /*126e0*/  @!P0 S2R R3, SR_CgaCtaId ;  /* 0x0000000000038919 */ /* 0x000e220000008800 */
[----:B------:R-:W-:-:S04]  /*126f0*/  @!P0 MOV R0, 0x400 ;  /* 0x0000040000008802 */ /* 0x000fc80000000f00 */
[----:B0-----:R-:W-:-:S05]  /*12700*/  @!P0 LEA R0, R3, R0, 0x18 ;  /* 0x0000000003008211 */ /* 0x001fca00078ec0ff */
[----:B------:R2:W-:Y:S01]  /*12710*/  @!P0 STS.128 [R0+0x168d0], R24 ;  /* 0x0168d01800008388 */ /* 0x0005e20000000c00 */
[----:B------:R-:W-:Y:S06]  /*12720*/  BAR.ARV 0x5, 0x200 ;  /* 0x0148000000007b1d */ /* 0x000fec0000002000 */
.L_x_1128:
[----:B------:R3:W-:Y:S01]  /*12730*/  STL [R1+0x24], RZ ;  /* 0x000024ff01007387 */ /* 0x0007e20000100800 */
[----:B------:R-:W-:Y:S01]  /*12740*/  ULDC UR4, c[0x0][0xc3c] ;  /* 0x00030f0000047ab9 */ /* 0x000fe20000000800 */
[----:B------:R-:W-:Y:S01]  /*12750*/  IMAD.MOV.U32 R28, RZ, RZ, 0x1 ;  /* 0x00000001ff1c7424 */ /* 0x000fe200078e00ff */
[----:B-1----:R-:W-:Y:S01]  /*12760*/  ISETP.GE.AND P0, PT, R27, UR4, PT ;  /* 0x000000041b007c0c */ /* 0x002fe2000bf06270 */
[----:B------:R-:W-:-:S12]  /*12770*/  IMAD.MOV.U32 R18, RZ, RZ, RZ ;  /* 0x000000ffff127224 */ /* 0x000fd800078e00ff */
[----:B---3--:R-:W-:Y:S05]  /*12780*/  @P0 BRA `(.L_x_1136) ;  /* 0x0000005000980947 */ /* 0x008fea0003800000 */
[----:B------:R-:W1:Y:S01]  /*12790*/  S2R R5, SR_TID.X ;  /* 0x0000000000057919 */ /* 0x000e620000002100 */
[----:B------:R-:W3:Y:S01]  /*127a0*/  S2UR UR5, SR_CgaCtaId ;  /* 0x00000000000579c3 */ /* 0x000ee20000008800 */
[----:B------:R-:W-:Y:S01]  /*127b0*/  UMOV UR4, 0x400 ;  /* 0x0000040000047882 */ /* 0x000fe20000000000 */
[----:B------:R-:W-:Y:S01]  /*127c0*/  BSSY B8, `(.L_x_1136) ;  /* 0x0000522000087945 */ /* 0x000fe20003800000 */
[----:B------:R4:W-:Y:S01]  /*127d0*/  STL [R1+0x24], RZ ;  /* 0x000024ff01007387 */ /* 0x0009e20000100800 */
[----:B------:R-:W-:Y:S01]  /*127e0*/  IMAD.MOV.U32 R28, RZ, RZ, 0x1 ;  /* 0x00000001ff1c7424 */ /* 0x000fe200078e00ff */
[----:B------:R-:W-:Y:S01]  /*127f0*/  ULDC UR37, c[0x0][0xc] ;  /* 0x0000030000257ab9 */ /* 0x000fe20000000800 */
[----:B------:R-:W-:Y:S01]  /*12800*/  IMAD.MOV.U32 R18, RZ, RZ, RZ ;  /* 0x000000ffff127224 */ /* 0x000fe200078e00ff */
[----:B------:R-:W-:Y:S01]  /*12810*/  ULDC.64 UR38, c[0x0][0x198] ;  /* 0x0000660000267ab9 */ /* 0x000fe20000000a00 */
[----:B---3--:R-:W-:-:S06]  /*12820*/  ULEA UR4, UR5, UR4, 0x18 ;  /* 0x0000000405047291 */ /* 0x008fcc000f8ec03f */
[----:B------:R-:W-:Y:S01]  /*12830*/  IMAD.U32 R17, RZ, RZ, UR4 ;  /* 0x00000004ff117e24 */ /* 0x000fe2000f8e00ff */
[C---:B-1----:R-:W-:Y:S01]  /*12840*/  LOP3.LUT R4, R5.reuse, 0x7f, RZ, 0xc0, !PT ;  /* 0x0000007f05047812 */ /* 0x042fe200078ec0ff */
[----:B--2---:R-:W-:-:S04]  /*12850*/  IMAD.SHL.U32 R0, R5, 0x8, RZ ;  /* 0x0000000805007824 */ /* 0x004fc800078e00ff */
[----:B------:R-:W-:Y:S01]  /*12860*/  IMAD.SHL.U32 R3, R4, 0x8, RZ ;  /* 0x0000000804037824 */ /* 0x000fe200078e00ff */
[----:B0-----:R-:W-:Y:S02]  /*12870*/  LOP3.LUT R2, R0, 0x1f8, RZ, 0xc0, !PT ;  /* 0x000001f800027812 */ /* 0x001fe400078ec0ff */
[----:B------:R-:W-:Y:S02]  /*12880*/  SHF.R.U32.HI R4, RZ, 0x3, R4 ;  /* 0x00000003ff047819 */ /* 0x000fe40000011604 */
[----:B------:R-:W-:-:S04]  /*12890*/  LOP3.LUT R2, R2, 0x38, R5, 0x78, !PT ;  /* 0x0000003802027812 */ /* 0x000fc800078e7805 */
[----:B------:R-:W-:Y:S01]  /*128a0*/  LOP3.LUT R2, R2, 0x200, R3, 0xf8, !PT ;  /* 0x0000020002027812 */ /* 0x000fe200078ef803 */
[----:B------:R-:W-:-:S04]  /*128b0*/  IMAD.SHL.U32 R3, R5, 0x10, RZ ;  /* 0x0000001005037824 */ /* 0x000fc800078e00ff */
[----:B------:R-:W-:Y:S01]  /*128c0*/  IMAD R0, R2, 0x2, R17 ;  /* 0x0000000202007824 */ /* 0x000fe200078e0211 */
[----:B------:R-:W-:-:S04]  /*128d0*/  LOP3.LUT R3, R4, 0x70, R3, 0xf8, !PT ;  /* 0x0000007004037812 */ /* 0x000fc800078ef803 */
[----:B------:R4:W-:Y:S03]  /*128e0*/  STL [R1+0x4], R0 ;  /* 0x0000040001007387 */ /* 0x0009e60000100800 */
.L_x_1236:
[----:B------:R-:W-:Y:S05]  /*128f0*/  YIELD ;  /* 0x0000000000007946 */ /* 0x000fea0003800000 */
[----:B------:R-:W-:Y:S01]  /*12900*/  ULDC.64 UR4, c[0x0][0xa28] ;  /* 0x00028a0000047ab9 */ /* 0x000fe20000000a00 */
[----:B------:R-:W-:Y:S02]  /*12910*/  CS2R R8, SRZ ;  /* 0x0000000000087805 */ /* 0x000fe4000001ff00 */
[----:B------:R-:W-:Y:S01]  /*12920*/  ISETP.NE.U32.AND P0, PT, RZ, UR4, PT ;  /* 0x00000004ff007c0c */ /* 0x000fe2000bf05070 */
[----:B01----:R-:W0:Y:S01]  /*12930*/  LDC.64 R4, c[0x0][0xa00] ;  /* 0x00028000ff047b82 */ /* 0x003e220000000a00 */
[----:B----4-:R-:W-:Y:S01]  /*12940*/  IMAD.MOV.U32 R0, RZ, RZ, RZ ;  /* 0x000000ffff007224 */ /* 0x010fe200078e00ff */
[----:B------:R-:W-:Y:S01]  /*12950*/  ULDC.64 UR6, c[0x0][0xa08] ;  /* 0x0002820000067ab9 */ /* 0x000fe20000000a00 */
[----:B------:R-:W-:Y:S01]  /*12960*/  ISETP.NE.AND.EX P0, PT, RZ, UR5, PT, P0 ;  /* 0x00000005ff007c0c */ /* 0x000fe2000bf05300 */
[----:B------:R-:W-:-:S12]  /*12970*/  ULDC.64 UR4, c[0x0][0xa18] ;  /* 0x0002860000047ab9 */ /* 0x000fd80000000a00 */
[----:B------:R-:W1:Y:S02]  /*12980*/  @P0 LDC.64 R2, c[0x0][0xa28] ;  /* 0x00028a00ff020b82 */ /* 0x000e640000000a00 */
[----:B-1----:R-:W-:-:S05]  /*12990*/  @P0 IMAD.WIDE R2, R27, 0x4, R2 ;  /* 0x000000041b020825 */ /* 0x002fca00078e0202 */
[----:B------:R1:W5:Y:S01]  /*129a0*/  @P0 LDG.E R8, desc[UR52][R2.64] ;  /* 0x0000003402080981 */ /* 0x000362000c1e1900 */
[----:B------:R-:W-:Y:S01]  /*129b0*/  ISETP.NE.U32.AND P0, PT, RZ, UR4, PT ;  /* 0x00000004ff007c0c */ /* 0x000fe2000bf05070 */
[----:B0-----:R-:W-:Y:S01]  /*129c0*/  IMAD.WIDE R4, R27, 0x4, R4 ;  /* 0x000000041b047825 */ /* 0x001fe200078e0204 */
[----:B------:R-:W-:Y:S02]  /*129d0*/  ISETP.NE.U32.AND P1, PT, RZ, UR6, PT ;  /* 0x00000006ff007c0c */ /* 0x000fe4000bf25070 */
[----:B------:R-:W-:Y:S01]  /*129e0*/  ISETP.NE.AND.EX P2, PT, RZ, UR5, PT, P0 ;  /* 0x00000005ff007c0c */ /* 0x000fe2000bf45300 */
[----:B------:R-:W-:Y:S01]  /*129f0*/  ULDC.64 UR4, c[0x0][0xa00] ;  /* 0x0002800000047ab9 */ /* 0x000fe20000000a00 */
[----:B------:R-:W-:Y:S02]  /*12a00*/  ISETP.NE.AND.EX P1, PT, RZ, UR7, PT, P1 ;  /* 0x00000007ff007c0c */ /* 0x000fe4000bf25310 */
[----:B------:R-:W-:Y:S01]  /*12a10*/  ISETP.NE.U32.AND P0, PT, RZ, UR4, PT ;  /* 0x00000004ff007c0c */ /* 0x000fe2000bf05070 */
[----:B-1----:R-:W0:Y:S03]  /*12a20*/  LDC.64 R2, c[0x0][0xa08] ;  /* 0x00028200ff027b82 */ /* 0x002e260000000a00 */
[----:B------:R-:W-:-:S05]  /*12a30*/  ISETP.NE.AND.EX P0, PT, RZ, UR5, PT, P0 ;  /* 0x00000005ff007c0c */ /* 0x000fca000bf05300 */
[----:B------:R-:W1:Y:S08]  /*12a40*/  @P2 LDC.64 R6, c[0x0][0xa18] ;  /* 0x00028600ff062b82 */ /* 0x000e700000000a00 */
[----:B--2---:R-:W2:Y:S01]  /*12a50*/  @P0 LDG.E R0, desc[UR52][R4.64] ;  /* 0x0000003404000981 */ /* 0x004ea2000c1e1900 */
[----:B------:R-:W-:Y:S01]  /*12a60*/  ULDC UR4, c[0x0][0x288] ;  /* 0x0000a20000047ab9 */ /* 0x000fe20000000800 */
[----:B0-----:R-:W-:-:S05]  /*12a70*/  IMAD.WIDE R2, R27, 0x4, R2 ;  /* 0x000000041b027825 */ /* 0x001fca00078e0202 */
[----:B------:R0:W5:Y:S01]  /*12a80*/  @P1 LDG.E R9, desc[UR52][R2.64] ;  /* 0x0000003402091981 */ /* 0x000162000c1e1900 */
[----:B-1----:R-:W-:-:S03]  /*12a90*/  @P2 IMAD.WIDE R6, R27, 0x4, R6 ;  /* 0x000000041b062825 */ /* 0x002fc600078e0206 */
[----:B--2---:R1:W-:Y:S02]  /*12aa0*/  STL [R1+0x10], R0 ;  /* 0x0000100001007387 */ /* 0x0043e40000100800 */
[----:B-1----:R-:W-:Y:S01]  /*12ab0*/  IMAD.U32 R0, RZ, RZ, UR4 ;  /* 0x00000004ff007e24 */ /* 0x002fe2000f8e00ff */
[----:B------:R-:W-:-:S05]  /*12ac0*/  ULDC.64 UR4, c[0x0][0x418] ;  /* 0x0001060000047ab9 */ /* 0x000fca0000000a00 */
[----:B------:R-:W2:Y:S01]  /*12ad0*/  @P2 LDG.E R0, desc[UR52][R6.64] ;  /* 0x0000003406002981 */ /* 0x000ea2000c1e1900 */
[----:B------:R-:W-:-:S03]  /*12ae0*/  UISETP.NE.U32.AND UP0, UPT, UR4, URZ, UPT ;  /* 0x0000003f0400728c */ /* 0x000fc6000bf05070 */
[----:B------:R-:W-:Y:S01]  /*12af0*/  ULDC UR4, c[0x0][0x424] ;  /* 0x0001090000047ab9 */ /* 0x000fe20000000800 */
[----:B------:R-:W-:-:S03]  /*12b00*/  UISETP.NE.AND.EX UP0, UPT, UR5, URZ, UPT, UP0 ;  /* 0x0000003f0500728c */ /* 0x000fc6000bf05300 */
[----:B------:R-:W-:Y:S01]  /*12b10*/  ULDC UR5, c[0x0][0x2f0] ;  /* 0x0000bc0000057ab9 */ /* 0x000fe20000000800 */
[----:B------:R-:W-:-:S04]  /*12b20*/  USEL UR4, UR4, 0x1, UP0 ;  /* 0x0000000104047887 */ /* 0x000fc80008000000 */
[----:B------:R-:W-:-:S06]  /*12b30*/  UIMAD UR4, UR4, UR5, URZ ;  /* 0x00000005040472a4 */ /* 0x000fcc000f8e023f */
[----:B------:R-:W-:Y:S01]  /*12b40*/  IMAD.U32 R11, RZ, RZ, UR4 ;  /* 0x00000004ff0b7e24 */ /* 0x000fe2000f8e00ff */
[----:B--2---:R0:W-:Y:S01]  /*12b50*/  STL [R1+0xc], R0 ;  /* 0x00000c0001007387 */ /* 0x0041e20000100800 */
[----:B------:R-:W-:Y:S01]  /*12b60*/  IMAD.MOV.U32 R10, RZ, RZ, R0 ;  /* 0x000000ffff0a7224 */ /* 0x000fe200078e0000 */
[----:B---3--:R-:W-:Y:S06]  /*12b70*/  @P2 BRA `(.L_x_1137) ;  /* 0x0000000000142947 */ /* 0x008fec0003800000 */
[----:B------:R-:W-:Y:S05]  /*12b80*/  @!P0 BRA `(.L_x_1137) ;  /* 0x0000000000108947 */ /* 0x000fea0003800000 */
[----:B------:R-:W2:Y:S04]  /*12b90*/  LDG.E R7, desc[UR52][R4.64] ;  /* 0x0000003404077981 */ /* 0x000ea8000c1e1900 */
[----:B0-----:R-:W2:Y:S02]  /*12ba0*/  LDG.E R0, desc[UR52][R4.64+0x4] ;  /* 0x0000043404007981 */ /* 0x001ea4000c1e1900 */
[----:B--2---:R-:W-:-:S05]  /*12bb0*/  IMAD.IADD R10, R0, 0x1, -R7 ;  /* 0x00000001000a7824 */ /* 0x004fca00078e0a07 */
[----:B------:R1:W-:Y:S02]  /*12bc0*/  STL [R1+0xc], R10 ;  /* 0x00000c0a01007387 */ /* 0x0003e40000100800 */
.L_x_1137:
[----:B------:R-:W-:Y:S01]  /*12bd0*/  ULDC.64 UR4, c[0x0][0xa20] ;  /* 0x0002880000047ab9 */ /* 0x000fe20000000a00 */
[C---:B0-----:R-:W-:Y:S02]  /*12be0*/  LOP3.LUT R0, R26.reuse, 0xff000000, RZ, 0xc0, !PT ;  /* 0xff0000001a007812 */ /* 0x041fe400078ec0ff */
[----:B------:R-:W-:Y:S02]  /*12bf0*/  ISETP.NE.U32.AND P0, PT, RZ, UR4, PT ;  /* 0x00000004ff007c0c */ /* 0x000fe4000bf05070 */
[----:B------:R-:W-:Y:S02]  /*12c00*/  SHF.R.U32.HI R5, RZ, 0x8, R0 ;  /* 0x00000008ff057819 */ /* 0x000fe40000011600 */
[----:B------:R-:W-:Y:S02]  /*12c10*/  ISETP.NE.AND.EX P0, PT, RZ, UR5, PT, P0 ;  /* 0x00000005ff007c0c */ /* 0x000fe4000bf05300 */
[C---:B------:R-:W-:Y:S02]  /*12c20*/  LOP3.LUT R0, R26.reuse, 0xff0000, RZ, 0xc0, !PT ;  /* 0x00ff00001a007812 */ /* 0x040fe400078ec0ff */
[----:B------:R-:W-:Y:S01]  /*12c30*/  LOP3.LUT R16, R26, 0xffff, RZ, 0xc0, !PT ;  /* 0x0000ffff1a107812 */ /* 0x000fe200078ec0ff */
[----:B-----5:R-:W-:Y:S01]  /*12c40*/  IMAD.IADD R26, R9, 0x1, R8 ;  /* 0x00000001091a7824 */ /* 0x020fe200078e0208 */
[----:B------:R-:W-:-:S07]  /*12c50*/  LEA.HI R0, R0, R5, RZ, 0x10 ;  /* 0x0000000500007211 */ /* 0x000fce00078f80ff */
[----:B------:R-:W-:Y:S05]  /*12c60*/  @!P0 BRA `(.L_x_1138) ;  /* 0x0000000000108947 */ /* 0x000fea0003800000 */
[----:B------:R-:W0:Y:S02]  /*12c70*/  LDC.64 R2, c[0x0][0xa20] ;  /* 0x00028800ff027b82 */ /* 0x000e240000000a00 */
[----:B0-----:R-:W-:-:S05]  /*12c80*/  IMAD.WIDE R2, R27, 0x4, R2 ;  /* 0x000000041b027825 */ /* 0x001fca00078e0202 */
[----:B------:R0:W5:Y:S01]  /*12c90*/  LDG.E R11, desc[UR52][R2.64] ;  /* 0x00000034020b7981 */ /* 0x000162000c1e1900 */
[----:B------:R-:W-:Y:S05]  /*12ca0*/  BRA `(.L_x_1139) ;  /* 0x0000000000107947 */ /* 0x000fea0003800000 */
.L_x_1138:
[----:B------:R-:W-:Y:S05]  /*12cb0*/  @!P1 BRA `(.L_x_1139) ;  /* 0x00000000000c9947 */ /* 0x000fea0003800000 */
[----:B------:R-:W2:Y:S04]  /*12cc0*/  LDG.E R4, desc[UR52][R2.64] ;  /* 0x0000003402047981 */ /* 0x000ea8000c1e1900 */
[----:B------:R-:W2:Y:S02]  /*12cd0*/  LDG.E R11, desc[UR52][R2.64+0x4] ;  /* 0x00000434020b7981 */ /* 0x000ea4000c1e1900 */
[----:B--2---:R-:W-:-:S07]  /*12ce0*/  IMAD.IADD R11, R11, 0x1, -R4 ;  /* 0x000000010b0b7824 */ /* 0x004fce00078e0a04 */
.L_x_1139:
[----:B0-----:R-:W0:Y:S01]  /*12cf0*/  LDC R2, c[0x0][0x448] ;  /* 0x00011200ff027b82 */ /* 0x001e220000000800 */
[----:B------:R-:W-:Y:S02]  /*12d00*/  IMAD R12, R25, 0xc0, RZ ;  /* 0x000000c0190c7824 */ /* 0x000fe400078e02ff */
[----:B-----5:R-:W-:Y:S02]  /*12d10*/  IMAD.IADD R8, R11, 0x1, -R8 ;  /* 0x000000010b087824 */ /* 0x020fe400078e0a08 */
[----:B------:R-:W-:Y:S01]  /*12d20*/  VIADD R5, R12, 0xbf ;  /* 0x000000bf0c057836 */ /* 0x000fe20000000000 */
[----:B------:R2:W-:Y:S01]  /*12d30*/  STL [R1+0x8], R12 ;  /* 0x0000080c01007387 */ /* 0x0005e20000100800 */
[----:B0-----:R-:W-:Y:S02]  /*12d40*/  ISETP.NE.AND P1, PT, R2, 0x1, PT ;  /* 0x000000010200780c */ /* 0x001fe40003f25270 */
[----:B------:R-:W0:Y:S11]  /*12d50*/  LDC.64 R2, c[0x0][0x9e0] ;  /* 0x00027800ff027b82 */ /* 0x000e360000000a00 */
[----:B------:R-:W3:Y:S08]  /*12d60*/  @P1 LDC R6, c[0x0][0x44c] ;  /* 0x00011300ff061b82 */ /* 0x000ef00000000800 */
[----:B------:R-:W4:Y:S01]  /*12d70*/  @P1 LDC R4, c[0x0][0x450] ;  /* 0x00011400ff041b82 */ /* 0x000f220000000800 */
[----:B0-----:R-:W-:Y:S01]  /*12d80*/  ISETP.GE.AND P2, PT, R3, 0x1, PT ;  /* 0x000000010300780c */ /* 0x001fe20003f46270 */
[----:B---3--:R-:W-:Y:S01]  /*12d90*/  @P1 IMAD.HI.U32 R7, R5, R6, RZ ;  /* 0x0000000605071227 */ /* 0x008fe200078e00ff */
[----:B------:R-:W-:-:S04]  /*12da0*/  IADD3 R6, R8, 0x1, -R10 ;  /* 0x0000000108067810 */ /* 0x000fc80007ffe80a */
[----:B----4-:R-:W-:Y:S01]  /*12db0*/  @P1 SHF.R.U32.HI R5, RZ, R4, R7 ;  /* 0x00000004ff051219 */ /* 0x010fe20000011607 */
[----:B------:R-:W-:-:S05]  /*12dc0*/  VIADD R4, R8, 0x7f ;  /* 0x0000007f08047836 */ /* 0x000fca0000000000 */
[----:B------:R-:W-:-:S04]  /*12dd0*/  SHF.R.S32.HI R7, RZ, 0x1f, R4 ;  /* 0x0000001fff077819 */ /* 0x000fc80000011404 */
[----:B------:R-:W-:Y:S01]  /*12de0*/  LEA.HI R4, R7, R4, RZ, 0x7 ;  /* 0x0000000407047211 */ /* 0x000fe200078f38ff */
[----:B------:R-:W-:-:S03]  /*12df0*/  IMAD.IADD R7, R6, 0x1, R5 ;  /* 0x0000000106077824 */ /* 0x000fc600078e0205 */
[----:B------:R-:W-:Y:S01]  /*12e00*/  SHF.R.S32.HI R9, RZ, 0x7, R4 ;  /* 0x00000007ff097819 */ /* 0x000fe20000011404 */
[----:B------:R-:W-:-:S04]  /*12e10*/  IMAD.IADD R2, R7, 0x1, R2 ;  /* 0x0000000107027824 */ /* 0x000fc800078e0202 */
[----:B------:R2:W-:Y:S01]  /*12e20*/  STL [R1+0x40], R9 ;  /* 0x0000400901007387 */ /* 0x0005e20000100800 */
[----:B------:R-:W-:Y:S05]  /*12e30*/  @!P2 BRA `(.L_x_1140) ;  /* 0x000000000048a947 */ /* 0x000fea0003800000 */
[C---:B------:R-:W-:Y:S01]  /*12e40*/  ISETP.GT.AND P0, PT, R7.reuse, RZ, PT ;  /* 0x000000ff0700720c */ /* 0x040fe20003f04270 */
[----:B------:R-:W-:Y:S01]  /*12e50*/  BSSY B0, `(.L_x_1141) ;  /* 0x000000e000007945 */ /* 0x000fe20003800000 */
[----:B------:R-:W-:-:S11]  /*12e60*/  VIADD R6, R7, 0xffffffff ;  /* 0xffffffff07067836 */ /* 0x000fd60000000000 */
[----:B------:R-:W-:Y:S05]  /*12e70*/  @P0 BRA `(.L_x_1142) ;  /* 0x00000000001c0947 */ /* 0x000fea0003800000 */
[----:B------:R-:W-:Y:S01]  /*12e80*/  ISETP.NE.AND P0, PT, R3, 0x1, PT ;  /* 0x000000010300780c */ /* 0x000fe20003f05270 */
[----:B------:R-:W-:-:S12]  /*12e90*/  IMAD.MOV R7, RZ, RZ, -R7 ;  /* 0x000000ffff077224 */ /* 0x000fd800078e0a07 */
[----:B------:R-:W0:Y:S02]  /*12ea0*/  @P0 LDC.64 R4, c[0x0][0x9e8] ;  /* 0x00027a00ff040b82 */ /* 0x000e240000000a00 */
[----:B0-----:R-:W-:-:S05]  /*12eb0*/  @P0 IMAD.HI.U32 R4, R7, R4, RZ ;  /* 0x0000000407040227 */ /* 0x001fca00078e00ff */
[----:B------:R-:W-:-:S04]  /*12ec0*/  @P0 SHF.R.U32.HI R7, RZ, R5, R4 ;  /* 0x00000005ff070219 */ /* 0x000fc80000011604 */
[----:B------:R-:W-:Y:S01]  /*12ed0*/  LOP3.LUT R6, RZ, R7, RZ, 0x33, !PT ;  /* 0x00000007ff067212 */ /* 0x000fe200078e33ff */
[----:B------:R-:W-:Y:S06]  /*12ee0*/  BRA `(.L_x_1143) ;  /* 0x0000000000107947 */ /* 0x000fec0003800000 */
.L_x_1142:
[----:B------:R-:W-:-:S13]  /*12ef0*/  ISETP.NE.AND P0, PT, R3, 0x1, PT ;  /* 0x000000010300780c */ /* 0x000fda0003f05270 */
[----:B------:R-:W0:Y:S02]  /*12f00*/  @P0 LDC.64 R4, c[0x0][0x9e8] ;  /* 0x00027a00ff040b82 */ /* 0x000e240000000a00 */
[----:B0-----:R-:W-:-:S05]  /*12f10*/  @P0 IMAD.HI.U32 R4, R6, R4, RZ ;  /* 0x0000000406040227 */ /* 0x001fca00078e00ff */
[----:B------:R-:W-:-:S07]  /*12f20*/  @P0 SHF.R.U32.HI R6, RZ, R5, R4 ;  /* 0x00000005ff060219 */ /* 0x000fce0000011604 */
.L_x_1143:
[----:B------:R-:W-:Y:S05]  /*12f30*/  BSYNC B0 ;  /* 0x0000000000007941 */ /* 0x000fea0003800000 */
.L_x_1141:
[----:B------:R-:W-:-:S05]  /*12f40*/  IMAD R5, R6, R3, R3 ;  /* 0x0000000306057224 */ /* 0x000fca00078e0203 */
[----:B------:R-:W-:-:S07]  /*12f50*/  VIMNMX R2, R2, R5, PT ;  /* 0x0000000502027248 */ /* 0x000fce0003fe0100 */
.L_x_1140:
[----:B------:R-:W0:Y:S01]  /*12f60*/  @P1 LDC R4, c[0x0][0x44c] ;  /* 0x00011300ff041b82 */ /* 0x000e220000000800 */
[----:B------:R-:W-:Y:S01]  /*12f70*/  VIADD R2, R2, 0x7f ;  /* 0x0000007f02027836 */ /* 0x000fe20000000000 */
[----:B------:R-:W-:Y:S01]  /*12f80*/  ULDC UR4, c[0x0][0x9dc] ;  /* 0x0002770000047ab9 */ /* 0x000fe20000000800 */
[----:B------:R-:W-:-:S05]  /*12f90*/  IMAD.MOV.U32 R5, RZ, RZ, R12 ;  /* 0x000000ffff057224 */ /* 0x000fca00078e000c */
[----:B------:R-:W3:Y:S01]  /*12fa0*/  @P1 LDC R7, c[0x0][0x450] ;  /* 0x00011400ff071b82 */ /* 0x000ee20000000800 */
[----:B0-----:R-:W-:-:S05]  /*12fb0*/  @P1 IMAD.HI.U32 R4, R12, R4, RZ ;  /* 0x000000040c041227 */ /* 0x001fca00078e00ff */
[----:B---3--:R-:W-:Y:S02]  /*12fc0*/  @P1 SHF.R.U32.HI R5, RZ, R7, R4 ;  /* 0x00000007ff051219 */ /* 0x008fe40000011604 */
[----:B------:R-:W-:Y:S02]  /*12fd0*/  SHF.R.S32.HI R7, RZ, 0x1f, R2 ;  /* 0x0000001fff077819 */ /* 0x000fe40000011402 */
[----:B------:R-:W-:Y:S02]  /*12fe0*/  IADD3 R8, R5, R8, -R10 ;  /* 0x0000000805087210 */ /* 0x000fe40007ffe80a */
[----:B------:R-:W-:-:S04]  /*12ff0*/  LEA.HI R7, R7, R2, RZ, 0x7 ;  /* 0x0000000207077211 */ /* 0x000fc800078f38ff */
[----:B------:R-:W-:-:S04]  /*13000*/  SHF.R.S32.HI R2, RZ, 0x7, R7 ;  /* 0x00000007ff027819 */ /* 0x000fc80000011407 */
[----:B------:R-:W-:Y:S01]  /*13010*/  VIMNMX R6, R9, R2, PT ;  /* 0x0000000209067248 */ /* 0x000fe20003fe0100 */
[----:B------:R0:W-:Y:S02]  /*13020*/  STL [R1+0x3c], R2 ;  /* 0x00003c0201007387 */ /* 0x0001e40000100800 */
[----:B0-----:R-:W-:Y:S01]  /*13030*/  VIADD R2, R8, -UR4 ;  /* 0x8000000408027c36 */ /* 0x001fe20008000000 */
[----:B------:R-:W-:Y:S06]  /*13040*/  @!P2 BRA `(.L_x_1144) ;  /* 0x000000000048a947 */ /* 0x000fec0003800000 */
[----:B------:R-:W-:Y:S01]  /*13050*/  IMAD.MOV.U32 R7, RZ, RZ, R8 ;  /* 0x000000ffff077224 */ /* 0x000fe200078e0008 */
[----:B------:R-:W-:Y:S04]  /*13060*/  BSSY B0, `(.L_x_1145) ;  /* 0x000000e000007945 */ /* 0x000fe80003800000 */
[----:B------:R-:W-:-:S13]  /*13070*/  ISETP.GT.AND P0, PT, R7, -0x1, PT ;  /* 0xffffffff0700780c */ /* 0x000fda0003f04270 */
[----:B------:R-:W-:Y:S05]  /*13080*/  @P0 BRA `(.L_x_1146) ;  /* 0x00000000001c0947 */ /* 0x000fea0003800000 */
[----:B------:R-:W-:Y:S02]  /*13090*/  ISETP.NE.AND P0, PT, R3, 0x1, PT ;  /* 0x000000010300780c */ /* 0x000fe40003f05270 */
[----:B------:R-:W-:-:S11]  /*130a0*/  LOP3.LUT R7, RZ, R7, RZ, 0x33, !PT ;  /* 0x00000007ff077212 */ /* 0x000fd600078e33ff */
[----:B------:R-:W0:Y:S02]  /*130b0*/  @P0 LDC.64 R4, c[0x0][0x9e8] ;  /* 0x00027a00ff040b82 */ /* 0x000e240000000a00 */
[----:B0-----:R-:W-:-:S05]  /*130c0*/  @P0 IMAD.HI.U32 R4, R7, R4, RZ ;  /* 0x0000000407040227 */ /* 0x001fca00078e00ff */
[----:B------:R-:W-:-:S04]  /*130d0*/  @P0 SHF.R.U32.HI R7, RZ, R5, R4 ;  /* 0x00000005ff070219 */ /* 0x000fc80000011604 */
[----:B------:R-:W-:Y:S01]  /*130e0*/  LOP3.LUT R7, RZ, R7, RZ, 0x33, !PT ;  /* 0x00000007ff077212 */ /* 0x000fe200078e33ff */
[----:B------:R-:W-:Y:S06]  /*130f0*/  BRA `(.L_x_1147) ;  /* 0x0000000000107947 */ /* 0x000fec0003800000 */
.L_x_1146:
[----:B------:R-:W-:-:S13]  /*13100*/  ISETP.NE.AND P0, PT, R3, 0x1, PT ;  /* 0x000000010300780c */ /* 0x000fda0003f05270 */
[----:B------:R-:W0:Y:S02]  /*13110*/  @P0 LDC.64 R4, c[0x0][0x9e8] ;  /* 0x00027a00ff040b82 */ /* 0x000e240000000a00 */
[----:B0-----:R-:W-:-:S05]  /*13120*/  @P0 IMAD.HI.U32 R4, R7, R4, RZ ;  /* 0x0000000407040227 */ /* 0x001fca00078e00ff */
[----:B------:R-:W-:-:S07]  /*13130*/  @P0 SHF.R.U32.HI R7, RZ, R5, R4 ;  /* 0x00000005ff070219 */ /* 0x000fce0000011604 */
.L_x_1147:
[----:B------:R-:W-:Y:S05]  /*13140*/  BSYNC B0 ;  /* 0x0000000000007941 */ /* 0x000fea0003800000 */
.L_x_1145:
[----:B------:R-:W-:-:S05]  /*13150*/  IMAD R3, R7, R3, RZ ;  /* 0x0000000307037224 */ /* 0x000fca00078e02ff */
[----:B------:R-:W-:-:S07]  /*13160*/  VIMNMX R2, R2, R3, !PT ;  /* 0x0000000302027248 */ /* 0x000fce0007fe0100 */
.L_x_1144:
[----:B------:R-:W-:Y:S01]  /*13170*/  SHF.R.S32.HI R3, RZ, 0x1f, R2 ;  /* 0x0000001fff037819 */ /* 0x000fe20000011402 */
[----:B------:R-:W-:Y:S01]  /*13180*/  IMAD.MOV.U32 R5, RZ, RZ, RZ ;  /* 0x000000ffff057224 */ /* 0x000fe200078e00ff */
[----:B------:R-:W-:Y:S01]  /*13190*/  SHF.R.U32.HI R4, RZ, 0x10, R0 ;  /* 0x00000010ff047819 */ /* 0x000fe20000011600 */
[----:B------:R-:W-:Y:S01]  /*131a0*/  BSSY B0, `(.L_x_1148) ;  /* 0x0000029000007945 */ /* 0x000fe20003800000 */
[----:B------:R-:W-:Y:S01]  /*131b0*/  LEA.HI R3, R3, R2, RZ, 0x7 ;  /* 0x0000000203037211 */ /* 0x000fe200078f38ff */
[----:B--2---:R-:W-:Y:S01]  /*131c0*/  IMAD.MOV.U32 R12, RZ, RZ, R5 ;  /* 0x000000ffff0c7224 */ /* 0x004fe200078e0005 */
[----:B------:R-:W-:Y:S02]  /*131d0*/  ISETP.NE.AND P0, PT, R4, RZ, PT ;  /* 0x000000ff0400720c */ /* 0x000fe40003f05270 */
[----:B------:R-:W-:Y:S02]  /*131e0*/  SHF.R.S32.HI R3, RZ, 0x7, R3 ;  /* 0x00000007ff037819 */ /* 0x000fe40000011403 */
[----:B-1----:R-:W-:-:S02]  /*131f0*/  LOP3.LUT R10, R0, 0xff, RZ, 0xc0, !PT ;  /* 0x000000ff000a7812 */ /* 0x002fc400078ec0ff */
[----:B------:R-:W-:-:S04]  /*13200*/  VIMNMX R11, RZ, R3, !PT ;  /* 0x00000003ff0b7248 */ /* 0x000fc80007fe0100 */
[----:B------:R-:W-:Y:S01]  /*13210*/  ISETP.GT.AND P1, PT, R6, R11, PT ;  /* 0x0000000b0600720c */ /* 0x000fe20003f24270 */
[----:B------:R0:W-:Y:S02]  /*13220*/  STL [R1+0x14], R11 ;  /* 0x0000140b01007387 */ /* 0x0001e40000100800 */
[----:B------:R-:W1:Y:S02]  /*13230*/  @!P0 LDC R4, c[0x0][0x9f0] ;  /* 0x00027c00ff048b82 */ /* 0x000e640000000800 */
[----:B------:R0:W-:Y:S04]  /*13240*/  STL [R1+0x18], R5 ;  /* 0x0000180501007387 */ /* 0x0001e80000100800 */
[----:B------:R0:W-:Y:S04]  /*13250*/  STL [R1+0x34], R10 ;  /* 0x0000340a01007387 */ /* 0x0001e80000100800 */
[----:B------:R-:W-:Y:S05]  /*13260*/  @!P1 BRA `(.L_x_1149) ;  /* 0x0000000000709947 */ /* 0x000fea0003800000 */
[-C--:B-1----:R-:W-:Y:S01]  /*13270*/  IABS R0, R4.reuse ;  /* 0x0000000400007213 */ /* 0x082fe20000000000 */
[----:B------:R-:W-:Y:S01]  /*13280*/  IMAD.MOV.U32 R2, RZ, RZ, RZ ;  /* 0x000000ffff027224 */ /* 0x000fe200078e00ff */
[----:B------:R-:W-:Y:S02]  /*13290*/  IABS R7, R4 ;  /* 0x0000000400077213 */ /* 0x000fe40000000000 */
[----:B------:R-:W1:Y:S03]  /*132a0*/  I2F.RP R8, R0 ;  /* 0x0000000000087306 */ /* 0x000e660000209400 */
[----:B------:R-:W-:-:S05]  /*132b0*/  IMAD.MOV R7, RZ, RZ, -R7 ;  /* 0x000000ffff077224 */ /* 0x000fca00078e0a07 */
[----:B-1----:R-:W1:Y:S02]  /*132c0*/  MUFU.RCP R8, R8 ;  /* 0x0000000800087308 */ /* 0x002e640000001000 */
[----:B-1----:R-:W-:-:S06]  /*132d0*/  VIADD R9, R8, 0xffffffe ;  /* 0x0ffffffe08097836 */ /* 0x002fcc0000000000 */
[----:B------:R-:W0:Y:S02]  /*132e0*/  F2I.FTZ.U32.TRUNC.NTZ R3, R9 ;  /* 0x0000000900037305 */ /* 0x000e24000021f000 */
[----:B0-----:R-:W-:-:S04]  /*132f0*/  IMAD.MOV R5, RZ, RZ, -R3 ;  /* 0x000000ffff057224 */ /* 0x001fc800078e0a03 */
[----:B------:R-:W-:-:S04]  /*13300*/  IMAD R5, R5, R0, RZ ;  /* 0x0000000005057224 */ /* 0x000fc800078e02ff */
[----:B------:R-:W-:Y:S01]  /*13310*/  IMAD.HI.U32 R5, R3, R5, R2 ;  /* 0x0000000503057227 */ /* 0x000fe200078e0002 */
[----:B------:R-:W-:-:S05]  /*13320*/  IADD3 R3, R4, -0x1, R6 ;  /* 0xffffffff04037810 */ /* 0x000fca0007ffe006 */
[----:B------:R-:W-:-:S05]  /*13330*/  IMAD.IADD R3, R3, 0x1, -R11 ;  /* 0x0000000103037824 */ /* 0x000fca00078e0a0b */
[----:B------:R-:W-:Y:S02]  /*13340*/  IABS R2, R3 ;  /* 0x0000000300027213 */ /* 0x000fe40000000000 */
[----:B------:R-:W-:-:S03]  /*13350*/  LOP3.LUT R3, R3, R4, RZ, 0x3c, !PT ;  /* 0x0000000403037212 */ /* 0x000fc600078e3cff */
[----:B------:R-:W-:Y:S01]  /*13360*/  IMAD.HI.U32 R5, R5, R2, RZ ;  /* 0x0000000205057227 */ /* 0x000fe200078e00ff */
[----:B------:R-:W-:-:S03]  /*13370*/  ISETP.GE.AND P2, PT, R3, RZ, PT ;  /* 0x000000ff0300720c */ /* 0x000fc60003f46270 */
        /* <DEDUP_REMOVED lines=9> */
[----:B------:R-:W-:-:S05]  /*13410*/  IMAD.MOV.U32 R12, RZ, RZ, R5 ;  /* 0x000000ffff0c7224 */ /* 0x000fca00078e0005 */
[----:B------:R2:W-:Y:S02]  /*13420*/  STL [R1+0x18], R12 ;  /* 0x0000180c01007387 */ /* 0x0005e40000100800 */
.L_x_1149:
[----:B------:R-:W-:Y:S05]  /*13430*/  BSYNC B0 ;  /* 0x0000000000007941 */ /* 0x000fea0003800000 */
.L_x_1148:
[----:B------:R-:W-:Y:S01]  /*13440*/  IMAD.MOV.U32 R0, RZ, RZ, R12 ;  /* 0x000000ffff007224 */ /* 0x000fe200078e000c */
[----:B------:R-:W-:Y:S03]  /*13450*/  BSSY B7, `(.L_x_1150) ;  /* 0x0000354000077945 */ /* 0x000fe60003800000 */
[----:B------:R-:W-:-:S05]  /*13460*/  IMAD R29, R10, R0, R11 ;  /* 0x000000000a1d7224 */ /* 0x000fca00078e020b */
[----:B------:R-:W-:-:S04]  /*13470*/  VIADDMNMX R22, R29, R0, R6, PT ;  /* 0x000000001d167246 */ /* 0x000fc80003800106 */
[----:B------:R-:W-:Y:S01]  /*13480*/  ISETP.GT.AND P0, PT, R22, R29, PT ;  /* 0x0000001d1600720c */ /* 0x000fe20003f04270 */
[----:B------:R3:W-:-:S12]  /*13490*/  STL [R1+0x1c], R22 ;  /* 0x00001c1601007387 */ /* 0x0007d80000100800 */
[----:B---3--:R-:W-:Y:S05]  /*134a0*/  @P0 BRA `(.L_x_1151) ;  /* 0x0000000000440947 */ /* 0x008fea0003800000 */
[----:B------:R-:W3:Y:S02]  /*134b0*/  S2R R0, SR_TID.X ;  /* 0x0000000000007919 */ /* 0x000ee40000002100 */
[----:B---3--:R-:W-:-:S04]  /*134c0*/  LOP3.LUT R0, R0, 0x7f, RZ, 0xc0, !PT ;  /* 0x0000007f00007812 */ /* 0x008fc800078ec0ff */
[----:B------:R-:W-:-:S13]  /*134d0*/  ISETP.NE.AND P0, PT, R0, RZ, PT ;  /* 0x000000ff0000720c */ /* 0x000fda0003f05270 */
[----:B------:R-:W-:Y:S05]  /*134e0*/  @P0 BRA `(.L_x_1152) ;  /* 0x0000003400280947 */ /* 0x000fea0003800000 */
[----:B------:R-:W3:Y:S01]  /*134f0*/  S2R R7, SR_LANEID ;  /* 0x0000000000077919 */ /* 0x000ee20000000000 */
[----:B------:R-:W-:Y:S01]  /*13500*/  VOTEU.ANY UR4, UPT, PT ;  /* 0x0000000000047886 */ /* 0x000fe200038e0100 */
[----:B------:R-:W4:Y:S01]  /*13510*/  LDC.64 R2, c[0x0][0xc60] ;  /* 0x00031800ff027b82 */ /* 0x000f220000000a00 */
[----:B------:R-:W3:Y:S08]  /*13520*/  FLO.U32 R0, UR4 ;  /* 0x0000000400007d00 */ /* 0x000ef000080e0000 */
[----:B0-----:R-:W4:Y:S01]  /*13530*/  POPC R5, UR4 ;  /* 0x0000000400057d09 */ /* 0x001f220008000000 */
[----:B---3--:R-:W-:-:S13]  /*13540*/  ISETP.EQ.U32.AND P0, PT, R0, R7, PT ;  /* 0x000000070000720c */ /* 0x008fda0003f02070 */
[----:B----4-:R-:W3:Y:S01]  /*13550*/  @P0 ATOMG.E.ADD.STRONG.GPU PT, R3, desc[UR52][R2.64], R5 ;  /* 0x00000005020309a8 */ /* 0x010ee200081ee1f4 */
[----:B-1----:R-:W0:Y:S02]  /*13560*/  S2R R4, SR_LTMASK ;  /* 0x0000000000047919 */ /* 0x002e240000003900 */
[----:B0-----:R-:W-:-:S04]  /*13570*/  LOP3.LUT R4, R4, UR4, RZ, 0xc0, !PT ;  /* 0x0000000404047c12 */ /* 0x001fc8000f8ec0ff */
[----:B------:R-:W0:Y:S01]  /*13580*/  POPC R7, R4 ;  /* 0x0000000400077309 */ /* 0x000e220000000000 */
[----:B---3--:R-:W0:Y:S02]  /*13590*/  SHFL.IDX PT, R0, R3, R0, 0x1f ;  /* 0x00001f0003007589 */ /* 0x008e2400000e0000 */
[----:B0-----:R-:W-:Y:S01]  /*135a0*/  IADD3 R24, R0, UR37, R7 ;  /* 0x0000002500187c10 */ /* 0x001fe2000fffe007 */
[----:B------:R-:W-:Y:S06]  /*135b0*/  BRA `(.L_x_1152) ;  /* 0x0000003000f47947 */ /* 0x000fec0003800000 */
.L_x_1151:
        /* <DEDUP_REMOVED lines=8> */
[----:B-1----:R-:W-:Y:S02]  /*13640*/  IMAD.U32 R4, RZ, RZ, UR6 ;  /* 0x00000006ff047e24 */ /* 0x002fe4000f8e00ff */
[----:B------:R-:W1:Y:S01]  /*13650*/  LDC.64 R2, c[0x4][R2] ;  /* 0x0100000002027b82 */ /* 0x000e620000000a00 */
[----:B0-----:R-:W-:Y:S02]  /*13660*/  IMAD.U32 R5, RZ, RZ, UR7 ;  /* 0x00000007ff057e24 */ /* 0x001fe4000f8e00ff */
[----:B------:R-:W-:Y:S02]  /*13670*/  IMAD.U32 R6, RZ, RZ, UR8 ;  /* 0x00000008ff067e24 */ /* 0x000fe4000f8e00ff */
[----:B------:R-:W-:-:S02]  /*13680*/  IMAD.U32 R7, RZ, RZ, UR9 ;  /* 0x00000009ff077e24 */ /* 0x000fc4000f8e00ff */
[----:B------:R-:W-:Y:S02]  /*13690*/  IMAD.U32 R10, RZ, RZ, UR4 ;  /* 0x00000004ff0a7e24 */ /* 0x000fe4000f8e00ff */
[----:B------:R-:W-:Y:S02]  /*136a0*/  IMAD.U32 R11, RZ, RZ, UR5 ;  /* 0x00000005ff0b7e24 */ /* 0x000fe4000f8e00ff */
[----:B------:R-:W-:Y:S02]  /*136b0*/  IMAD.MOV.U32 R8, RZ, RZ, 0x70 ;  /* 0x00000070ff087424 */ /* 0x000fe400078e00ff */
[----:B--2---:R-:W-:Y:S02]  /*136c0*/  IMAD.MOV.U32 R12, RZ, RZ, 0x1 ;  /* 0x00000001ff0c7424 */ /* 0x004fe400078e00ff */
[----:B------:R-:W-:-:S07]  /*136d0*/  IMAD.MOV.U32 R13, RZ, RZ, RZ ;  /* 0x000000ffff0d7224 */ /* 0x000fce00078e00ff */
[----:B------:R-:W-:-:S07]  /*136e0*/  LEPC R20, `(.L_x_1154) ;  /* 0x000000001014794e */ /* 0x000fce0000000000 */
[----:B-1----:R-:W-:Y:S05]  /*136f0*/  CALL.ABS.NOINC R2 ;  /* 0x0000000002007343 */ /* 0x002fea0003c00000 */
.L_x_1154:
[----:B------:R-:W-:Y:S05]  /*13700*/  BSYNC B6 ;  /* 0x0000000000067941 */ /* 0x000fea0003800000 */
.L_x_1153:
        /* <DEDUP_REMOVED lines=9> */
[----:B-1----:R-:W-:Y:S02]  /*137a0*/  IMAD.U32 R4, RZ, RZ, UR6 ;  /* 0x00000006ff047e24 */ /* 0x002fe4000f8e00ff */
[----:B0-----:R-:W-:Y:S02]  /*137b0*/  IMAD.U32 R5, RZ, RZ, UR7 ;  /* 0x00000007ff057e24 */ /* 0x001fe4000f8e00ff */
[----:B------:R-:W-:Y:S02]  /*137c0*/  IMAD.U32 R6, RZ, RZ, UR8 ;  /* 0x00000008ff067e24 */ /* 0x000fe4000f8e00ff */
[----:B------:R-:W-:-:S02]  /*137d0*/  IMAD.U32 R7, RZ, RZ, UR9 ;  /* 0x00000009ff077e24 */ /* 0x000fc4000f8e00ff */
[----:B------:R-:W-:Y:S02]  /*137e0*/  IMAD.U32 R10, RZ, RZ, UR4 ;  /* 0x00000004ff0a7e24 */ /* 0x000fe4000f8e00ff */
[----:B------:R-:W-:Y:S02]  /*137f0*/  IMAD.U32 R11, RZ, RZ, UR5 ;  /* 0x00000005ff0b7e24 */ /* 0x000fe4000f8e00ff */
[----:B------:R-:W-:Y:S02]  /*13800*/  IMAD.MOV.U32 R8, RZ, RZ, 0x70 ;  /* 0x00000070ff087424 */ /* 0x000fe400078e00ff */
[----:B--2---:R-:W-:Y:S02]  /*13810*/  IMAD.MOV.U32 R12, RZ, RZ, 0x1 ;  /* 0x00000001ff0c7424 */ /* 0x004fe400078e00ff */
[----:B---3--:R-:W-:-:S07]  /*13820*/  IMAD.MOV.U32 R13, RZ, RZ, RZ ;  /* 0x000000ffff0d7224 */ /* 0x008fce00078e00ff */
[----:B------:R-:W-:-:S07]  /*13830*/  LEPC R20, `(.L_x_1157) ;  /* 0x000000001014794e */ /* 0x000fce0000000000 */
[----:B----4-:R-:W-:Y:S05]  /*13840*/  CALL.ABS.NOINC R2 ;  /* 0x0000000002007343 */ /* 0x010fea0003c00000 */
.L_x_1157:
[----:B------:R0:W1:Y:S01]  /*13850*/  LDC.64 R2, c[0x4][R19] ;  /* 0x0100000013027b82 */ /* 0x0000620000000a00 */
[----:B------:R-:W-:Y:S01]  /*13860*/  ULDC.64 UR6, c[0x4][0xa8] ;  /* 0x01002a0000067ab9 */ /* 0x000fe20000000a00 */
[----:B------:R-:W-:Y:S01]  /*13870*/  ULDC.64 UR8, c[0x4][0xb0] ;  /* 0x01002c0000087ab9 */ /* 0x000fe20000000a00 */
[----:B------:R-:W-:Y:S01]  /*13880*/  ULDC.64 UR4, c[0x4][0x18] ;  /* 0x0100060000047ab9 */ /* 0x000fe20000000a00 */
[----:B------:R-:W-:Y:S02]  /*13890*/  IMAD.U32 R4, RZ, RZ, UR6 ;  /* 0x00000006ff047e24 */ /* 0x000fe4000f8e00ff */
[----:B------:R-:W-:Y:S02]  /*138a0*/  IMAD.U32 R5, RZ, RZ, UR7 ;  /* 0x00000007ff057e24 */ /* 0x000fe4000f8e00ff */
[----:B------:R-:W-:Y:S02]  /*138b0*/  IMAD.U32 R6, RZ, RZ, UR8 ;  /* 0x00000008ff067e24 */ /* 0x000fe4000f8e00ff */
[----:B------:R-:W-:-:S02]  /*138c0*/  IMAD.U32 R7, RZ, RZ, UR9 ;  /* 0x00000009ff077e24 */ /* 0x000fc4000f8e00ff */
[----:B------:R-:W-:Y:S02]  /*138d0*/  IMAD.U32 R10, RZ, RZ, UR4 ;  /* 0x00000004ff0a7e24 */ /* 0x000fe4000f8e00ff */
[----:B------:R-:W-:Y:S02]  /*138e0*/  IMAD.U32 R11, RZ, RZ, UR5 ;  /* 0x00000005ff0b7e24 */ /* 0x000fe4000f8e00ff */
[----:B------:R-:W-:Y:S02]  /*138f0*/  IMAD.MOV.U32 R8, RZ, RZ, 0x70 ;  /* 0x00000070ff087424 */ /* 0x000fe400078e00ff */
[----:B------:R-:W-:Y:S02]  /*13900*/  IMAD.MOV.U32 R12, RZ, RZ, 0x1 ;  /* 0x00000001ff0c7424 */ /* 0x000fe400078e00ff */
[----:B0-----:R-:W-:-:S07]  /*13910*/  IMAD.MOV.U32 R13, RZ, RZ, RZ ;  /* 0x000000ffff0d7224 */ /* 0x001fce00078e00ff */
[----:B------:R-:W-:-:S07]  /*13920*/  LEPC R20, `(.L_x_1156) ;  /* 0x000000001014794e */ /* 0x000fce0000000000 */
[----:B-1----:R-:W-:Y:S05]  /*13930*/  CALL.ABS.NOINC R2 ;  /* 0x0000000002007343 */ /* 0x002fea0003c00000 */
.L_x_1156:
[----:B------:R-:W-:Y:S05]  /*13940*/  BSYNC B6 ;  /* 0x0000000000067941 */ /* 0x000fea0003800000 */
.L_x_1155:
[----:B------:R-:W-:Y:S01]  /*13950*/  ULDC.64 UR4, c[0x0][0x9f8] ;  /* 0x00027e0000047ab9 */ /* 0x000fe20000000a00 */
[----:B------:R-:W-:Y:S01]  /*13960*/  IMAD.MOV.U32 R23, RZ, RZ, R27 ;  /* 0x000000ffff177224 */ /* 0x000fe200078e001b */
[----:B------:R-:W-:-:S04]  /*13970*/  ISETP.NE.U32.AND P0, PT, RZ, UR4, PT ;  /* 0x00000004ff007c0c */ /* 0x000fc8000bf05070 */
[----:B------:R-:W-:Y:S01]  /*13980*/  ISETP.NE.AND.EX P0, PT, RZ, UR5, PT, P0 ;  /* 0x00000005ff007c0c */ /* 0x000fe2000bf05300 */
[----:B------:R-:W-:-:S12]  /*13990*/  ULDC.64 UR4, c[0x0][0xa08] ;  /* 0x0002820000047ab9 */ /* 0x000fd80000000a00 */
[----:B------:R-:W3:Y:S02]  /*139a0*/  @P0 LDC.64 R2, c[0x0][0x9f8] ;  /* 0x00027e00ff020b82 */ /* 0x000ee40000000a00 */
[----:B---3--:R-:W-:-:S05]  /*139b0*/  @P0 IMAD.WIDE R2, R27, 0x4, R2 ;  /* 0x000000041b020825 */ /* 0x008fca00078e0202 */
[----:B------:R3:W4:Y:S01]  /*139c0*/  @P0 LDG.E R23, desc[UR52][R2.64] ;  /* 0x0000003402170981 */ /* 0x000722000c1e1900 */
[----:B------:R-:W-:Y:S01]  /*139d0*/  VIADD R22, R22, 0xffffffff ;  /* 0xffffffff16167836 */ /* 0x000fe20000000000 */
[----:B---3--:R-:W3:Y:S02]  /*139e0*/  LDC.64 R2, c[0x0][0x418] ;  /* 0x00010600ff027b82 */ /* 0x008ee40000000a00 */
[----:B---3--:R-:W-:Y:S01]  /*139f0*/  LOP3.LUT P0, RZ, R2, UR4, RZ, 0xfc, !PT ;  /* 0x0000000402ff7c12 */ /* 0x008fe2000f80fcff */
[----:B------:R-:W-:-:S03]  /*13a00*/  UMOV UR4, 0xffffffff ;  /* 0xffffffff00047882 */ /* 0x000fc60000000000 */
[----:B------:R-:W-:Y:S02]  /*13a10*/  LOP3.LUT P0, RZ, R3, UR5, RZ, 0xfc, P0 ;  /* 0x0000000503ff7c12 */ /* 0x000fe4000800fcff */
[----:B----4-:R-:W-:Y:S02]  /*13a20*/  SHF.R.S32.HI R25, RZ, 0x1f, R23 ;  /* 0x0000001fff197819 */ /* 0x010fe40000011417 */
[----:B------:R-:W-:Y:S01]  /*13a30*/  SEL R19, R23, RZ, !P0 ;  /* 0x000000ff17137207 */ /* 0x000fe20004000000 */
[----:B------:R-:W-:Y:S08]  /*13a40*/  BRA.DIV UR4, `(.L_x_1158) ;  /* 0x0000004604a47947 */ /* 0x000ff0000b800000 */
[----:B------:R-:W3:Y:S02]  /*13a50*/  S2R R0, SR_TID.X ;  /* 0x0000000000007919 */ /* 0x000ee40000002100 */
[----:B---3--:R-:W-:-:S04]  /*13a60*/  SHF.R.U32.HI R0, RZ, 0x5, R0 ;  /* 0x00000005ff007819 */ /* 0x008fc80000011600 */
[----:B------:R-:W-:-:S05]  /*13a70*/  LOP3.LUT R0, R0, 0x3, RZ, 0xc0, !PT ;  /* 0x0000000300007812 */ /* 0x000fca00078ec0ff */
[----:B------:R3:W4:Y:S02]  /*13a80*/  SHFL.IDX PT, R14, R0, RZ, 0x1f ;  /* 0x00001fff000e7589 */ /* 0x00072400000e0000 */
.L_x_1252:
[----:B---3--:R-:W3:Y:S01]  /*13a90*/  LDL.LU R0, [R1] ;  /* 0x0000000001007983 */ /* 0x008ee20000300800 */
[----:B------:R-:W-:Y:S02]  /*13aa0*/  PLOP3.LUT P1, PT, PT, PT, PT, 0x8, 0x0 ;  /* 0x000000000000781c */ /* 0x000fe40003f2e170 */
[----:B----4-:R-:W-:Y:S02]  /*13ab0*/  ISETP.NE.AND P0, PT, R14, RZ, PT ;  /* 0x000000ff0e00720c */ /* 0x010fe40003f05270 */
[----:B---3--:R-:W-:-:S09]  /*13ac0*/  LOP3.LUT R0, R0, 0xfffffffe, RZ, 0xc0, !PT ;  /* 0xfffffffe00007812 */ /* 0x008fd200078ec0ff */
[----:B------:R-:W-:-:S05]  /*13ad0*/  @P1 LOP3.LUT R0, R0, 0x1, RZ, 0xfc, !PT ;  /* 0x0000000100001812 */ /* 0x000fca00078efcff */
[----:B------:R3:W-:Y:S01]  /*13ae0*/  STL [R1], R0 ;  /* 0x0000000001007387 */ /* 0x0007e20000100800 */
[----:B------:R-:W-:Y:S05]  /*13af0*/  @P0 BRA `(.L_x_1159) ;  /* 0x0000000000f40947 */ /* 0x000fea0003800000 */
[----:B------:R-:W-:-:S03]  /*13b00*/  UMOV UR4, 0xffffffff ;  /* 0xffffffff00047882 */ /* 0x000fc60000000000 */
[----:B------:R-:W-:Y:S05]  /*13b10*/  BRA.DIV UR4, `(.L_x_1160) ;  /* 0x0000004604a47947 */ /* 0x000fea000b800000 */
[----:B------:R-:W-:-:S13]  /*13b20*/  ELECT P6, URZ, PT ;  /* 0x00000000003f782f */ /* 0x000fda00038c0000 */
.L_x_1255:
[----:B------:R-:W-:Y:S05]  /*13b30*/  @!P6 BRA `(.L_x_1159) ;  /* 0x0000000000e4e947 */ /* 0x000fea0003800000 */
[----:B------:R-:W-:-:S04]  /*13b40*/  ISETP.NE.U32.AND P0, PT, R2, RZ, PT ;  /* 0x000000ff0200720c */ /* 0x000fc80003f05070 */
[----:B------:R-:W-:-:S13]  /*13b50*/  ISETP.NE.AND.EX P0, PT, R3, RZ, PT, P0 ;  /* 0x000000ff0300720c */ /* 0x000fda0003f05300 */
[----:B------:R-:W-:Y:S05]  /*13b60*/  @!P0 BRA `(.L_x_1161) ;  /* 0x0000000000448947 */ /* 0x000fea0003800000 */
[----:B------:R-:W4:Y:S01]  /*13b70*/  LDC R6, c[0x0][0x43c] ;  /* 0x00010f00ff067b82 */ /* 0x000f220000000800 */
[----:B------:R-:W-:Y:S01]  /*13b80*/  ULDC.64 UR4, c[0x0][0x428] ;  /* 0x00010a0000047ab9 */ /* 0x000fe20000000a00 */
[----:B----4-:R-:W-:-:S13]  /*13b90*/  ISETP.NE.AND P0, PT, R6, 0x1, PT ;  /* 0x000000010600780c */ /* 0x010fda0003f05270 */
[----:B01----:R-:W3:Y:S02]  /*13ba0*/  @P0 LDC.64 R4, c[0x0][0x440] ;  /* 0x00011000ff040b82 */ /* 0x003ee40000000a00 */
[----:B---3--:R-:W-:-:S04]  /*13bb0*/  @P0 IMAD.HI.U32 R0, R22, R4, RZ ;  /* 0x0000000416000227 */ /* 0x008fc800078e00ff */
[----:B------:R-:W-:Y:S01]  /*13bc0*/  IMAD.MOV.U32 R4, RZ, RZ, R22 ;  /* 0x000000ffff047224 */ /* 0x000fe200078e0016 */
        /* <DEDUP_REMOVED lines=11> */
.L_x_1161:
[----:B---3--:R-:W-:Y:S01]  /*13c80*/  IMAD R0, R18, 0x8, R17 ;  /* 0x0000000812007824 */ /* 0x008fe200078e0211 */
[----:B----4-:R-:W-:-:S04]  /*13c90*/  SHF.L.U32 R2, R28, 0x1f, RZ ;  /* 0x0000001f1c027819 */ /* 0x010fc800000006ff */
[----:B------:R-:W3:Y:S02]  /*13ca0*/  SYNCS.PHASECHK.TRANS64.TRYWAIT P0, [R0+URZ+0x16840], R2 ;  /* 0x01684002000075a7 */ /* 0x000ee4000800017f */
[----:B---3--:R-:W-:Y:S05]  /*13cb0*/  @!P0 BRA `(.L_x_1162) ;  /* 0x00000044005c8947 */ /* 0x008fea0003800000 */
.L_x_1256:
[----:B------:R-:W4:Y:S02]  /*13cc0*/  S2R R3, SR_TID.X ;  /* 0x0000000000037919 */ /* 0x000f240000002100 */
[----:B----4-:R-:W-:-:S04]  /*13cd0*/  LOP3.LUT R3, R3, 0x7f, RZ, 0xc0, !PT ;  /* 0x0000007f03037812 */ /* 0x010fc800078ec0ff */
[----:B------:R-:W-:-:S13]  /*13ce0*/  ISETP.NE.AND P0, PT, R3, RZ, PT ;  /* 0x000000ff0300720c */ /* 0x000fda0003f05270 */
[----:B------:R-:W-:Y:S05]  /*13cf0*/  @P0 BRA `(.L_x_1163) ;  /* 0x00000000001c0947 */ /* 0x000fea0003800000 */
[----:B------:R-:W4:Y:S01]  /*13d00*/  S2R R3, SR_TID.X ;  /* 0x0000000000037919 */ /* 0x000f220000002100 */
[----:B---3--:R-:W-:-:S04]  /*13d10*/  IMAD.MOV.U32 R2, RZ, RZ, 0x4000 ;  /* 0x00004000ff027424 */ /* 0x008fc800078e00ff */
[----:B------:R3:W-:Y:S01]  /*13d20*/  SYNCS.ARRIVE.TRANS64 RZ, [R0+URZ+0x16830], R2 ;  /* 0x0168300200ff79a7 */ /* 0x0007e2000800003f */
[----:B----4-:R-:W-:-:S04]  /*13d30*/  LOP3.LUT R3, R3, 0x1f, RZ, 0xc0, !PT ;  /* 0x0000001f03037812 */ /* 0x010fc800078ec0ff */
[----:B------:R-:W-:-:S13]  /*13d40*/  ISETP.NE.AND P0, PT, R3, RZ, PT ;  /* 0x000000ff0300720c */ /* 0x000fda0003f05270 */
[----:B---3--:R-:W-:Y:S05]  /*13d50*/  @!P0 BRA `(.L_x_1163) ;  /* 0x0000000000048947 */ /* 0x008fea0003800000 */
[----:B------:R-:W-:Y:S01]  /*13d60*/  BPT.TRAP 0x1 ;  /* 0x000000040000795c */ /* 0x000fe20000300000 */
.L_x_1163:
[----:B---3--:R-:W3:Y:S01]  /*13d70*/  LDL.LU R2, [R1] ;  /* 0x0000000001027983 */ /* 0x008ee20000300800 */
        /* <DEDUP_REMOVED lines=13> */
[----:B------:R-:W-:Y:S02]  /*13e50*/  ULEA UR11, UR11, UR4, 0x7 ;  /* 0x000000040b0b7291 */ /* 0x000fe4000f8e383f */
[----:B------:R-:W-:Y:S01]  /*13e60*/  UIADD3 UR8, UR8, 0xe400, URZ ;  /* 0x0000e40008087890 */ /* 0x000fe2000fffe03f */
[----:B------:R-:W-:-:S08]  /*13e70*/  UMOV UR4, 0x0 ;  /* 0x0000000000047882 */ /* 0x000fd00000000000 */
[----:B------:R4:W-:Y:S01]  /*13e80*/  UTMALDG.4D [UR8], [UR6], desc[UR4] ;  /* 0x00000408060075b4 */ /* 0x0009e20008019000 */
[----:B---3--:R-:W-:-:S04]  /*13e90*/  LOP3.LUT R2, R2, 0xfffffffe, RZ, 0xc0, !PT ;  /* 0xfffffffe02027812 */ /* 0x008fc800078ec0ff */
[----:B------:R-:W-:-:S05]  /*13ea0*/  @P0 LOP3.LUT R2, R2, 0x1, RZ, 0xfc, !PT ;  /* 0x0000000102020812 */ /* 0x000fca00078efcff */
[----:B------:R4:W-:Y:S01]  /*13eb0*/  STL [R1], R2 ;  /* 0x0000000201007387 */ /* 0x0009e20000100800 */
[----:B------:R-:W-:Y:S01]  /*13ec0*/  NOP ;  /* 0x0000000000007918 */ /* 0x000fe20000000000 */
.L_x_1159:
[----:B------:R-:W5:Y:S01]  /*13ed0*/  LDL.LU R3, [R1+0x10] ;  /* 0x0000100001037983 */ /* 0x000f620000300800 */
[----:B------:R-:W-:Y:S05]  /*13ee0*/  WARPSYNC.ALL ;  /* 0x0000000000007948 */ /* 0x000fea0003800000 */
[----:B----4-:R-:W-:Y:S01]  /*13ef0*/  ULDC.64 UR4, c[0x0][0x298] ;  /* 0x0000a60000047ab9 */ /* 0x010fe20000000a00 */
[----:B---3--:R-:W-:Y:S01]  /*13f00*/  VIADD R0, R17, 0x8400 ;  /* 0x0000840011007836 */ /* 0x008fe20000000000 */
[----:B------:R-:W-:Y:S01]  /*13f10*/  ULDC.64 UR6, c[0x0][0xa00] ;  /* 0x0002800000067ab9 */ /* 0x000fe20000000a00 */
[----:B------:R-:W-:Y:S01]  /*13f20*/  BSSY B6, `(.L_x_1164) ;  /* 0x0000022000067945 */ /* 0x000fe20003800000 */
[----:B------:R-:W-:Y:S01]  /*13f30*/  BAR.SYNC.DEFER_BLOCKING 0x8, 0x200 ;  /* 0x0208000000007b1d */ /* 0x000fe20000010000 */
[----:B------:R-:W-:-:S02]  /*13f40*/  ISETP.NE.U32.AND P0, PT, RZ, UR6, PT ;  /* 0x00000006ff007c0c */ /* 0x000fc4000bf05070 */
[----:B------:R-:W-:Y:S02]  /*13f50*/  LOP3.LUT P1, RZ, R0, 0x3ff, RZ, 0xc0, !PT ;  /* 0x000003ff00ff7812 */ /* 0x000fe4000782c0ff */
[----:B------:R-:W-:Y:S02]  /*13f60*/  ISETP.NE.AND.EX P0, PT, RZ, UR7, PT, P0 ;  /* 0x00000007ff007c0c */ /* 0x000fe4000bf05300 */
[----:B-----5:R-:W-:Y:S01]  /*13f70*/  SHF.R.S32.HI R2, RZ, 0x1f, R3 ;  /* 0x0000001fff027819 */ /* 0x020fe20000011403 */
[----:B01----:R-:W-:-:S04]  /*13f80*/  IMAD.WIDE.U32 R4, R3, UR4, RZ ;  /* 0x0000000403047c25 */ /* 0x003fc8000f8e00ff */
[----:B------:R-:W-:Y:S01]  /*13f90*/  IMAD R2, R2, UR4, RZ ;  /* 0x0000000402027c24 */ /* 0x000fe2000f8e02ff */
[----:B------:R0:W-:Y:S03]  /*13fa0*/  STL.64 [R1+0x28], R4 ;  /* 0x0000280401007387 */ /* 0x0001e60000100a00 */
[----:B------:R-:W-:Y:S01]  /*13fb0*/  IMAD R0, R3, UR5, R2 ;  /* 0x0000000503007c24 */ /* 0x000fe2000f8e0202 */
[----:B------:R-:W-:-:S03]  /*13fc0*/  SHF.R.S32.HI R2, RZ, 0x1f, R27 ;  /* 0x0000001fff027819 */ /* 0x000fc6000001141b */
[----:B------:R-:W-:Y:S01]  /*13fd0*/  IMAD.IADD R3, R5, 0x1, R0 ;  /* 0x0000000105037824 */ /* 0x000fe200078e0200 */
[----:B------:R-:W-:Y:S02]  /*13fe0*/  SEL R0, R27, RZ, !P0 ;  /* 0x000000ff1b007207 */ /* 0x000fe40004000000 */
[----:B------:R-:W-:Y:S02]  /*13ff0*/  SEL R2, R2, RZ, !P0 ;  /* 0x000000ff02027207 */ /* 0x000fe40004000000 */
        /* <DEDUP_REMOVED lines=8> */
[----:B------:R-:W-:Y:S02]  /*14080*/  IMAD.U32 R4, RZ, RZ, UR6 ;  /* 0x00000006ff047e24 */ /* 0x000fe4000f8e00ff */
[----:B------:R-:W0:Y:S01]  /*14090*/  LDC.64 R2, c[0x4][R2] ;  /* 0x0100000002027b82 */ /* 0x000e220000000a00 */
[----:B------:R-:W-:Y:S02]  /*140a0*/  IMAD.U32 R5, RZ, RZ, UR7 ;  /* 0x00000007ff057e24 */ /* 0x000fe4000f8e00ff */
        /* <DEDUP_REMOVED lines=8> */
[----:B0-----:R-:W-:Y:S05]  /*14130*/  CALL.ABS.NOINC R2 ;  /* 0x0000000002007343 */ /* 0x001fea0003c00000 */
.L_x_1165:
[----:B------:R-:W-:Y:S05]  /*14140*/  BSYNC B6 ;  /* 0x0000000000067941 */ /* 0x000fea0003800000 */
.L_x_1164:
[----:B------:R-:W3:Y:S01]  /*14150*/  LDL.LU R20, [R1+0x30] ;  /* 0x0000300001147983 */ /* 0x000ee20000300800 */
[----:B------:R-:W-:Y:S01]  /*14160*/  ULDC.64 UR6, c[0x0][0x2e0] ;  /* 0x0000b80000067ab9 */ /* 0x000fe20000000a00 */
[----:B------:R-:W1:Y:S01]  /*14170*/  LDC R9, c[0x0][0x448] ;  /* 0x00011200ff097b82 */ /* 0x000e620000000800 */
[----:B------:R-:W-:Y:S01]  /*14180*/  ULDC.64 UR4, c[0x0][0x2d8] ;  /* 0x0000b60000047ab9 */ /* 0x000fe20000000a00 */
[----:B0-----:R-:W3:Y:S01]  /*14190*/  LDL.LU.64 R2, [R1+0x28] ;  /* 0x0000280001027983 */ /* 0x001ee20000300a00 */
[----:B------:R-:W-:-:S03]  /*141a0*/  ULDC.64 UR8, c[0x0][0x280] ;  /* 0x0000a00000087ab9 */ /* 0x000fc60000000a00 */
[----:B------:R-:W4:Y:S04]  /*141b0*/  LDL.LU R21, [R1+0x38] ;  /* 0x0000380001157983 */ /* 0x000f280000300800 */
[----:B------:R-:W4:Y:S04]  /*141c0*/  LDL.LU R4, [R1+0x10] ;  /* 0x0000100001047983 */ /* 0x000f280000300800 */
[----:B--2---:R-:W2:Y:S01]  /*141d0*/  LDL R12, [R1+0x8] ;  /* 0x00000800010c7983 */ /* 0x004ea20000100800 */
[----:B-1----:R-:W-:-:S13]  /*141e0*/  ISETP.NE.AND P1, PT, R9, 0x1, PT ;  /* 0x000000010900780c */ /* 0x002fda0003f25270 */
[----:B------:R-:W0:Y:S08]  /*141f0*/  @P1 LDC R5, c[0x0][0x450] ;  /* 0x00011400ff051b82 */ /* 0x000e300000000800 */
[----:B------:R-:W1:Y:S01]  /*14200*/  @P1 LDC R8, c[0x0][0x450] ;  /* 0x00011400ff081b82 */ /* 0x000e620000000800 */
[----:B---3--:R-:W-:Y:S02]  /*14210*/  IMAD.MOV.U32 R3, RZ, RZ, R20 ;  /* 0x000000ffff037224 */ /* 0x008fe400078e0014 */
[----:B------:R-:W3:Y:S01]  /*14220*/  S2R R20, SR_TID.X ;  /* 0x0000000000147919 */ /* 0x000ee20000002100 */
[----:B----4-:R-:W-:-:S02]  /*14230*/  IMAD R0, R21, UR6, RZ ;  /* 0x0000000615007c24 */ /* 0x010fc4000f8e02ff */
[----:B------:R-:W-:-:S04]  /*14240*/  IMAD.WIDE.U32 R2, R16, UR4, R2 ;  /* 0x0000000410027c25 */ /* 0x000fc8000f8e0002 */
[----:B------:R-:W-:Y:S01]  /*14250*/  IMAD R3, R16, UR5, R3 ;  /* 0x0000000510037c24 */ /* 0x000fe2000f8e0203 */
[----:B------:R-:W-:Y:S01]  /*14260*/  ULDC.64 UR4, c[0x0][0x2d0] ;  /* 0x0000b40000047ab9 */ /* 0x000fe20000000a00 */
[C---:B------:R-:W-:Y:S02]  /*14270*/  IMAD R0, R4.reuse, UR7, R0 ;  /* 0x0000000704007c24 */ /* 0x040fe4000f8e0200 */
[----:B------:R-:W-:Y:S01]  /*14280*/  IMAD.WIDE.U32 R2, R4, UR6, R2 ;  /* 0x0000000604027c25 */ /* 0x000fe2000f8e0002 */
[----:B------:R-:W-:Y:S01]  /*14290*/  ULDC.64 UR6, c[0x0][0x2c8] ;  /* 0x0000b20000067ab9 */ /* 0x000fe20000000a00 */
[----:B------:R-:W4:Y:S02]  /*142a0*/  @P1 LDC R4, c[0x0][0x44c] ;  /* 0x00011300ff041b82 */ /* 0x000f240000000800 */
[----:B------:R-:W-:Y:S01]  /*142b0*/  IMAD.IADD R3, R3, 0x1, R0 ;  /* 0x0000000103037824 */ /* 0x000fe200078e0200 */
[C---:B---3--:R-:W-:Y:S01]  /*142c0*/  LOP3.LUT R21, R20.reuse, 0x7f, RZ, 0xc0, !PT ;  /* 0x0000007f14157812 */ /* 0x048fe200078ec0ff */
[----:B------:R-:W-:-:S03]  /*142d0*/  IMAD.SHL.U32 R20, R20, 0x10, RZ ;  /* 0x0000001014147824 */ /* 0x000fc600078e00ff */
[----:B------:R-:W-:-:S04]  /*142e0*/  SHF.R.U32.HI R21, RZ, 0x3, R21 ;  /* 0x00000003ff157819 */ /* 0x000fc80000011615 */
[----:B------:R-:W-:-:S05]  /*142f0*/  LOP3.LUT R20, R21, 0x70, R20, 0xf8, !PT ;  /* 0x0000007015147812 */ /* 0x000fca00078ef814 */
[----:B--2---:R-:W-:Y:S02]  /*14300*/  IMAD.IADD R6, R20, 0x1, R12 ;  /* 0x0000000114067824 */ /* 0x004fe400078e020c */
[----:B------:R2:W5:Y:S02]  /*14310*/  LDL R20, [R1+0x4] ;  /* 0x0000040001147983 */ /* 0x0005640000100800 */
[----:B----4-:R-:W-:Y:S01]  /*14320*/  @P1 IMAD.HI.U32 R0, R6, R4, RZ ;  /* 0x0000000406001227 */ /* 0x010fe200078e00ff */
[----:B------:R-:W3:Y:S03]  /*14330*/  S2R R10, SR_TID.X ;  /* 0x00000000000a7919 */ /* 0x000ee60000002100 */
[----:B------:R-:W-:Y:S01]  /*14340*/  IMAD.MOV.U32 R4, RZ, RZ, R6 ;  /* 0x000000ffff047224 */ /* 0x000fe200078e0006 */
[----:B0-----:R-:W-:-:S04]  /*14350*/  @P1 SHF.R.U32.HI R4, RZ, R5, R0 ;  /* 0x00000005ff041219 */ /* 0x001fc80000011600 */
[----:B------:R-:W-:-:S05]  /*14360*/  SHF.R.S32.HI R0, RZ, 0x1f, R4 ;  /* 0x0000001fff007819 */ /* 0x000fca0000011404 */
[----:B------:R-:W-:-:S04]  /*14370*/  IMAD R0, R0, UR4, RZ ;  /* 0x0000000400007c24 */ /* 0x000fc8000f8e02ff */
[C---:B------:R-:W-:Y:S02]  /*14380*/  IMAD R7, R4.reuse, UR5, R0 ;  /* 0x0000000504077c24 */ /* 0x040fe4000f8e0200 */
[----:B------:R-:W-:Y:S02]  /*14390*/  IMAD.MOV R0, RZ, RZ, -R4 ;  /* 0x000000ffff007224 */ /* 0x000fe400078e0a04 */
[----:B------:R-:W-:-:S04]  /*143a0*/  IMAD.WIDE.U32 R4, R4, UR4, R2 ;  /* 0x0000000404047c25 */ /* 0x000fc8000f8e0002 */
[----:B------:R-:W-:Y:S02]  /*143b0*/  IMAD R0, R9, R0, R6 ;  /* 0x0000000009007224 */ /* 0x000fe400078e0206 */
[----:B------:R-:W-:-:S03]  /*143c0*/  IMAD.IADD R5, R5, 0x1, R7 ;  /* 0x0000000105057824 */ /* 0x000fc600078e0207 */
[----:B------:R-:W-:Y:S01]  /*143d0*/  SHF.R.S32.HI R7, RZ, 0x1f, R0 ;  /* 0x0000001fff077819 */ /* 0x000fe20000011400 */
[----:B------:R-:W-:-:S04]  /*143e0*/  IMAD.WIDE.U32 R4, R0, UR6, R4 ;  /* 0x0000000600047c25 */ /* 0x000fc8000f8e0004 */
[----:B------:R-:W-:Y:S02]  /*143f0*/  IMAD R7, R7, UR6, RZ ;  /* 0x0000000607077c24 */ /* 0x000fe4000f8e02ff */
[----:B---3--:R-:W-:Y:S02]  /*14400*/  IMAD.SHL.U32 R21, R10, 0x8, RZ ;  /* 0x000000080a157824 */ /* 0x008fe400078e00ff */
[----:B------:R-:W-:Y:S01]  /*14410*/  IMAD R7, R0, UR7, R7 ;  /* 0x0000000700077c24 */ /* 0x000fe2000f8e0207 */
[C---:B------:R-:W-:Y:S02]  /*14420*/  LEA R0, P0, R4.reuse, UR8, 0x1 ;  /* 0x0000000804007c11 */ /* 0x040fe4000f8008ff */
[----:B------:R-:W-:Y:S01]  /*14430*/  LOP3.LUT R21, R21, 0x38, RZ, 0xc0, !PT ;  /* 0x0000003815157812 */ /* 0x000fe200078ec0ff */
[----:B------:R-:W-:Y:S02]  /*14440*/  IMAD.IADD R5, R5, 0x1, R7 ;  /* 0x0000000105057824 */ /* 0x000fe400078e0207 */
[----:B------:R-:W0:Y:S03]  /*14450*/  @P1 LDC R7, c[0x0][0x44c] ;  /* 0x00011300ff071b82 */ /* 0x000e260000000800 */
[----:B------:R-:W-:Y:S01]  /*14460*/  LEA.HI.X R4, R4, UR9, R5, 0x1, P0 ;  /* 0x0000000904047c11 */ /* 0x000fe200080f0c05 */
[----:B------:R-:W-:-:S04]  /*14470*/  VIADD R5, R6, 0x80 ;  /* 0x0000008006057836 */ /* 0x000fc80000000000 */
[----:B------:R-:W-:Y:S02]  /*14480*/  IMAD.MOV.U32 R6, RZ, RZ, R5 ;  /* 0x000000ffff067224 */ /* 0x000fe400078e0005 */
[----:B0-----:R-:W-:-:S05]  /*14490*/  @P1 IMAD.HI.U32 R7, R5, R7, RZ ;  /* 0x0000000705071227 */ /* 0x001fca00078e00ff */
[----:B-1----:R-:W-:-:S05]  /*144a0*/  @P1 SHF.R.U32.HI R6, RZ, R8, R7 ;  /* 0x00000008ff061219 */ /* 0x002fca0000011607 */
[----:B------:R-:W-:Y:S02]  /*144b0*/  IMAD.MOV R7, RZ, RZ, -R6 ;  /* 0x000000ffff077224 */ /* 0x000fe400078e0a06 */
[----:B------:R-:W-:-:S04]  /*144c0*/  IMAD.WIDE.U32 R2, R6, UR4, R2 ;  /* 0x0000000406027c25 */ /* 0x000fc8000f8e0002 */
[----:B------:R-:W-:Y:S01]  /*144d0*/  IMAD R5, R9, R7, R5 ;  /* 0x0000000709057224 */ /* 0x000fe200078e0205 */
[----:B------:R-:W-:-:S05]  /*144e0*/  SHF.R.S32.HI R7, RZ, 0x1f, R6 ;  /* 0x0000001fff077819 */ /* 0x000fca0000011406 */
[----:B------:R-:W-:Y:S01]  /*144f0*/  IMAD R7, R7, UR4, RZ ;  /* 0x0000000407077c24 */ /* 0x000fe2000f8e02ff */
[----:B------:R-:W-:Y:S02]  /*14500*/  ULDC UR4, c[0x0][0x2b8] ;  /* 0x0000ae0000047ab9 */ /* 0x000fe40000000800 */
[----:B------:R-:W-:Y:S01]  /*14510*/  ISETP.GE.AND P0, PT, R21, UR4, PT ;  /* 0x0000000415007c0c */ /* 0x000fe2000bf06270 */
[----:B------:R-:W-:Y:S01]  /*14520*/  IMAD R7, R6, UR5, R7 ;  /* 0x0000000506077c24 */ /* 0x000fe2000f8e0207 */
[----:B------:R-:W-:Y:S01]  /*14530*/  SHF.R.S32.HI R6, RZ, 0x1f, R5 ;  /* 0x0000001fff067819 */ /* 0x000fe20000011405 */
[----:B------:R-:W-:Y:S02]  /*14540*/  UMOV UR4, 0xffffffff ;  /* 0xffffffff00047882 */ /* 0x000fe40000000000 */
[----:B------:R-:W-:Y:S02]  /*14550*/  IMAD.IADD R3, R3, 0x1, R7 ;  /* 0x0000000103037824 */ /* 0x000fe400078e0207 */
[----:B------:R-:W-:-:S02]  /*14560*/  IMAD R6, R6, UR6, RZ ;  /* 0x0000000606067c24 */ /* 0x000fc4000f8e02ff */
[----:B------:R-:W-:-:S04]  /*14570*/  IMAD.WIDE.U32 R2, R5, UR6, R2 ;  /* 0x0000000605027c25 */ /* 0x000fc8000f8e0002 */
[----:B------:R-:W-:Y:S01]  /*14580*/  IMAD R6, R5, UR7, R6 ;  /* 0x0000000705067c24 */ /* 0x000fe2000f8e0206 */
[----:B------:R-:W-:-:S03]  /*14590*/  LEA R5, P1, R2, UR8, 0x1 ;  /* 0x0000000802057c11 */ /* 0x000fc6000f8208ff */
[----:B------:R-:W-:-:S05]  /*145a0*/  IMAD.IADD R6, R3, 0x1, R6 ;  /* 0x0000000103067824 */ /* 0x000fca00078e0206 */
[----:B------:R-:W-:Y:S01]  /*145b0*/  LEA.HI.X R2, R2, UR9, R6, 0x1, P1 ;  /* 0x0000000902027c11 */ /* 0x000fe200088f0c06 */
[----:B--2---:R-:W-:Y:S06]  /*145c0*/  BRA.DIV UR4, `(.L_x_1166) ;  /* 0x0000003e042c7947 */ /* 0x004fec000b800000 */
[----:B------:R-:W0:Y:S02]  /*145d0*/  S2R R7, SR_TID.X ;  /* 0x0000000000077919 */ /* 0x000e240000002100 */
[----:B0-----:R-:W-:Y:S02]  /*145e0*/  LOP3.LUT R8, R7, 0x7f, RZ, 0xc0, !PT ;  /* 0x0000007f07087812 */ /* 0x001fe400078ec0ff */
[----:B------:R-:W2:Y:S04]  /*145f0*/  LDL.LU R7, [R1+0xc] ;  /* 0x00000c0001077983 */ /* 0x000ea80000300800 */
[----:B------:R-:W3:Y:S01]  /*14600*/  LDL.LU R11, [R1+0x8] ;  /* 0x00000800010b7983 */ /* 0x000ee20000300800 */
[----:B------:R-:W-:-:S03]  /*14610*/  SHF.R.U32.HI R10, RZ, 0x3, R8 ;  /* 0x00000003ff0a7819 */ /* 0x000fc60000011608 */
[----:B------:R-:W0:Y:S01]  /*14620*/  SHFL.IDX PT, R8, R0, RZ, 0x181f ;  /* 0x00181fff00087589 */ /* 0x000e2200000e0000 */
[----:B--2---:R-:W-:-:S03]  /*14630*/  IMAD R3, R7, R9, RZ ;  /* 0x0000000907037224 */ /* 0x004fc600078e02ff */
[----:B------:R-:W1:Y:S01]  /*14640*/  SHFL.IDX PT, R7, R4, RZ, 0x181f ;  /* 0x00181fff04077589 */ /* 0x000e6200000e0000 */
[----:B---3--:R-:W-:-:S05]  /*14650*/  IMAD.IADD R6, R10, 0x1, R11 ;  /* 0x000000010a067824 */ /* 0x008fca00078e020b */
[----:B------:R-:W-:-:S13]  /*14660*/  ISETP.GE.AND P1, PT, R6, R3, PT ;  /* 0x000000030600720c */ /* 0x000fda0003f26270 */
[----:B0-----:R-:W-:-:S05]  /*14670*/  @!P1 LEA R8, P2, R21, R8, 0x1 ;  /* 0x0000000815089211 */ /* 0x001fca00078408ff */
[----:B-1----:R-:W-:-:S04]  /*14680*/  @!P1 IMAD.X R7, RZ, RZ, R7, P2 ;  /* 0x000000ffff079224 */ /* 0x002fc800010e0607 */
[----:B------:R-:W-:Y:S02]  /*14690*/  @!P1 IMAD.MOV.U32 R9, RZ, RZ, R7 ;  /* 0x000000ffff099224 */ /* 0x000fe400078e0007 */
[----:B------:R-:W-:-:S03]  /*146a0*/  VIADD R7, R6, 0x10 ;  /* 0x0000001006077836 */ /* 0x000fc60000000000 */
[----:B------:R-:W-:Y:S01]  /*146b0*/  @!PT LDS RZ, [RZ] ;  /* 0x00000000fffff984 */ /* 0x000fe20000000800 */
[----:B-----5:R0:W-:Y:S02]  /*146c0*/  @!P1 LDGSTS.E.BYPASS.LTC128B.128 [R20+0x8400], desc[UR52][R8.64], !P0 ;  /* 0x0840000008149fae */ /* 0x0201e4000c101d74 */
        /* <DEDUP_REMOVED lines=42> */
[----:B------:R-:W-:Y:S04]  /*14970*/  SHFL.IDX PT, R4, R4, 0x7, 0x181f ;  /* 0x00f81f0004047f89 */ /* 0x000fe800000e0000 */
[----:B0-----:R-:W0:Y:S03]  /*14980*/  SHFL.IDX PT, R8, R0, 0x6, 0x181f ;  /* 0x00d81f0000087f89 */ /* 0x001e2600000e0000 */
[----:B0-----:R-:W-:-:S05]  /*14990*/  @!P1 LEA R8, P2, R21, R8, 0x1 ;  /* 0x0000000815089211 */ /* 0x001fca00078408ff */
[----:B------:R-:W-:-:S04]  /*149a0*/  @!P1 IMAD.X R7, RZ, RZ, R7, P2 ;  /* 0x000000ffff079224 */ /* 0x000fc800010e0607 */
[----:B------:R-:W-:Y:S02]  /*149b0*/  @!P1 IMAD.MOV.U32 R9, RZ, RZ, R7 ;  /* 0x000000ffff099224 */ /* 0x000fe400078e0007 */
[----:B------:R-:W-:Y:S04]  /*149c0*/  SHFL.IDX PT, R7, R5, RZ, 0x181f ;  /* 0x00181fff05077589 */ /* 0x000fe800000e0000 */
        /* <DEDUP_REMOVED lines=11> */
[----:B------:R-:W-:-:S05]  /*14a80*/  @!P2 LEA R7, P1, R21, R7, 0x1 ;  /* 0x000000071507a211 */ /* 0x000fca00078208ff */
[----:B0-----:R-:W-:Y:S02]  /*14a90*/  @!P2 IMAD.X R0, RZ, RZ, R0, P1 ;  /* 0x000000ffff00a224 */ /* 0x001fe400008e0600 */
[----:B-1----:R-:W-:Y:S02]  /*14aa0*/  @!P2 IMAD.MOV.U32 R8, RZ, RZ, R7 ;  /* 0x000000ffff08a224 */ /* 0x002fe400078e0007 */
        /* <DEDUP_REMOVED lines=20> */
.L_x_1281:
[----:B------:R-:W-:Y:S02]  /*14bf0*/  VIADD R6, R6, 0xb0 ;  /* 0x000000b006067836 */ /* 0x000fe40000000000 */
[----:B0-----:R-:W-:-:S03]  /*14c00*/  VIADD R8, R17, 0x16800 ;  /* 0x0001680011087836 */ /* 0x001fc60000000000 */
[----:B------:R-:W-:-:S13]  /*14c10*/  ISETP.GE.AND P1, PT, R6, R3, PT ;  /* 0x000000030600720c */ /* 0x000fda0003f26270 */
[----:B--2---:R-:W-:-:S05]  /*14c20*/  @!P1 LEA R2, P2, R21, R2, 0x1 ;  /* 0x0000000215029211 */ /* 0x004fca00078408ff */
[----:B-1----:R-:W-:-:S05]  /*14c30*/  @!P1 IMAD.X R3, RZ, RZ, R0, P2 ;  /* 0x000000ffff039224 */ /* 0x002fca00010e0600 */
[----:B------:R-:W-:Y:S01]  /*14c40*/  @!PT LDS RZ, [RZ] ;  /* 0x00000000fffff984 */ /* 0x000fe20000000800 */
[----:B------:R-:W-:Y:S01]  /*14c50*/  @!PT LDS RZ, [RZ] ;  /* 0x00000000fffff984 */ /* 0x000fe20000000800 */
[----:B------:R-:W-:Y:S01]  /*14c60*/  @!PT LDS RZ, [RZ] ;  /* 0x00000000fffff984 */ /* 0x000fe20000000800 */
[----:B------:R0:W-:Y:S01]  /*14c70*/  @!P1 LDGSTS.E.BYPASS.LTC128B.128 [R20+0xdc00], desc[UR52][R2.64], !P0 ;  /* 0x0dc0000002149fae */ /* 0x0001e2000c101d74 */
[----:B------:R-:W-:Y:S01]  /*14c80*/  PLOP3.LUT P0, PT, PT, PT, PT, 0x80, 0x0 ;  /* 0x000000000000781c */ /* 0x000fe20003f0f070 */
[----:B------:R-:W-:-:S12]  /*14c90*/  NOP ;  /* 0x0000000000007918 */ /* 0x000fd80000000000 */
.L_x_1167:
        /* <DEDUP_REMOVED lines=18> */
.L_x_1282:
[----:B------:R-:W-:Y:S05]  /*14dc0*/  BSYNC B0 ;  /* 0x0000000000007941 */ /* 0x000fea0003800000 */
.L_x_1168:
[----:B------:R-:W0:Y:S01]  /*14dd0*/  LDL R2, [R1+0x1c] ;  /* 0x00001c0001027983 */ /* 0x000e220000100800 */
[----:B------:R-:W-:Y:S01]  /*14de0*/  BSSY B0, `(.L_x_1170) ;  /* 0x0000179000007945 */ /* 0x000fe20003800000 */
[----:B0-----:R-:W-:-:S05]  /*14df0*/  VIADD R0, R2, 0xfffffffe ;  /* 0xfffffffe02007836 */ /* 0x001fca0000000000 */
[----:B------:R-:W-:-:S13]  /*14e00*/  ISETP.GE.AND P0, PT, R0, R29, PT ;  /* 0x0000001d0000720c */ /* 0x000fda0003f06270 */
[----:B------:R-:W-:Y:S05]  /*14e10*/  @!P0 BRA `(.L_x_1171) ;  /* 0x0000001400d48947 */ /* 0x000fea0003800000 */
[----:B------:R-:W2:Y:S04]  /*14e20*/  LDL.LU R2, [R1+0x34] ;  /* 0x0000340001027983 */ /* 0x000ea80000300800 */
[----:B------:R-:W3:Y:S04]  /*14e30*/  LDL.LU R6, [R1+0x18] ;  /* 0x0000180001067983 */ /* 0x000ee80000300800 */
[----:B------:R-:W4:Y:S04]  /*14e40*/  LDL.LU R3, [R1+0x3c] ;  /* 0x00003c0001037983 */ /* 0x000f280000300800 */
[----:B------:R-:W5:Y:S04]  /*14e50*/  LDL.LU R5, [R1+0x14] ;  /* 0x0000140001057983 */ /* 0x000f680000300800 */
[----:B------:R-:W5:Y:S01]  /*14e60*/  LDL.LU R4, [R1+0x40] ;  /* 0x0000400001047983 */ /* 0x000f620000300800 */
[----:B------:R-:W-:Y:S01]  /*14e70*/  BSSY B2, `(.L_x_1172) ;  /* 0x0000085000027945 */ /* 0x000fe20003800000 */
[----:B--2---:R-:W-:-:S04]  /*14e80*/  VIADD R2, R2, 0x1 ;  /* 0x0000000102027836 */ /* 0x004fc80000000000 */
[----:B---3--:R-:W-:Y:S01]  /*14e90*/  IMAD R2, R2, R6, RZ ;  /* 0x0000000602027224 */ /* 0x008fe200078e02ff */
[----:B----4-:R-:W-:-:S04]  /*14ea0*/  LOP3.LUT R3, RZ, R3, RZ, 0x33, !PT ;  /* 0x00000003ff037212 */ /* 0x010fc800078e33ff */
[----:B------:R-:W-:-:S04]  /*14eb0*/  LOP3.LUT R2, RZ, R2, RZ, 0x33, !PT ;  /* 0x00000002ff027212 */ /* 0x000fc800078e33ff */
[----:B-----5:R-:W-:Y:S02]  /*14ec0*/  VIADDMNMX R2, R2, -R5, R3, !PT ;  /* 0x8000000502027246 */ /* 0x020fe40007800103 */
[----:B------:R-:W-:-:S04]  /*14ed0*/  LOP3.LUT R3, RZ, R4, RZ, 0x33, !PT ;  /* 0x00000004ff037212 */ /* 0x000fc800078e33ff */
[----:B------:R-:W-:Y:S02]  /*14ee0*/  VIMNMX R6, R2, R3, !PT ;  /* 0x0000000302067248 */ /* 0x000fe40007fe0100 */
[----:B------:R-:W-:-:S04]  /*14ef0*/  LOP3.LUT R3, RZ, R29, RZ, 0x33, !PT ;  /* 0x0000001dff037212 */ /* 0x000fc800078e33ff */
[----:B------:R-:W-:Y:S02]  /*14f00*/  VIADDMNMX R10, R6, 0x2, R3, !PT ;  /* 0x00000002060a7846 */ /* 0x000fe40007800103 */
[----:B------:R-:W-:-:S05]  /*14f10*/  LOP3.LUT R3, RZ, R6, RZ, 0x33, !PT ;  /* 0x00000006ff037212 */ /* 0x000fca00078e33ff */
        /* <DEDUP_REMOVED lines=33> */
[----:B------:R-:W-:-:S05]  /*15130*/  LEA.HI.X R5, R2, UR5, R3, 0x2, P0 ;  /* 0x0000000502057c11 */ /* 0x000fca00080f1403 */
[----:B------:R0:W5:Y:S04]  /*15140*/  LDG.E R4, desc[UR52][R4.64] ;  /* 0x0000003404047981 */ /* 0x000168000c1e1900 */
.L_x_1176:
[----:B------:R-:W-:Y:S01]  /*15150*/  IMAD R2, R7, 0x8, R17 ;  /* 0x0000000807027824 */ /* 0x000fe200078e0211 */
[----:B------:R-:W-:Y:S01]  /*15160*/  SHF.L.U32 R3, R9, 0x1f, RZ ;  /* 0x0000001f09037819 */ /* 0x000fe200000006ff */
[----:B------:R-:W-:Y:S03]  /*15170*/  BSSY B3, `(.L_x_1177) ;  /* 0x0000003000037945 */ /* 0x000fe60003800000 */
[----:B------:R-:W1:Y:S02]  /*15180*/  SYNCS.PHASECHK.TRANS64.TRYWAIT P0, [R2+URZ+0x16840], R3 ;  /* 0x01684003020075a7 */ /* 0x000e64000800017f */
[----:B-1----:R-:W-:Y:S05]  /*15190*/  @!P0 BRA `(.L_x_1178) ;  /* 0x00000040000c8947 */ /* 0x002fea0003800000 */
.L_x_1283:
[----:B------:R-:W-:Y:S05]  /*151a0*/  BSYNC B3 ;  /* 0x0000000000037941 */ /* 0x000fea0003800000 */
.L_x_1177:
        /* <DEDUP_REMOVED lines=12> */
.L_x_1180:
[----:B------:R-:W-:Y:S05]  /*15270*/  BSYNC B3 ;  /* 0x0000000000037941 */ /* 0x000fea0003800000 */
.L_x_1179:
        /* <DEDUP_REMOVED lines=11> */
.L_x_1181:
        /* <DEDUP_REMOVED lines=15> */
.L_x_1284:
[----:B------:R-:W-:Y:S05]  /*15420*/  BSYNC B3 ;  /* 0x0000000000037941 */ /* 0x000fea0003800000 */
.L_x_1182:
[----:B------:R-:W-:Y:S01]  /*15430*/  BSSY B3, `(.L_x_1184) ;  /* 0x000000c000037945 */ /* 0x000fe20003800000 */
[----:B------:R-:W-:Y:S02]  /*15440*/  IMAD.MOV.U32 R12, RZ, RZ, 0x0 ;  /* 0x00000000ff0c7424 */ /* 0x000fe400078e00ff */
[----:B------:R-:W-:Y:S01]  /*15450*/  IMAD.MOV.U32 R13, RZ, RZ, 0x14f00000 ;  /* 0x14f00000ff0d7424 */ /* 0x000fe200078e00ff */
[----:B------:R-:W-:Y:S06]  /*15460*/  @P1 BRA `(.L_x_1185) ;  /* 0x0000000000201947 */ /* 0x000fec0003800000 */
[----:B------:R-:W1:Y:S01]  /*15470*/  S2R R5, SR_TID.X ;  /* 0x0000000000057919 */ /* 0x000e620000002100 */
[----:B0-----:R-:W-:Y:S02]  /*15480*/  IMAD R2, R18, 0x8, R17 ;  /* 0x0000000812027824 */ /* 0x001fe400078e0211 */
[----:B------:R-:W-:-:S04]  /*15490*/  IMAD.MOV.U32 R3, RZ, RZ, 0x4000 ;  /* 0x00004000ff037424 */ /* 0x000fc800078e00ff */
[----:B------:R2:W-:Y:S01]  /*154a0*/  SYNCS.ARRIVE.TRANS64 RZ, [R2+URZ+0x16850], R3 ;  /* 0x0168500302ff79a7 */ /* 0x0005e2000800003f */
[----:B-1----:R-:W-:-:S04]  /*154b0*/  LOP3.LUT R5, R5, 0x1f, RZ, 0xc0, !PT ;  /* 0x0000001f05057812 */ /* 0x002fc800078ec0ff */
[----:B------:R-:W-:-:S13]  /*154c0*/  ISETP.NE.AND P0, PT, R5, RZ, PT ;  /* 0x000000ff0500720c */ /* 0x000fda0003f05270 */
[----:B--2---:R-:W-:Y:S05]  /*154d0*/  @!P0 BRA `(.L_x_1185) ;  /* 0x0000000000048947 */ /* 0x004fea0003800000 */
[----:B------:R-:W-:Y:S01]  /*154e0*/  BPT.TRAP 0x1 ;  /* 0x000000040000795c */ /* 0x000fe20000300000 */
.L_x_1185:
[----:B------:R-:W-:Y:S05]  /*154f0*/  BSYNC B3 ;  /* 0x0000000000037941 */ /* 0x000fea0003800000 */
.L_x_1184:
        /* <DEDUP_REMOVED lines=11> */
.L_x_1186:
        /* <DEDUP_REMOVED lines=12> */
.L_x_1175:
[----:B------:R-:W-:Y:S05]  /*15670*/  BSYNC B1 ;  /* 0x0000000000017941 */ /* 0x000fea0003800000 */
.L_x_1174:
[----:B------:R-:W2:Y:S01]  /*15680*/  LDL.LU R0, [R1+0x1c] ;  /* 0x00001c0001007983 */ /* 0x000ea20000300800 */
[----:B------:R-:W-:Y:S02]  /*15690*/  IMAD.MOV.U32 R18, RZ, RZ, R7 ;  /* 0x000000ffff127224 */ /* 0x000fe400078e0007 */
[----:B------:R-:W-:Y:S02]  /*156a0*/  IMAD.MOV.U32 R28, RZ, RZ, R9 ;  /* 0x000000ffff1c7224 */ /* 0x000fe400078e0009 */
[----:B--2---:R-:W-:-:S07]  /*156b0*/  VIADD R0, R0, 0xfffffffd ;  /* 0xfffffffd00007836 */ /* 0x004fce0000000000 */
.L_x_1173:
[----:B------:R-:W-:Y:S05]  /*156c0*/  BSYNC B2 ;  /* 0x0000000000027941 */ /* 0x000fea0003800000 */
.L_x_1172:
[----:B------:R-:W-:-:S05]  /*156d0*/  VIADD R3, R10, 0xfffffffe ;  /* 0xfffffffe0a037836 */ /* 0x000fca0000000000 */
[----:B------:R-:W-:-:S13]  /*156e0*/  ISETP.NE.AND P0, PT, R3, R6, PT ;  /* 0x000000060300720c */ /* 0x000fda0003f05270 */
[----:B------:R-:W-:Y:S05]  /*156f0*/  @!P0 BRA `(.L_x_1171) ;  /* 0x0000000c009c8947 */ /* 0x000fea0003800000 */
[----:B------:R-:W-:-:S07]  /*15700*/  IMAD.MOV.U32 R4, RZ, RZ, R19 ;  /* 0x000000ffff047224 */ /* 0x000fce00078e0013 */
.L_x_1213:
        /* <DEDUP_REMOVED lines=32> */
.L_x_1189:
[----:B------:R-:W-:Y:S01]  /*15910*/  IMAD R2, R6, 0x8, R17 ;  /* 0x0000000806027824 */ /* 0x000fe200078e0211 */
[----:B------:R-:W-:Y:S01]  /*15920*/  SHF.L.U32 R3, R7, 0x1f, RZ ;  /* 0x0000001f07037819 */ /* 0x000fe200000006ff */
[----:B------:R-:W-:Y:S03]  /*15930*/  BSSY B2, `(.L_x_1190) ;  /* 0x0000003000027945 */ /* 0x000fe60003800000 */
[----:B------:R-:W1:Y:S02]  /*15940*/  SYNCS.PHASECHK.TRANS64.TRYWAIT P0, [R2+URZ+0x16840], R3 ;  /* 0x01684003020075a7 */ /* 0x000e64000800017f */
[----:B-1----:R-:W-:Y:S05]  /*15950*/  @!P0 BRA `(.L_x_1191) ;  /* 0x0000003800448947 */ /* 0x002fea0003800000 */
.L_x_1285:
[----:B------:R-:W-:Y:S05]  /*15960*/  BSYNC B2 ;  /* 0x0000000000027941 */ /* 0x000fea0003800000 */
.L_x_1190:
        /* <DEDUP_REMOVED lines=12> */
.L_x_1193:
[----:B------:R-:W-:Y:S05]  /*15a30*/  BSYNC B2 ;  /* 0x0000000000027941 */ /* 0x000fea0003800000 */
.L_x_1192:
        /* <DEDUP_REMOVED lines=11> */
.L_x_1194:
        /* <DEDUP_REMOVED lines=15> */
.L_x_1286:
[----:B------:R-:W-:Y:S05]  /*15be0*/  BSYNC B2 ;  /* 0x0000000000027941 */ /* 0x000fea0003800000 */
.L_x_1195:
[----:B------:R-:W-:Y:S01]  /*15bf0*/  BSSY B2, `(.L_x_1197) ;  /* 0x000000b000027945 */ /* 0x000fe20003800000 */
[----:B------:R-:W-:Y:S02]  /*15c00*/  IMAD.MOV.U32 R2, RZ, RZ, 0x0 ;  /* 0x00000000ff027424 */ /* 0x000fe400078e00ff */
[----:B0-----:R-:W-:Y:S01]  /*15c10*/  IMAD.MOV.U32 R3, RZ, RZ, 0x14f00000 ;  /* 0x14f00000ff037424 */ /* 0x001fe200078e00ff */
        /* <DEDUP_REMOVED lines=8> */
.L_x_1198:
[----:B------:R-:W-:Y:S05]  /*15ca0*/  BSYNC B2 ;  /* 0x0000000000027941 */ /* 0x000fea0003800000 */
.L_x_1197:
        /* <DEDUP_REMOVED lines=8> */
[----:B------:R-:W-:Y:S01]  /*15d30*/  UIADD3.X UR5, URZ, UR39, URZ, UP0, !UPT ;  /* 0x000000273f057290 */ /* 0x000fe200087fe43f */
[----:B------:R-:W-:-:S11]  /*15d40*/  VIADD R18, R18, 0x400 ;  /* 0x0000040012127836 */ /* 0x000fd60000000000 */
.L_x_1199:
        /* <DEDUP_REMOVED lines=12> */
.L_x_1188:
[----:B------:R-:W-:Y:S05]  /*15e10*/  BSYNC B1 ;  /* 0x0000000000017941 */ /* 0x000fea0003800000 */
.L_x_1187:
        /* <DEDUP_REMOVED lines=32> */
.L_x_1202:
[----:B------:R-:W-:Y:S01]  /*16020*/  IMAD R2, R18, 0x8, R17 ;  /* 0x0000000812027824 */ /* 0x000fe200078e0211 */
[----:B------:R-:W-:Y:S01]  /*16030*/  SHF.L.U32 R3, R28, 0x1f, RZ ;  /* 0x0000001f1c037819 */ /* 0x000fe200000006ff */
[----:B------:R-:W-:Y:S03]  /*16040*/  BSSY B2, `(.L_x_1203) ;  /* 0x0000003000027945 */ /* 0x000fe60003800000 */
[----:B------:R-:W1:Y:S02]  /*16050*/  SYNCS.PHASECHK.TRANS64.TRYWAIT P0, [R2+URZ+0x16840], R3 ;  /* 0x01684003020075a7 */ /* 0x000e64000800017f */
[----:B-1----:R-:W-:Y:S05]  /*16060*/  @!P0 BRA `(.L_x_1204) ;  /* 0x0000003000a88947 */ /* 0x002fea0003800000 */
.L_x_1287:
[----:B------:R-:W-:Y:S05]  /*16070*/  BSYNC B2 ;  /* 0x0000000000027941 */ /* 0x000fea0003800000 */
.L_x_1203:
        /* <DEDUP_REMOVED lines=12> */
.L_x_1206:
[----:B------:R-:W-:Y:S05]  /*16140*/  BSYNC B2 ;  /* 0x0000000000027941 */ /* 0x000fea0003800000 */
.L_x_1205:
[----:B------:R-:W-:Y:S01]  /*16150*/  IMAD.MOV.U32 R5, RZ, RZ, RZ ;  /* 0x000000ffff057224 */ /* 0x000fe200078e00ff */
[----:B------:R-:W-:Y:S01]  /*16160*/  UIADD3 UR4, UP0, UR38, 0x370, URZ ;  /* 0x0000037026047890 */ /* 0x000fe2000ff1e03f */
[C---:B-1----:R-:W-:Y:S01]  /*16170*/  IMAD R2, R18.reuse, 0x4000, R17 ;  /* 0x0000400012027824 */ /* 0x042fe200078e0211 */
[----:B------:R-:W-:Y:S01]  /*16180*/  PLOP3.LUT P0, PT, PT, PT, PT, 0x80, 0x0 ;  /* 0x000000000000781c */ /* 0x000fe20003f0f070 */
[----:B------:R-:W-:Y:S01]  /*16190*/  IMAD R3, R18, 0x8, R8 ;  /* 0x0000000812037824 */ /* 0x000fe200078e0208 */
[----:B------:R-:W-:Y:S01]  /*161a0*/  R2UR UR10, R5 ;  /* 0x00000000050a72ca */ /* 0x000fe200000e0000 */
[----:B------:R-:W-:Y:S01]  /*161b0*/  VIADD R2, R2, 0xe400 ;  /* 0x0000e40002027836 */ /* 0x000fe20000000000 */
[----:B------:R-:W-:Y:S01]  /*161c0*/  UIADD3.X UR5, URZ, UR39, URZ, UP0, !UPT ;  /* 0x000000273f057290 */ /* 0x000fe200087fe43f */
[----:B------:R-:W-:Y:S01]  /*161d0*/  VIADD R3, R3, 0x30 ;  /* 0x0000003003037836 */ /* 0x000fe20000000000 */
[----:B------:R-:W-:Y:S01]  /*161e0*/  UMOV UR6, 0x0 ;  /* 0x0000000000067882 */ /* 0x000fe20000000000 */
[----:B------:R-:W-:Y:S01]  /*161f0*/  IMAD R11, R10, 0x80, R26 ;  /* 0x000000800a0b7824 */ /* 0x000fe200078e021a */
[----:B------:R-:W-:-:S09]  /*16200*/  UMOV UR7, 0x14f00000 ;  /* 0x14f0000000077882 */ /* 0x000fd20000000000 */
.L_x_1207:
        /* <DEDUP_REMOVED lines=15> */
.L_x_1288:
[----:B------:R-:W-:Y:S05]  /*16300*/  BSYNC B2 ;  /* 0x0000000000027941 */ /* 0x000fea0003800000 */
.L_x_1208:
        /* <DEDUP_REMOVED lines=11> */
.L_x_1211:
[----:B------:R-:W-:Y:S05]  /*163c0*/  BSYNC B2 ;  /* 0x0000000000027941 */ /* 0x000fea0003800000 */
.L_x_1210:
        /* <DEDUP_REMOVED lines=10> */
.L_x_1212:
        /* <DEDUP_REMOVED lines=12> */
.L_x_1201:
[----:B------:R-:W-:Y:S05]  /*16530*/  BSYNC B1 ;  /* 0x0000000000017941 */ /* 0x000fea0003800000 */
.L_x_1200:
[----:B------:R-:W-:Y:S01]  /*16540*/  ISETP.GT.AND P0, PT, R9, R29, PT ;  /* 0x0000001d0900720c */ /* 0x000fe20003f04270 */
[----:B------:R-:W-:-:S12]  /*16550*/  VIADD R0, R0, 0xfffffffe ;  /* 0xfffffffe00007836 */ /* 0x000fd80000000000 */
[----:B------:R-:W-:Y:S05]  /*16560*/  @P0 BRA `(.L_x_1213) ;  /* 0xfffffff000680947 */ /* 0x000fea000383ffff */
.L_x_1171:
[----:B------:R-:W-:Y:S05]  /*16570*/  BSYNC B0 ;  /* 0x0000000000007941 */ /* 0x000fea0003800000 */
.L_x_1170:
        /* <DEDUP_REMOVED lines=17> */
.L_x_1215:
[----:B------:R-:W-:Y:S05]  /*16690*/  BSYNC B0 ;  /* 0x0000000000007941 */ /* 0x000fea0003800000 */
.L_x_1214:
        /* <DEDUP_REMOVED lines=10> */
.L_x_1289:
[----:B------:R-:W-:Y:S05]  /*16740*/  BSYNC B1 ;  /* 0x0000000000017941 */ /* 0x000fea0003800000 */
.L_x_1218:
        /* <DEDUP_REMOVED lines=9> */
.L_x_1221:
[----:B------:R-:W-:Y:S05]  /*167e0*/  BSYNC B1 ;  /* 0x0000000000017941 */ /* 0x000fea0003800000 */
.L_x_1220:
        /* <DEDUP_REMOVED lines=10> */
.L_x_1222:
        /* <DEDUP_REMOVED lines=10> */
.L_x_1217:
[----:B------:R-:W-:Y:S05]  /*16930*/  BSYNC B0 ;  /* 0x0000000000007941 */ /* 0x000fea0003800000 */
.L_x_1216:
[----:B------:R-:W-:-:S05]  /*16940*/  VIADD R18, R18, 0x1 ;  /* 0x0000000112127836 */ /* 0x000fca0000000000 */
[----:B------:R-:W-:-:S04]  /*16950*/  ISETP.NE.AND P0, PT, R18, 0x2, PT ;  /* 0x000000021200780c */ /* 0x000fc80003f05270 */
[----:B------:R-:W-:Y:S02]  /*16960*/  SEL R3, RZ, 0x1, P0 ;  /* 0x00000001ff037807 */ /* 0x000fe40000000000 */
[----:B------:R-:W-:Y:S02]  /*16970*/  SEL R18, R18, RZ, P0 ;  /* 0x000000ff12127207 */ /* 0x000fe40000000000 */
[----:B------:R-:W-:-:S07]  /*16980*/  LOP3.LUT R28, R28, R3, RZ, 0x3c, !PT ;  /* 0x000000031c1c7212 */ /* 0x000fce00078e3cff */
.L_x_1152:
[----:B------:R-:W-:Y:S05]  /*16990*/  BSYNC B7 ;  /* 0x0000000000077941 */ /* 0x000fea0003800000 */
.L_x_1150:
        /* <DEDUP_REMOVED lines=12> */
.L_x_1223:
[----:B------:R-:W3:Y:S01]  /*16a60*/  S2R R0, SR_TID.X ;  /* 0x0000000000007919 */ /* 0x000ee20000002100 */
[----:B------:R-:W-:Y:S01]  /*16a70*/  UMOV UR4, 0xffffffff ;  /* 0xffffffff00047882 */ /* 0x000fe20000000000 */
[----:B---3--:R-:W-:-:S04]  /*16a80*/  LOP3.LUT R9, R0, 0x1f, RZ, 0xc0, !PT ;  /* 0x0000001f00097812 */ /* 0x008fc800078ec0ff */
[----:B------:R-:W-:Y:S01]  /*16a90*/  ISETP.NE.AND P0, PT, R9, 0x1f, PT ;  /* 0x0000001f0900780c */ /* 0x000fe20003f05270 */
[----:B------:R-:W-:-:S12]  /*16aa0*/  BRA.DIV UR4, `(.L_x_1225) ;  /* 0x0000002a04547947 */ /* 0x000fd8000b800000 */
[----:B------:R-:W-:Y:S01]  /*16ab0*/  IMAD.IADD R7, R27, 0x1, R9 ;  /* 0x000000011b077824 */ /* 0x000fe200078e0209 */
[----:B------:R-:W-:-:S04]  /*16ac0*/  ULDC UR4, c[0x0][0xc3c] ;  /* 0x00030f0000047ab9 */ /* 0x000fc80000000800 */
[----:B------:R-:W-:-:S13]  /*16ad0*/  ISETP.GE.OR P1, PT, R7, UR4, !P0 ;  /* 0x0000000407007c0c */ /* 0x000fda000c726670 */
[----:B01----:R-:W0:Y:S08]  /*16ae0*/  @!P1 LDC.64 R4, c[0x0][0xc80] ;  /* 0x00032000ff049b82 */ /* 0x003e300000000a00 */
[----:B------:R-:W1:Y:S01]  /*16af0*/  @!P1 LDC.64 R2, c[0x0][0xc78] ;  /* 0x00031e00ff029b82 */ /* 0x000e620000000a00 */
[----:B0-----:R-:W-:-:S06]  /*16b00*/  @!P1 IMAD.WIDE R4, R7, 0x4, R4 ;  /* 0x0000000407049825 */ /* 0x001fcc00078e0204 */
[----:B------:R-:W3:Y:S01]  /*16b10*/  @!P1 LDG.E R4, desc[UR52][R4.64] ;  /* 0x0000003404049981 */ /* 0x000ee2000c1e1900 */
[----:B-1----:R-:W-:-:S06]  /*16b20*/  @!P1 IMAD.WIDE R2, R7, 0x4, R2 ;  /* 0x0000000407029825 */ /* 0x002fcc00078e0202 */
[----:B------:R-:W4:Y:S01]  /*16b30*/  @!P1 LDG.E R2, desc[UR52][R2.64] ;  /* 0x0000003402029981 */ /* 0x000f22000c1e1900 */
[----:B------:R-:W-:Y:S02]  /*16b40*/  IMAD.MOV.U32 R25, RZ, RZ, RZ ;  /* 0x000000ffff197224 */ /* 0x000fe400078e00ff */
[----:B------:R-:W-:Y:S01]  /*16b50*/  IMAD.MOV.U32 R8, RZ, RZ, RZ ;  /* 0x000000ffff087224 */ /* 0x000fe200078e00ff */
[C---:B------:R-:W-:Y:S02]  /*16b60*/  ISETP.GE.U32.AND P2, PT, R9.reuse, 0x2, PT ;  /* 0x000000020900780c */ /* 0x040fe40003f46070 */
[C---:B------:R-:W-:Y:S02]  /*16b70*/  ISETP.GE.U32.AND P3, PT, R9.reuse, 0x4, PT ;  /* 0x000000040900780c */ /* 0x040fe40003f66070 */
[C---:B------:R-:W-:Y:S02]  /*16b80*/  ISETP.GE.U32.AND P4, PT, R9.reuse, 0x8, PT ;  /* 0x000000080900780c */ /* 0x040fe40003f86070 */
[----:B------:R-:W-:Y:S01]  /*16b90*/  ISETP.GE.U32.AND P5, PT, R9, 0x10, PT ;  /* 0x000000100900780c */ /* 0x000fe20003fa6070 */
[----:B------:R-:W-:Y:S04]  /*16ba0*/  SHFL.IDX PT, R0, R24, RZ, 0x1f ;  /* 0x00001fff18007589 */ /* 0x000fe800000e0000 */
[----:B------:R0:W-:Y:S02]  /*16bb0*/  SHFL.IDX PT, R6, R24, 0x1, 0x1f ;  /* 0x00201f0018067f89 */ /* 0x0001e400000e0000 */
[----:B0-----:R-:W-:-:S02]  /*16bc0*/  IMAD.MOV.U32 R24, RZ, RZ, RZ ;  /* 0x000000ffff187224 */ /* 0x001fc400078e00ff */
[----:B---3--:R-:W-:Y:S02]  /*16bd0*/  @!P1 IMAD.MOV.U32 R25, RZ, RZ, R4 ;  /* 0x000000ffff199224 */ /* 0x008fe400078e0004 */
[----:B----4-:R-:W-:-:S04]  /*16be0*/  @!P1 IMAD.MOV.U32 R8, RZ, RZ, R2 ;  /* 0x000000ffff089224 */ /* 0x010fc800078e0002 */
[----:B------:R-:W-:-:S05]  /*16bf0*/  IMAD R13, R8, R25, RZ ;  /* 0x00000019080d7224 */ /* 0x000fca00078e02ff */
[----:B------:R-:W0:Y:S01]  /*16c00*/  SHFL.UP PT, R14, R13, 0x1, RZ ;  /* 0x042000000d0e7989 */ /* 0x000e2200000e00ff */
[----:B------:R-:W-:-:S04]  /*16c10*/  ISETP.NE.AND P1, PT, R9, RZ, PT ;  /* 0x000000ff0900720c */ /* 0x000fc80003f25270 */
        /* <DEDUP_REMOVED lines=15> */
.L_x_1299:
[----:B------:R-:W-:Y:S02]  /*16d10*/  ULDC UR4, c[0x0][0xc38] ;  /* 0x00030e0000047ab9 */ /* 0x000fe40000000800 */
[----:B------:R-:W-:-:S04]  /*16d20*/  IMAD.U32 R4, RZ, RZ, UR4 ;  /* 0x00000004ff047e24 */ /* 0x000fc8000f8e00ff */
[----:B-1----:R-:W-:-:S04]  /*16d30*/  IMAD R5, R14, R4, RZ ;  /* 0x000000040e057224 */ /* 0x002fc800078e02ff */
[----:B------:R-:W-:-:S05]  /*16d40*/  IMAD.IADD R6, R6, 0x1, R5 ;  /* 0x0000000106067824 */ /* 0x000fca00078e0205 */
[----:B------:R-:W-:-:S13]  /*16d50*/  ISETP.GT.AND P6, PT, R6, R0, PT ;  /* 0x000000000600720c */ /* 0x000fda0003fc4270 */
[----:B------:R-:W-:Y:S05]  /*16d60*/  @P6 BRA `(.L_x_1226) ;  /* 0x0000000000a46947 */ /* 0x000fea0003800000 */
.L_x_1229:
        /* <DEDUP_REMOVED lines=11> */
[----:B------:R-:W-:Y:S02]  /*16e20*/  IMAD.MOV.U32 R8, RZ, RZ, RZ ;  /* 0x000000ffff087224 */ /* 0x000fe400078e00ff */
[----:B0-----:R-:W-:-:S05]  /*16e30*/  @!P6 IMAD.WIDE R2, R7, 0x4, R2 ;  /* 0x000000040702e825 */ /* 0x001fca00078e0202 */
[----:B------:R1:W3:Y:S02]  /*16e40*/  @!P6 LDG.E R25, desc[UR52][R2.64] ;  /* 0x000000340219e981 */ /* 0x0002e4000c1e1900 */
[----:B-1----:R-:W-:-:S05]  /*16e50*/  @!P6 IMAD.WIDE R2, R7, 0x4, R4 ;  /* 0x000000040702e825 */ /* 0x002fca00078e0204 */
[----:B------:R-:W3:Y:S01]  /*16e60*/  @!P6 LDG.E R8, desc[UR52][R2.64] ;  /* 0x000000340208e981 */ /* 0x000ee2000c1e1900 */
[----:B------:R-:W-:Y:S01]  /*16e70*/  UMOV UR4, 0xffffffff ;  /* 0xffffffff00047882 */ /* 0x000fe20000000000 */
[----:B---3--:R-:W-:Y:S02]  /*16e80*/  IMAD R13, R8, R25, RZ ;  /* 0x00000019080d7224 */ /* 0x008fe400078e02ff */
        /* <DEDUP_REMOVED lines=17> */
.L_x_1307:
[----:B------:R-:W-:Y:S02]  /*16fa0*/  ULDC UR4, c[0x0][0xc38] ;  /* 0x00030e0000047ab9 */ /* 0x000fe40000000800 */
[----:B------:R-:W-:-:S04]  /*16fb0*/  IMAD.U32 R4, RZ, RZ, UR4 ;  /* 0x00000004ff047e24 */ /* 0x000fc8000f8e00ff */
[----:B-1----:R-:W-:-:S04]  /*16fc0*/  IMAD R5, R14, R4, RZ ;  /* 0x000000040e057224 */ /* 0x002fc800078e02ff */
[----:B------:R-:W-:-:S05]  /*16fd0*/  IMAD.IADD R6, R5, 0x1, R6 ;  /* 0x0000000105067824 */ /* 0x000fca00078e0206 */
[----:B------:R-:W-:-:S13]  /*16fe0*/  ISETP.GT.AND P6, PT, R6, R0, PT ;  /* 0x000000000600720c */ /* 0x000fda0003fc4270 */
[----:B------:R-:W-:Y:S05]  /*16ff0*/  @!P6 BRA `(.L_x_1229) ;  /* 0xfffffffc005ce947 */ /* 0x000fea000383ffff */
.L_x_1226:
[----:B------:R-:W-:Y:S01]  /*17000*/  IMAD.IADD R5, R6, 0x1, -R5 ;  /* 0x0000000106057824 */ /* 0x000fe200078e0a05 */
[----:B------:R-:W-:-:S03]  /*17010*/  UMOV UR4, 0xffffffff ;  /* 0xffffffff00047882 */ /* 0x000fc60000000000 */
[----:B------:R-:W-:-:S05]  /*17020*/  IMAD R7, R3, R4, R5 ;  /* 0x0000000403077224 */ /* 0x000fca00078e0205 */
[----:B------:R-:W-:Y:S01]  /*17030*/  ISETP.GT.AND P6, PT, R7, R0, PT ;  /* 0x000000000700720c */ /* 0x000fe20003fc4270 */
[----:B------:R-:W-:-:S12]  /*17040*/  BRA.DIV UR4, `(.L_x_1230) ;  /* 0x0000002a04dc7947 */ /* 0x000fd8000b800000 */
[----:B------:R-:W-:-:S04]  /*17050*/  VOTE.ANY R2, PT, !P6 ;  /* 0x0000000000027806 */ /* 0x000fc800070e0100 */
[----:B--2---:R-:W1:Y:S02]  /*17060*/  POPC R12, R2 ;  /* 0x00000002000c7309 */ /* 0x004e640000000000 */
[----:B-1----:R1:W2:Y:S01]  /*17070*/  SHFL.IDX PT, R25, R25, R12, 0x1f ;  /* 0x00001f0c19197589 */ /* 0x0022a200000e0000 */
[----:B------:R-:W-:-:S03]  /*17080*/  IMAD.IADD R27, R12, 0x1, R27 ;  /* 0x000000010c1b7824 */ /* 0x000fc600078e021b */
[----:B------:R1:W3:Y:S04]  /*17090*/  SHFL.IDX PT, R8, R8, R12, 0x1f ;  /* 0x00001f0c08087589 */ /* 0x0002e800000e0000 */
.L_x_1312:
[----:B------:R-:W-:-:S13]  /*170a0*/  ISETP.NE.AND P0, PT, R2, RZ, PT ;  /* 0x000000ff0200720c */ /* 0x000fda0003f05270 */
[----:B------:R-:W-:Y:S05]  /*170b0*/  @!P0 BRA `(.L_x_1231) ;  /* 0x0000000000108947 */ /* 0x000fea0003800000 */
[----:B------:R-:W-:Y:S01]  /*170c0*/  UMOV UR4, 0xffffffff ;  /* 0xffffffff00047882 */ /* 0x000fe20000000000 */
[----:B-1----:R-:W-:Y:S02]  /*170d0*/  VIADD R12, R12, 0xffffffff ;  /* 0xffffffff0c0c7836 */ /* 0x002fe40000000000 */
[----:B------:R-:W-:Y:S05]  /*170e0*/  BRA.DIV UR4, `(.L_x_1232) ;  /* 0x0000002e04107947 */ /* 0x000fea000b800000 */
[----:B------:R4:W1:Y:S02]  /*170f0*/  SHFL.IDX PT, R24, R3, R12, 0x1f ;  /* 0x00001f0c03187589 */ /* 0x00086400000e0000 */
.L_x_1231:
[----:B---3--:R-:W-:Y:S01]  /*17100*/  ISETP.NE.AND P0, PT, R8, 0x1, PT ;  /* 0x000000010800780c */ /* 0x008fe20003f05270 */
[----:B-1----:R-:W-:-:S04]  /*17110*/  IMAD R24, R24, R4, R5 ;  /* 0x0000000418187224 */ /* 0x002fc800078e0205 */
[----:B------:R-:W-:-:S08]  /*17120*/  IMAD.IADD R0, R0, 0x1, -R24 ;  /* 0x0000000100007824 */ /* 0x000fd000078e0a18 */
[----:B------:R-:W-:Y:S05]  /*17130*/  @!P0 BRA `(.L_x_1233) ;  /* 0x0000000000dc8947 */ /* 0x000fea0003800000 */
[----:B--2---:R-:W-:Y:S02]  /*17140*/  IABS R4, R25 ;  /* 0x0000001900047213 */ /* 0x004fe40000000000 */
[----:B------:R-:W-:Y:S02]  /*17150*/  IABS R5, R8 ;  /* 0x0000000800057213 */ /* 0x000fe40000000000 */
[----:B------:R-:W1:Y:S08]  /*17160*/  I2F.RP R6, R4 ;  /* 0x0000000400067306 */ /* 0x000e700000209400 */
[----:B------:R-:W2:Y:S08]  /*17170*/  I2F.RP R9, R5 ;  /* 0x0000000500097306 */ /* 0x000eb00000209400 */
[----:B-1----:R-:W1:Y:S08]  /*17180*/  MUFU.RCP R6, R6 ;  /* 0x0000000600067308 */ /* 0x002e700000001000 */
[----:B--2---:R-:W-:Y:S01]  /*17190*/  MUFU.RCP R9, R9 ;  /* 0x0000000900097308 */ /* 0x004fe20000001000 */
[----:B-1----:R-:W-:-:S07]  /*171a0*/  VIADD R2, R6, 0xffffffe ;  /* 0x0ffffffe06027836 */ /* 0x002fce0000000000 */
[----:B0---4-:R0:W1:Y:S02]  /*171b0*/  F2I.FTZ.U32.TRUNC.NTZ R3, R2 ;  /* 0x0000000200037305 */ /* 0x011064000021f000 */
[----:B0-----:R-:W-:Y:S02]  /*171c0*/  IMAD.MOV.U32 R2, RZ, RZ, RZ ;  /* 0x000000ffff027224 */ /* 0x001fe400078e00ff */
[----:B-1----:R-:W-:-:S04]  /*171d0*/  IMAD.MOV R7, RZ, RZ, -R3 ;  /* 0x000000ffff077224 */ /* 0x002fc800078e0a03 */
[----:B------:R-:W-:-:S04]  /*171e0*/  IMAD R7, R7, R4, RZ ;  /* 0x0000000407077224 */ /* 0x000fc800078e02ff */
[----:B------:R-:W-:Y:S01]  /*171f0*/  IMAD.HI.U32 R3, R3, R7, R2 ;  /* 0x0000000703037227 */ /* 0x000fe200078e0002 */
[----:B------:R-:W-:Y:S02]  /*17200*/  IABS R7, R0 ;  /* 0x0000000000077213 */ /* 0x000fe40000000000 */
[----:B------:R-:W-:-:S03]  /*17210*/  IABS R2, R25 ;  /* 0x0000001900027213 */ /* 0x000fc60000000000 */
[----:B------:R-:W-:-:S04]  /*17220*/  IMAD.HI.U32 R6, R3, R7, RZ ;  /* 0x0000000703067227 */ /* 0x000fc800078e00ff */
[----:B------:R-:W-:Y:S02]  /*17230*/  IMAD.MOV R2, RZ, RZ, -R2 ;  /* 0x000000ffff027224 */ /* 0x000fe400078e0a02 */
[----:B------:R-:W-:Y:S02]  /*17240*/  VIADD R3, R9, 0xffffffe ;  /* 0x0ffffffe09037836 */ /* 0x000fe40000000000 */
[----:B------:R-:W-:-:S04]  /*17250*/  IMAD R7, R6, R2, R7 ;  /* 0x0000000206077224 */ /* 0x000fc800078e0207 */
[----:B------:R-:W0:Y:S01]  /*17260*/  F2I.FTZ.U32.TRUNC.NTZ R3, R3 ;  /* 0x0000000300037305 */ /* 0x000e22000021f000 */
[----:B------:R-:W-:-:S13]  /*17270*/  ISETP.GT.U32.AND P1, PT, R4, R7, PT ;  /* 0x000000070400720c */ /* 0x000fda0003f24070 */
[----:B------:R-:W-:Y:S02]  /*17280*/  @!P1 IMAD.IADD R7, R7, 0x1, -R4 ;  /* 0x0000000107079824 */ /* 0x000fe400078e0a04 */
[----:B0-----:R-:W-:Y:S02]  /*17290*/  IMAD.MOV R2, RZ, RZ, -R3 ;  /* 0x000000ffff027224 */ /* 0x001fe400078e0a03 */
[----:B------:R-:W-:Y:S01]  /*172a0*/  @!P1 VIADD R6, R6, 0x1 ;  /* 0x0000000106069836 */ /* 0x000fe20000000000 */
[----:B------:R-:W-:Y:S01]  /*172b0*/  ISETP.GE.U32.AND P0, PT, R7, R4, PT ;  /* 0x000000040700720c */ /* 0x000fe20003f06070 */
[----:B------:R-:W-:Y:S01]  /*172c0*/  IMAD R7, R2, R5, RZ ;  /* 0x0000000502077224 */ /* 0x000fe200078e02ff */
[----:B------:R-:W-:Y:S01]  /*172d0*/  ISETP.NE.AND P1, PT, R25, RZ, PT ;  /* 0x000000ff1900720c */ /* 0x000fe20003f25270 */
[----:B------:R-:W-:-:S04]  /*172e0*/  IMAD.MOV.U32 R2, RZ, RZ, RZ ;  /* 0x000000ffff027224 */ /* 0x000fc800078e00ff */
[----:B------:R-:W-:Y:S01]  /*172f0*/  IMAD.HI.U32 R4, R3, R7, R2 ;  /* 0x0000000703047227 */ /* 0x000fe200078e0002 */
[----:B------:R-:W-:-:S04]  /*17300*/  LOP3.LUT R2, R0, R25, RZ, 0x3c, !PT ;  /* 0x0000001900027212 */ /* 0x000fc800078e3cff */
[----:B------:R-:W-:Y:S01]  /*17310*/  ISETP.GE.AND P2, PT, R2, RZ, PT ;  /* 0x000000ff0200720c */ /* 0x000fe20003f46270 */
[----:B------:R-:W-:Y:S01]  /*17320*/  @P0 VIADD R6, R6, 0x1 ;  /* 0x0000000106060836 */ /* 0x000fe20000000000 */
[----:B------:R-:W-:-:S05]  /*17330*/  IABS R2, R8 ;  /* 0x0000000800027213 */ /* 0x000fca0000000000 */
[----:B------:R-:W-:-:S06]  /*17340*/  IMAD.MOV R2, RZ, RZ, -R2 ;  /* 0x000000ffff027224 */ /* 0x000fcc00078e0a02 */
[----:B------:R-:W-:Y:S01]  /*17350*/  @!P2 IMAD.MOV R6, RZ, RZ, -R6 ;  /* 0x000000ffff06a224 */ /* 0x000fe200078e0a06 */
[----:B------:R-:W-:-:S04]  /*17360*/  @!P1 LOP3.LUT R6, RZ, R25, RZ, 0x33, !PT ;  /* 0x00000019ff069212 */ /* 0x000fc800078e33ff */
[----:B------:R-:W-:-:S05]  /*17370*/  IABS R3, R6 ;  /* 0x0000000600037213 */ /* 0x000fca0000000000 */
        /* <DEDUP_REMOVED lines=14> */
[--C-:B------:R-:W-:Y:S02]  /*17460*/  IMAD R8, R8, R3, R6.reuse ;  /* 0x0000000308087224 */ /* 0x100fe400078e0206 */
[----:B------:R-:W-:Y:S02]  /*17470*/  IMAD.MOV R3, RZ, RZ, -R6 ;  /* 0x000000ffff037224 */ /* 0x000fe400078e0a06 */
[----:B------:R-:W-:Y:S02]  /*17480*/  IMAD R26, R8, 0x10000, R5 ;  /* 0x00010000081a7824 */ /* 0x000fe400078e0205 */
[----:B------:R-:W-:Y:S01]  /*17490*/  IMAD R3, R25, R3, R0 ;  /* 0x0000000319037224 */ /* 0x000fe200078e0200 */
[----:B------:R-:W-:Y:S06]  /*174a0*/  BRA `(.L_x_1234) ;  /* 0x0000000000f07947 */ /* 0x000fec0003800000 */
.L_x_1233:
[----:B0---4-:R-:W0:Y:S02]  /*174b0*/  LDC.64 R2, c[0x0][0xc90] ;  /* 0x00032400ff027b82 */ /* 0x011e240000000a00 */
[----:B0-----:R-:W-:-:S05]  /*174c0*/  IMAD.WIDE R2, R27, 0x4, R2 ;  /* 0x000000041b027825 */ /* 0x001fca00078e0202 */
[----:B------:R0:W2:Y:S02]  /*174d0*/  LDG.E R6, desc[UR52][R2.64] ;  /* 0x0000003402067981 */ /* 0x0000a4000c1e1900 */
[----:B0-----:R-:W-:Y:S02]  /*174e0*/  IMAD.MOV.U32 R2, RZ, RZ, RZ ;  /* 0x000000ffff027224 */ /* 0x001fe400078e00ff */
[----:B--2---:R-:W-:-:S05]  /*174f0*/  IMAD R5, R25, R6, RZ ;  /* 0x0000000619057224 */ /* 0x004fca00078e02ff */
[----:B------:R-:W-:-:S04]  /*17500*/  IABS R7, R5 ;  /* 0x0000000500077213 */ /* 0x000fc80000000000 */
[----:B------:R-:W0:Y:S08]  /*17510*/  I2F.RP R8, R7 ;  /* 0x0000000700087306 */ /* 0x000e300000209400 */
[----:B0-----:R-:W0:Y:S02]  /*17520*/  MUFU.RCP R8, R8 ;  /* 0x0000000800087308 */ /* 0x001e240000001000 */
[----:B0-----:R-:W-:-:S06]  /*17530*/  VIADD R9, R8, 0xffffffe ;  /* 0x0ffffffe08097836 */ /* 0x001fcc0000000000 */
[----:B------:R-:W0:Y:S02]  /*17540*/  F2I.FTZ.U32.TRUNC.NTZ R3, R9 ;  /* 0x0000000900037305 */ /* 0x000e24000021f000 */
[----:B0-----:R-:W-:-:S04]  /*17550*/  IMAD.MOV R10, RZ, RZ, -R3 ;  /* 0x000000ffff0a7224 */ /* 0x001fc800078e0a03 */
[----:B------:R-:W-:Y:S01]  /*17560*/  IMAD R11, R10, R7, RZ ;  /* 0x000000070a0b7224 */ /* 0x000fe200078e02ff */
[----:B------:R-:W-:-:S03]  /*17570*/  IABS R10, R5 ;  /* 0x00000005000a7213 */ /* 0x000fc60000000000 */
[----:B------:R-:W-:Y:S01]  /*17580*/  IMAD.HI.U32 R2, R3, R11, R2 ;  /* 0x0000000b03027227 */ /* 0x000fe200078e0002 */
[----:B------:R-:W-:-:S03]  /*17590*/  IABS R3, R0 ;  /* 0x0000000000037213 */ /* 0x000fc60000000000 */
        /* <DEDUP_REMOVED lines=16> */
[----:B------:R-:W-:-:S03]  /*176a0*/  IMAD R0, R5, R9, R0 ;  /* 0x0000000905007224 */ /* 0x000fc600078e0200 */
[----:B------:R-:W-:-:S04]  /*176b0*/  VIADDMNMX R4, R3, R4, R6, PT ;  /* 0x0000000403047246 */ /* 0x000fc80003800106 */
[----:B------:R-:W-:-:S04]  /*176c0*/  IABS R6, R4 ;  /* 0x0000000400067213 */ /* 0x000fc80000000000 */
[----:B------:R-:W0:Y:S08]  /*176d0*/  I2F.RP R8, R6 ;  /* 0x0000000600087306 */ /* 0x000e300000209400 */
[----:B0-----:R-:W0:Y:S02]  /*176e0*/  MUFU.RCP R8, R8 ;  /* 0x0000000800087308 */ /* 0x001e240000001000 */
[----:B0-----:R-:W-:Y:S01]  /*176f0*/  VIADD R2, R8, 0xffffffe ;  /* 0x0ffffffe08027836 */ /* 0x001fe20000000000 */
[----:B------:R-:W-:-:S05]  /*17700*/  IABS R8, R0 ;  /* 0x0000000000087213 */ /* 0x000fca0000000000 */
[----:B------:R0:W1:Y:S02]  /*17710*/  F2I.FTZ.U32.TRUNC.NTZ R3, R2 ;  /* 0x0000000200037305 */ /* 0x000064000021f000 */
[----:B0-----:R-:W-:Y:S02]  /*17720*/  IMAD.MOV.U32 R2, RZ, RZ, RZ ;  /* 0x000000ffff027224 */ /* 0x001fe400078e00ff */
[----:B-1----:R-:W-:-:S04]  /*17730*/  IMAD.MOV R5, RZ, RZ, -R3 ;  /* 0x000000ffff057224 */ /* 0x002fc800078e0a03 */
[----:B------:R-:W-:-:S04]  /*17740*/  IMAD R5, R5, R6, RZ ;  /* 0x0000000605057224 */ /* 0x000fc800078e02ff */
[----:B------:R-:W-:Y:S01]  /*17750*/  IMAD.HI.U32 R3, R3, R5, R2 ;  /* 0x0000000503037227 */ /* 0x000fe200078e0002 */
[-C--:B------:R-:W-:Y:S02]  /*17760*/  IABS R5, R4.reuse ;  /* 0x0000000400057213 */ /* 0x080fe40000000000 */
[----:B------:R-:W-:Y:S02]  /*17770*/  LOP3.LUT R2, R0, R4, RZ, 0x3c, !PT ;  /* 0x0000000400027212 */ /* 0x000fe400078e3cff */
[----:B------:R-:W-:Y:S01]  /*17780*/  IADD3 R0, R7, 0x1000000, R0 ;  /* 0x0100000007007810 */ /* 0x000fe20007ffe000 */
[----:B------:R-:W-:Y:S01]  /*17790*/  IMAD.MOV R5, RZ, RZ, -R5 ;  /* 0x000000ffff057224 */ /* 0x000fe200078e0a05 */
[----:B------:R-:W-:Y:S01]  /*177a0*/  ISETP.GE.AND P2, PT, R2, RZ, PT ;  /* 0x000000ff0200720c */ /* 0x000fe20003f46270 */
        /* <DEDUP_REMOVED lines=9> */
[----:B------:R-:W-:Y:S01]  /*17840*/  @!P1 LOP3.LUT R3, RZ, R4, RZ, 0x33, !PT ;  /* 0x00000004ff039212 */ /* 0x000fe200078e33ff */
[----:B------:R-:W-:-:S04]  /*17850*/  IMAD.MOV R4, RZ, RZ, -R4 ;  /* 0x000000ffff047224 */ /* 0x000fc800078e0a04 */
[----:B------:R-:W-:-:S07]  /*17860*/  IMAD R26, R3, R4, R0 ;  /* 0x00000004031a7224 */ /* 0x000fce00078e0200 */
.L_x_1234:
[----:B------:R-:W-:-:S05]  /*17870*/  LOP3.LUT R0, RZ, R3, RZ, 0x33, !PT ;  /* 0x00000003ff007212 */ /* 0x000fca00078e33ff */
[----:B------:R-:W-:Y:S01]  /*17880*/  IMAD.IADD R25, R25, 0x1, R0 ;  /* 0x0000000119197824 */ /* 0x000fe200078e0200 */
[----:B------:R-:W-:Y:S06]  /*17890*/  BRA `(.L_x_1235) ;  /* 0x00000000001c7947 */ /* 0x000fec0003800000 */
.L_x_1227:
[----:B------:R-:W-:Y:S01]  /*178a0*/  UMOV UR4, URZ ;  /* 0x0000003f00047c82 */ /* 0x000fe20008000000 */
[----:B------:R-:W-:Y:S01]  /*178b0*/  UMOV UR5, URZ ;  /* 0x0000003f00057c82 */ /* 0x000fe20008000000 */
[----:B------:R-:W-:Y:S01]  /*178c0*/  ULDC UR6, c[0x0][0xc3c] ;  /* 0x00030f0000067ab9 */ /* 0x000fe20000000800 */
[----:B------:R-:W-:Y:S02]  /*178d0*/  IMAD.MOV.U32 R24, RZ, RZ, R0 ;  /* 0x000000ffff187224 */ /* 0x000fe400078e0000 */
[----:B------:R-:W-:Y:S02]  /*178e0*/  IMAD.U32 R25, RZ, RZ, UR4 ;  /* 0x00000004ff197e24 */ /* 0x000fe4000f8e00ff */
[----:B------:R-:W-:Y:S02]  /*178f0*/  IMAD.U32 R26, RZ, RZ, UR5 ;  /* 0x00000005ff1a7e24 */ /* 0x000fe4000f8e00ff */
[----:B------:R-:W-:-:S07]  /*17900*/  IMAD.U32 R27, RZ, RZ, UR6 ;  /* 0x00000006ff1b7e24 */ /* 0x000fce000f8e00ff */
.L_x_1235:
[----:B------:R-:W1:Y:S01]  /*17910*/  S2R R0, SR_TID.X ;  /* 0x0000000000007919 */ /* 0x000e620000002100 */
[----:B------:R-:W-:Y:S05]  /*17920*/  WARPSYNC.ALL ;  /* 0x0000000000007948 */ /* 0x000fea0003800000 */
[----:B------:R-:W-:Y:S01]  /*17930*/  BAR.SYNC.DEFER_BLOCKING 0x4, 0x200 ;  /* 0x0108000000007b1d */ /* 0x000fe20000010000 */
[----:B-1----:R-:W-:-:S04]  /*17940*/  LOP3.LUT R0, R0, 0x1f, RZ, 0xc0, !PT ;  /* 0x0000001f00007812 */ /* 0x002fc800078ec0ff */
[----:B------:R-:W-:-:S13]  /*17950*/  ISETP.NE.AND P0, PT, R0, RZ, PT ;  /* 0x000000ff0000720c */ /* 0x000fda0003f05270 */
[----:B0-----:R-:W0:Y:S01]  /*17960*/  @!P0 S2R R3, SR_CgaCtaId ;  /* 0x0000000000038919 */ /* 0x001e220000008800 */
[----:B------:R-:W-:-:S04]  /*17970*/  @!P0 MOV R0, 0x400 ;  /* 0x0000040000008802 */ /* 0x000fc80000000f00 */
[----:B0-----:R-:W-:-:S05]  /*17980*/  @!P0 LEA R17, R3, R0, 0x18 ;  /* 0x0000000003118211 */ /* 0x001fca00078ec0ff */
[----:B------:R0:W-:Y:S01]  /*17990*/  @!P0 STS.128 [R17+0x168d0], R24 ;  /* 0x0168d01811008388 */ /* 0x0001e20000000c00 */
[----:B------:R-:W-:Y:S06]  /*179a0*/  BAR.ARV 0x5, 0x200 ;  /* 0x0148000000007b1d */ /* 0x000fec0000002000 */
.L_x_1224:
[----:B------:R-:W-:Y:S02]  /*179b0*/  ULDC UR4, c[0x0][0xc3c] ;  /* 0x00030f0000047ab9 */ /* 0x000fe40000000800 */
[----:B----4-:R-:W-:-:S13]  /*179c0*/  ISETP.GE.AND P0, PT, R27, UR4, PT ;  /* 0x000000041b007c0c */ /* 0x010fda000bf06270 */
[----:B------:R-:W-:Y:S05]  /*179d0*/  @!P0 BRA `(.L_x_1236) ;  /* 0xffffffac00c48947 */ /* 0x000fea000383ffff */
[----:B------:R-:W-:Y:S05]  /*179e0*/  BSYNC B8 ;  /* 0x0000000000087941 */ /* 0x000fea0003800000 */
.L_x_1136:
[----:B--2---:R-:W2:Y:S01]  /*179f0*/  LDL.LU R0, [R1+0x24] ;  /* 0x0000240001007983 */ /* 0x004ea20000300800 */
[----:B------:R-:W-:Y:S01]  /*17a00*/  BSSY B0, `(.L_x_1237) ;  /* 0x000000b000007945 */ /* 0x000fe20003800000 */
[----:B0-----:R-:W0:Y:S01]  /*17a10*/  S2R R5, SR_CgaCtaId ;  /* 0x0000000000057919 */ /* 0x001e220000008800 */
        /* <DEDUP_REMOVED lines=9> */
.L_x_1315:
[----:B------:R-:W-:Y:S05]  /*17ab0*/  BSYNC B0 ;  /* 0x0000000000007941 */ /* 0x000fea0003800000 */
.L_x_1237:
[----:B------:R-:W-:-:S03]  /*17ac0*/  UMOV UR4, 0xffffffff ;  /* 0xffffffff00047882 */ /* 0x000fc60000000000 */
[----:B------:R-:W-:Y:S05]  /*17ad0*/  BRA.DIV UR4, `(.L_x_1239) ;  /* 0x0000002204d07947 */ /* 0x000fea000b800000 */
[----:B0-----:R-:W0:Y:S02]  /*17ae0*/  S2R R0, SR_TID.X ;  /* 0x0000000000007919 */ /* 0x001e240000002100 */
[----:B0-----:R-:W-:-:S04]  /*17af0*/  SHF.R.U32.HI R0, RZ, 0x5, R0 ;  /* 0x00000005ff007819 */ /* 0x001fc80000011600 */
[----:B------:R-:W-:-:S05]  /*17b00*/  LOP3.LUT R0, R0, 0x3, RZ, 0xc0, !PT ;  /* 0x0000000300007812 */ /* 0x000fca00078ec0ff */
[----:B------:R0:W2:Y:S02]  /*17b10*/  SHFL.IDX PT, R14, R0, RZ, 0x1f ;  /* 0x00001fff000e7589 */ /* 0x0000a400000e0000 */
.L_x_1318:
[----:B--2---:R-:W-:Y:S01]  /*17b20*/  ISETP.NE.AND P0, PT, R14, RZ, PT ;  /* 0x000000ff0e00720c */ /* 0x004fe20003f05270 */
[----:B------:R-:W-:-:S12]  /*17b30*/  BSSY B0, `(.L_x_1240) ;  /* 0x0000024000007945 */ /* 0x000fd80003800000 */
[----:B------:R-:W-:Y:S05]  /*17b40*/  @P0 BRA `(.L_x_1241) ;  /* 0x0000000000880947 */ /* 0x000fea0003800000 */
[----:B------:R-:W-:-:S03]  /*17b50*/  UMOV UR4, 0xffffffff ;  /* 0xffffffff00047882 */ /* 0x000fc60000000000 */
[----:B------:R-:W-:Y:S05]  /*17b60*/  BRA.DIV UR4, `(.L_x_1242) ;  /* 0x0000002204e07947 */ /* 0x000fea000b800000 */
[----:B------:R-:W-:-:S13]  /*17b70*/  ELECT P6, URZ, PT ;  /* 0x00000000003f782f */ /* 0x000fda00038c0000 */
.L_x_1321:
[----:B------:R-:W-:Y:S05]  /*17b80*/  @!P6 BRA `(.L_x_1241) ;  /* 0x000000000078e947 */ /* 0x000fea0003800000 */
[----:B------:R-:W-:-:S06]  /*17b90*/  ULOP3.LUT UR4, UR36, 0x2, URZ, 0xfc, !UPT ;  /* 0x0000000224047892 */ /* 0x000fcc000f8efc3f */
[----:B0-----:R-:W-:-:S05]  /*17ba0*/  IMAD.U32 R0, RZ, RZ, UR4 ;  /* 0x00000004ff007e24 */ /* 0x001fca000f8e00ff */
[----:B------:R-:W-:-:S13]  /*17bb0*/  ISETP.NE.AND P2, PT, R0, 0x3, PT ;  /* 0x000000030000780c */ /* 0x000fda0003f45270 */
[----:B------:R-:W-:Y:S05]  /*17bc0*/  @!P2 BRA `(.L_x_1243) ;  /* 0x000000000004a947 */ /* 0x000fea0003800000 */
[----:B------:R-:W-:Y:S01]  /*17bd0*/  BPT.TRAP 0x1 ;  /* 0x000000040000795c */ /* 0x000fe20000300000 */
.L_x_1243:
[----:B------:R-:W-:Y:S01]  /*17be0*/  VIADD R3, R9, 0x16840 ;  /* 0x0001684009037836 */ /* 0x000fe20000000000 */
[----:B------:R-:W-:Y:S01]  /*17bf0*/  SHF.L.U32 R2, R28, 0x1f, RZ ;  /* 0x0000001f1c027819 */ /* 0x000fe200000006ff */
[C---:B------:R-:W-:Y:S02]  /*17c00*/  VIADD R0, R18.reuse, 0x1 ;  /* 0x0000000112007836 */ /* 0x040fe40000000000 */
[----:B------:R-:W-:-:S03]  /*17c10*/  IMAD R7, R18, 0x8, R3 ;  /* 0x0000000812077824 */ /* 0x000fc600078e0203 */
[C---:B------:R-:W-:Y:S01]  /*17c20*/  ISETP.NE.AND P1, PT, R0.reuse, 0x2, PT ;  /* 0x000000020000780c */ /* 0x040fe20003f25270 */
[----:B------:R-:W0:Y:S03]  /*17c30*/  SYNCS.PHASECHK.TRANS64.TRYWAIT P0, [R7+URZ], R2 ;  /* 0x00000002070075a7 */ /* 0x000e26000800017f */
[----:B------:R-:W-:Y:S02]  /*17c40*/  SEL R5, RZ, 0x1, P1 ;  /* 0x00000001ff057807 */ /* 0x000fe40000800000 */
[----:B-1----:R-:W-:Y:S02]  /*17c50*/  SEL R4, R0, RZ, P1 ;  /* 0x000000ff00047207 */ /* 0x002fe40000800000 */
[----:B------:R-:W-:-:S03]  /*17c60*/  LOP3.LUT R0, R28, R5, RZ, 0x3c, !PT ;  /* 0x000000051c007212 */ /* 0x000fc600078e3cff */
[----:B------:R-:W-:Y:S01]  /*17c70*/  IMAD R3, R4, 0x8, R3 ;  /* 0x0000000804037824 */ /* 0x000fe200078e0203 */
[----:B------:R-:W-:Y:S01]  /*17c80*/  SHF.L.U32 R0, R0, 0x1f, RZ ;  /* 0x0000001f00007819 */ /* 0x000fe200000006ff */
[----:B0-----:R-:W-:Y:S06]  /*17c90*/  @!P0 BRA `(.L_x_1244) ;  /* 0x0000002000b48947 */ /* 0x001fec0003800000 */
.L_x_1322:
[----:B------:R-:W1:Y:S02]  /*17ca0*/  SYNCS.PHASECHK.TRANS64.TRYWAIT P0, [R3+URZ], R0 ;  /* 0x00000000030075a7 */ /* 0x000e64000800017f */
[----:B-1----:R-:W-:Y:S05]  /*17cb0*/  @!P0 BRA `(.L_x_1245) ;  /* 0x0000002000c08947 */ /* 0x002fea0003800000 */
.L_x_1323:
[----:B------:R-:W-:Y:S05]  /*17cc0*/  @!P2 BRA `(.L_x_1246) ;  /* 0x000000000004a947 */ /* 0x000fea0003800000 */
[----:B------:R-:W-:Y:S01]  /*17cd0*/  BPT.TRAP 0x1 ;  /* 0x000000040000795c */ /* 0x000fe20000300000 */
.L_x_1246:
[----:B-1----:R-:W-:-:S04]  /*17ce0*/  VIADD R3, R9, 0x16860 ;  /* 0x0001686009037836 */ /* 0x002fc80000000000 */
[----:B------:R-:W-:-:S04]  /*17cf0*/  IMAD R5, R18, 0x8, R3 ;  /* 0x0000000812057824 */ /* 0x000fc800078e0203 */
[----:B------:R-:W1:Y:S02]  /*17d00*/  SYNCS.PHASECHK.TRANS64.TRYWAIT P0, [R5+URZ], R2 ;  /* 0x00000002050075a7 */ /* 0x000e64000800017f */
[----:B-1----:R-:W-:Y:S05]  /*17d10*/  @!P0 BRA `(.L_x_1247) ;  /* 0x0000002000bc8947 */ /* 0x002fea0003800000 */
.L_x_1324:
[----:B------:R-:W-:-:S07]  /*17d20*/  IMAD R3, R4, 0x8, R3 ;  /* 0x0000000804037824 */ /* 0x000fce00078e0203 */
.L_x_1248:
[----:B--2---:R2:W4:Y:S02]  /*17d30*/  SYNCS.PHASECHK.TRANS64.TRYWAIT P0, [R3+URZ], R0 ;  /* 0x00000000030075a7 */ /* 0x004524000800017f */
[----:B----4-:R-:W-:Y:S05]  /*17d40*/  @!P0 NANOSLEEP.SYNCS 0x989680 ;  /* 0x009896800000895d */ /* 0x010fea0003900000 */
[----:B------:R-:W4:Y:S02]  /*17d50*/  @!P0 SYNCS.PHASECHK.TRANS64 P0, [R3+URZ], R0 ;  /* 0x00000000030085a7 */ /* 0x000f24000800007f */
[----:B----4-:R-:W-:Y:S05]  /*17d60*/  @!P0 BRA `(.L_x_1248) ;  /* 0xfffffffc00f08947 */ /* 0x010fea000383ffff */
.L_x_1241:
[----:B------:R-:W-:Y:S05]  /*17d70*/  BSYNC B0 ;  /* 0x0000000000007941 */ /* 0x000fea0003800000 */
.L_x_1240:
[----:B------:R-:W-:Y:S05]  /*17d80*/  EXIT ;  /* 0x000000000000794d */ /* 0x000fea0003800000 */
.L_x_1047:
[----:B0-----:R-:W-:-:S04]  /*17d90*/  IMAD.U32 R3, RZ, RZ, UR45 ;  /* 0x0000002dff037e24 */ /* 0x001fc8000f8e00ff */
[----:B------:R0:W1:Y:S03]  /*17da0*/  SYNCS.PHASECHK.TRANS64.TRYWAIT P1, [R3+URZ+0x16800], R0 ;  /* 0x01680000030075a7 */ /* 0x000066000802017f */
[----:B-1----:R-:W-:Y:S05]  /*17db0*/  @!P1 NANOSLEEP.SYNCS 0x989680 ;  /* 0x009896800000995d */ /* 0x002fea0003900000 */
[----:B------:R-:W1:Y:S02]  /*17dc0*/  @!P1 SYNCS.PHASECHK.TRANS64 P1, [R3+URZ+0x16800], R0 ;  /* 0x01680000030095a7 */ /* 0x000e64000802007f */
[----:B-1----:R-:W-:Y:S05]  /*17dd0*/  @!P1 BRA `(.L_x_1047) ;  /* 0xfffffffc00ec9947 */ /* 0x002fea000383ffff */
[----:B------:R-:W-:Y:S05]  /*17de0*/  BRA `(.L_x_1249) ;  /* 0xfffffea000587947 */ /* 0x000fea000383ffff */
.L_x_1051:
[----:B-1----:R1:W2:Y:S02]  /*17df0*/  SYNCS.PHASECHK.TRANS64.TRYWAIT P2, [R90+URZ+0x16830], R3 ;  /* 0x016830035a0075a7 */ /* 0x0022a4000804017f */
[----:B--2---:R-:W-:Y:S05]  /*17e00*/  @!P2 NANOSLEEP.SYNCS 0x989680 ;  /* 0x009896800000a95d */ /* 0x004fea0003900000 */
[----:B------:R-:W2:Y:S02]  /*17e10*/  @!P2 SYNCS.PHASECHK.TRANS64 P2, [R90+URZ+0x16830], R3 ;  /* 0x016830035a00a5a7 */ /* 0x000ea4000804007f */
[----:B--2---:R-:W-:Y:S05]  /*17e20*/  @!P2 BRA `(.L_x_1051) ;  /* 0xfffffffc00f0a947 */ /* 0x004fea000383ffff */
[----:B------:R-:W-:Y:S05]  /*17e30*/  BRA `(.L_x_1050) ;  /* 0xfffffea0007c7947 */ /* 0x000fea000383ffff */
.L_x_1067:
[----:B-1----:R-:W-:-:S04]  /*17e40*/  IMAD.U32 R6, RZ, RZ, UR6 ;  /* 0x00000006ff067e24 */ /* 0x002fc8000f8e00ff */
[----:B------:R1:W2:Y:S03]  /*17e50*/  SYNCS.PHASECHK.TRANS64.TRYWAIT P2, [R6+URZ+0x16830], R5 ;  /* 0x01683005060075a7 */ /* 0x0002a6000804017f */
[----:B--2---:R-:W-:Y:S05]  /*17e60*/  @!P2 NANOSLEEP.SYNCS 0x989680 ;  /* 0x009896800000a95d */ /* 0x004fea0003900000 */
[----:B------:R-:W2:Y:S02]  /*17e70*/  @!P2 SYNCS.PHASECHK.TRANS64 P2, [R6+URZ+0x16830], R5 ;  /* 0x016830050600a5a7 */ /* 0x000ea4000804007f */
[----:B--2---:R-:W-:Y:S05]  /*17e80*/  @!P2 BRA `(.L_x_1067) ;  /* 0xfffffffc00eca947 */ /* 0x004fea000383ffff */
[----:B------:R-:W-:Y:S05]  /*17e90*/  BRA `(.L_x_1064) ;  /* 0xfffffed800e47947 */ /* 0x000fea000383ffff */
.L_x_1071:
[----:B-1----:R-:W-:-:S04]  /*17ea0*/  IMAD.U32 R6, RZ, RZ, UR6 ;  /* 0x00000006ff067e24 */ /* 0x002fc8000f8e00ff */
[----:B------:R1:W2:Y:S03]  /*17eb0*/  SYNCS.PHASECHK.TRANS64.TRYWAIT P2, [R6+URZ+0x16850], R5 ;  /* 0x01685005060075a7 */ /* 0x0002a6000804017f */
[----:B--2---:R-:W-:Y:S05]  /*17ec0*/  @!P2 NANOSLEEP.SYNCS 0x989680 ;  /* 0x009896800000a95d */ /* 0x004fea0003900000 */
[----:B------:R-:W2:Y:S02]  /*17ed0*/  @!P2 SYNCS.PHASECHK.TRANS64 P2, [R6+URZ+0x16850], R5 ;  /* 0x016850050600a5a7 */ /* 0x000ea4000804007f */
[----:B--2---:R-:W-:Y:S05]  /*17ee0*/  @!P2 BRA `(.L_x_1071) ;  /* 0xfffffffc00eca947 */ /* 0x004fea000383ffff */
[----:B------:R-:W-:Y:S05]  /*17ef0*/  BRA `(.L_x_1068) ;  /* 0xfffffedc005c7947 */ /* 0x000fea000383ffff */
.L_x_1088:
[----:B-1----:R-:W-:-:S04]  /*17f00*/  IMAD.U32 R7, RZ, RZ, UR6 ;  /* 0x00000006ff077e24 */ /* 0x002fc8000f8e00ff */
[----:B------:R1:W2:Y:S03]  /*17f10*/  SYNCS.PHASECHK.TRANS64.TRYWAIT P2, [R7+URZ+0x16830], R4 ;  /* 0x01683004070075a7 */ /* 0x0002a6000804017f */
[----:B--2---:R-:W-:Y:S05]  /*17f20*/  @!P2 NANOSLEEP.SYNCS 0x989680 ;  /* 0x009896800000a95d */ /* 0x004fea0003900000 */
[----:B------:R-:W2:Y:S02]  /*17f30*/  @!P2 SYNCS.PHASECHK.TRANS64 P2, [R7+URZ+0x16830], R4 ;  /* 0x016830040700a5a7 */ /* 0x000ea4000804007f */
[----:B--2---:R-:W-:Y:S05]  /*17f40*/  @!P2 BRA `(.L_x_1088) ;  /* 0xfffffffc00eca947 */ /* 0x004fea000383ffff */
[----:B------:R-:W-:Y:S05]  /*17f50*/  BRA `(.L_x_1085) ;  /* 0xffffff1000d07947 */ /* 0x000fea000383ffff */
.L_x_1092:
[----:B-1----:R-:W-:-:S04]  /*17f60*/  IMAD.U32 R7, RZ, RZ, UR6 ;  /* 0x00000006ff077e24 */ /* 0x002fc8000f8e00ff */
[----:B------:R1:W2:Y:S03]  /*17f70*/  SYNCS.PHASECHK.TRANS64.TRYWAIT P2, [R7+URZ+0x16850], R4 ;  /* 0x01685004070075a7 */ /* 0x0002a6000804017f */
[----:B--2---:R-:W-:Y:S05]  /*17f80*/  @!P2 NANOSLEEP.SYNCS 0x989680 ;  /* 0x009896800000a95d */ /* 0x004fea0003900000 */
[----:B------:R-:W2:Y:S02]  /*17f90*/  @!P2 SYNCS.PHASECHK.TRANS64 P2, [R7+URZ+0x16850], R4 ;  /* 0x016850040700a5a7 */ /* 0x000ea4000804007f */
[----:B--2---:R-:W-:Y:S05]  /*17fa0*/  @!P2 BRA `(.L_x_1092) ;  /* 0xfffffffc00eca947 */ /* 0x004fea000383ffff */
[----:B------:R-:W-:Y:S05]  /*17fb0*/  BRA `(.L_x_1089) ;  /* 0xffffff1400487947 */ /* 0x000fea000383ffff */
.L_x_1098:
[----:B-1----:R-:W-:-:S04]  /*17fc0*/  IMAD.U32 R7, RZ, RZ, UR6 ;  /* 0x00000006ff077e24 */ /* 0x002fc8000f8e00ff */
[----:B------:R1:W2:Y:S03]  /*17fd0*/  SYNCS.PHASECHK.TRANS64.TRYWAIT P2, [R7+URZ+0x16830], R4 ;  /* 0x01683004070075a7 */ /* 0x0002a6000804017f */
[----:B--2---:R-:W-:Y:S05]  /*17fe0*/  @!P2 NANOSLEEP.SYNCS 0x989680 ;  /* 0x009896800000a95d */ /* 0x004fea0003900000 */
[----:B------:R-:W2:Y:S02]  /*17ff0*/  @!P2 SYNCS.PHASECHK.TRANS64 P2, [R7+URZ+0x16830], R4 ;  /* 0x016830040700a5a7 */ /* 0x000ea4000804007f */
[----:B--2---:R-:W-:Y:S05]  /*18000*/  @!P2 BRA `(.L_x_1098) ;  /* 0xfffffffc00eca947 */ /* 0x004fea000383ffff */
[----:B------:R-:W-:Y:S05]  /*18010*/  BRA `(.L_x_1095) ;  /* 0xffffff3400ec7947 */ /* 0x000fea000383ffff */
.L_x_1102:
[----:B-1----:R-:W-:-:S04]  /*18020*/  IMAD.U32 R7, RZ, RZ, UR6 ;  /* 0x00000006ff077e24 */ /* 0x002fc8000f8e00ff */
[----:B------:R1:W2:Y:S03]  /*18030*/  SYNCS.PHASECHK.TRANS64.TRYWAIT P2, [R7+URZ+0x16850], R4 ;  /* 0x01685004070075a7 */ /* 0x0002a6000804017f */
[----:B--2---:R-:W-:Y:S05]  /*18040*/  @!P2 NANOSLEEP.SYNCS 0x989680 ;  /* 0x009896800000a95d */ /* 0x004fea0003900000 */
[----:B------:R-:W2:Y:S02]  /*18050*/  @!P2 SYNCS.PHASECHK.TRANS64 P2, [R7+URZ+0x16850], R4 ;  /* 0x016850040700a5a7 */ /* 0x000ea4000804007f */
[----:B--2---:R-:W-:Y:S05]  /*18060*/  @!P2 BRA `(.L_x_1102) ;  /* 0xfffffffc00eca947 */ /* 0x004fea000383ffff */
[----:B------:R-:W-:Y:S05]  /*18070*/  BRA `(.L_x_1099) ;  /* 0xffffff3800647947 */ /* 0x000fea000383ffff */
.L_x_1115:
[----:B-1----:R-:W-:-:S04]  /*18080*/  IMAD.U32 R5, RZ, RZ, UR5 ;  /* 0x00000005ff057e24 */ /* 0x002fc8000f8e00ff */
[----:B------:R1:W2:Y:S03]  /*18090*/  SYNCS.PHASECHK.TRANS64.TRYWAIT P0, [R5+URZ+0x16850], R0 ;  /* 0x01685000050075a7 */ /* 0x0002a6000800017f */
[----:B--2---:R-:W-:Y:S05]  /*180a0*/  @!P0 NANOSLEEP.SYNCS 0x989680 ;  /* 0x009896800000895d */ /* 0x004fea0003900000 */
[----:B------:R-:W2:Y:S02]  /*180b0*/  @!P0 SYNCS.PHASECHK.TRANS64 P0, [R5+URZ+0x16850], R0 ;  /* 0x01685000050085a7 */ /* 0x000ea4000800007f */
[----:B--2---:R-:W-:Y:S05]  /*180c0*/  @!P0 BRA `(.L_x_1115) ;  /* 0xfffffffc00ec8947 */ /* 0x004fea000383ffff */
[----:B------:R-:W-:Y:S05]  /*180d0*/  BRA `(.L_x_1114) ;  /* 0xffffff6800ec7947 */ /* 0x000fea000383ffff */
.L_x_1158:
[----:B------:R-:W3:Y:S01]  /*180e0*/  S2R R20, SR_TID.X ;  /* 0x0000000000147919 */ /* 0x000ee20000002100 */
[----:B------:R-:W-:Y:S01]  /*180f0*/  BSSY B0, `(.L_x_1250) ;  /* 0x000000a000007945 */ /* 0x000fe20003800000 */
[----:B--2---:R-:W-:Y:S02]  /*18100*/  IMAD.MOV.U32 R12, RZ, RZ, RZ ;  /* 0x000000ffff0c7224 */ /* 0x004fe400078e00ff */
[----:B0-----:R-:W-:Y:S02]  /*18110*/  IMAD.MOV.U32 R11, RZ, RZ, 0x1f ;  /* 0x0000001fff0b7424 */ /* 0x001fe400078e00ff */
[----:B------:R-:W-:Y:S01]  /*18120*/  IMAD.MOV.U32 R15, RZ, RZ, -0x1 ;  /* 0xffffffffff0f7424 */ /* 0x000fe200078e00ff */
[----:B---3--:R-:W-:-:S04]  /*18130*/  SHF.R.U32.HI R20, RZ, 0x5, R20 ;  /* 0x00000005ff147819 */ /* 0x008fc80000011614 */
[----:B------:R-:W-:-:S05]  /*18140*/  LOP3.LUT R20, R20, 0x3, RZ, 0xc0, !PT ;  /* 0x0000000314147812 */ /* 0x000fca00078ec0ff */
[----:B------:R-:W-:-:S07]  /*18150*/  IMAD.MOV.U32 R13, RZ, RZ, R20 ;  /* 0x000000ffff0d7224 */ /* 0x000fce00078e0014 */
[----:B-1----:R-:W-:Y:S05]  /*18160*/  WARPSYNC.COLLECTIVE R15, `(.L_x_1251) ;  /* 0x000000000f087348 */ /* 0x002fea0003c00000 */
[----:B------:R0:W2:Y:S02]  /*18170*/  SHFL.IDX P6, R14, R13, R12, R11 ;  /* 0x0000000c0d0e7389 */ /* 0x0000a400000c000b */
[----:B012---:R-:W-:Y:S01]  /*18180*/  ENDCOLLECTIVE ;  /* 0x000000000000791b */ /* 0x007fe20003800000 */
.L_x_1251:
[----:B------:R-:W-:Y:S05]  /*18190*/  BSYNC B0 ;  /* 0x0000000000007941 */ /* 0x000fea0003800000 */
.L_x_1250:
[----:B------:R-:W-:Y:S05]  /*181a0*/  BRA `(.L_x_1252) ;  /* 0xffffffb800387947 */ /* 0x000fea000383ffff */
.L_x_1160:
[----:B------:R-:W-:Y:S01]  /*181b0*/  BSSY B0, `(.L_x_1253) ;  /* 0x0000006000007945 */ /* 0x000fe20003800000 */
[----:B------:R-:W-:-:S07]  /*181c0*/  IMAD.MOV.U32 R15, RZ, RZ, -0x1 ;  /* 0xffffffffff0f7424 */ /* 0x000fce00078e00ff */
[----:B0123--:R-:W-:Y:S05]  /*181d0*/  WARPSYNC.COLLECTIVE R15, `(.L_x_1254) ;  /* 0x000000000f0c7348 */ /* 0x00ffea0003c00000 */
[----:B------:R-:W-:Y:S02]  /*181e0*/  ELECT P6, UR62, PT ;  /* 0x00000000003e782f */ /* 0x000fe400038c0000 */
[----:B------:R-:W-:Y:S01]  /*181f0*/  MOV R14, UR62 ;  /* 0x0000003e000e7c02 */ /* 0x000fe20008000f00 */
[----:B0123--:R-:W-:Y:S10]  /*18200*/  ENDCOLLECTIVE ;  /* 0x000000000000791b */ /* 0x00fff40003800000 */
.L_x_1254:
[----:B------:R-:W-:Y:S05]  /*18210*/  BSYNC B0 ;  /* 0x0000000000007941 */ /* 0x000fea0003800000 */
.L_x_1253:
[----:B------:R-:W-:Y:S05]  /*18220*/  BRA `(.L_x_1255) ;  /* 0xffffffb800407947 */ /* 0x000fea000383ffff */
.L_x_1162:
[----:B---3--:R3:W4:Y:S02]  /*18230*/  SYNCS.PHASECHK.TRANS64.TRYWAIT P0, [R0+URZ+0x16840], R2 ;  /* 0x01684002000075a7 */ /* 0x008724000800017f */
[----:B----4-:R-:W-:Y:S05]  /*18240*/  @!P0 NANOSLEEP.SYNCS 0x989680 ;  /* 0x009896800000895d */ /* 0x010fea0003900000 */
[----:B------:R-:W4:Y:S02]  /*18250*/  @!P0 SYNCS.PHASECHK.TRANS64 P0, [R0+URZ+0x16840], R2 ;  /* 0x01684002000085a7 */ /* 0x000f24000800007f */
[----:B----4-:R-:W-:Y:S05]  /*18260*/  @!P0 BRA `(.L_x_1162) ;  /* 0xfffffffc00f08947 */ /* 0x010fea000383ffff */
[----:B------:R-:W-:Y:S05]  /*18270*/  BRA `(.L_x_1256) ;  /* 0xffffffb800907947 */ /* 0x000fea000383ffff */
.L_x_1166:
[----:B------:R-:W2:Y:S01]  /*18280*/  LDL.LU R11, [R1+0xc] ;  /* 0x00000c00010b7983 */ /* 0x000ea20000300800 */
[----:B------:R-:W-:Y:S01]  /*18290*/  IMAD.MOV.U32 R6, RZ, RZ, R12 ;  /* 0x000000ffff067224 */ /* 0x000fe200078e000c */
[----:B------:R-:W-:Y:S01]  /*182a0*/  LOP3.LUT R10, R10, 0x7f, RZ, 0xc0, !PT ;  /* 0x0000007f0a0a7812 */ /* 0x000fe200078ec0ff */
[----:B------:R-:W-:Y:S02]  /*182b0*/  IMAD.MOV.U32 R13, RZ, RZ, R4 ;  /* 0x000000ffff0d7224 */ /* 0x000fe400078e0004 */
[----:B------:R-:W-:Y:S01]  /*182c0*/  IMAD.MOV.U32 R12, RZ, RZ, RZ ;  /* 0x000000ffff0c7224 */ /* 0x000fe200078e00ff */
[----:B------:R-:W-:Y:S01]  /*182d0*/  SHF.R.U32.HI R10, RZ, 0x3, R10 ;  /* 0x00000003ff0a7819 */ /* 0x000fe2000001160a */
[----:B------:R-:W-:-:S04]  /*182e0*/  IMAD.MOV.U32 R15, RZ, RZ, -0x1 ;  /* 0xffffffffff0f7424 */ /* 0x000fc800078e00ff */
[----:B------:R-:W-:-:S04]  /*182f0*/  IMAD.IADD R6, R10, 0x1, R6 ;  /* 0x000000010a067824 */ /* 0x000fc800078e0206 */
[----:B------:R-:W-:Y:S02]  /*18300*/  VIADD R10, R6, 0x10 ;  /* 0x00000010060a7836 */ /* 0x000fe40000000000 */
[----:B--2---:R-:W-:Y:S02]  /*18310*/  IMAD R3, R11, R9, RZ ;  /* 0x000000090b037224 */ /* 0x004fe400078e02ff */
[----:B------:R-:W-:-:S03]  /*18320*/  IMAD.MOV.U32 R11, RZ, RZ, 0x181f ;  /* 0x0000181fff0b7424 */ /* 0x000fc600078e00ff */
[----:B------:R-:W-:-:S13]  /*18330*/  ISETP.GE.AND P1, PT, R6, R3, PT ;  /* 0x000000030600720c */ /* 0x000fda0003f26270 */
[----:B-----5:R-:W-:Y:S05]  /*18340*/  WARPSYNC.COLLECTIVE R15, `(.L_x_1257) ;  /* 0x000000000f087348 */ /* 0x020fea0003c00000 */
[----:B------:R0:W1:Y:S02]  /*18350*/  SHFL.IDX P6, R14, R13, R12, R11 ;  /* 0x0000000c0d0e7389 */ /* 0x00006400000c000b */
[----:B01---5:R-:W-:Y:S01]  /*18360*/  ENDCOLLECTIVE ;  /* 0x000000000000791b */ /* 0x023fe20003800000 */
.L_x_1257:
[----:B------:R-:W-:Y:S02]  /*18370*/  IMAD.MOV.U32 R13, RZ, RZ, R0 ;  /* 0x000000ffff0d7224 */ /* 0x000fe400078e0000 */
[----:B------:R-:W-:-:S07]  /*18380*/  IMAD.MOV.U32 R7, RZ, RZ, R14 ;  /* 0x000000ffff077224 */ /* 0x000fce00078e000e */
[----:B------:R-:W-:Y:S05]  /*18390*/  WARPSYNC.COLLECTIVE R15, `(.L_x_1258) ;  /* 0x000000000f087348 */ /* 0x000fea0003c00000 */
[----:B------:R0:W1:Y:S02]  /*183a0*/  SHFL.IDX P6, R14, R13, R12, R11 ;  /* 0x0000000c0d0e7389 */ /* 0x00006400000c000b */
[----:B01----:R-:W-:Y:S01]  /*183b0*/  ENDCOLLECTIVE ;  /* 0x000000000000791b */ /* 0x003fe20003800000 */
.L_x_1258:
[----:B------:R-:W-:Y:S02]  /*183c0*/  IMAD.MOV.U32 R13, RZ, RZ, R4 ;  /* 0x000000ffff0d7224 */ /* 0x000fe400078e0004 */
[----:B------:R-:W-:Y:S02]  /*183d0*/  IMAD.MOV.U32 R12, RZ, RZ, 0x1 ;  /* 0x00000001ff0c7424 */ /* 0x000fe400078e00ff */
[----:B------:R-:W-:-:S07]  /*183e0*/  IMAD.MOV.U32 R8, RZ, RZ, R14 ;  /* 0x000000ffff087224 */ /* 0x000fce00078e000e */
[----:B------:R-:W-:Y:S05]  /*183f0*/  WARPSYNC.COLLECTIVE R15, `(.L_x_1259) ;  /* 0x000000000f087348 */ /* 0x000fea0003c00000 */
[----:B------:R0:W1:Y:S02]  /*18400*/  SHFL.IDX P6, R14, R13, R12, R11 ;  /* 0x0000000c0d0e7389 */ /* 0x00006400000c000b */
[----:B01----:R-:W-:Y:S01]  /*18410*/  ENDCOLLECTIVE ;  /* 0x000000000000791b */ /* 0x003fe20003800000 */
.L_x_1259:
        /* <DEDUP_REMOVED lines=13> */
.L_x_1260:
[----:B------:R-:W-:Y:S02]  /*184f0*/  IMAD.MOV.U32 R13, RZ, RZ, R4 ;  /* 0x000000ffff0d7224 */ /* 0x000fe400078e0004 */
[----:B------:R-:W-:Y:S02]  /*18500*/  IMAD.MOV.U32 R12, RZ, RZ, 0x2 ;  /* 0x00000002ff0c7424 */ /* 0x000fe400078e00ff */
[----:B------:R-:W-:-:S07]  /*18510*/  IMAD.MOV.U32 R8, RZ, RZ, R14 ;  /* 0x000000ffff087224 */ /* 0x000fce00078e000e */
[----:B------:R-:W-:Y:S05]  /*18520*/  WARPSYNC.COLLECTIVE R15, `(.L_x_1261) ;  /* 0x000000000f087348 */ /* 0x000fea0003c00000 */
[----:B------:R0:W1:Y:S02]  /*18530*/  SHFL.IDX P6, R14, R13, R12, R11 ;  /* 0x0000000c0d0e7389 */ /* 0x00006400000c000b */
[----:B01----:R-:W-:Y:S01]  /*18540*/  ENDCOLLECTIVE ;  /* 0x000000000000791b */ /* 0x003fe20003800000 */
.L_x_1261:
        /* <DEDUP_REMOVED lines=14> */
.L_x_1262:
[----:B------:R-:W-:Y:S02]  /*18630*/  IMAD.MOV.U32 R13, RZ, RZ, R4 ;  /* 0x000000ffff0d7224 */ /* 0x000fe400078e0004 */
[----:B------:R-:W-:Y:S02]  /*18640*/  IMAD.MOV.U32 R12, RZ, RZ, 0x3 ;  /* 0x00000003ff0c7424 */ /* 0x000fe400078e00ff */
[----:B------:R-:W-:-:S07]  /*18650*/  IMAD.MOV.U32 R8, RZ, RZ, R14 ;  /* 0x000000ffff087224 */ /* 0x000fce00078e000e */
[----:B------:R-:W-:Y:S05]  /*18660*/  WARPSYNC.COLLECTIVE R15, `(.L_x_1263) ;  /* 0x000000000f087348 */ /* 0x000fea0003c00000 */
[----:B------:R0:W1:Y:S02]  /*18670*/  SHFL.IDX P6, R14, R13, R12, R11 ;  /* 0x0000000c0d0e7389 */ /* 0x00006400000c000b */
[----:B01----:R-:W-:Y:S01]  /*18680*/  ENDCOLLECTIVE ;  /* 0x000000000000791b */ /* 0x003fe20003800000 */
.L_x_1263:
        /* <DEDUP_REMOVED lines=14> */
.L_x_1264:
[----:B------:R-:W-:Y:S02]  /*18770*/  IMAD.MOV.U32 R13, RZ, RZ, R4 ;  /* 0x000000ffff0d7224 */ /* 0x000fe400078e0004 */
[----:B------:R-:W-:Y:S02]  /*18780*/  IMAD.MOV.U32 R12, RZ, RZ, 0x4 ;  /* 0x00000004ff0c7424 */ /* 0x000fe400078e00ff */
[----:B------:R-:W-:-:S07]  /*18790*/  IMAD.MOV.U32 R8, RZ, RZ, R14 ;  /* 0x000000ffff087224 */ /* 0x000fce00078e000e */
[----:B------:R-:W-:Y:S05]  /*187a0*/  WARPSYNC.COLLECTIVE R15, `(.L_x_1265) ;  /* 0x000000000f087348 */ /* 0x000fea0003c00000 */
[----:B------:R0:W1:Y:S02]  /*187b0*/  SHFL.IDX P6, R14, R13, R12, R11 ;  /* 0x0000000c0d0e7389 */ /* 0x00006400000c000b */
[----:B01----:R-:W-:Y:S01]  /*187c0*/  ENDCOLLECTIVE ;  /* 0x000000000000791b */ /* 0x003fe20003800000 */
.L_x_1265:
        /* <DEDUP_REMOVED lines=14> */
.L_x_1266:
[----:B------:R-:W-:Y:S02]  /*188b0*/  IMAD.MOV.U32 R13, RZ, RZ, R4 ;  /* 0x000000ffff0d7224 */ /* 0x000fe400078e0004 */
[----:B------:R-:W-:Y:S02]  /*188c0*/  IMAD.MOV.U32 R12, RZ, RZ, 0x5 ;  /* 0x00000005ff0c7424 */ /* 0x000fe400078e00ff */
[----:B------:R-:W-:-:S07]  /*188d0*/  IMAD.MOV.U32 R8, RZ, RZ, R14 ;  /* 0x000000ffff087224 */ /* 0x000fce00078e000e */
[----:B------:R-:W-:Y:S05]  /*188e0*/  WARPSYNC.COLLECTIVE R15, `(.L_x_1267) ;  /* 0x000000000f087348 */ /* 0x000fea0003c00000 */
[----:B------:R0:W1:Y:S02]  /*188f0*/  SHFL.IDX P6, R14, R13, R12, R11 ;  /* 0x0000000c0d0e7389 */ /* 0x00006400000c000b */
[----:B01----:R-:W-:Y:S01]  /*18900*/  ENDCOLLECTIVE ;  /* 0x000000000000791b */ /* 0x003fe20003800000 */
.L_x_1267:
        /* <DEDUP_REMOVED lines=14> */
.L_x_1268:
[----:B------:R-:W-:Y:S02]  /*189f0*/  IMAD.MOV.U32 R13, RZ, RZ, R4 ;  /* 0x000000ffff0d7224 */ /* 0x000fe400078e0004 */
[----:B------:R-:W-:Y:S02]  /*18a00*/  IMAD.MOV.U32 R12, RZ, RZ, 0x6 ;  /* 0x00000006ff0c7424 */ /* 0x000fe400078e00ff */
[----:B------:R-:W-:-:S07]  /*18a10*/  IMAD.MOV.U32 R8, RZ, RZ, R14 ;  /* 0x000000ffff087224 */ /* 0x000fce00078e000e */
[----:B------:R-:W-:Y:S05]  /*18a20*/  WARPSYNC.COLLECTIVE R15, `(.L_x_1269) ;  /* 0x000000000f087348 */ /* 0x000fea0003c00000 */
[----:B------:R0:W1:Y:S02]  /*18a30*/  SHFL.IDX P6, R14, R13, R12, R11 ;  /* 0x0000000c0d0e7389 */ /* 0x00006400000c000b */
[----:B01----:R-:W-:Y:S01]  /*18a40*/  ENDCOLLECTIVE ;  /* 0x000000000000791b */ /* 0x003fe20003800000 */
.L_x_1269:
        /* <DEDUP_REMOVED lines=14> */
.L_x_1270:
[----:B------:R-:W-:Y:S02]  /*18b30*/  IMAD.MOV.U32 R13, RZ, RZ, R4 ;  /* 0x000000ffff0d7224 */ /* 0x000fe400078e0004 */
[----:B------:R-:W-:Y:S02]  /*18b40*/  IMAD.MOV.U32 R12, RZ, RZ, 0x7 ;  /* 0x00000007ff0c7424 */ /* 0x000fe400078e00ff */
[----:B------:R-:W-:-:S07]  /*18b50*/  IMAD.MOV.U32 R8, RZ, RZ, R14 ;  /* 0x000000ffff087224 */ /* 0x000fce00078e000e */
[----:B------:R-:W-:Y:S05]  /*18b60*/  WARPSYNC.COLLECTIVE R15, `(.L_x_1271) ;  /* 0x000000000f087348 */ /* 0x000fea0003c00000 */
[----:B------:R0:W1:Y:S02]  /*18b70*/  SHFL.IDX P6, R14, R13, R12, R11 ;  /* 0x0000000c0d0e7389 */ /* 0x00006400000c000b */
[----:B01----:R-:W-:Y:S01]  /*18b80*/  ENDCOLLECTIVE ;  /* 0x000000000000791b */ /* 0x003fe20003800000 */
.L_x_1271:
[----:B------:R-:W-:-:S05]  /*18b90*/  @!P1 LEA R8, P2, R21, R8, 0x1 ;  /* 0x0000000815089211 */ /* 0x000fca00078408ff */
[----:B------:R-:W-:-:S04]  /*18ba0*/  @!P1 IMAD.X R7, RZ, RZ, R7, P2 ;  /* 0x000000ffff079224 */ /* 0x000fc800010e0607 */
[----:B------:R-:W-:Y:S02]  /*18bb0*/  @!P1 IMAD.MOV.U32 R9, RZ, RZ, R7 ;  /* 0x000000ffff099224 */ /* 0x000fe400078e0007 */
[----:B------:R-:W-:Y:S02]  /*18bc0*/  IMAD.MOV.U32 R13, RZ, RZ, R0 ;  /* 0x000000ffff0d7224 */ /* 0x000fe400078e0000 */
[----:B------:R-:W-:Y:S01]  /*18bd0*/  VIADD R0, R6, 0x70 ;  /* 0x0000007006007836 */ /* 0x000fe20000000000 */
[----:B------:R-:W-:Y:S01]  /*18be0*/  @!PT LDS RZ, [RZ] ;  /* 0x00000000fffff984 */ /* 0x000fe20000000800 */
[----:B------:R-:W-:Y:S01]  /*18bf0*/  @!PT LDS RZ, [RZ] ;  /* 0x00000000fffff984 */ /* 0x000fe20000000800 */
[----:B------:R-:W-:Y:S01]  /*18c00*/  @!PT LDS RZ, [RZ] ;  /* 0x00000000fffff984 */ /* 0x000fe20000000800 */
[----:B------:R0:W-:Y:S04]  /*18c10*/  @!P1 LDGSTS.E.BYPASS.LTC128B.128 [R20+0xb400], desc[UR52][R8.64], !P0 ;  /* 0x0b40000008149fae */ /* 0x0001e8000c101d74 */
[----:B------:R-:W-:Y:S01]  /*18c20*/  ISETP.GE.AND P1, PT, R0, R3, PT ;  /* 0x000000030000720c */ /* 0x000fe20003f26270 */
[----:B------:R-:W-:-:S02]  /*18c30*/  VIADD R0, R6, 0x80 ;  /* 0x0000008006007836 */ /* 0x000fc40000000000 */
[----:B------:R-:W-:-:S10]  /*18c40*/  IMAD.MOV.U32 R4, RZ, RZ, R14 ;  /* 0x000000ffff047224 */ /* 0x000fd400078e000e */
[----:B0-----:R-:W-:Y:S05]  /*18c50*/  WARPSYNC.COLLECTIVE R15, `(.L_x_1272) ;  /* 0x000000000f087348 */ /* 0x001fea0003c00000 */
[----:B------:R1:W2:Y:S02]  /*18c60*/  SHFL.IDX P6, R14, R13, R12, R11 ;  /* 0x0000000c0d0e7389 */ /* 0x0002a400000c000b */
[----:B012---:R-:W-:Y:S01]  /*18c70*/  ENDCOLLECTIVE ;  /* 0x000000000000791b */ /* 0x007fe20003800000 */
.L_x_1272:
[----:B------:R-:W-:Y:S01]  /*18c80*/  ISETP.GE.AND P2, PT, R0, R3, PT ;  /* 0x000000030000720c */ /* 0x000fe20003f46270 */
[----:B------:R-:W-:Y:S02]  /*18c90*/  IMAD.MOV.U32 R13, RZ, RZ, R2 ;  /* 0x000000ffff0d7224 */ /* 0x000fe400078e0002 */
[----:B------:R-:W-:Y:S02]  /*18ca0*/  IMAD.MOV.U32 R12, RZ, RZ, RZ ;  /* 0x000000ffff0c7224 */ /* 0x000fe400078e00ff */
[----:B------:R-:W-:-:S08]  /*18cb0*/  IMAD.MOV.U32 R8, RZ, RZ, R14 ;  /* 0x000000ffff087224 */ /* 0x000fd000078e000e */
[----:B------:R-:W-:Y:S05]  /*18cc0*/  WARPSYNC.COLLECTIVE R15, `(.L_x_1273) ;  /* 0x000000000f087348 */ /* 0x000fea0003c00000 */
[----:B------:R0:W1:Y:S02]  /*18cd0*/  SHFL.IDX P6, R14, R13, R12, R11 ;  /* 0x0000000c0d0e7389 */ /* 0x00006400000c000b */
[----:B01----:R-:W-:Y:S01]  /*18ce0*/  ENDCOLLECTIVE ;  /* 0x000000000000791b */ /* 0x003fe20003800000 */
.L_x_1273:
        /* <DEDUP_REMOVED lines=13> */
.L_x_1274:
[----:B------:R-:W-:Y:S02]  /*18dc0*/  IMAD.MOV.U32 R13, RZ, RZ, R2 ;  /* 0x000000ffff0d7224 */ /* 0x000fe400078e0002 */
[----:B------:R-:W-:Y:S02]  /*18dd0*/  IMAD.MOV.U32 R12, RZ, RZ, 0x1 ;  /* 0x00000001ff0c7424 */ /* 0x000fe400078e00ff */
[----:B------:R-:W-:-:S07]  /*18de0*/  IMAD.MOV.U32 R7, RZ, RZ, R14 ;  /* 0x000000ffff077224 */ /* 0x000fce00078e000e */
[----:B------:R-:W-:Y:S05]  /*18df0*/  WARPSYNC.COLLECTIVE R15, `(.L_x_1275) ;  /* 0x000000000f087348 */ /* 0x000fea0003c00000 */
[----:B------:R0:W1:Y:S02]  /*18e00*/  SHFL.IDX P6, R14, R13, R12, R11 ;  /* 0x0000000c0d0e7389 */ /* 0x00006400000c000b */
[----:B01----:R-:W-:Y:S01]  /*18e10*/  ENDCOLLECTIVE ;  /* 0x000000000000791b */ /* 0x003fe20003800000 */
.L_x_1275:
[----:B------:R-:W-:-:S05]  /*18e20*/  @!P2 LEA R7, P1, R21, R7, 0x1 ;  /* 0x000000071507a211 */ /* 0x000fca00078208ff */
[----:B------:R-:W-:Y:S02]  /*18e30*/  @!P2 IMAD.X R0, RZ, RZ, R0, P1 ;  /* 0x000000ffff00a224 */ /* 0x000fe400008e0600 */
        /* <DEDUP_REMOVED lines=13> */
.L_x_1276:
[----:B------:R-:W-:Y:S02]  /*18f10*/  IMAD.MOV.U32 R13, RZ, RZ, R2 ;  /* 0x000000ffff0d7224 */ /* 0x000fe400078e0002 */
[----:B------:R-:W-:Y:S02]  /*18f20*/  IMAD.MOV.U32 R12, RZ, RZ, 0x2 ;  /* 0x00000002ff0c7424 */ /* 0x000fe400078e00ff */
[----:B------:R-:W-:-:S07]  /*18f30*/  IMAD.MOV.U32 R8, RZ, RZ, R14 ;  /* 0x000000ffff087224 */ /* 0x000fce00078e000e */
[----:B------:R-:W-:Y:S05]  /*18f40*/  WARPSYNC.COLLECTIVE R15, `(.L_x_1277) ;  /* 0x000000000f087348 */ /* 0x000fea0003c00000 */
[----:B------:R0:W1:Y:S02]  /*18f50*/  SHFL.IDX P6, R14, R13, R12, R11 ;  /* 0x0000000c0d0e7389 */ /* 0x00006400000c000b */
[----:B01----:R-:W-:Y:S01]  /*18f60*/  ENDCOLLECTIVE ;  /* 0x000000000000791b */ /* 0x003fe20003800000 */
.L_x_1277:
        /* <DEDUP_REMOVED lines=13> */
.L_x_1278:
[----:B------:R-:W-:Y:S02]  /*19040*/  IMAD.MOV.U32 R13, RZ, RZ, R2 ;  /* 0x000000ffff0d7224 */ /* 0x000fe400078e0002 */
[----:B------:R-:W-:Y:S02]  /*19050*/  IMAD.MOV.U32 R12, RZ, RZ, 0x3 ;  /* 0x00000003ff0c7424 */ /* 0x000fe400078e00ff */
[----:B------:R-:W-:-:S07]  /*19060*/  IMAD.MOV.U32 R8, RZ, RZ, R14 ;  /* 0x000000ffff087224 */ /* 0x000fce00078e000e */
[----:B------:R-:W-:Y:S05]  /*19070*/  WARPSYNC.COLLECTIVE R15, `(.L_x_1279) ;  /* 0x000000000f087348 */ /* 0x000fea0003c00000 */
[----:B------:R0:W1:Y:S02]  /*19080*/  SHFL.IDX P6, R14, R13, R12, R11 ;  /* 0x0000000c0d0e7389 */ /* 0x00006400000c000b */
[----:B01----:R-:W-:Y:S01]  /*19090*/  ENDCOLLECTIVE ;  /* 0x000000000000791b */ /* 0x003fe20003800000 */
.L_x_1279:
        /* <DEDUP_REMOVED lines=12> */
.L_x_1280:
[----:B------:R-:W-:Y:S01]  /*19160*/  IMAD.MOV.U32 R2, RZ, RZ, R14 ;  /* 0x000000ffff027224 */ /* 0x000fe200078e000e */
[----:B------:R-:W-:Y:S06]  /*19170*/  BRA `(.L_x_1281) ;  /* 0xffffffb8009c7947 */ /* 0x000fec000383ffff */
.L_x_1169:
[----:B0-----:R0:W1:Y:S02]  /*19180*/  SYNCS.PHASECHK.TRANS64.TRYWAIT P0, [R17+URZ+0x16820], R0 ;  /* 0x01682000110075a7 */ /* 0x001064000800017f */
[----:B-1----:R-:W-:Y:S05]  /*19190*/  @!P0 NANOSLEEP.SYNCS 0x989680 ;  /* 0x009896800000895d */ /* 0x002fea0003900000 */
[----:B------:R-:W1:Y:S02]  /*191a0*/  @!P0 SYNCS.PHASECHK.TRANS64 P0, [R17+URZ+0x16820], R0 ;  /* 0x01682000110085a7 */ /* 0x000e64000800007f */
[----:B-1----:R-:W-:Y:S05]  /*191b0*/  @!P0 BRA `(.L_x_1169) ;  /* 0xfffffffc00f08947 */ /* 0x002fea000383ffff */
[----:B------:R-:W-:Y:S05]  /*191c0*/  BRA `(.L_x_1282) ;  /* 0xffffffb800fc7947 */ /* 0x000fea000383ffff */
.L_x_1178:
[----:B-1----:R1:W2:Y:S02]  /*191d0*/  SYNCS.PHASECHK.TRANS64.TRYWAIT P0, [R2+URZ+0x16840], R3 ;  /* 0x01684003020075a7 */ /* 0x0022a4000800017f */
[----:B--2---:R-:W-:Y:S05]  /*191e0*/  @!P0 NANOSLEEP.SYNCS 0x989680 ;  /* 0x009896800000895d */ /* 0x004fea0003900000 */
[----:B------:R-:W2:Y:S02]  /*191f0*/  @!P0 SYNCS.PHASECHK.TRANS64 P0, [R2+URZ+0x16840], R3 ;  /* 0x01684003020085a7 */ /* 0x000ea4000800007f */
[----:B--2---:R-:W-:Y:S05]  /*19200*/  @!P0 BRA `(.L_x_1178) ;  /* 0xfffffffc00f08947 */ /* 0x004fea000383ffff */
[----:B------:R-:W-:Y:S05]  /*19210*/  BRA `(.L_x_1283) ;  /* 0xffffffbc00e07947 */ /* 0x000fea000383ffff */
.L_x_1183:
[----:B0-----:R0:W1:Y:S02]  /*19220*/  SYNCS.PHASECHK.TRANS64.TRYWAIT P0, [R3+URZ+0x60], R2 ;  /* 0x00006002030075a7 */ /* 0x001064000800017f */
[----:B-1----:R-:W-:Y:S05]  /*19230*/  @!P0 NANOSLEEP.SYNCS 0x989680 ;  /* 0x009896800000895d */ /* 0x002fea0003900000 */
[----:B------:R-:W1:Y:S02]  /*19240*/  @!P0 SYNCS.PHASECHK.TRANS64 P0, [R3+URZ+0x60], R2 ;  /* 0x00006002030085a7 */ /* 0x000e64000800007f */
[----:B-1----:R-:W-:Y:S05]  /*19250*/  @!P0 BRA `(.L_x_1183) ;  /* 0xfffffffc00f08947 */ /* 0x002fea000383ffff */
[----:B------:R-:W-:Y:S05]  /*19260*/  BRA `(.L_x_1284) ;  /* 0xffffffc0006c7947 */ /* 0x000fea000383ffff */
.L_x_1191:
[----:B-1----:R1:W2:Y:S02]  /*19270*/  SYNCS.PHASECHK.TRANS64.TRYWAIT P0, [R2+URZ+0x16840], R3 ;  /* 0x01684003020075a7 */ /* 0x0022a4000800017f */
[----:B--2---:R-:W-:Y:S05]  /*19280*/  @!P0 NANOSLEEP.SYNCS 0x989680 ;  /* 0x009896800000895d */ /* 0x004fea0003900000 */
[----:B------:R-:W2:Y:S02]  /*19290*/  @!P0 SYNCS.PHASECHK.TRANS64 P0, [R2+URZ+0x16840], R3 ;  /* 0x01684003020085a7 */ /* 0x000ea4000800007f */
[----:B--2---:R-:W-:Y:S05]  /*192a0*/  @!P0 BRA `(.L_x_1191) ;  /* 0xfffffffc00f08947 */ /* 0x004fea000383ffff */
[----:B------:R-:W-:Y:S05]  /*192b0*/  BRA `(.L_x_1285) ;  /* 0xffffffc400a87947 */ /* 0x000fea000383ffff */
.L_x_1196:
[----:B0-----:R0:W1:Y:S02]  /*192c0*/  SYNCS.PHASECHK.TRANS64.TRYWAIT P0, [R10+URZ+0x60], R3 ;  /* 0x000060030a0075a7 */ /* 0x001064000800017f */
[----:B-1----:R-:W-:Y:S05]  /*192d0*/  @!P0 NANOSLEEP.SYNCS 0x989680 ;  /* 0x009896800000895d */ /* 0x002fea0003900000 */
[----:B------:R-:W1:Y:S02]  /*192e0*/  @!P0 SYNCS.PHASECHK.TRANS64 P0, [R10+URZ+0x60], R3 ;  /* 0x000060030a0085a7 */ /* 0x000e64000800007f */
[----:B-1----:R-:W-:Y:S05]  /*192f0*/  @!P0 BRA `(.L_x_1196) ;  /* 0xfffffffc00f08947 */ /* 0x002fea000383ffff */
[----:B------:R-:W-:Y:S05]  /*19300*/  BRA `(.L_x_1286) ;  /* 0xffffffc800347947 */ /* 0x000fea000383ffff */
.L_x_1204:
[----:B-1----:R1:W2:Y:S02]  /*19310*/  SYNCS.PHASECHK.TRANS64.TRYWAIT P0, [R2+URZ+0x16840], R3 ;  /* 0x01684003020075a7 */ /* 0x0022a4000800017f */
[----:B--2---:R-:W-:Y:S05]  /*19320*/  @!P0 NANOSLEEP.SYNCS 0x989680 ;  /* 0x009896800000895d */ /* 0x004fea0003900000 */
[----:B------:R-:W2:Y:S02]  /*19330*/  @!P0 SYNCS.PHASECHK.TRANS64 P0, [R2+URZ+0x16840], R3 ;  /* 0x01684003020085a7 */ /* 0x000ea4000800007f */
[----:B--2---:R-:W-:Y:S05]  /*19340*/  @!P0 BRA `(.L_x_1204) ;  /* 0xfffffffc00f08947 */ /* 0x004fea000383ffff */
[----:B------:R-:W-:Y:S05]  /*19350*/  BRA `(.L_x_1287) ;  /* 0xffffffcc00447947 */ /* 0x000fea000383ffff */
.L_x_1209:
[----:B0-----:R0:W1:Y:S02]  /*19360*/  SYNCS.PHASECHK.TRANS64.TRYWAIT P0, [R7+URZ+0x60], R2 ;  /* 0x00006002070075a7 */ /* 0x001064000800017f */
[----:B-1----:R-:W-:Y:S05]  /*19370*/  @!P0 NANOSLEEP.SYNCS 0x989680 ;  /* 0x009896800000895d */ /* 0x002fea0003900000 */
[----:B------:R-:W1:Y:S02]  /*19380*/  @!P0 SYNCS.PHASECHK.TRANS64 P0, [R7+URZ+0x60], R2 ;  /* 0x00006002070085a7 */ /* 0x000e64000800007f */
[----:B-1----:R-:W-:Y:S05]  /*19390*/  @!P0 BRA `(.L_x_1209) ;  /* 0xfffffffc00f08947 */ /* 0x002fea000383ffff */
[----:B------:R-:W-:Y:S05]  /*193a0*/  BRA `(.L_x_1288) ;  /* 0xffffffcc00d47947 */ /* 0x000fea000383ffff */
.L_x_1219:
[----:B0-----:R0:W1:Y:S02]  /*193b0*/  SYNCS.PHASECHK.TRANS64.TRYWAIT P0, [R3+URZ+0x16860], R0 ;  /* 0x01686000030075a7 */ /* 0x001064000800017f */
[----:B-1----:R-:W-:Y:S05]  /*193c0*/  @!P0 NANOSLEEP.SYNCS 0x989680 ;  /* 0x009896800000895d */ /* 0x002fea0003900000 */
[----:B------:R-:W1:Y:S02]  /*193d0*/  @!P0 SYNCS.PHASECHK.TRANS64 P0, [R3+URZ+0x16860], R0 ;  /* 0x01686000030085a7 */ /* 0x000e64000800007f */
[----:B-1----:R-:W-:Y:S05]  /*193e0*/  @!P0 BRA `(.L_x_1219) ;  /* 0xfffffffc00f08947 */ /* 0x002fea000383ffff */
[----:B------:R-:W-:Y:S05]  /*193f0*/  BRA `(.L_x_1289) ;  /* 0xffffffd000d07947 */ /* 0x000fea000383ffff */
.L_x_1225:
[----:B------:R-:W-:Y:S01]  /*19400*/  BSSY B0, `(.L_x_1290) ;  /* 0x0000008000007945 */ /* 0x000fe20003800000 */
[----:B------:R-:W-:Y:S02]  /*19410*/  IMAD.MOV.U32 R13, RZ, RZ, R24 ;  /* 0x000000ffff0d7224 */ /* 0x000fe400078e0018 */
[----:B--2---:R-:W-:Y:S02]  /*19420*/  IMAD.MOV.U32 R12, RZ, RZ, RZ ;  /* 0x000000ffff0c7224 */ /* 0x004fe400078e00ff */
[----:B0-----:R-:W-:Y:S02]  /*19430*/  IMAD.MOV.U32 R11, RZ, RZ, 0x1f ;  /* 0x0000001fff0b7424 */ /* 0x001fe400078e00ff */
[----:B------:R-:W-:-:S07]  /*19440*/  IMAD.MOV.U32 R15, RZ, RZ, -0x1 ;  /* 0xffffffffff0f7424 */ /* 0x000fce00078e00ff */
[----:B-1----:R-:W-:Y:S05]  /*19450*/  WARPSYNC.COLLECTIVE R15, `(.L_x_1291) ;  /* 0x000000000f087348 */ /* 0x002fea0003c00000 */
[----:B------:R0:W2:Y:S02]  /*19460*/  SHFL.IDX P6, R14, R13, R12, R11 ;  /* 0x0000000c0d0e7389 */ /* 0x0000a400000c000b */
[----:B012---:R-:W-:Y:S01]  /*19470*/  ENDCOLLECTIVE ;  /* 0x000000000000791b */ /* 0x007fe20003800000 */
.L_x_1291:
[----:B------:R-:W-:Y:S05]  /*19480*/  BSYNC B0 ;  /* 0x0000000000007941 */ /* 0x000fea0003800000 */
.L_x_1290:
[----:B------:R-:W-:Y:S02]  /*19490*/  IMAD.MOV.U32 R13, RZ, RZ, R24 ;  /* 0x000000ffff0d7224 */ /* 0x000fe400078e0018 */
[----:B------:R-:W-:Y:S02]  /*194a0*/  IMAD.MOV.U32 R12, RZ, RZ, 0x1 ;  /* 0x00000001ff0c7424 */ /* 0x000fe400078e00ff */
[----:B------:R-:W-:Y:S02]  /*194b0*/  IMAD.MOV.U32 R11, RZ, RZ, 0x1f ;  /* 0x0000001fff0b7424 */ /* 0x000fe400078e00ff */
[----:B------:R-:W-:Y:S02]  /*194c0*/  IMAD.MOV.U32 R15, RZ, RZ, -0x1 ;  /* 0xffffffffff0f7424 */ /* 0x000fe400078e00ff */
[----:B------:R-:W-:Y:S02]  /*194d0*/  IMAD.IADD R7, R27, 0x1, R9 ;  /* 0x000000011b077824 */ /* 0x000fe400078e0209 */
[----:B------:R-:W-:-:S07]  /*194e0*/  IMAD.MOV.U32 R0, RZ, RZ, R14 ;  /* 0x000000ffff007224 */ /* 0x000fce00078e000e */
[----:B------:R-:W-:Y:S05]  /*194f0*/  WARPSYNC.COLLECTIVE R15, `(.L_x_1292) ;  /* 0x000000000f087348 */ /* 0x000fea0003c00000 */
[----:B------:R0:W1:Y:S02]  /*19500*/  SHFL.IDX P6, R14, R13, R12, R11 ;  /* 0x0000000c0d0e7389 */ /* 0x00006400000c000b */
[----:B01----:R-:W-:Y:S01]  /*19510*/  ENDCOLLECTIVE ;  /* 0x000000000000791b */ /* 0x003fe20003800000 */
.L_x_1292:
[----:B------:R-:W-:Y:S02]  /*19520*/  ULDC UR4, c[0x0][0xc3c] ;  /* 0x00030f0000047ab9 */ /* 0x000fe40000000800 */
[----:B------:R-:W-:-:S13]  /*19530*/  ISETP.GE.OR P1, PT, R7, UR4, !P0 ;  /* 0x0000000407007c0c */ /* 0x000fda000c726670 */
[----:B------:R-:W0:Y:S08]  /*19540*/  @!P1 LDC.64 R4, c[0x0][0xc80] ;  /* 0x00032000ff049b82 */ /* 0x000e300000000a00 */
[----:B------:R-:W1:Y:S01]  /*19550*/  @!P1 LDC.64 R2, c[0x0][0xc78] ;  /* 0x00031e00ff029b82 */ /* 0x000e620000000a00 */
[----:B------:R-:W-:Y:S01]  /*19560*/  CS2R R24, SRZ ;  /* 0x0000000000187805 */ /* 0x000fe2000001ff00 */
[----:B------:R-:W-:-:S02]  /*19570*/  IMAD.MOV.U32 R8, RZ, RZ, RZ ;  /* 0x000000ffff087224 */ /* 0x000fc400078e00ff */
[----:B------:R-:W-:Y:S02]  /*19580*/  IMAD.MOV.U32 R11, RZ, RZ, RZ ;  /* 0x000000ffff0b7224 */ /* 0x000fe400078e00ff */
[----:B------:R-:W-:Y:S02]  /*19590*/  IMAD.MOV.U32 R6, RZ, RZ, R14 ;  /* 0x000000ffff067224 */ /* 0x000fe400078e000e */
[----:B0-----:R-:W-:-:S06]  /*195a0*/  @!P1 IMAD.WIDE R4, R7, 0x4, R4 ;  /* 0x0000000407049825 */ /* 0x001fcc00078e0204 */
[----:B------:R-:W2:Y:S01]  /*195b0*/  @!P1 LDG.E R4, desc[UR52][R4.64] ;  /* 0x0000003404049981 */ /* 0x000ea2000c1e1900 */
[----:B-1----:R-:W-:-:S06]  /*195c0*/  @!P1 IMAD.WIDE R2, R7, 0x4, R2 ;  /* 0x0000000407029825 */ /* 0x002fcc00078e0202 */
[----:B------:R-:W3:Y:S01]  /*195d0*/  @!P1 LDG.E R2, desc[UR52][R2.64] ;  /* 0x0000003402029981 */ /* 0x000ee2000c1e1900 */
[C---:B------:R-:W-:Y:S02]  /*195e0*/  ISETP.GE.U32.AND P2, PT, R9.reuse, 0x2, PT ;  /* 0x000000020900780c */ /* 0x040fe40003f46070 */
[C---:B------:R-:W-:Y:S02]  /*195f0*/  ISETP.GE.U32.AND P3, PT, R9.reuse, 0x4, PT ;  /* 0x000000040900780c */ /* 0x040fe40003f66070 */
[C---:B------:R-:W-:Y:S02]  /*19600*/  ISETP.GE.U32.AND P4, PT, R9.reuse, 0x8, PT ;  /* 0x000000080900780c */ /* 0x040fe40003f86070 */
[C---:B------:R-:W-:Y:S01]  /*19610*/  ISETP.GE.U32.AND P5, PT, R9.reuse, 0x10, PT ;  /* 0x000000100900780c */ /* 0x040fe20003fa6070 */
[----:B--2---:R-:W-:Y:S02]  /*19620*/  @!P1 IMAD.MOV.U32 R25, RZ, RZ, R4 ;  /* 0x000000ffff199224 */ /* 0x004fe400078e0004 */
[----:B---3--:R-:W-:Y:S01]  /*19630*/  @!P1 IMAD.MOV.U32 R8, RZ, RZ, R2 ;  /* 0x000000ffff089224 */ /* 0x008fe200078e0002 */
[----:B------:R-:W-:-:S03]  /*19640*/  ISETP.NE.AND P1, PT, R9, RZ, PT ;  /* 0x000000ff0900720c */ /* 0x000fc60003f25270 */
[----:B------:R-:W-:-:S10]  /*19650*/  IMAD R13, R8, R25, RZ ;  /* 0x00000019080d7224 */ /* 0x000fd400078e02ff */
[----:B------:R-:W-:Y:S05]  /*19660*/  WARPSYNC.COLLECTIVE R15, `(.L_x_1293) ;  /* 0x000000000f087348 */ /* 0x000fea0003c00000 */
[----:B------:R0:W1:Y:S02]  /*19670*/  SHFL.UP P6, R14, R13, R12, R11 ;  /* 0x0400000c0d0e7389 */ /* 0x00006400000c000b */
[----:B01----:R-:W-:Y:S01]  /*19680*/  ENDCOLLECTIVE ;  /* 0x000000000000791b */ /* 0x003fe20003800000 */
.L_x_1293:
[----:B------:R-:W-:Y:S01]  /*19690*/  IMAD.MOV.U32 R12, RZ, RZ, 0x2 ;  /* 0x00000002ff0c7424 */ /* 0x000fe200078e00ff */
[----:B------:R-:W-:-:S05]  /*196a0*/  SEL R14, R14, RZ, P1 ;  /* 0x000000ff0e0e7207 */ /* 0x000fca0000800000 */
[----:B------:R-:W-:-:S04]  /*196b0*/  IMAD.IADD R7, R13, 0x1, R14 ;  /* 0x000000010d077824 */ /* 0x000fc800078e020e */
[----:B------:R-:W-:-:S07]  /*196c0*/  IMAD.MOV.U32 R13, RZ, RZ, R7 ;  /* 0x000000ffff0d7224 */ /* 0x000fce00078e0007 */
[----:B------:R-:W-:Y:S05]  /*196d0*/  WARPSYNC.COLLECTIVE R15, `(.L_x_1294) ;  /* 0x000000000f087348 */ /* 0x000fea0003c00000 */
[----:B------:R0:W1:Y:S02]  /*196e0*/  SHFL.UP P6, R14, R13, R12, R11 ;  /* 0x0400000c0d0e7389 */ /* 0x00006400000c000b */
[----:B01----:R-:W-:Y:S01]  /*196f0*/  ENDCOLLECTIVE ;  /* 0x000000000000791b */ /* 0x003fe20003800000 */
.L_x_1294:
[----:B------:R-:W-:Y:S01]  /*19700*/  IMAD.MOV.U32 R12, RZ, RZ, 0x4 ;  /* 0x00000004ff0c7424 */ /* 0x000fe200078e00ff */
[----:B------:R-:W-:-:S05]  /*19710*/  SEL R2, R14, RZ, P2 ;  /* 0x000000ff0e027207 */ /* 0x000fca0001000000 */
[----:B------:R-:W-:-:S04]  /*19720*/  IMAD.IADD R2, R7, 0x1, R2 ;  /* 0x0000000107027824 */ /* 0x000fc800078e0202 */
[----:B------:R-:W-:-:S07]  /*19730*/  IMAD.MOV.U32 R13, RZ, RZ, R2 ;  /* 0x000000ffff0d7224 */ /* 0x000fce00078e0002 */
[----:B------:R-:W-:Y:S05]  /*19740*/  WARPSYNC.COLLECTIVE R15, `(.L_x_1295) ;  /* 0x000000000f087348 */ /* 0x000fea0003c00000 */
[----:B------:R0:W1:Y:S02]  /*19750*/  SHFL.UP P6, R14, R13, R12, R11 ;  /* 0x0400000c0d0e7389 */ /* 0x00006400000c000b */
[----:B01----:R-:W-:Y:S01]  /*19760*/  ENDCOLLECTIVE ;  /* 0x000000000000791b */ /* 0x003fe20003800000 */
.L_x_1295:
[----:B------:R-:W-:Y:S01]  /*19770*/  IMAD.MOV.U32 R12, RZ, RZ, 0x8 ;  /* 0x00000008ff0c7424 */ /* 0x000fe200078e00ff */
[----:B------:R-:W-:-:S05]  /*19780*/  SEL R3, R14, RZ, P3 ;  /* 0x000000ff0e037207 */ /* 0x000fca0001800000 */
[----:B------:R-:W-:-:S04]  /*19790*/  IMAD.IADD R3, R2, 0x1, R3 ;  /* 0x0000000102037824 */ /* 0x000fc800078e0203 */
[----:B------:R-:W-:-:S07]  /*197a0*/  IMAD.MOV.U32 R13, RZ, RZ, R3 ;  /* 0x000000ffff0d7224 */ /* 0x000fce00078e0003 */
[----:B------:R-:W-:Y:S05]  /*197b0*/  WARPSYNC.COLLECTIVE R15, `(.L_x_1296) ;  /* 0x000000000f087348 */ /* 0x000fea0003c00000 */
[----:B------:R0:W1:Y:S02]  /*197c0*/  SHFL.UP P6, R14, R13, R12, R11 ;  /* 0x0400000c0d0e7389 */ /* 0x00006400000c000b */
[----:B01----:R-:W-:Y:S01]  /*197d0*/  ENDCOLLECTIVE ;  /* 0x000000000000791b */ /* 0x003fe20003800000 */
.L_x_1296:
[----:B------:R-:W-:Y:S01]  /*197e0*/  IMAD.MOV.U32 R12, RZ, RZ, 0x10 ;  /* 0x00000010ff0c7424 */ /* 0x000fe200078e00ff */
[----:B------:R-:W-:-:S05]  /*197f0*/  SEL R4, R14, RZ, P4 ;  /* 0x000000ff0e047207 */ /* 0x000fca0002000000 */
[----:B------:R-:W-:-:S04]  /*19800*/  IMAD.IADD R4, R3, 0x1, R4 ;  /* 0x0000000103047824 */ /* 0x000fc800078e0204 */
[----:B------:R-:W-:-:S07]  /*19810*/  IMAD.MOV.U32 R13, RZ, RZ, R4 ;  /* 0x000000ffff0d7224 */ /* 0x000fce00078e0004 */
[----:B------:R-:W-:Y:S05]  /*19820*/  WARPSYNC.COLLECTIVE R15, `(.L_x_1297) ;  /* 0x000000000f087348 */ /* 0x000fea0003c00000 */
[----:B------:R0:W1:Y:S02]  /*19830*/  SHFL.UP P6, R14, R13, R12, R11 ;  /* 0x0400000c0d0e7389 */ /* 0x00006400000c000b */
[----:B01----:R-:W-:Y:S01]  /*19840*/  ENDCOLLECTIVE ;  /* 0x000000000000791b */ /* 0x003fe20003800000 */
.L_x_1297:
        /* <DEDUP_REMOVED lines=8> */
.L_x_1298:
[----:B------:R-:W-:Y:S05]  /*198d0*/  BRA `(.L_x_1299) ;  /* 0xffffffd4000c7947 */ /* 0x000fea000383ffff */
.L_x_1228:
[----:B------:R-:W-:Y:S01]  /*198e0*/  BSSY B0, `(.L_x_1300) ;  /* 0x0000007000007945 */ /* 0x000fe20003800000 */
[----:B--2---:R-:W-:Y:S02]  /*198f0*/  IMAD.MOV.U32 R12, RZ, RZ, 0x1 ;  /* 0x00000001ff0c7424 */ /* 0x004fe400078e00ff */
[----:B------:R-:W-:Y:S02]  /*19900*/  IMAD.MOV.U32 R11, RZ, RZ, RZ ;  /* 0x000000ffff0b7224 */ /* 0x000fe400078e00ff */
[----:B------:R-:W-:-:S07]  /*19910*/  IMAD.MOV.U32 R15, RZ, RZ, -0x1 ;  /* 0xffffffffff0f7424 */ /* 0x000fce00078e00ff */
[----:B------:R-:W-:Y:S05]  /*19920*/  WARPSYNC.COLLECTIVE R15, `(.L_x_1301) ;  /* 0x000000000f087348 */ /* 0x000fea0003c00000 */
[----:B------:R0:W1:Y:S02]  /*19930*/  SHFL.UP P6, R14, R13, R12, R11 ;  /* 0x0400000c0d0e7389 */ /* 0x00006400000c000b */
[----:B01----:R-:W-:Y:S01]  /*19940*/  ENDCOLLECTIVE ;  /* 0x000000000000791b */ /* 0x003fe20003800000 */
.L_x_1301:
[----:B------:R-:W-:Y:S05]  /*19950*/  BSYNC B0 ;  /* 0x0000000000007941 */ /* 0x000fea0003800000 */
.L_x_1300:
        /* <DEDUP_REMOVED lines=8> */
.L_x_1302:
[----:B------:R-:W-:Y:S01]  /*199e0*/  IMAD.MOV.U32 R12, RZ, RZ, 0x4 ;  /* 0x00000004ff0c7424 */ /* 0x000fe200078e00ff */
[----:B------:R-:W-:-:S05]  /*199f0*/  SEL R2, R14, RZ, P2 ;  /* 0x000000ff0e027207 */ /* 0x000fca0001000000 */
[----:B------:R-:W-:-:S04]  /*19a00*/  IMAD.IADD R2, R13, 0x1, R2 ;  /* 0x000000010d027824 */ /* 0x000fc800078e0202 */
[----:B------:R-:W-:-:S07]  /*19a10*/  IMAD.MOV.U32 R13, RZ, RZ, R2 ;  /* 0x000000ffff0d7224 */ /* 0x000fce00078e0002 */
[----:B------:R-:W-:Y:S05]  /*19a20*/  WARPSYNC.COLLECTIVE R15, `(.L_x_1303) ;  /* 0x000000000f087348 */ /* 0x000fea0003c00000 */
[----:B------:R0:W1:Y:S02]  /*19a30*/  SHFL.UP P6, R14, R13, R12, R11 ;  /* 0x0400000c0d0e7389 */ /* 0x00006400000c000b */
[----:B01----:R-:W-:Y:S01]  /*19a40*/  ENDCOLLECTIVE ;  /* 0x000000000000791b */ /* 0x003fe20003800000 */
.L_x_1303:
[----:B------:R-:W-:Y:S01]  /*19a50*/  IMAD.MOV.U32 R12, RZ, RZ, 0x8 ;  /* 0x00000008ff0c7424 */ /* 0x000fe200078e00ff */
[----:B------:R-:W-:-:S05]  /*19a60*/  SEL R3, R14, RZ, P3 ;  /* 0x000000ff0e037207 */ /* 0x000fca0001800000 */
[----:B------:R-:W-:-:S04]  /*19a70*/  IMAD.IADD R3, R2, 0x1, R3 ;  /* 0x0000000102037824 */ /* 0x000fc800078e0203 */
[----:B------:R-:W-:-:S07]  /*19a80*/  IMAD.MOV.U32 R13, RZ, RZ, R3 ;  /* 0x000000ffff0d7224 */ /* 0x000fce00078e0003 */
[----:B------:R-:W-:Y:S05]  /*19a90*/  WARPSYNC.COLLECTIVE R15, `(.L_x_1304) ;  /* 0x000000000f087348 */ /* 0x000fea0003c00000 */
[----:B------:R0:W1:Y:S02]  /*19aa0*/  SHFL.UP P6, R14, R13, R12, R11 ;  /* 0x0400000c0d0e7389 */ /* 0x00006400000c000b */
[----:B01----:R-:W-:Y:S01]  /*19ab0*/  ENDCOLLECTIVE ;  /* 0x000000000000791b */ /* 0x003fe20003800000 */
.L_x_1304:
[----:B------:R-:W-:Y:S01]  /*19ac0*/  IMAD.MOV.U32 R12, RZ, RZ, 0x10 ;  /* 0x00000010ff0c7424 */ /* 0x000fe200078e00ff */
[----:B------:R-:W-:-:S05]  /*19ad0*/  SEL R4, R14, RZ, P4 ;  /* 0x000000ff0e047207 */ /* 0x000fca0002000000 */
[----:B------:R-:W-:-:S04]  /*19ae0*/  IMAD.IADD R4, R3, 0x1, R4 ;  /* 0x0000000103047824 */ /* 0x000fc800078e0204 */
[----:B------:R-:W-:-:S07]  /*19af0*/  IMAD.MOV.U32 R13, RZ, RZ, R4 ;  /* 0x000000ffff0d7224 */ /* 0x000fce00078e0004 */
[----:B------:R-:W-:Y:S05]  /*19b00*/  WARPSYNC.COLLECTIVE R15, `(.L_x_1305) ;  /* 0x000000000f087348 */ /* 0x000fea0003c00000 */
[----:B------:R0:W1:Y:S02]  /*19b10*/  SHFL.UP P6, R14, R13, R12, R11 ;  /* 0x0400000c0d0e7389 */ /* 0x00006400000c000b */
[----:B01----:R-:W-:Y:S01]  /*19b20*/  ENDCOLLECTIVE ;  /* 0x000000000000791b */ /* 0x003fe20003800000 */
.L_x_1305:
        /* <DEDUP_REMOVED lines=8> */
.L_x_1306:
[----:B------:R-:W-:Y:S05]  /*19bb0*/  BRA `(.L_x_1307) ;  /* 0xffffffd000f87947 */ /* 0x000fea000383ffff */
.L_x_1230:
[----:B------:R-:W-:Y:S01]  /*19bc0*/  BSSY B0, `(.L_x_1308) ;  /* 0x0000006000007945 */ /* 0x000fe20003800000 */
[----:B------:R-:W-:Y:S01]  /*19bd0*/  PLOP3.LUT P6, PT, P6, PT, PT, 0x8, 0x0 ;  /* 0x000000000000781c */ /* 0x000fe200037ce170 */
[----:B------:R-:W-:-:S12]  /*19be0*/  IMAD.MOV.U32 R15, RZ, RZ, -0x1 ;  /* 0xffffffffff0f7424 */ /* 0x000fd800078e00ff */
[----:B0-2---:R-:W-:Y:S05]  /*19bf0*/  WARPSYNC.COLLECTIVE R15, `(.L_x_1309) ;  /* 0x000000000f087348 */ /* 0x005fea0003c00000 */
[----:B------:R-:W-:Y:S01]  /*19c00*/  VOTE.ANY R14, PT, P6 ;  /* 0x00000000000e7806 */ /* 0x000fe200030e0100 */
[----:B0-2---:R-:W-:Y:S06]  /*19c10*/  ENDCOLLECTIVE ;  /* 0x000000000000791b */ /* 0x005fec0003800000 */
.L_x_1309:
[----:B------:R-:W-:Y:S05]  /*19c20*/  BSYNC B0 ;  /* 0x0000000000007941 */ /* 0x000fea0003800000 */
.L_x_1308:
[----:B------:R-:W-:Y:S02]  /*19c30*/  IMAD.MOV.U32 R2, RZ, RZ, R14 ;  /* 0x000000ffff027224 */ /* 0x000fe400078e000e */
[----:B------:R-:W-:Y:S02]  /*19c40*/  IMAD.MOV.U32 R13, RZ, RZ, R25 ;  /* 0x000000ffff0d7224 */ /* 0x000fe400078e0019 */
[----:B------:R0:W1:Y:S01]  /*19c50*/  POPC R12, R2 ;  /* 0x00000002000c7309 */ /* 0x0000620000000000 */
[----:B------:R-:W-:Y:S02]  /*19c60*/  IMAD.MOV.U32 R11, RZ, RZ, 0x1f ;  /* 0x0000001fff0b7424 */ /* 0x000fe400078e00ff */
[----:B------:R-:W-:-:S07]  /*19c70*/  IMAD.MOV.U32 R15, RZ, RZ, -0x1 ;  /* 0xffffffffff0f7424 */ /* 0x000fce00078e00ff */
[----:B01----:R-:W-:Y:S05]  /*19c80*/  WARPSYNC.COLLECTIVE R15, `(.L_x_1310) ;  /* 0x000000000f087348 */ /* 0x003fea0003c00000 */
[----:B-1----:R1:W2:Y:S02]  /*19c90*/  SHFL.IDX P6, R14, R13, R12, R11 ;  /* 0x0000000c0d0e7389 */ /* 0x0022a400000c000b */
[----:B012---:R-:W-:Y:S01]  /*19ca0*/  ENDCOLLECTIVE ;  /* 0x000000000000791b */ /* 0x007fe20003800000 */
.L_x_1310:
[----:B------:R-:W-:Y:S02]  /*19cb0*/  IMAD.IADD R27, R12, 0x1, R27 ;  /* 0x000000010c1b7824 */ /* 0x000fe400078e021b */
[----:B------:R-:W-:Y:S02]  /*19cc0*/  IMAD.MOV.U32 R13, RZ, RZ, R8 ;  /* 0x000000ffff0d7224 */ /* 0x000fe400078e0008 */
[----:B------:R-:W-:-:S07]  /*19cd0*/  IMAD.MOV.U32 R25, RZ, RZ, R14 ;  /* 0x000000ffff197224 */ /* 0x000fce00078e000e */
[----:B------:R-:W-:Y:S05]  /*19ce0*/  WARPSYNC.COLLECTIVE R15, `(.L_x_1311) ;  /* 0x000000000f087348 */ /* 0x000fea0003c00000 */
[----:B------:R0:W1:Y:S02]  /*19cf0*/  SHFL.IDX P6, R14, R13, R12, R11 ;  /* 0x0000000c0d0e7389 */ /* 0x00006400000c000b */
[----:B01----:R-:W-:Y:S01]  /*19d00*/  ENDCOLLECTIVE ;  /* 0x000000000000791b */ /* 0x003fe20003800000 */
.L_x_1311:
[----:B------:R-:W-:Y:S01]  /*19d10*/  IMAD.MOV.U32 R8, RZ, RZ, R14 ;  /* 0x000000ffff087224 */ /* 0x000fe200078e000e */
[----:B------:R-:W-:Y:S06]  /*19d20*/  BRA `(.L_x_1312) ;  /* 0xffffffd000dc7947 */ /* 0x000fec000383ffff */
.L_x_1232:
[----:B------:R-:W-:Y:S01]  /*19d30*/  BSSY B0, `(.L_x_1313) ;  /* 0x0000007000007945 */ /* 0x000fe20003800000 */
[----:B------:R-:W-:Y:S02]  /*19d40*/  IMAD.MOV.U32 R13, RZ, RZ, R3 ;  /* 0x000000ffff0d7224 */ /* 0x000fe400078e0003 */
[----:B------:R-:W-:Y:S02]  /*19d50*/  IMAD.MOV.U32 R11, RZ, RZ, 0x1f ;  /* 0x0000001fff0b7424 */ /* 0x000fe400078e00ff */
[----:B------:R-:W-:-:S07]  /*19d60*/  IMAD.MOV.U32 R15, RZ, RZ, -0x1 ;  /* 0xffffffffff0f7424 */ /* 0x000fce00078e00ff */
[----:B0-23--:R-:W-:Y:S05]  /*19d70*/  WARPSYNC.COLLECTIVE R15, `(.L_x_1314) ;  /* 0x000000000f087348 */ /* 0x00dfea0003c00000 */
[----:B------:R1:W4:Y:S02]  /*19d80*/  SHFL.IDX P6, R14, R13, R12, R11 ;  /* 0x0000000c0d0e7389 */ /* 0x00032400000c000b */
[----:B01234-:R-:W-:Y:S01]  /*19d90*/  ENDCOLLECTIVE ;  /* 0x000000000000791b */ /* 0x01ffe20003800000 */
.L_x_1314:
[----:B------:R-:W-:Y:S05]  /*19da0*/  BSYNC B0 ;  /* 0x0000000000007941 */ /* 0x000fea0003800000 */
.L_x_1313:
[----:B------:R-:W-:Y:S01]  /*19db0*/  IMAD.MOV.U32 R24, RZ, RZ, R14 ;  /* 0x000000ffff187224 */ /* 0x000fe200078e000e */
[----:B------:R-:W-:Y:S06]  /*19dc0*/  BRA `(.L_x_1231) ;  /* 0xffffffd000cc7947 */ /* 0x000fec000383ffff */
.L_x_1238:
[----:B0-----:R0:W2:Y:S02]  /*19dd0*/  SYNCS.PHASECHK.TRANS64.TRYWAIT P0, [R9+URZ+0x16820], R0 ;  /* 0x01682000090075a7 */ /* 0x0010a4000800017f */
[----:B--2---:R-:W-:Y:S05]  /*19de0*/  @!P0 NANOSLEEP.SYNCS 0x989680 ;  /* 0x009896800000895d */ /* 0x004fea0003900000 */
[----:B------:R-:W2:Y:S02]  /*19df0*/  @!P0 SYNCS.PHASECHK.TRANS64 P0, [R9+URZ+0x16820], R0 ;  /* 0x01682000090085a7 */ /* 0x000ea4000800007f */
[----:B--2---:R-:W-:Y:S05]  /*19e00*/  @!P0 BRA `(.L_x_1238) ;  /* 0xfffffffc00f08947 */ /* 0x004fea000383ffff */
[----:B------:R-:W-:Y:S05]  /*19e10*/  BRA `(.L_x_1315) ;  /* 0xffffffdc00247947 */ /* 0x000fea000383ffff */
.L_x_1239:
[----:B------:R-:W2:Y:S01]  /*19e20*/  S2R R2, SR_TID.X ;  /* 0x0000000000027919 */ /* 0x000ea20000002100 */
[----:B------:R-:W-:Y:S01]  /*19e30*/  BSSY B0, `(.L_x_1316) ;  /* 0x000000a000007945 */ /* 0x000fe20003800000 */
[----:B------:R-:W-:Y:S02]  /*19e40*/  IMAD.MOV.U32 R12, RZ, RZ, RZ ;  /* 0x000000ffff0c7224 */ /* 0x000fe400078e00ff */
[----:B------:R-:W-:Y:S02]  /*19e50*/  IMAD.MOV.U32 R11, RZ, RZ, 0x1f ;  /* 0x0000001fff0b7424 */ /* 0x000fe400078e00ff */
[----:B------:R-:W-:Y:S01]  /*19e60*/  IMAD.MOV.U32 R15, RZ, RZ, -0x1 ;  /* 0xffffffffff0f7424 */ /* 0x000fe200078e00ff */
[----:B--2---:R-:W-:-:S04]  /*19e70*/  SHF.R.U32.HI R2, RZ, 0x5, R2 ;  /* 0x00000005ff027819 */ /* 0x004fc80000011602 */
[----:B------:R-:W-:-:S05]  /*19e80*/  LOP3.LUT R2, R2, 0x3, RZ, 0xc0, !PT ;  /* 0x0000000302027812 */ /* 0x000fca00078ec0ff */
[----:B------:R-:W-:-:S07]  /*19e90*/  IMAD.MOV.U32 R13, RZ, RZ, R2 ;  /* 0x000000ffff0d7224 */ /* 0x000fce00078e0002 */
[----:B01-3--:R-:W-:Y:S05]  /*19ea0*/  WARPSYNC.COLLECTIVE R15, `(.L_x_1317) ;  /* 0x000000000f087348 */ /* 0x00bfea0003c00000 */
[----:B------:R2:W4:Y:S02]  /*19eb0*/  SHFL.IDX P6, R14, R13, R12, R11 ;  /* 0x0000000c0d0e7389 */ /* 0x00052400000c000b */
[----:B01234-:R-:W-:Y:S01]  /*19ec0*/  ENDCOLLECTIVE ;  /* 0x000000000000791b */ /* 0x01ffe20003800000 */
.L_x_1317:
[----:B------:R-:W-:Y:S05]  /*19ed0*/  BSYNC B0 ;  /* 0x0000000000007941 */ /* 0x000fea0003800000 */
.L_x_1316:
[----:B------:R-:W-:Y:S05]  /*19ee0*/  BRA `(.L_x_1318) ;  /* 0xffffffdc000c7947 */ /* 0x000fea000383ffff */
.L_x_1242:
[----:B------:R-:W-:Y:S01]  /*19ef0*/  BSSY B1, `(.L_x_1319) ;  /* 0x0000006000017945 */ /* 0x000fe20003800000 */
[----:B------:R-:W-:-:S07]  /*19f00*/  IMAD.MOV.U32 R15, RZ, RZ, -0x1 ;  /* 0xffffffffff0f7424 */ /* 0x000fce00078e00ff */
[----:B01-3--:R-:W-:Y:S05]  /*19f10*/  WARPSYNC.COLLECTIVE R15, `(.L_x_1320) ;  /* 0x000000000f0c7348 */ /* 0x00bfea0003c00000 */
[----:B------:R-:W-:Y:S02]  /*19f20*/  ELECT P6, UR62, PT ;  /* 0x00000000003e782f */ /* 0x000fe400038c0000 */
[----:B------:R-:W-:Y:S01]  /*19f30*/  MOV R14, UR62 ;  /* 0x0000003e000e7c02 */ /* 0x000fe20008000f00 */
[----:B01-3--:R-:W-:Y:S10]  /*19f40*/  ENDCOLLECTIVE ;  /* 0x000000000000791b */ /* 0x00bff40003800000 */
.L_x_1320:
[----:B------:R-:W-:Y:S05]  /*19f50*/  BSYNC B1 ;  /* 0x0000000000017941 */ /* 0x000fea0003800000 */
.L_x_1319:
[----:B------:R-:W-:Y:S05]  /*19f60*/  BRA `(.L_x_1321) ;  /* 0xffffffdc00047947 */ /* 0x000fea000383ffff */
.L_x_1244:
[----:B0-----:R0:W1:Y:S02]  /*19f70*/  SYNCS.PHASECHK.TRANS64.TRYWAIT P0, [R7+URZ], R2 ;  /* 0x00000002070075a7 */ /* 0x001064000800017f */
[----:B-1----:R-:W-:Y:S05]  /*19f80*/  @!P0 NANOSLEEP.SYNCS 0x989680 ;  /* 0x009896800000895d */ /* 0x002fea0003900000 */
[----:B------:R-:W1:Y:S02]  /*19f90*/  @!P0 SYNCS.PHASECHK.TRANS64 P0, [R7+URZ], R2 ;  /* 0x00000002070085a7 */ /* 0x000e64000800007f */
[----:B-1----:R-:W-:Y:S05]  /*19fa0*/  @!P0 BRA `(.L_x_1244) ;  /* 0xfffffffc00f08947 */ /* 0x002fea000383ffff */
[----:B------:R-:W-:Y:S05]  /*19fb0*/  BRA `(.L_x_1322) ;  /* 0xffffffdc00387947 */ /* 0x000fea000383ffff */
.L_x_1245:
[----:B-1----:R1:W2:Y:S02]  /*19fc0*/  SYNCS.PHASECHK.TRANS64.TRYWAIT P0, [R3+URZ], R0 ;  /* 0x00000000030075a7 */ /* 0x0022a4000800017f */
[----:B--2---:R-:W-:Y:S05]  /*19fd0*/  @!P0 NANOSLEEP.SYNCS 0x989680 ;  /* 0x009896800000895d */ /* 0x004fea0003900000 */
[----:B------:R-:W2:Y:S02]  /*19fe0*/  @!P0 SYNCS.PHASECHK.TRANS64 P0, [R3+URZ], R0 ;  /* 0x00000000030085a7 */ /* 0x000ea4000800007f */
[----:B--2---:R-:W-:Y:S05]  /*19ff0*/  @!P0 BRA `(.L_x_1245) ;  /* 0xfffffffc00f08947 */ /* 0x004fea000383ffff */
[----:B------:R-:W-:Y:S05]  /*1a000*/  BRA `(.L_x_1323) ;  /* 0xffffffdc002c7947 */ /* 0x000fea000383ffff */
.L_x_1247:
[----:B-1----:R1:W2:Y:S02]  /*1a010*/  SYNCS.PHASECHK.TRANS64.TRYWAIT P0, [R5+URZ], R2 ;  /* 0x00000002050075a7 */ /* 0x0022a4000800017f */
[----:B--2---:R-:W-:Y:S05]  /*1a020*/  @!P0 NANOSLEEP.SYNCS 0x989680 ;  /* 0x009896800000895d */ /* 0x004fea0003900000 */
[----:B------:R-:W2:Y:S02]  /*1a030*/  @!P0 SYNCS.PHASECHK.TRANS64 P0, [R5+URZ], R2 ;  /* 0x00000002050085a7 */ /* 0x000ea4000800007f */
[----:B--2---:R-:W-:Y:S05]  /*1a040*/  @!P0 BRA `(.L_x_1247) ;  /* 0xfffffffc00f08947 */ /* 0x004fea000383ffff */
[----:B------:R-:W-:Y:S05]  /*1a050*/  BRA `(.L_x_1324) ;  /* 0xffffffdc00307947 */ /* 0x000fea000383ffff */
.L_x_1325:
        /* <DEDUP_REMOVED lines=10> */
.L_x_2705:


//--------------------- .text._ZN7cutlass13device_kernelIN5flash11enable_sm90INS1_16FlashAttnFwdSm90INS1_25CollectiveMainloopFwdSm90ILi2EN4cute5tupleIJNS5_1CILi1EEES8_S8_EEENS6_IJNS7_ILi192EEENS7_ILi128EEENS7_ILi64EEEEEELi64ENS_10bfloat16_tEfNS_4arch4Sm90ELb0ELb1ELb1ELb1ELb0ELb1ELb0ELb1ELb1ELb1ELb1ELb0EEENS1_21CollectiveEpilogueFwdINS6_IJSA_SC_SB_EEES9_SE_SG_Li384ELb1ELb1ELb1ELb0EEENS1_36VarlenDynamicPersistentTileSchedulerILi192ELi128ELi384ELi128ELb1ELb1ELb1ELb1ELb0ELb1EEEEEEEEEvNT_6ParamsE --------------------------
	.section	.text._ZN7cutlass13device_kernelIN5flash11enable_sm90INS1_16FlashAttnFwdSm90INS1_25CollectiveMainloopFwdSm90ILi2EN4cute5tupleIJNS5_1CILi1EEES8_S8_EEENS6_IJNS7_ILi192EEENS7_ILi128EEENS7_ILi64EEEEEELi64ENS_10bfloat16_tEfNS_4arch4Sm90ELb0ELb1ELb1ELb1ELb0ELb1ELb0ELb1ELb1ELb1ELb1ELb0EEENS1_21CollectiveEpilogueFwdINS6_IJSA_SC_SB_EEES9_SE_SG_Li384ELb1ELb1ELb1ELb0EEENS1_36VarlenDynamicPersistentTileSchedulerILi192ELi128ELi384ELi128ELb1ELb1ELb1ELb1ELb0ELb1EEEEEEEEEvNT_6ParamsE,"ax",@progbits
	.align	128
.text._ZN7cutlass13device_kernelIN5flash11enable_sm90INS1_16FlashAttnFwdSm90INS1_25CollectiveMainloopFwdSm90ILi2EN4cute5tupleIJNS5_1CILi1EEES8_S8_EEENS6_IJNS7_ILi192EEENS7_ILi128EEENS7_ILi64EEEEEELi64ENS_10bfloat16_tEfNS_4arch4Sm90ELb0ELb1ELb1ELb1ELb0ELb1ELb0ELb1ELb1ELb1ELb1ELb0EEENS1_21CollectiveEpilogueFwdINS6_IJSA_SC_SB_EEES9_SE_SG_Li384ELb1ELb1ELb1ELb0EEENS1_36VarlenDynamicPersistentTileSchedulerILi192ELi128ELi384ELi128ELb1ELb1ELb1ELb1ELb0ELb1EEEEEEEEEvNT_6ParamsE:
        .type           _ZN7cutlass13device_kernelIN5flash11enable_sm90INS1_16FlashAttnFwdSm90INS1_25CollectiveMainloopFwdSm90ILi2EN4cute5tupleIJNS5_1CILi1EEES8_S8_EEENS6_IJNS7_ILi192EEENS7_ILi128EEENS7_ILi64EEEEEELi64ENS_10bfloat16_tEfNS_4arch4Sm90ELb0ELb1ELb1ELb1ELb0ELb1ELb0ELb1ELb1ELb1ELb1ELb0EEENS1_21CollectiveEpilogueFwdINS6_IJSA_SC_SB_EEES9_SE_SG_Li384ELb1ELb1ELb1ELb0EEENS1_36VarlenDynamicPersistentTileSchedulerILi192ELi128ELi384ELi128ELb1ELb1ELb1ELb1ELb0ELb1EEEEEEEEEvNT_6ParamsE,@function
        .size           _ZN7cutlass13device_kernelIN5flash11enable_sm90INS1_16FlashAttnFwdSm90INS1_25CollectiveMainloopFwdSm90ILi2EN4cute5tupleIJNS5_1CILi1EEES8_S8_EEENS6_IJNS7_ILi192EEENS7_ILi128EEENS7_ILi64EEEEEELi64ENS_10bfloat16_tEfNS_4arch4Sm90ELb0ELb1ELb1ELb1ELb0ELb1ELb0ELb1ELb1ELb1ELb1ELb0EEENS1_21CollectiveEpilogueFwdINS6_IJSA_SC_SB_EEES9_SE_SG_Li384ELb1ELb1ELb1ELb0EEENS1_36VarlenDynamicPersistentTileSchedulerILi192ELi128ELi384ELi128ELb1ELb1ELb1ELb1ELb0ELb1EEEEEEEEEvNT_6ParamsE,(.L_x_2706 - _ZN7cutlass13device_kernelIN5flash11enable_sm90INS1_16FlashAttnFwdSm90INS1_25CollectiveMainloopFwdSm90ILi2EN4cute5tupleIJNS5_1CILi1EEES8_S8_EEENS6_IJNS7_ILi192EEENS7_ILi128EEENS7_ILi64EEEEEELi64ENS_10bfloat16_tEfNS_4arch4Sm90ELb0ELb1ELb1ELb1ELb0ELb1ELb0ELb1ELb1ELb1ELb1ELb0EEENS1_21CollectiveEpilogueFwdINS6_IJSA_SC_SB_EEES9_SE_SG_Li384ELb1ELb1ELb1ELb0EEENS1_36VarlenDynamicPersistentTileSchedulerILi192ELi128ELi384ELi128ELb1ELb1ELb1ELb1ELb0ELb1EEEEEEEEEvNT_6ParamsE)
        .other          _ZN7cutlass13device_kernelIN5flash11enable_sm90INS1_16FlashAttnFwdSm90INS1_25CollectiveMainloopFwdSm90ILi2EN4cute5tupleIJNS5_1CILi1EEES8_S8_EEENS6_IJNS7_ILi192EEENS7_ILi128EEENS7_ILi64EEEEEELi64ENS_10bfloat16_tEfNS_4arch4Sm90ELb0ELb1ELb1ELb1ELb0ELb1ELb0ELb1ELb1ELb1ELb1ELb0EEENS1_21CollectiveEpilogueFwdINS6_IJSA_SC_SB_EEES9_SE_SG_Li384ELb1ELb1ELb1ELb0EEENS1_36VarlenDynamicPersistentTileSchedulerILi192ELi128ELi384ELi128ELb1ELb1ELb1ELb1ELb0ELb1EEEEEEEEEvNT_6ParamsE,@"STO_CUDA_ENTRY STV_DEFAULT"
_ZN7cutlass13device_kernelIN5flash11enable_sm90INS1_16FlashAttnFwdSm90INS1_25CollectiveMainloopFwdSm90ILi2EN4cute5tupleIJNS5_1CILi1EEES8_S8_EEENS6_IJNS7_ILi192EEENS7_ILi128EEENS7_ILi64EEEEEELi64ENS_10bfloat16_tEfNS_4arch4Sm90ELb0ELb1ELb1ELb1ELb0ELb1ELb0ELb1ELb1ELb1ELb1ELb0EEENS1_21CollectiveEpilogueFwdINS6_IJSA_SC_SB_EEES9_SE_SG_Li384ELb1ELb1ELb1ELb0EEENS1_36VarlenDynamicPersistentTileSchedulerILi192ELi128ELi384ELi128ELb1ELb1ELb1ELb1ELb0ELb1EEEEEEEEEvNT_6ParamsE:
        /* <DEDUP_REMOVED lines=23> */
.L_x_1327:
[----:B------:R-:W-:Y:S05]  /*0170*/  BSYNC B0 ;  /* 0x0000000000007941 */ /* 0x000fea0003800000 */
.L_x_1326:
        /* <DEDUP_REMOVED lines=40> */
.L_x_1328:
        /* <DEDUP_REMOVED lines=22> */
.L_x_1329:
        /* <DEDUP_REMOVED lines=18> */
.L_x_1330:
        /* <DEDUP_REMOVED lines=22> */
.L_x_1331:
        /* <DEDUP_REMOVED lines=22> */
.L_x_1332:
        /* <DEDUP_REMOVED lines=9> */
.L_x_1335:
[----:B------:R-:W-:-:S08]  /*09d0*/  NOP ;  /* 0x0000000000007918 */ /* 0x000fd00000000000 */
[----:B------:R-:W0:Y:S02]  /*09e0*/  USETMAXREG.TRY_ALLOC.CTAPOOL UP0, 0xa0 ;  /* 0x000000a0000079c8 */ /* 0x000e240008000600 */
[----:B0-----:R-:W-:-:S13]  /*09f0*/  PLOP3.LUT P0, PT, PT, PT, UP0, 0x80, 0x0 ;  /* 0x000000000000781c */ /* 0x001fda0003f0f008 */
[----:B------:R-:W-:Y:S05]  /*0a00*/  @!P0 BRA `(.L_x_1335) ;  /* 0xfffffffc00f08947 */ /* 0x000fea000383ffff */
[----:B------:R-:W0:Y:S01]  /*0a10*/  S2R R0, SR_TID.X ;  /* 0x0000000000007919 */ /* 0x000e220000002100 */
[----:B------:R-:W1:Y:S01]  /*0a20*/  S2UR UR5, SR_CgaCtaId ;  /* 0x00000000000579c3 */ /* 0x000e620000008800 */
[----:B------:R-:W-:Y:S01]  /*0a30*/  UMOV UR4, 0x400 ;  /* 0x0000040000047882 */ /* 0x000fe20000000000 */
[----:B------:R-:W-:-:S06]  /*0a40*/  LOP3.LUT R22, R22, 0xbfffffff, RZ, 0xc0, !PT ;  /* 0xbfffffff16167812 */ /* 0x000fcc00078ec0ff */
[----:B------:R-:W-:Y:S06]  /*0a50*/  BAR.ARV 0x8, 0x200 ;  /* 0x0208000000007b1d */ /* 0x000fec0000002000 */
[----:B-1----:R-:W-:-:S06]  /*0a60*/  ULEA UR4, UR5, UR4, 0x18 ;  /* 0x0000000405047291 */ /* 0x002fcc000f8ec03f */
[----:B--2---:R-:W-:Y:S01]  /*0a70*/  IMAD.U32 R2, RZ, RZ, UR4 ;  /* 0x00000004ff027e24 */ /* 0x004fe2000f8e00ff */
[----:B0-----:R-:W-:Y:S01]  /*0a80*/  SHF.R.U32.HI R0, RZ, 0x7, R0 ;  /* 0x00000007ff007819 */ /* 0x001fe20000011600 */
[----:B------:R-:W-:-:S03]  /*0a90*/  ULDC UR4, c[0x0][0xc3c] ;  /* 0x00030f0000047ab9 */ /* 0x000fc60000000800 */
[----:B------:R-:W-:-:S13]  /*0aa0*/  ISETP.NE.AND P0, PT, R0, 0x1, PT ;  /* 0x000000010000780c */ /* 0x000fda0003f05270 */
[----:B------:R-:W-:Y:S01]  /*0ab0*/  @P0 LOP3.LUT R22, R22, 0x40000000, RZ, 0xfc, !PT ;  /* 0x4000000016160812 */ /* 0x000fe200078efcff */
[----:B------:R-:W-:Y:S08]  /*0ac0*/  @!P0 BAR.ARV 0x9, 0x100 ;  /* 0x0244000000008b1d */ /* 0x000ff00000002000 */
[----:B------:R-:W-:Y:S06]  /*0ad0*/  BAR.SYNC.DEFER_BLOCKING 0x5, 0x200 ;  /* 0x0148000000007b1d */ /* 0x000fec0000010000 */
[----:B------:R-:W0:Y:S02]  /*0ae0*/  LDS.128 R28, [R2+0x168d0] ;  /* 0x0168d000021c7984 */ /* 0x000e240000000c00 */
[----:B------:R-:W-:Y:S06]  /*0af0*/  BAR.ARV 0x4, 0x200 ;  /* 0x0108000000007b1d */ /* 0x000fec0000002000 */
[----:B0-----:R-:W-:-:S13]  /*0b00*/  ISETP.GE.AND P0, PT, R31, UR4, PT ;  /* 0x000000041f007c0c */ /* 0x001fda000bf06270 */
[----:B------:R-:W-:Y:S05]  /*0b10*/  @P0 BRA `(.L_x_1336) ;  /* 0x0000020c00240947 */ /* 0x000fea0003800000 */
[----:B------:R-:W2:Y:S01]  /*0b20*/  LDL R13, [R1+0x54] ;  /* 0x00005400010d7983 */ /* 0x000ea20000100800 */
[----:B------:R-:W0:Y:S02]  /*0b30*/  S2R R0, SR_TID.X ;  /* 0x0000000000007919 */ /* 0x000e240000002100 */
[----:B0-----:R-:W-:-:S05]  /*0b40*/  VIADD R12, R0, 0xffffff80 ;  /* 0xffffff80000c7836 */ /* 0x001fca0000000000 */
[----:B------:R-:W-:-:S04]  /*0b50*/  SHF.R.S32.HI R0, RZ, 0x1f, R12 ;  /* 0x0000001fff007819 */ /* 0x000fc8000001140c */
[----:B------:R-:W-:-:S04]  /*0b60*/  LEA.HI R3, R0, R12, RZ, 0x7 ;  /* 0x0000000c00037211 */ /* 0x000fc800078f38ff */
[----:B------:R-:W-:-:S05]  /*0b70*/  LOP3.LUT R4, R3, 0xffffff80, RZ, 0xc0, !PT ;  /* 0xffffff8003047812 */ /* 0x000fca00078ec0ff */
[----:B------:R-:W-:-:S05]  /*0b80*/  IMAD.IADD R11, R12, 0x1, -R4 ;  /* 0x000000010c0b7824 */ /* 0x000fca00078e0a04 */
[----:B------:R-:W-:-:S04]  /*0b90*/  SHF.R.S32.HI R7, RZ, 0x1f, R11 ;  /* 0x0000001fff077819 */ /* 0x000fc8000001140b */
[----:B------:R-:W-:Y:S02]  /*0ba0*/  LEA.HI R8, R7, R11, RZ, 0x2 ;  /* 0x0000000b07087211 */ /* 0x000fe400078f10ff */
[CC--:B------:R-:W-:Y:S02]  /*0bb0*/  LEA.HI R4, R0.reuse, R12.reuse, RZ, 0x5 ;  /* 0x0000000c00047211 */ /* 0x0c0fe400078f28ff */
[--C-:B------:R-:W-:Y:S02]  /*0bc0*/  SHF.R.S32.HI R9, RZ, 0x2, R8.reuse ;  /* 0x00000002ff097819 */ /* 0x100fe40000011408 */
[----:B------:R-:W-:Y:S02]  /*0bd0*/  SHF.R.S32.HI R10, RZ, 0x1f, R8 ;  /* 0x0000001fff0a7819 */ /* 0x000fe40000011408 */
[----:B------:R-:W-:Y:S02]  /*0be0*/  SHF.R.S32.HI R14, RZ, 0x7, R3 ;  /* 0x00000007ff0e7819 */ /* 0x000fe40000011403 */
[----:B------:R-:W-:-:S02]  /*0bf0*/  LEA.HI R5, R0, R12, RZ, 0x4 ;  /* 0x0000000c00057211 */ /* 0x000fc400078f20ff */
[----:B------:R-:W-:Y:S02]  /*0c00*/  LEA.HI R10, R10, R9, RZ, 0x3 ;  /* 0x000000090a0a7211 */ /* 0x000fe400078f18ff */
[----:B------:R-:W-:Y:S01]  /*0c10*/  SHF.R.S32.HI R15, RZ, 0x5, R4 ;  /* 0x00000005ff0f7819 */ /* 0x000fe20000011404 */
[----:B------:R-:W-:Y:S01]  /*0c20*/  IMAD.HI R4, R14, 0x55555556, RZ ;  /* 0x555555560e047827 */ /* 0x000fe200078e02ff */
[----:B------:R-:W-:Y:S02]  /*0c30*/  SHF.R.S32.HI R6, RZ, 0x4, R5 ;  /* 0x00000004ff067819 */ /* 0x000fe40000011405 */
[----:B------:R-:W-:Y:S02]  /*0c40*/  LOP3.LUT R10, R10, 0xfffffff8, RZ, 0xc0, !PT ;  /* 0xfffffff80a0a7812 */ /* 0x000fe400078ec0ff */
[----:B------:R-:W-:Y:S02]  /*0c50*/  LEA.HI R7, R7, R11, RZ, 0x5 ;  /* 0x0000000b07077211 */ /* 0x000fe400078f28ff */
[----:B------:R-:W-:-:S02]  /*0c60*/  LOP3.LUT R3, R5, 0x3fffff0, RZ, 0xc0, !PT ;  /* 0x03fffff005037812 */ /* 0x000fc400078ec0ff */
[----:B------:R-:W-:Y:S01]  /*0c70*/  LEA.HI R5, R5, R6, RZ, 0x1 ;  /* 0x0000000605057211 */ /* 0x000fe200078f08ff */
[----:B------:R-:W-:Y:S01]  /*0c80*/  IMAD.IADD R10, R9, 0x1, -R10 ;  /* 0x00000001090a7824 */ /* 0x000fe200078e0a0a */
[----:B------:R-:W-:Y:S02]  /*0c90*/  LEA.HI R4, R4, R4, RZ, 0x1 ;  /* 0x0000000404047211 */ /* 0x000fe400078f08ff */
[----:B------:R-:W-:Y:S02]  /*0ca0*/  SHF.R.S32.HI R7, RZ, 0x5, R7 ;  /* 0x00000005ff077819 */ /* 0x000fe40000011407 */
[----:B------:R-:W-:Y:S01]  /*0cb0*/  LOP3.LUT R5, R5, 0x1ffffffe, RZ, 0xc0, !PT ;  /* 0x1ffffffe05057812 */ /* 0x000fe200078ec0ff */
[----:B------:R-:W-:Y:S02]  /*0cc0*/  IMAD.IADD R3, R12, 0x1, -R3 ;  /* 0x000000010c037824 */ /* 0x000fe400078e0a03 */
[----:B------:R-:W-:Y:S02]  /*0cd0*/  IMAD R4, R4, -0x3, R14 ;  /* 0xfffffffd04047824 */ /* 0x000fe400078e020e */
[----:B------:R-:W-:-:S02]  /*0ce0*/  IMAD R7, R7, 0x10, R10 ;  /* 0x0000001007077824 */ /* 0x000fc400078e020a */
[----:B------:R-:W-:Y:S02]  /*0cf0*/  IMAD.IADD R5, R6, 0x1, -R5 ;  /* 0x0000000106057824 */ /* 0x000fe400078e0a05 */
[----:B------:R-:W-:Y:S02]  /*0d00*/  IMAD R6, R15, 0x10, R3 ;  /* 0x000000100f067824 */ /* 0x000fe400078e0203 */
[----:B------:R-:W-:-:S05]  /*0d10*/  IMAD R9, R4, 0x40, R7 ;  /* 0x0000004004097824 */ /* 0x000fca00078e0207 */
[----:B------:R-:W-:Y:S01]  /*0d20*/  STL [R1+0x7c], R9 ;  /* 0x00007c0901007387 */ /* 0x000fe20000100800 */
[----:B------:R-:W-:Y:S01]  /*0d30*/  IMAD R6, R6, 0x8, R5 ;  /* 0x0000000806067824 */ /* 0x000fe200078e0205 */
[----:B------:R-:W-:Y:S01]  /*0d40*/  LOP3.LUT R8, R8, 0x7ffffffc, RZ, 0xc0, !PT ;  /* 0x7ffffffc08087812 */ /* 0x000fe200078ec0ff */
[----:B------:R-:W-:-:S04]  /*0d50*/  IMAD.MOV.U32 R23, RZ, RZ, RZ ;  /* 0x000000ffff177224 */ /* 0x000fc800078e00ff */
[----:B------:R-:W-:Y:S02]  /*0d60*/  IMAD.IADD R8, R11, 0x1, -R8 ;  /* 0x000000010b087824 */ /* 0x000fe400078e0a08 */
[----:B------:R-:W-:Y:S02]  /*0d70*/  IMAD.MOV.U32 R154, RZ, RZ, RZ ;  /* 0x000000ffff9a7224 */ /* 0x000fe400078e00ff */
[----:B------:R-:W-:Y:S02]  /*0d80*/  IMAD.MOV.U32 R16, RZ, RZ, RZ ;  /* 0x000000ffff107224 */ /* 0x000fe400078e00ff */
[----:B------:R-:W-:Y:S01]  /*0d90*/  IMAD.SHL.U32 R155, R8, 0x2, RZ ;  /* 0x00000002089b7824 */ /* 0x000fe200078e00ff */
[----:B--2---:R-:W-:-:S05]  /*0da0*/  LOP3.LUT R3, R13, 0x1, RZ, 0xfc, !PT ;  /* 0x000000010d037812 */ /* 0x004fca00078efcff */
[----:B------:R0:W-:Y:S02]  /*0db0*/  STL [R1+0x10], R3 ;  /* 0x0000100301007387 */ /* 0x0001e40000100800 */
[CC--:B0-----:R-:W-:Y:S02]  /*0dc0*/  LEA.HI R3, R0.reuse, R12.reuse, RZ, 0x3 ;  /* 0x0000000c00037211 */ /* 0x0c1fe400078f18ff */
[----:B------:R-:W-:-:S04]  /*0dd0*/  LEA.HI R0, R0, R12, RZ, 0x2 ;  /* 0x0000000c00007211 */ /* 0x000fc800078f10ff */
[--C-:B------:R-:W-:Y:S02]  /*0de0*/  SHF.R.S32.HI R17, RZ, 0x2, R0.reuse ;  /* 0x00000002ff117819 */ /* 0x100fe40000011400 */
[----:B------:R-:W-:-:S03]  /*0df0*/  SHF.R.S32.HI R4, RZ, 0x1f, R0 ;  /* 0x0000001fff047819 */ /* 0x000fc60000011400 */
[----:B------:R-:W-:Y:S01]  /*0e00*/  VIADD R10, R17, 0x60 ;  /* 0x00000060110a7836 */ /* 0x000fe20000000000 */
[----:B------:R-:W-:Y:S02]  /*0e10*/  LOP3.LUT R3, R3, 0xfffffff8, RZ, 0xc0, !PT ;  /* 0xfffffff803037812 */ /* 0x000fe400078ec0ff */
[----:B------:R-:W-:Y:S02]  /*0e20*/  LOP3.LUT R0, R0, 0xfffffffc, RZ, 0xc0, !PT ;  /* 0xfffffffc00007812 */ /* 0x000fe400078ec0ff */
[----:B------:R-:W-:Y:S02]  /*0e30*/  LEA.HI R4, R4, R17, RZ, 0x3 ;  /* 0x0000001104047211 */ /* 0x000fe400078f18ff */
[----:B------:R-:W-:Y:S01]  /*0e40*/  SHF.R.S32.HI R5, RZ, 0x1f, R10 ;  /* 0x0000001fff057819 */ /* 0x000fe2000001140a */
[----:B------:R-:W-:Y:S01]  /*0e50*/  IMAD.IADD R3, R12, 0x1, -R3 ;  /* 0x000000010c037824 */ /* 0x000fe200078e0a03 */
[----:B------:R-:W-:Y:S01]  /*0e60*/  LOP3.LUT R4, R4, 0xfffffff8, RZ, 0xc0, !PT ;  /* 0xfffffff804047812 */ /* 0x000fe200078ec0ff */
[----:B------:R-:W-:Y:S01]  /*0e70*/  IMAD.IADD R7, R12, 0x1, -R0 ;  /* 0x000000010c077824 */ /* 0x000fe200078e0a00 */
[----:B------:R-:W-:Y:S01]  /*0e80*/  LEA.HI R5, R5, R10, RZ, 0x3 ;  /* 0x0000000a05057211 */ /* 0x000fe200078f18ff */
[----:B------:R-:W-:Y:S01]  /*0e90*/  IMAD.SHL.U32 R3, R10, 0x40, RZ ;  /* 0x000000400a037824 */ /* 0x000fe200078e00ff */
[----:B------:R-:W-:Y:S01]  /*0ea0*/  SHF.R.S32.HI R0, RZ, 0x1f, R17 ;  /* 0x0000001fff007819 */ /* 0x000fe20000011411 */
[----:B------:R-:W-:Y:S01]  /*0eb0*/  IMAD.IADD R4, R17, 0x1, -R4 ;  /* 0x0000000111047824 */ /* 0x000fe200078e0a04 */
[C---:B------:R-:W-:Y:S01]  /*0ec0*/  LEA.HI R0, R7.reuse, R7, RZ, 0x1 ;  /* 0x0000000707007211 */ /* 0x040fe200078f08ff */
[----:B------:R-:W-:Y:S01]  /*0ed0*/  IMAD.SHL.U32 R18, R7, 0x8, RZ ;  /* 0x0000000807127824 */ /* 0x000fe200078e00ff */
[----:B------:R-:W-:Y:S01]  /*0ee0*/  LOP3.LUT R3, R3, 0x1c0, RZ, 0xc0, !PT ;  /* 0x000001c003037812 */ /* 0x000fe200078ec0ff */
[----:B------:R-:W-:Y:S01]  /*0ef0*/  IMAD.SHL.U32 R5, R5, 0x40, RZ ;  /* 0x0000004005057824 */ /* 0x000fe200078e00ff */
[----:B------:R-:W-:Y:S01]  /*0f00*/  STL [R1+0x70], RZ ;  /* 0x000070ff01007387 */ /* 0x000fe20000100800 */
[----:B------:R-:W-:-:S02]  /*0f10*/  LOP3.LUT R0, R0, 0x1ffffffe, RZ, 0xc0, !PT ;  /* 0x1ffffffe00007812 */ /* 0x000fc400078ec0ff */
[----:B------:R-:W-:Y:S01]  /*0f20*/  SHF.R.U32.HI R10, RZ, 0x3, R3 ;  /* 0x00000003ff0a7819 */ /* 0x000fe20000011603 */
[----:B------:R-:W-:Y:S01]  /*0f30*/  STL [R1+0x14], RZ ;  /* 0x000014ff01007387 */ /* 0x000fe20000100800 */
[----:B------:R-:W-:-:S03]  /*0f40*/  LOP3.LUT R3, R3, 0x38, R18, 0xf8, !PT ;  /* 0x0000003803037812 */ /* 0x000fc600078ef812 */
[----:B------:R0:W-:Y:S01]  /*0f50*/  STL [R1+0x5c], R4 ;  /* 0x00005c0401007387 */ /* 0x0001e20000100800 */
[C---:B------:R-:W-:Y:S02]  /*0f60*/  IMAD.SHL.U32 R152, R7.reuse, 0x4, RZ ;  /* 0x0000000407987824 */ /* 0x040fe400078e00ff */
[----:B------:R-:W-:Y:S01]  /*0f70*/  IMAD.IADD R0, R7, 0x1, -R0 ;  /* 0x0000000107007824 */ /* 0x000fe200078e0a00 */
[----:B0-----:R-:W-:Y:S01]  /*0f80*/  LOP3.LUT R4, R5, 0xfffffe00, RZ, 0xc0, !PT ;  /* 0xfffffe0005047812 */ /* 0x001fe200078ec0ff */
[----:B------:R-:W-:-:S03]  /*0f90*/  VIADD R5, R152, 0x10 ;  /* 0x0000001098057836 */ /* 0x000fc60000000000 */
[----:B------:R-:W-:Y:S01]  /*0fa0*/  LOP3.LUT R3, R4, R3, R10, 0xf6, !PT ;  /* 0x0000000304037212 */ /* 0x000fe200078ef60a */
[----:B------:R0:W-:Y:S01]  /*0fb0*/  STL [R1+0x60], R4 ;  /* 0x0000600401007387 */ /* 0x0001e20000100800 */
[----:B------:R-:W-:-:S03]  /*0fc0*/  IMAD R0, R0, 0x8, R9 ;  /* 0x0000000800007824 */ /* 0x000fc600078e0209 */
[----:B------:R-:W-:Y:S01]  /*0fd0*/  IMAD R3, R3, 0x2, R2 ;  /* 0x0000000203037824 */ /* 0x000fe200078e0202 */
[----:B------:R1:W-:Y:S01]  /*0fe0*/  STL [R1+0x18], R5 ;  /* 0x0000180501007387 */ /* 0x0003e20000100800 */
[----:B0-----:R-:W-:-:S05]  /*0ff0*/  IMAD.SHL.U32 R4, R6, 0x8, RZ ;  /* 0x0000000806047824 */ /* 0x001fca00078e00ff */
[----:B------:R1:W-:Y:S04]  /*1000*/  STL [R1+0x80], R4 ;  /* 0x0000800401007387 */ /* 0x0003e80000100800 */
[----:B------:R1:W-:Y:S04]  /*1010*/  STL [R1+0x4c], R0 ;  /* 0x00004c0001007387 */ /* 0x0003e80000100800 */
[----:B------:R1:W-:Y:S02]  /*1020*/  STL [R1+0x78], R3 ;  /* 0x0000780301007387 */ /* 0x0003e40000100800 */
.L_x_1538:
[----:B------:R-:W-:Y:S05]  /*1030*/  YIELD ;  /* 0x0000000000007946 */ /* 0x000fea0003800000 */
[----:B------:R-:W-:Y:S01]  /*1040*/  ULDC.64 UR4, c[0x0][0xa28] ;  /* 0x00028a0000047ab9 */ /* 0x000fe20000000a00 */
[----:B01----:R-:W0:Y:S01]  /*1050*/  LDC.64 R6, c[0x0][0xa08] ;  /* 0x00028200ff067b82 */ /* 0x003e220000000a00 */
[----:B------:R-:W-:Y:S01]  /*1060*/  ISETP.NE.U32.AND P1, PT, RZ, UR4, PT ;  /* 0x00000004ff007c0c */ /* 0x000fe2000bf25070 */
[----:B------:R-:W-:Y:S02]  /*1070*/  IMAD.MOV.U32 R12, RZ, RZ, RZ ;  /* 0x000000ffff0c7224 */ /* 0x000fe400078e00ff */
[----:B---3--:R-:W-:Y:S01]  /*1080*/  IMAD.MOV.U32 R32, RZ, RZ, RZ ;  /* 0x000000ffff207224 */ /* 0x008fe200078e00ff */
[----:B------:R-:W-:Y:S01]  /*1090*/  ISETP.NE.AND.EX P1, PT, RZ, UR5, PT, P1 ;  /* 0x00000005ff007c0c */ /* 0x000fe2000bf25310 */
[----:B------:R-:W-:-:S02]  /*10a0*/  ULDC.64 UR4, c[0x0][0xa18] ;  /* 0x0002860000047ab9 */ /* 0x000fc40000000a00 */
[----:B------:R-:W-:-:S04]  /*10b0*/  ISETP.NE.U32.AND P2, PT, RZ, UR4, PT ;  /* 0x00000004ff007c0c */ /* 0x000fc8000bf45070 */
[----:B------:R-:W-:Y:S01]  /*10c0*/  ISETP.NE.AND.EX P2, PT, RZ, UR5, PT, P2 ;  /* 0x00000005ff007c0c */ /* 0x000fe2000bf45320 */
[----:B------:R-:W-:Y:S02]  /*10d0*/  ULDC.64 UR4, c[0x0][0xa08] ;  /* 0x0002820000047ab9 */ /* 0x000fe40000000a00 */
[----:B------:R-:W-:-:S03]  /*10e0*/  ISETP.NE.U32.AND P0, PT, RZ, UR4, PT ;  /* 0x00000004ff007c0c */ /* 0x000fc6000bf05070 */
[----:B-1----:R-:W1:Y:S01]  /*10f0*/  @P1 LDC.64 R4, c[0x0][0xa28] ;  /* 0x00028a00ff041b82 */ /* 0x002e620000000a00 */
[----:B0-----:R-:W-:-:S07]  /*1100*/  IMAD.WIDE R10, R31, 0x4, R6 ;  /* 0x000000041f0a7825 */ /* 0x001fce00078e0206 */
[----:B------:R-:W0:Y:S01]  /*1110*/  @P2 LDC.64 R8, c[0x0][0xa18] ;  /* 0x00028600ff082b82 */ /* 0x000e220000000a00 */
[----:B------:R-:W-:Y:S01]  /*1120*/  ULDC UR4, c[0x0][0x288] ;  /* 0x0000a20000047ab9 */ /* 0x000fe20000000800 */
[----:B------:R-:W-:Y:S01]  /*1130*/  ISETP.NE.AND.EX P0, PT, RZ, UR5, PT, P0 ;  /* 0x00000005ff007c0c */ /* 0x000fe2000bf05300 */
[----:B----4-:R-:W-:Y:S01]  /*1140*/  IMAD.U32 R0, RZ, RZ, UR4 ;  /* 0x00000004ff007e24 */ /* 0x010fe2000f8e00ff */
[----:B------:R-:W-:-:S11]  /*1150*/  ULDC.64 UR4, c[0x0][0x418] ;  /* 0x0001060000047ab9 */ /* 0x000fd60000000a00 */
[----:B--2---:R2:W5:Y:S01]  /*1160*/  @P0 LDG.E R32, desc[UR40][R10.64] ;  /* 0x000000280a200981 */ /* 0x004562000c1e1900 */
[----:B-1----:R-:W-:-:S05]  /*1170*/  @P1 IMAD.WIDE R4, R31, 0x4, R4 ;  /* 0x000000041f041825 */ /* 0x002fca00078e0204 */
[----:B------:R2:W5:Y:S01]  /*1180*/  @P1 LDG.E R12, desc[UR40][R4.64] ;  /* 0x00000028040c1981 */ /* 0x000562000c1e1900 */
[----:B0-----:R-:W-:-:S05]  /*1190*/  @P2 IMAD.WIDE R6, R31, 0x4, R8 ;  /* 0x000000041f062825 */ /* 0x001fca00078e0208 */
[----:B------:R-:W3:Y:S01]  /*11a0*/  @P2 LDG.E R0, desc[UR40][R6.64] ;  /* 0x0000002806002981 */ /* 0x000ee2000c1e1900 */
        /* <DEDUP_REMOVED lines=9> */
[----:B---3--:R2:W-:Y:S01]  /*1240*/  STL [R1+0x8], R0 ;  /* 0x0000080001007387 */ /* 0x0085e20000100800 */
[----:B------:R-:W-:Y:S01]  /*1250*/  IMAD.MOV.U32 R15, RZ, RZ, R0 ;  /* 0x000000ffff0f7224 */ /* 0x000fe200078e0000 */
[----:B------:R-:W-:Y:S06]  /*1260*/  @P2 BRA `(.L_x_1337) ;  /* 0x0000000000282947 */ /* 0x000fec0003800000 */
[----:B------:R-:W-:Y:S02]  /*1270*/  ULDC.64 UR4, c[0x0][0xa00] ;  /* 0x0002800000047ab9 */ /* 0x000fe40000000a00 */
[----:B------:R-:W-:-:S04]  /*1280*/  ISETP.NE.U32.AND P1, PT, RZ, UR4, PT ;  /* 0x00000004ff007c0c */ /* 0x000fc8000bf25070 */
[----:B------:R-:W-:-:S13]  /*1290*/  ISETP.NE.AND.EX P1, PT, RZ, UR5, PT, P1 ;  /* 0x00000005ff007c0c */ /* 0x000fda000bf25310 */
[----:B------:R-:W-:Y:S05]  /*12a0*/  @!P1 BRA `(.L_x_1337) ;  /* 0x0000000000189947 */ /* 0x000fea0003800000 */
[----:B--2---:R-:W0:Y:S02]  /*12b0*/  LDC.64 R4, c[0x0][0xa00] ;  /* 0x00028000ff047b82 */ /* 0x004e240000000a00 */
[----:B0-----:R-:W-:-:S05]  /*12c0*/  IMAD.WIDE R4, R31, 0x4, R4 ;  /* 0x000000041f047825 */ /* 0x001fca00078e0204 */
[----:B------:R-:W2:Y:S04]  /*12d0*/  LDG.E R0, desc[UR40][R4.64] ;  /* 0x0000002804007981 */ /* 0x000ea8000c1e1900 */
[----:B------:R-:W2:Y:S02]  /*12e0*/  LDG.E R3, desc[UR40][R4.64+0x4] ;  /* 0x0000042804037981 */ /* 0x000ea4000c1e1900 */
[----:B--2---:R-:W-:-:S05]  /*12f0*/  IMAD.IADD R15, R3, 0x1, -R0 ;  /* 0x00000001030f7824 */ /* 0x004fca00078e0a00 */
[----:B------:R0:W-:Y:S02]  /*1300*/  STL [R1+0x8], R15 ;  /* 0x0000080f01007387 */ /* 0x0001e40000100800 */
.L_x_1337:
[C---:B------:R-:W-:Y:S01]  /*1310*/  LOP3.LUT R34, R30.reuse, 0xffff, RZ, 0xc0, !PT ;  /* 0x0000ffff1e227812 */ /* 0x040fe200078ec0ff */
[----:B------:R-:W-:Y:S01]  /*1320*/  ULDC.64 UR4, c[0x0][0xa20] ;  /* 0x0002880000047ab9 */ /* 0x000fe20000000a00 */
[----:B------:R1:W-:Y:S01]  /*1330*/  STL [R1+0x6c], R31 ;  /* 0x00006c1f01007387 */ /* 0x0003e20000100800 */
[----:B------:R-:W-:Y:S02]  /*1340*/  ISETP.NE.U32.AND P1, PT, RZ, UR4, PT ;  /* 0x00000004ff007c0c */ /* 0x000fe4000bf25070 */
[C---:B------:R-:W-:Y:S01]  /*1350*/  LOP3.LUT R3, R30.reuse, 0xff000000, RZ, 0xc0, !PT ;  /* 0xff0000001e037812 */ /* 0x040fe200078ec0ff */
[----:B------:R1:W-:Y:S01]  /*1360*/  STL [R1+0x64], R34 ;  /* 0x0000642201007387 */ /* 0x0003e20000100800 */
[----:B------:R-:W-:Y:S02]  /*1370*/  ISETP.NE.AND.EX P1, PT, RZ, UR5, PT, P1 ;  /* 0x00000005ff007c0c */ /* 0x000fe4000bf25310 */
[----:B--2---:R-:W-:Y:S02]  /*1380*/  LOP3.LUT R0, R30, 0xff0000, RZ, 0xc0, !PT ;  /* 0x00ff00001e007812 */ /* 0x004fe400078ec0ff */
[----:B------:R-:W-:-:S04]  /*1390*/  SHF.R.U32.HI R3, RZ, 0x8, R3 ;  /* 0x00000008ff037819 */ /* 0x000fc80000011603 */
[----:B------:R-:W-:-:S05]  /*13a0*/  LEA.HI R13, R0, R3, RZ, 0x10 ;  /* 0x00000003000d7211 */ /* 0x000fca00078f80ff */
[----:B-1----:R-:W-:Y:S05]  /*13b0*/  @!P1 BRA `(.L_x_1338) ;  /* 0x0000000000109947 */ /* 0x002fea0003800000 */
[----:B------:R-:W1:Y:S02]  /*13c0*/  LDC.64 R4, c[0x0][0xa20] ;  /* 0x00028800ff047b82 */ /* 0x000e640000000a00 */
[----:B-1----:R-:W-:-:S05]  /*13d0*/  IMAD.WIDE R4, R31, 0x4, R4 ;  /* 0x000000041f047825 */ /* 0x002fca00078e0204 */
[----:B------:R1:W5:Y:S01]  /*13e0*/  LDG.E R33, desc[UR40][R4.64] ;  /* 0x0000002804217981 */ /* 0x000362000c1e1900 */
[----:B------:R-:W-:Y:S05]  /*13f0*/  BRA `(.L_x_1339) ;  /* 0x0000000000107947 */ /* 0x000fea0003800000 */
.L_x_1338:
[----:B------:R-:W-:Y:S05]  /*1400*/  @!P0 BRA `(.L_x_1339) ;  /* 0x00000000000c8947 */ /* 0x000fea0003800000 */
[----:B------:R-:W2:Y:S04]  /*1410*/  LDG.E R0, desc[UR40][R10.64] ;  /* 0x000000280a007981 */ /* 0x000ea8000c1e1900 */
[----:B------:R-:W2:Y:S02]  /*1420*/  LDG.E R33, desc[UR40][R10.64+0x4] ;  /* 0x000004280a217981 */ /* 0x000ea4000c1e1900 */
[----:B--2---:R-:W-:-:S07]  /*1430*/  IMAD.IADD R33, R33, 0x1, -R0 ;  /* 0x0000000121217824 */ /* 0x004fce00078e0a00 */
.L_x_1339:
[----:B------:R-:W-:Y:S01]  /*1440*/  ULDC.64 UR4, c[0x0][0xa10] ;  /* 0x0002840000047ab9 */ /* 0x000fe20000000a00 */
[----:B-1----:R-:W1:Y:S01]  /*1450*/  LDC R4, c[0x0][0x448] ;  /* 0x00011200ff047b82 */ /* 0x002e620000000800 */
[----:B------:R-:W-:-:S04]  /*1460*/  ISETP.NE.U32.AND P0, PT, RZ, UR4, PT ;  /* 0x00000004ff007c0c */ /* 0x000fc8000bf05070 */
[----:B------:R-:W-:Y:S01]  /*1470*/  ISETP.NE.AND.EX P0, PT, RZ, UR5, PT, P0 ;  /* 0x00000005ff007c0c */ /* 0x000fe2000bf05300 */
[----:B------:R-:W-:Y:S02]  /*1480*/  ULDC.64 UR4, c[0x0][0xa30] ;  /* 0x00028c0000047ab9 */ /* 0x000fe40000000a00 */
[----:B------:R-:W-:-:S04]  /*1490*/  ISETP.NE.U32.AND P1, PT, RZ, UR4, PT ;  /* 0x00000004ff007c0c */ /* 0x000fc8000bf25070 */
[----:B------:R-:W-:-:S06]  /*14a0*/  ISETP.NE.AND.EX P1, PT, RZ, UR5, PT, P1 ;  /* 0x00000005ff007c0c */ /* 0x000fcc000bf25310 */
[----:B------:R-:W2:Y:S08]  /*14b0*/  @P0 LDC.64 R6, c[0x0][0xa10] ;  /* 0x00028400ff060b82 */ /* 0x000eb00000000a00 */
[----:B------:R-:W3:Y:S01]  /*14c0*/  @P1 LDC.64 R8, c[0x0][0xa30] ;  /* 0x00028c00ff081b82 */ /* 0x000ee20000000a00 */
[----:B--2---:R-:W-:-:S05]  /*14d0*/  @P0 IMAD.WIDE R6, R31, 0x4, R6 ;  /* 0x000000041f060825 */ /* 0x004fca00078e0206 */
[----:B------:R-:W2:Y:S04]  /*14e0*/  @P0 LDG.E R0, desc[UR40][R6.64] ;  /* 0x0000002806000981 */ /* 0x000ea8000c1e1900 */
[----:B------:R-:W2:Y:S01]  /*14f0*/  @P0 LDG.E R3, desc[UR40][R6.64+0x4] ;  /* 0x0000042806030981 */ /* 0x000ea2000c1e1900 */
[----:B-----5:R-:W-:Y:S02]  /*1500*/  IMAD.MOV.U32 R24, RZ, RZ, R33 ;  /* 0x000000ffff187224 */ /* 0x020fe400078e0021 */
[----:B---3--:R-:W-:-:S05]  /*1510*/  @P1 IMAD.WIDE R8, R31, 0x4, R8 ;  /* 0x000000041f081825 */ /* 0x008fca00078e0208 */
[----:B------:R3:W5:Y:S01]  /*1520*/  @P1 LDG.E R24, desc[UR40][R8.64] ;  /* 0x0000002808181981 */ /* 0x000762000c1e1900 */
[----:B-1----:R-:W-:Y:S01]  /*1530*/  ISETP.NE.AND P1, PT, R4, 0x1, PT ;  /* 0x000000010400780c */ /* 0x002fe20003f25270 */
[----:B------:R-:W-:Y:S01]  /*1540*/  IMAD.IADD R12, R33, 0x1, -R12 ;  /* 0x00000001210c7824 */ /* 0x000fe200078e0a0c */
[----:B------:R-:W1:Y:S01]  /*1550*/  LDC.64 R4, c[0x0][0x9e0] ;  /* 0x00027800ff047b82 */ /* 0x000e620000000a00 */
[----:B------:R-:W-:-:S05]  /*1560*/  IMAD R20, R29, 0xc0, RZ ;  /* 0x000000c01d147824 */ /* 0x000fca00078e02ff */
[----:B------:R4:W-:Y:S05]  /*1570*/  STL [R1+0x1c], R20 ;  /* 0x00001c1401007387 */ /* 0x0009ea0000100800 */
[----:B------:R-:W0:Y:S08]  /*1580*/  @P1 LDC R11, c[0x0][0x44c] ;  /* 0x00011300ff0b1b82 */ /* 0x000e300000000800 */
[----:B------:R-:W3:Y:S01]  /*1590*/  @P1 LDC R10, c[0x0][0x450] ;  /* 0x00011400ff0a1b82 */ /* 0x000ee20000000800 */
[----:B-1----:R-:W-:Y:S01]  /*15a0*/  ISETP.GE.AND P2, PT, R5, 0x1, PT ;  /* 0x000000010500780c */ /* 0x002fe20003f46270 */
[----:B--2---:R-:W-:-:S02]  /*15b0*/  @P0 IMAD.IADD R25, R3, 0x1, -R0 ;  /* 0x0000000103190824 */ /* 0x004fc400078e0a00 */
[----:B------:R-:W-:Y:S02]  /*15c0*/  VIADD R0, R20, 0xbf ;  /* 0x000000bf14007836 */ /* 0x000fe40000000000 */
[----:B------:R-:W-:Y:S02]  /*15d0*/  IMAD.IADD R14, R12, 0x1, R25 ;  /* 0x000000010c0e7824 */ /* 0x000fe400078e0219 */
[----:B0-----:R-:W-:-:S03]  /*15e0*/  @P1 IMAD.HI.U32 R3, R0, R11, RZ ;  /* 0x0000000b00031227 */ /* 0x001fc600078e00ff */
[----:B------:R4:W-:Y:S01]  /*15f0*/  STL [R1+0xc], R14 ;  /* 0x00000c0e01007387 */ /* 0x0009e20000100800 */
[----:B------:R-:W-:Y:S01]  /*1600*/  IMAD.MOV.U32 R6, RZ, RZ, R0 ;  /* 0x000000ffff067224 */ /* 0x000fe200078e0000 */
[----:B---3--:R-:W-:Y:S01]  /*1610*/  @P1 SHF.R.U32.HI R6, RZ, R10, R3 ;  /* 0x0000000aff061219 */ /* 0x008fe20000011603 */
[C---:B------:R-:W-:Y:S01]  /*1620*/  VIADD R0, R14.reuse, 0x7f ;  /* 0x0000007f0e007836 */ /* 0x040fe20000000000 */
[----:B------:R-:W-:-:S04]  /*1630*/  IADD3 R91, R14, 0x1, -R15 ;  /* 0x000000010e5b7810 */ /* 0x000fc80007ffe80f */
[----:B------:R-:W-:Y:S01]  /*1640*/  SHF.R.S32.HI R3, RZ, 0x1f, R0 ;  /* 0x0000001fff037819 */ /* 0x000fe20000011400 */
[----:B------:R-:W-:-:S03]  /*1650*/  IMAD.IADD R9, R91, 0x1, R6 ;  /* 0x000000015b097824 */ /* 0x000fc600078e0206 */
[----:B------:R-:W-:Y:S01]  /*1660*/  LEA.HI R3, R3, R0, RZ, 0x7 ;  /* 0x0000000003037211 */ /* 0x000fe200078f38ff */
[----:B------:R-:W-:-:S03]  /*1670*/  IMAD.IADD R4, R9, 0x1, R4 ;  /* 0x0000000109047824 */ /* 0x000fc600078e0204 */
[----:B------:R-:W-:Y:S01]  /*1680*/  SHF.R.S32.HI R92, RZ, 0x7, R3 ;  /* 0x00000007ff5c7819 */ /* 0x000fe20000011403 */
[----:B----4-:R-:W-:Y:S06]  /*1690*/  @!P2 BRA `(.L_x_1340) ;  /* 0x000000000048a947 */ /* 0x010fec0003800000 */
        /* <DEDUP_REMOVED lines=11> */
.L_x_1342:
[----:B------:R-:W-:-:S13]  /*1750*/  ISETP.NE.AND P0, PT, R5, 0x1, PT ;  /* 0x000000010500780c */ /* 0x000fda0003f05270 */
[----:B------:R-:W0:Y:S02]  /*1760*/  @P0 LDC.64 R6, c[0x0][0x9e8] ;  /* 0x00027a00ff060b82 */ /* 0x000e240000000a00 */
[----:B0-----:R-:W-:-:S05]  /*1770*/  @P0 IMAD.HI.U32 R6, R0, R6, RZ ;  /* 0x0000000600060227 */ /* 0x001fca00078e00ff */
[----:B------:R-:W-:-:S07]  /*1780*/  @P0 SHF.R.U32.HI R0, RZ, R7, R6 ;  /* 0x00000007ff000219 */ /* 0x000fce0000011606 */
.L_x_1343:
[----:B------:R-:W-:Y:S05]  /*1790*/  BSYNC B0 ;  /* 0x0000000000007941 */ /* 0x000fea0003800000 */
.L_x_1341:
[----:B------:R-:W-:-:S05]  /*17a0*/  IMAD R3, R0, R5, R5 ;  /* 0x0000000500037224 */ /* 0x000fca00078e0205 */
[----:B------:R-:W-:-:S07]  /*17b0*/  VIMNMX R4, R4, R3, PT ;  /* 0x0000000304047248 */ /* 0x000fce0003fe0100 */
.L_x_1340:
[----:B------:R-:W0:Y:S01]  /*17c0*/  @P1 LDC R6, c[0x0][0x44c] ;  /* 0x00011300ff061b82 */ /* 0x000e220000000800 */
[----:B------:R-:W-:Y:S01]  /*17d0*/  VIADD R4, R4, 0x7f ;  /* 0x0000007f04047836 */ /* 0x000fe20000000000 */
[----:B------:R-:W-:Y:S01]  /*17e0*/  ULDC UR4, c[0x0][0x9dc] ;  /* 0x0002770000047ab9 */ /* 0x000fe20000000800 */
[----:B------:R-:W-:Y:S02]  /*17f0*/  IMAD.MOV.U32 R0, RZ, RZ, R20 ;  /* 0x000000ffff007224 */ /* 0x000fe400078e0014 */
[----:B------:R-:W-:Y:S01]  /*1800*/  IMAD.IADD R93, R14, 0x1, -R15 ;  /* 0x000000010e5d7824 */ /* 0x000fe200078e0a0f */
[----:B------:R-:W-:Y:S02]  /*1810*/  SHF.R.S32.HI R3, RZ, 0x1f, R4 ;  /* 0x0000001fff037819 */ /* 0x000fe40000011404 */
[----:B------:R-:W1:Y:S02]  /*1820*/  @P1 LDC R7, c[0x0][0x450] ;  /* 0x00011400ff071b82 */ /* 0x000e640000000800 */
[----:B------:R-:W-:-:S04]  /*1830*/  LEA.HI R3, R3, R4, RZ, 0x7 ;  /* 0x0000000403037211 */ /* 0x000fc800078f38ff */
[----:B------:R-:W-:-:S04]  /*1840*/  SHF.R.S32.HI R3, RZ, 0x7, R3 ;  /* 0x00000007ff037819 */ /* 0x000fc80000011403 */
[----:B------:R-:W-:Y:S01]  /*1850*/  VIMNMX R8, R92, R3, PT ;  /* 0x000000035c087248 */ /* 0x000fe20003fe0100 */
[----:B0-----:R-:W-:-:S05]  /*1860*/  @P1 IMAD.HI.U32 R6, R20, R6, RZ ;  /* 0x0000000614061227 */ /* 0x001fca00078e00ff */
[----:B-1----:R-:W-:-:S05]  /*1870*/  @P1 SHF.R.U32.HI R0, RZ, R7, R6 ;  /* 0x00000007ff001219 */ /* 0x002fca0000011606 */
[----:B------:R-:W-:-:S04]  /*1880*/  IMAD.IADD R0, R93, 0x1, R0 ;  /* 0x000000015d007824 */ /* 0x000fc800078e0200 */
[----:B------:R-:W-:Y:S01]  /*1890*/  VIADD R3, R0, -UR4 ;  /* 0x8000000400037c36 */ /* 0x000fe20008000000 */
[----:B------:R-:W-:Y:S06]  /*18a0*/  @!P2 BRA `(.L_x_1344) ;  /* 0x000000000044a947 */ /* 0x000fec0003800000 */
[----:B------:R-:W-:Y:S01]  /*18b0*/  ISETP.GT.AND P0, PT, R0, -0x1, PT ;  /* 0xffffffff0000780c */ /* 0x000fe20003f04270 */
[----:B------:R-:W-:-:S12]  /*18c0*/  BSSY B0, `(.L_x_1345) ;  /* 0x000000d000007945 */ /* 0x000fd80003800000 */
        /* <DEDUP_REMOVED lines=8> */
.L_x_1346:
[----:B------:R-:W-:-:S13]  /*1950*/  ISETP.NE.AND P0, PT, R5, 0x1, PT ;  /* 0x000000010500780c */ /* 0x000fda0003f05270 */
[----:B------:R-:W0:Y:S02]  /*1960*/  @P0 LDC.64 R6, c[0x0][0x9e8] ;  /* 0x00027a00ff060b82 */ /* 0x000e240000000a00 */
[----:B0-----:R-:W-:-:S05]  /*1970*/  @P0 IMAD.HI.U32 R4, R0, R6, RZ ;  /* 0x0000000600040227 */ /* 0x001fca00078e00ff */
[----:B------:R-:W-:-:S07]  /*1980*/  @P0 SHF.R.U32.HI R0, RZ, R7, R4 ;  /* 0x00000007ff000219 */ /* 0x000fce0000011604 */
.L_x_1347:
[----:B------:R-:W-:Y:S05]  /*1990*/  BSYNC B0 ;  /* 0x0000000000007941 */ /* 0x000fea0003800000 */
.L_x_1345:
[----:B------:R-:W-:-:S05]  /*19a0*/  IMAD R0, R0, R5, RZ ;  /* 0x0000000500007224 */ /* 0x000fca00078e02ff */
[----:B------:R-:W-:-:S07]  /*19b0*/  VIMNMX R3, R3, R0, !PT ;  /* 0x0000000003037248 */ /* 0x000fce0007fe0100 */
.L_x_1344:
[----:B------:R-:W-:Y:S01]  /*19c0*/  SHF.R.S32.HI R0, RZ, 0x1f, R3 ;  /* 0x0000001fff007819 */ /* 0x000fe20000011403 */
[----:B------:R-:W-:Y:S01]  /*19d0*/  BSSY B0, `(.L_x_1348) ;  /* 0x000002a000007945 */ /* 0x000fe20003800000 */
[----:B------:R-:W-:Y:S02]  /*19e0*/  LOP3.LUT R14, R13, 0xff, RZ, 0xc0, !PT ;  /* 0x000000ff0d0e7812 */ /* 0x000fe400078ec0ff */
[----:B------:R-:W-:Y:S02]  /*19f0*/  LEA.HI R0, R0, R3, RZ, 0x7 ;  /* 0x0000000300007211 */ /* 0x000fe400078f38ff */
[----:B------:R-:W-:Y:S01]  /*1a00*/  SHF.R.U32.HI R4, RZ, 0x10, R13 ;  /* 0x00000010ff047819 */ /* 0x000fe2000001160d */
[----:B------:R0:W-:Y:S01]  /*1a10*/  STL [R1+0x74], R14 ;  /* 0x0000740e01007387 */ /* 0x0001e20000100800 */
[----:B------:R-:W-:-:S03]  /*1a20*/  SHF.R.S32.HI R0, RZ, 0x7, R0 ;  /* 0x00000007ff007819 */ /* 0x000fc60000011400 */
[----:B------:R0:W-:Y:S01]  /*1a30*/  STL [R1+0x68], R4 ;  /* 0x0000680401007387 */ /* 0x0001e20000100800 */
[----:B------:R-:W-:Y:S01]  /*1a40*/  VIMNMX R9, RZ, R0, !PT ;  /* 0x00000000ff097248 */ /* 0x000fe20007fe0100 */
[----:B------:R-:W-:-:S03]  /*1a50*/  IMAD.MOV.U32 R0, RZ, RZ, RZ ;  /* 0x000000ffff007224 */ /* 0x000fc600078e00ff */
[----:B------:R-:W-:-:S13]  /*1a60*/  ISETP.GT.AND P0, PT, R8, R9, PT ;  /* 0x000000090800720c */ /* 0x000fda0003f04270 */
[----:B0-----:R-:W-:Y:S05]  /*1a70*/  @!P0 BRA `(.L_x_1349) ;  /* 0x00000000007c8947 */ /* 0x001fea0003800000 */
[----:B------:R-:W-:Y:S01]  /*1a80*/  ISETP.NE.AND P0, PT, R4, RZ, PT ;  /* 0x000000ff0400720c */ /* 0x000fe20003f05270 */
[----:B------:R-:W-:-:S03]  /*1a90*/  ULDC UR4, c[0x0][0x9f0] ;  /* 0x00027c0000047ab9 */ /* 0x000fc60000000800 */
[----:B------:R-:W-:-:S04]  /*1aa0*/  SEL R11, R4, UR4, P0 ;  /* 0x00000004040b7c07 */ /* 0x000fc80008000000 */
[-C--:B------:R-:W-:Y:S02]  /*1ab0*/  IABS R6, R11.reuse ;  /* 0x0000000b00067213 */ /* 0x080fe40000000000 */
[----:B------:R-:W-:Y:S02]  /*1ac0*/  IADD3 R0, R11, -0x1, R8 ;  /* 0xffffffff0b007810 */ /* 0x000fe40007ffe008 */
[----:B------:R-:W0:Y:S01]  /*1ad0*/  I2F.RP R3, R6 ;  /* 0x0000000600037306 */ /* 0x000e220000209400 */
[----:B------:R-:W-:Y:S02]  /*1ae0*/  IABS R13, R11 ;  /* 0x0000000b000d7213 */ /* 0x000fe40000000000 */
[----:B------:R-:W-:-:S05]  /*1af0*/  IMAD.IADD R0, R0, 0x1, -R9 ;  /* 0x0000000100007824 */ /* 0x000fca00078e0a09 */
[----:B------:R-:W-:Y:S02]  /*1b00*/  IABS R10, R0 ;  /* 0x00000000000a7213 */ /* 0x000fe40000000000 */
[----:B------:R-:W-:-:S04]  /*1b10*/  LOP3.LUT R0, R0, R11, RZ, 0x3c, !PT ;  /* 0x0000000b00007212 */ /* 0x000fc800078e3cff */
[----:B------:R-:W-:Y:S01]  /*1b20*/  ISETP.GE.AND P2, PT, R0, RZ, PT ;  /* 0x000000ff0000720c */ /* 0x000fe20003f46270 */
[----:B0-----:R-:W0:Y:S02]  /*1b30*/  MUFU.RCP R3, R3 ;  /* 0x0000000300037308 */ /* 0x001e240000001000 */
[----:B0-----:R-:W-:Y:S02]  /*1b40*/  VIADD R4, R3, 0xffffffe ;  /* 0x0ffffffe03047836 */ /* 0x001fe40000000000 */
[----:B------:R-:W-:-:S04]  /*1b50*/  IMAD.MOV R3, RZ, RZ, -R13 ;  /* 0x000000ffff037224 */ /* 0x000fc800078e0a0d */
[----:B------:R0:W1:Y:S02]  /*1b60*/  F2I.FTZ.U32.TRUNC.NTZ R5, R4 ;  /* 0x0000000400057305 */ /* 0x000064000021f000 */
[----:B0-----:R-:W-:Y:S02]  /*1b70*/  IMAD.MOV.U32 R4, RZ, RZ, RZ ;  /* 0x000000ffff047224 */ /* 0x001fe400078e00ff */
[----:B-1----:R-:W-:-:S04]  /*1b80*/  IMAD.MOV R7, RZ, RZ, -R5 ;  /* 0x000000ffff077224 */ /* 0x002fc800078e0a05 */
[----:B------:R-:W-:-:S04]  /*1b90*/  IMAD R7, R7, R6, RZ ;  /* 0x0000000607077224 */ /* 0x000fc800078e02ff */
[----:B------:R-:W-:-:S04]  /*1ba0*/  IMAD.HI.U32 R5, R5, R7, R4 ;  /* 0x0000000705057227 */ /* 0x000fc800078e0004 */
[----:B------:R-:W-:-:S04]  /*1bb0*/  IMAD.MOV.U32 R4, RZ, RZ, R10 ;  /* 0x000000ffff047224 */ /* 0x000fc800078e000a */
        /* <DEDUP_REMOVED lines=11> */
.L_x_1349:
[----:B------:R-:W-:Y:S05]  /*1c70*/  BSYNC B0 ;  /* 0x0000000000007941 */ /* 0x000fea0003800000 */
.L_x_1348:
[----:B------:R-:W-:-:S05]  /*1c80*/  IMAD R3, R14, R0, R9 ;  /* 0x000000000e037224 */ /* 0x000fca00078e0209 */
[C---:B------:R-:W-:Y:S01]  /*1c90*/  VIADDMNMX R0, R3.reuse, R0, R8, PT ;  /* 0x0000000003007246 */ /* 0x040fe20003800108 */
[----:B------:R-:W-:-:S04]  /*1ca0*/  IMAD R3, R3, 0x80, -R12 ;  /* 0x0000008003037824 */ /* 0x000fc800078e0a0c */
[----:B------:R-:W-:Y:S01]  /*1cb0*/  IMAD R0, R0, 0x80, -R12 ;  /* 0x0000008000007824 */ /* 0x000fe200078e0a0c */
[----:B------:R-:W-:-:S04]  /*1cc0*/  VIMNMX R3, RZ, R3, !PT ;  /* 0x00000003ff037248 */ /* 0x000fc80007fe0100 */
[----:B------:R-:W-:Y:S02]  /*1cd0*/  VIMNMX R0, R0, R25, PT ;  /* 0x0000001900007248 */ /* 0x000fe40003fe0100 */
[----:B------:R-:W-:Y:S02]  /*1ce0*/  SHF.R.U32.HI R28, RZ, 0x7, R3 ;  /* 0x00000007ff1c7819 */ /* 0x000fe40000011603 */
[----:B------:R-:W-:-:S03]  /*1cf0*/  ISETP.GT.AND P0, PT, R0, R3, PT ;  /* 0x000000030000720c */ /* 0x000fc60003f04270 */
[----:B------:R-:W-:-:S10]  /*1d00*/  IMAD.MOV.U32 R27, RZ, RZ, R28 ;  /* 0x000000ffff1b7224 */ /* 0x000fd400078e001c */
[----:B------:R-:W-:-:S05]  /*1d10*/  @P0 VIADD R0, R0, 0x7f ;  /* 0x0000007f00000836 */ /* 0x000fca0000000000 */
[----:B------:R-:W-:-:S04]  /*1d20*/  @P0 SHF.R.S32.HI R3, RZ, 0x1f, R0 ;  /* 0x0000001fff030819 */ /* 0x000fc80000011400 */
[----:B------:R-:W-:-:S04]  /*1d30*/  @P0 LEA.HI R3, R3, R0, RZ, 0x7 ;  /* 0x0000000003030211 */ /* 0x000fc800078f38ff */
[----:B------:R-:W-:Y:S02]  /*1d40*/  @P0 SHF.R.S32.HI R27, RZ, 0x7, R3 ;  /* 0x00000007ff1b0819 */ /* 0x000fe40000011403 */
        /* <DEDUP_REMOVED lines=22> */
[----:B-1---5:R-:W-:Y:S05]  /*1eb0*/  CALL.ABS.NOINC R14 ;  /* 0x000000000e007343 */ /* 0x022fea0003c00000 */
.L_x_1352:
[----:B------:R-:W-:Y:S05]  /*1ec0*/  BSYNC B6 ;  /* 0x0000000000067941 */ /* 0x000fea0003800000 */
.L_x_1351:
        /* <DEDUP_REMOVED lines=20> */
.L_x_1354:
[----:B------:R-:W-:Y:S05]  /*2010*/  BSYNC B6 ;  /* 0x0000000000067941 */ /* 0x000fea0003800000 */
.L_x_1353:
[----:B------:R-:W-:Y:S01]  /*2020*/  ULDC.64 UR4, c[0x0][0x9f8] ;  /* 0x00027e0000047ab9 */ /* 0x000fe20000000a00 */
[----:B------:R-:W2:Y:S01]  /*2030*/  LDL R12, [R1+0x5c] ;  /* 0x00005c00010c7983 */ /* 0x000ea20000100800 */
[----:B------:R-:W-:Y:S01]  /*2040*/  ISETP.NE.U32.AND P0, PT, RZ, UR4, PT ;  /* 0x00000004ff007c0c */ /* 0x000fe2000bf05070 */
[----:B------:R-:W0:Y:S02]  /*2050*/  LDC.64 R4, c[0x0][0x300] ;  /* 0x0000c000ff047b82 */ /* 0x000e240000000a00 */
[----:B------:R-:W3:Y:S01]  /*2060*/  LDL R14, [R1+0x60] ;  /* 0x00006000010e7983 */ /* 0x000ee20000100800 */
[----:B------:R-:W-:Y:S01]  /*2070*/  ISETP.NE.AND.EX P0, PT, RZ, UR5, PT, P0 ;  /* 0x00000005ff007c0c */ /* 0x000fe2000bf05300 */
[----:B------:R-:W-:Y:S01]  /*2080*/  IMAD.IADD R32, R32, 0x1, R33 ;  /* 0x0000000120207824 */ /* 0x000fe200078e0221 */
[----:B------:R-:W-:Y:S01]  /*2090*/  ULDC.64 UR4, c[0x0][0xa08] ;  /* 0x0002820000047ab9 */ /* 0x000fe20000000a00 */
[----:B------:R-:W1:Y:S01]  /*20a0*/  S2R R20, SR_TID.X ;  /* 0x0000000000147919 */ /* 0x000e620000002100 */
[----:B------:R-:W-:Y:S01]  /*20b0*/  SHF.R.S32.HI R19, RZ, 0x1f, R18 ;  /* 0x0000001fff137819 */ /* 0x000fe20000011412 */
[----:B------:R-:W4:Y:S08]  /*20c0*/  LDC R63, c[0x0][0x3f4] ;  /* 0x0000fd00ff3f7b82 */ /* 0x000f300000000800 */
[----:B------:R-:W1:Y:S01]  /*20d0*/  @P0 LDC.64 R6, c[0x0][0x9f8] ;  /* 0x00027e00ff060b82 */ /* 0x000e620000000a00 */
[----:B------:R-:W-:-:S07]  /*20e0*/  SHF.R.S32.HI R35, RZ, 0x1f, R17 ;  /* 0x0000001fff237819 */ /* 0x000fce0000011411 */
[----:B------:R-:W4:Y:S01]  /*20f0*/  LDC.64 R68, c[0x0][0x408] ;  /* 0x00010200ff447b82 */ /* 0x000f220000000a00 */
[----:B-1----:R-:W-:-:S05]  /*2100*/  @P0 IMAD.WIDE R6, R31, 0x4, R6 ;  /* 0x000000041f060825 */ /* 0x002fca00078e0206 */
[----:B------:R1:W3:Y:S01]  /*2110*/  @P0 LDG.E R31, desc[UR40][R6.64] ;  /* 0x00000028061f0981 */ /* 0x0002e2000c1e1900 */
[----:B------:R-:W-:Y:S01]  /*2120*/  SHF.R.S32.HI R33, RZ, 0x1f, R32 ;  /* 0x0000001fff217819 */ /* 0x000fe20000011420 */
[-C--:B0-----:R-:W-:Y:S01]  /*2130*/  IMAD.WIDE.U32 R8, R32, R4.reuse, RZ ;  /* 0x0000000420087225 */ /* 0x081fe200078e00ff */
[----:B------:R-:W-:Y:S02]  /*2140*/  ISETP.NE.U32.AND P0, PT, RZ, UR4, PT ;  /* 0x00000004ff007c0c */ /* 0x000fe4000bf05070 */
[----:B------:R-:W-:Y:S01]  /*2150*/  SHF.R.U32.HI R36, RZ, 0x7, R20 ;  /* 0x00000007ff247819 */ /* 0x000fe20000011614 */
[----:B------:R-:W-:Y:S01]  /*2160*/  IMAD R0, R33, R4, RZ ;  /* 0x0000000421007224 */ /* 0x000fe200078e02ff */
[----:B------:R-:W-:Y:S01]  /*2170*/  ISETP.NE.AND.EX P0, PT, RZ, UR5, PT, P0 ;  /* 0x00000005ff007c0c */ /* 0x000fe2000bf05300 */
[----:B------:R-:W-:Y:S01]  /*2180*/  ULDC.64 UR4, c[0x0][0x308] ;  /* 0x0000c20000047ab9 */ /* 0x000fe20000000a00 */
[----:B------:R-:W-:Y:S01]  /*2190*/  ISETP.NE.AND P6, PT, R36, 0x1, PT ;  /* 0x000000012400780c */ /* 0x000fe20003fc5270 */
[----:B------:R-:W-:-:S04]  /*21a0*/  IMAD R3, R32, R5, R0 ;  /* 0x0000000520037224 */ /* 0x000fc800078e0200 */
[----:B------:R-:W-:Y:S02]  /*21b0*/  IMAD.IADD R9, R9, 0x1, R3 ;  /* 0x0000000109097824 */ /* 0x000fe400078e0203 */
[----:B-1----:R-:W-:-:S04]  /*21c0*/  IMAD.WIDE.U32 R6, R34, UR4, R8 ;  /* 0x0000000422067c25 */ /* 0x002fc8000f8e0008 */
[----:B------:R-:W-:Y:S01]  /*21d0*/  IMAD R57, R34, UR5, R7 ;  /* 0x0000000522397c24 */ /* 0x000fe2000f8e0207 */
[----:B------:R-:W-:Y:S01]  /*21e0*/  ULDC.64 UR4, c[0x0][0x310] ;  /* 0x0000c40000047ab9 */ /* 0x000fe20000000a00 */
[----:B------:R-:W-:Y:S02]  /*21f0*/  IMAD.MOV.U32 R56, RZ, RZ, R6 ;  /* 0x000000ffff387224 */ /* 0x000fe400078e0006 */
[----:B------:R-:W0:Y:S01]  /*2200*/  LDC.64 R6, c[0x0][0x3f8] ;  /* 0x0000fe00ff067b82 */ /* 0x000e220000000a00 */
[C---:B------:R-:W-:Y:S01]  /*2210*/  IMAD.WIDE.U32 R8, R17.reuse, R4, R18 ;  /* 0x0000000411087225 */ /* 0x040fe200078e0012 */
[--C-:B------:R-:W-:Y:S02]  /*2220*/  SHF.R.S32.HI R153, RZ, 0x1f, R152.reuse ;  /* 0x0000001fff997819 */ /* 0x100fe40000011498 */
[C---:B------:R-:W-:Y:S01]  /*2230*/  SHF.L.U64.HI R74, R4.reuse, 0x7, R5 ;  /* 0x00000007044a7819 */ /* 0x040fe20000010205 */
[----:B------:R-:W-:Y:S02]  /*2240*/  IMAD.SHL.U32 R73, R4, 0x80, RZ ;  /* 0x0000008004497824 */ /* 0x000fe400078e00ff */
[----:B0-----:R-:W-:-:S04]  /*2250*/  IMAD.WIDE.U32 R52, R17, R6, R152 ;  /* 0x0000000611347225 */ /* 0x001fc800078e0098 */
[C---:B----4-:R-:W-:Y:S01]  /*2260*/  IMAD.WIDE.U32 R20, R17.reuse, R68, R152 ;  /* 0x0000004411147225 */ /* 0x050fe200078e0098 */
[----:B------:R-:W-:Y:S02]  /*2270*/  LOP3.LUT R22, R22, 0xfffffffb, RZ, 0xc0, !PT ;  /* 0xfffffffb16167812 */ /* 0x000fe400078ec0ff */
[----:B------:R-:W-:Y:S01]  /*2280*/  SHF.L.U64.HI R72, R6, 0x7, R7 ;  /* 0x0000000706487819 */ /* 0x000fe20000010207 */
[----:B------:R-:W-:Y:S02]  /*2290*/  VIADD R66, R18, 0x20 ;  /* 0x0000002012427836 */ /* 0x000fe40000000000 */
[----:B------:R-:W-:Y:S02]  /*22a0*/  IMAD.SHL.U32 R71, R6, 0x80, RZ ;  /* 0x0000008006477824 */ /* 0x000fe400078e00ff */
[----:B------:R-:W-:Y:S02]  /*22b0*/  VIADD R64, R36, 0x8 ;  /* 0x0000000824407836 */ /* 0x000fe40000000000 */
[C---:B--2---:R-:W-:Y:S01]  /*22c0*/  IMAD.SHL.U32 R70, R12.reuse, 0x40, RZ ;  /* 0x000000400c467824 */ /* 0x044fe200078e00ff */
[----:B------:R-:W-:Y:S01]  /*22d0*/  LOP3.LUT P1, RZ, R12, 0x4, RZ, 0xc0, !PT ;  /* 0x000000040cff7812 */ /* 0x000fe2000782c0ff */
[----:B------:R-:W-:Y:S01]  /*22e0*/  VIADD R12, R17, 0x60 ;  /* 0x00000060110c7836 */ /* 0x000fe20000000000 */
[----:B---3--:R-:W-:-:S02]  /*22f0*/  SHF.R.S32.HI R0, RZ, 0x1f, R31 ;  /* 0x0000001fff007819 */ /* 0x008fc4000001141f */
[----:B------:R-:W-:Y:S02]  /*2300*/  SEL R31, R31, RZ, !P0 ;  /* 0x000000ff1f1f7207 */ /* 0x000fe40004000000 */
[----:B------:R-:W-:-:S03]  /*2310*/  SEL R3, R0, RZ, !P0 ;  /* 0x000000ff00037207 */ /* 0x000fc60004000000 */
[----:B------:R-:W-:-:S04]  /*2320*/  IMAD.WIDE.U32 R56, R31, UR4, R56 ;  /* 0x000000041f387c25 */ /* 0x000fc8000f8e0038 */
[----:B------:R-:W-:Y:S01]  /*2330*/  IMAD R0, R3, UR4, RZ ;  /* 0x0000000403007c24 */ /* 0x000fe2000f8e02ff */
[----:B------:R-:W-:-:S03]  /*2340*/  IADD3 R76, P0, R56, R8, RZ ;  /* 0x00000008384c7210 */ /* 0x000fc60007f1e0ff */
[----:B------:R-:W-:Y:S01]  /*2350*/  IMAD R77, R31, UR5, R0 ;  /* 0x000000051f4d7c24 */ /* 0x000fe2000f8e0200 */
[----:B------:R-:W-:Y:S05]  /*2360*/  @!P6 WARPSYNC.ALL ;  /* 0x000000000000e948 */ /* 0x000fea0003800000 */
[----:B------:R-:W-:Y:S01]  /*2370*/  ULDC.64 UR4, c[0x0][0x330] ;  /* 0x0000cc0000047ab9 */ /* 0x000fe20000000a00 */
[----:B------:R-:W-:Y:S02]  /*2380*/  IMAD R0, R35, R4, RZ ;  /* 0x0000000423007224 */ /* 0x000fe400078e02ff */
[----:B------:R-:W-:-:S04]  /*2390*/  IMAD.WIDE.U32 R10, R34, UR4, R18 ;  /* 0x00000004220a7c25 */ /* 0x000fc8000f8e0012 */
[----:B------:R-:W-:Y:S01]  /*23a0*/  IMAD R11, R34, UR5, R11 ;  /* 0x00000005220b7c24 */ /* 0x000fe2000f8e020b */
[----:B------:R-:W-:Y:S01]  /*23b0*/  ULDC.64 UR4, c[0x0][0x338] ;  /* 0x0000ce0000047ab9 */ /* 0x000fe20000000a00 */
[----:B------:R-:W0:Y:S01]  /*23c0*/  S2R R34, SR_TID.X ;  /* 0x0000000000227919 */ /* 0x000e220000002100 */
[----:B------:R-:W-:Y:S02]  /*23d0*/  IMAD R0, R17, R5, R0 ;  /* 0x0000000511007224 */ /* 0x000fe400078e0200 */
[----:B------:R-:W-:Y:S02]  /*23e0*/  IMAD.IADD R77, R57, 0x1, R77 ;  /* 0x00000001394d7824 */ /* 0x000fe400078e024d */
[----:B------:R-:W-:-:S03]  /*23f0*/  IMAD R3, R3, UR4, RZ ;  /* 0x0000000403037c24 */ /* 0x000fc6000f8e02ff */
[----:B------:R-:W-:Y:S02]  /*2400*/  IADD3.X R75, R77, R9, R0, P0, !PT ;  /* 0x000000094d4b7210 */ /* 0x000fe400007fe400 */
[----:B------:R-:W-:Y:S01]  /*2410*/  ISETP.GE.AND P0, PT, R18, R63, PT ;  /* 0x0000003f1200720c */ /* 0x000fe20003f06270 */
[----:B------:R-:W-:Y:S02]  /*2420*/  IMAD R15, R31, UR5, R3 ;  /* 0x000000051f0f7c24 */ /* 0x000fe4000f8e0203 */
[----:B------:R-:W-:Y:S01]  /*2430*/  IMAD R0, R35, R6, RZ ;  /* 0x0000000623007224 */ /* 0x000fe200078e02ff */
[----:B------:R-:W-:Y:S01]  /*2440*/  SEL R3, R63, RZ, P0 ;  /* 0x000000ff3f037207 */ /* 0x000fe20000000000 */
[----:B------:R-:W-:Y:S01]  /*2450*/  IMAD.WIDE.U32 R54, R31, UR4, R10 ;  /* 0x000000041f367c25 */ /* 0x000fe2000f8e000a */
[----:B------:R-:W-:Y:S01]  /*2460*/  SHF.R.S32.HI R65, RZ, 0x1f, R12 ;  /* 0x0000001fff417819 */ /* 0x000fe2000001140c */
[----:B------:R-:W-:Y:S02]  /*2470*/  ULDC UR4, c[0x0][0x2f4] ;  /* 0x0000bd0000047ab9 */ /* 0x000fe40000000800 */
[----:B------:R-:W-:-:S02]  /*2480*/  IMAD R9, R17, R7, R0 ;  /* 0x0000000711097224 */ /* 0x000fc400078e0200 */
[----:B------:R-:W-:Y:S02]  /*2490*/  IMAD R0, R35, R68, RZ ;  /* 0x0000004423007224 */ /* 0x000fe400078e02ff */
[----:B------:R-:W-:Y:S02]  /*24a0*/  IMAD.IADD R3, R18, 0x1, R3 ;  /* 0x0000000112037824 */ /* 0x000fe400078e0203 */
[----:B------:R-:W-:-:S04]  /*24b0*/  IMAD.WIDE.U32 R30, R17, R6, R18 ;  /* 0x00000006111e7225 */ /* 0x000fc800078e0012 */
[----:B------:R-:W-:Y:S01]  /*24c0*/  IMAD R13, R17, R69, R0 ;  /* 0x00000045110d7224 */ /* 0x000fe200078e0200 */
[----:B------:R-:W-:Y:S01]  /*24d0*/  SHF.R.S32.HI R0, RZ, 0x1f, R3 ;  /* 0x0000001fff007819 */ /* 0x000fe20000011403 */
[----:B------:R-:W-:Y:S02]  /*24e0*/  IMAD.SHL.U32 R12, R12, 0x40, RZ ;  /* 0x000000400c0c7824 */ /* 0x000fe400078e00ff */
[----:B------:R-:W-:Y:S02]  /*24f0*/  IMAD.IADD R53, R53, 0x1, R9 ;  /* 0x0000000135357824 */ /* 0x000fe400078e0209 */
[----:B------:R-:W-:Y:S01]  /*2500*/  IMAD.IADD R31, R9, 0x1, R31 ;  /* 0x00000001091f7824 */ /* 0x000fe200078e021f */
[----:B-----5:R-:W-:Y:S01]  /*2510*/  SHF.R.S32.HI R9, RZ, 0x1f, R24 ;  /* 0x0000001fff097819 */ /* 0x020fe20000011418 */
[----:B0-----:R-:W-:Y:S01]  /*2520*/  VIADD R37, R34, 0xffffff80 ;  /* 0xffffff8022257836 */ /* 0x001fe20000000000 */
[----:B------:R-:W-:Y:S02]  /*2530*/  LEA.HI R3, R0, R3, RZ, 0x3 ;  /* 0x0000000300037211 */ /* 0x000fe400078f18ff */
[----:B------:R-:W-:Y:S01]  /*2540*/  LOP3.LUT R12, R12, 0x1c0, RZ, 0xc0, !PT ;  /* 0x000001c00c0c7812 */ /* 0x000fe200078ec0ff */
[----:B------:R-:W-:Y:S01]  /*2550*/  IMAD R0, R9, R6, RZ ;  /* 0x0000000609007224 */ /* 0x000fe200078e02ff */
[----:B------:R-:W-:-:S02]  /*2560*/  LOP3.LUT R70, R70, 0x1c0, RZ, 0xc0, !PT ;  /* 0x000001c046467812 */ /* 0x000fc400078ec0ff */
[----:B------:R-:W-:Y:S02]  /*2570*/  SHF.R.S32.HI R34, RZ, 0x1f, R37 ;  /* 0x0000001fff227819 */ /* 0x000fe40000011425 */
[----:B------:R-:W-:Y:S01]  /*2580*/  LOP3.LUT R4, R12, 0x38, R3, 0xf8, !PT ;  /* 0x000000380c047812 */ /* 0x000fe200078ef803 */
[C---:B------:R-:W-:Y:S01]  /*2590*/  VIADD R12, R17.reuse, 0x60 ;  /* 0x00000060110c7836 */ /* 0x040fe20000000000 */
[----:B------:R-:W-:Y:S01]  /*25a0*/  SHF.R.U32.HI R67, RZ, 0x3, R70 ;  /* 0x00000003ff437819 */ /* 0x000fe20000011646 */
[----:B------:R-:W-:Y:S01]  /*25b0*/  IMAD R5, R24, R7, R0 ;  /* 0x0000000718057224 */ /* 0x000fe200078e0200 */
[--C-:B------:R-:W-:Y:S02]  /*25c0*/  LOP3.LUT R0, R70, 0x18, R18.reuse, 0xf8, !PT ;  /* 0x0000001846007812 */ /* 0x100fe400078ef812 */
[----:B------:R-:W-:Y:S01]  /*25d0*/  LEA.HI R34, R34, R37, RZ, 0x5 ;  /* 0x0000002522227211 */ /* 0x000fe200078f28ff */
[----:B------:R-:W-:Y:S01]  /*25e0*/  IMAD.SHL.U32 R12, R12, 0x40, RZ ;  /* 0x000000400c0c7824 */ /* 0x000fe200078e00ff */
[----:B------:R-:W-:Y:S01]  /*25f0*/  LOP3.LUT R0, R0, R67, RZ, 0x3c, !PT ;  /* 0x0000004300007212 */ /* 0x000fe200078e3cff */
[----:B------:R-:W-:Y:S01]  /*2600*/  IMAD.WIDE.U32 R10, R17, R68, R18 ;  /* 0x00000044110a7225 */ /* 0x000fe200078e0012 */
[----:B------:R-:W-:-:S02]  /*2610*/  SHF.R.S32.HI R34, RZ, 0x5, R34 ;  /* 0x00000005ff227819 */ /* 0x000fc40000011422 */
[----:B------:R-:W-:Y:S01]  /*2620*/  LOP3.LUT R12, R12, 0x1c0, RZ, 0xc0, !PT ;  /* 0x000001c00c0c7812 */ /* 0x000fe200078ec0ff */
[----:B------:R-:W-:Y:S02]  /*2630*/  IMAD.IADD R21, R21, 0x1, R13 ;  /* 0x0000000115157824 */ /* 0x000fe400078e020d */
[----:B------:R-:W-:Y:S02]  /*2640*/  IMAD.IADD R11, R13, 0x1, R11 ;  /* 0x000000010d0b7824 */ /* 0x000fe400078e020b */
[-C--:B------:R-:W-:Y:S02]  /*2650*/  IMAD R9, R9, R68.reuse, RZ ;  /* 0x0000004409097224 */ /* 0x080fe400078e02ff */
[----:B------:R-:W-:Y:S01]  /*2660*/  IMAD R62, R34, 0x200, R0 ;  /* 0x00000200223e7824 */ /* 0x000fe200078e0200 */
[----:B------:R-:W-:Y:S01]  /*2670*/  LOP3.LUT R0, R70, 0x38, R3, 0xf8, !PT ;  /* 0x0000003846007812 */ /* 0x000fe200078ef803 */
[C---:B------:R-:W-:Y:S01]  /*2680*/  IMAD R7, R24.reuse, R69, R9 ;  /* 0x0000004518077224 */ /* 0x040fe200078e0209 */
[----:B------:R-:W-:Y:S01]  /*2690*/  SHF.R.U32.HI R12, RZ, 0x3, R12 ;  /* 0x00000003ff0c7819 */ /* 0x000fe2000001160c */
[----:B------:R-:W-:Y:S01]  /*26a0*/  IMAD.WIDE.U32 R20, R24, R68, R20 ;  /* 0x0000004418147225 */ /* 0x000fe200078e0014 */
[----:B------:R-:W-:-:S03]  /*26b0*/  @P1 LOP3.LUT R22, R22, 0x4, RZ, 0xfc, !PT ;  /* 0x0000000416161812 */ /* 0x000fc600078efcff */
[----:B------:R-:W-:Y:S01]  /*26c0*/  IMAD.WIDE.U32 R10, R24, R68, R10 ;  /* 0x00000044180a7225 */ /* 0x000fe200078e000a */
[----:B------:R-:W-:Y:S02]  /*26d0*/  IADD3 R8, P1, R17, R32, RZ ;  /* 0x0000002011087210 */ /* 0x000fe40007f3e0ff */
[----:B------:R-:W-:Y:S01]  /*26e0*/  LOP3.LUT R0, R0, R67, RZ, 0x3c, !PT ;  /* 0x0000004300007212 */ /* 0x000fe200078e3cff */
[----:B------:R-:W-:Y:S01]  /*26f0*/  IMAD.WIDE.U32 R52, R24, R6, R52 ;  /* 0x0000000618347225 */ /* 0x000fe200078e0034 */
[----:B------:R-:W-:-:S03]  /*2700*/  LOP3.LUT R12, R4, R12, RZ, 0x3c, !PT ;  /* 0x0000000c040c7212 */ /* 0x000fc600078e3cff */
[----:B------:R-:W-:-:S04]  /*2710*/  IMAD.WIDE.U32 R30, R24, R6, R30 ;  /* 0x00000006181e7225 */ /* 0x000fc800078e001e */
[----:B------:R-:W-:Y:S02]  /*2720*/  IMAD.IADD R59, R21, 0x1, R7 ;  /* 0x00000001153b7824 */ /* 0x000fe400078e0207 */
[----:B------:R-:W-:Y:S01]  /*2730*/  IMAD.IADD R58, R7, 0x1, R11 ;  /* 0x00000001073a7824 */ /* 0x000fe200078e020b */
[----:B------:R-:W-:Y:S01]  /*2740*/  LOP3.LUT R7, R3, 0xfffffff8, RZ, 0xc0, !PT ;  /* 0xfffffff803077812 */ /* 0x000fe200078ec0ff */
[----:B------:R-:W-:Y:S01]  /*2750*/  IMAD.X R9, R35, 0x1, R33, P1 ;  /* 0x0000000123097824 */ /* 0x000fe200008e0621 */
[----:B------:R-:W-:Y:S01]  /*2760*/  SHF.L.U64.HI R69, R68, 0x7, R69 ;  /* 0x0000000744457819 */ /* 0x000fe20000010245 */
[----:B------:R-:W-:Y:S01]  /*2770*/  IMAD.IADD R61, R53, 0x1, R5 ;  /* 0x00000001353d7824 */ /* 0x000fe200078e0205 */
[----:B------:R-:W-:Y:S01]  /*2780*/  SHF.R.S32.HI R6, RZ, 0x3, R3 ;  /* 0x00000003ff067819 */ /* 0x000fe20000011403 */
[----:B------:R-:W-:Y:S01]  /*2790*/  IMAD.IADD R60, R5, 0x1, R31 ;  /* 0x00000001053c7824 */ /* 0x000fe200078e021f */
[----:B------:R-:W-:Y:S01]  /*27a0*/  @!P6 BAR.SYNC.DEFER_BLOCKING 0x9, 0x100 ;  /* 0x024400000000eb1d */ /* 0x000fe20000010000 */
[----:B------:R-:W-:Y:S01]  /*27b0*/  IMAD R4, R34, 0x200, R0 ;  /* 0x0000020022047824 */ /* 0x000fe200078e0200 */
[----:B------:R-:W-:Y:S01]  /*27c0*/  ISETP.GE.AND P1, PT, R18, UR4, PT ;  /* 0x0000000412007c0c */ /* 0x000fe2000bf26270 */
[----:B------:R-:W-:Y:S01]  /*27d0*/  IMAD.SHL.U32 R68, R68, 0x80, RZ ;  /* 0x0000008044447824 */ /* 0x000fe200078e00ff */
[----:B------:R-:W-:Y:S01]  /*27e0*/  ISETP.GE.AND P2, PT, R66, UR4, PT ;  /* 0x0000000442007c0c */ /* 0x000fe2000bf46270 */
[----:B------:R-:W-:Y:S01]  /*27f0*/  IMAD.SHL.U32 R63, R63, 0x2, RZ ;  /* 0x000000023f3f7824 */ /* 0x000fe200078e00ff */
[----:B------:R-:W-:Y:S01]  /*2800*/  SHF.R.S32.HI R5, RZ, 0x1f, R7 ;  /* 0x0000001fff057819 */ /* 0x000fe20000011407 */
[----:B------:R-:W-:-:S02]  /*2810*/  IMAD.IADD R3, R14, 0x1, R12 ;  /* 0x000000010e037824 */ /* 0x000fc400078e020c */
[----:B------:R-:W-:-:S08]  /*2820*/  IMAD.IADD R0, R55, 0x1, R15 ;  /* 0x0000000137007824 */ /* 0x000fd000078e020f */
.L_x_1404:
[----:B------:R-:W2:Y:S01]  /*2830*/  LDL R35, [R1+0x5c] ;  /* 0x00005c0001237983 */ /* 0x000ea20000100800 */
[----:B0-----:R-:W0:Y:S01]  /*2840*/  LDC.64 R86, c[0x0][0x300] ;  /* 0x0000c000ff567b82 */ /* 0x001e220000000a00 */
[----:B------:R-:W-:Y:S01]  /*2850*/  VIADD R33, R27, 0xffffffff ;  /* 0xffffffff1b217836 */ /* 0x000fe20000000000 */
[----:B------:R-:W-:Y:S01]  /*2860*/  LOP3.LUT R22, R22, 0xfffffffd, RZ, 0xc0, !PT ;  /* 0xfffffffd16167812 */ /* 0x000fe200078ec0ff */
[----:B------:R-:W-:Y:S05]  /*2870*/  YIELD ;  /* 0x0000000000007946 */ /* 0x000fea0003800000 */
[----:B------:R-:W1:Y:S01]  /*2880*/  LDC.64 R80, c[0x0][0x2e8] ;  /* 0x0000ba00ff507b82 */ /* 0x000e620000000a00 */
[----:B------:R-:W-:Y:S01]  /*2890*/  SHF.R.S32.HI R34, RZ, 0x1f, R33 ;  /* 0x0000001fff227819 */ /* 0x000fe20000011421 */
[-C--:B------:R-:W-:Y:S01]  /*28a0*/  IMAD R12, R74, R33.reuse, RZ ;  /* 0x000000214a0c7224 */ /* 0x080fe200078e02ff */
[----:B------:R-:W-:Y:S01]  /*28b0*/  BSSY B0, `(.L_x_1355) ;  /* 0x00002fc000007945 */ /* 0x000fe20003800000 */
[----:B------:R-:W-:-:S04]  /*28c0*/  IMAD.WIDE.U32 R14, R73, R33, RZ ;  /* 0x00000021490e7225 */ /* 0x000fc800078e00ff */
[----:B------:R-:W3:Y:S01]  /*28d0*/  LDC R88, c[0x0][0x3f4] ;  /* 0x0000fd00ff587b82 */ /* 0x000ee20000000800 */
[----:B------:R-:W-:Y:S02]  /*28e0*/  IMAD R85, R34, R73, R12 ;  /* 0x0000004922557224 */ /* 0x000fe400078e020c */
[----:B------:R-:W-:Y:S02]  /*28f0*/  IMAD.MOV.U32 R84, RZ, RZ, R14 ;  /* 0x000000ffff547224 */ /* 0x000fe400078e000e */
[----:B------:R-:W-:Y:S01]  /*2900*/  IMAD.IADD R85, R15, 0x1, R85 ;  /* 0x000000010f557824 */ /* 0x000fe200078e0255 */
[----:B------:R-:W-:Y:S01]  /*2910*/  IADD3 R15, P3, R76, R14, RZ ;  /* 0x0000000e4c0f7210 */ /* 0x000fe20007f7e0ff */
[----:B0-----:R-:W-:Y:S02]  /*2920*/  IMAD R27, R87, 0x60, RZ ;  /* 0x00000060571b7824 */ /* 0x001fe400078e02ff */
[----:B------:R-:W-:-:S04]  /*2930*/  IMAD.WIDE.U32 R12, R86, 0x60, R84 ;  /* 0x00000060560c7825 */ /* 0x000fc800078e0054 */
[----:B------:R-:W-:Y:S01]  /*2940*/  IMAD.X R32, R85, 0x1, R75, P3 ;  /* 0x0000000155207824 */ /* 0x000fe200018e064b */
[----:B------:R-:W-:Y:S02]  /*2950*/  IADD3 R12, P4, R76, R12, RZ ;  /* 0x0000000c4c0c7210 */ /* 0x000fe40007f9e0ff */
[-C--:B-1----:R-:W-:Y:S02]  /*2960*/  LEA R38, P3, R15, R80.reuse, 0x1 ;  /* 0x000000500f267211 */ /* 0x082fe400078608ff */
[----:B------:R-:W-:Y:S01]  /*2970*/  IADD3.X R14, R75, R13, R27, P4, !PT ;  /* 0x0000000d4b0e7210 */ /* 0x000fe200027fe41b */
[----:B------:R-:W-:Y:S01]  /*2980*/  IMAD R13, R23, 0x2000, R62 ;  /* 0x00002000170d7824 */ /* 0x000fe200078e023e */
[----:B------:R-:W-:Y:S01]  /*2990*/  LEA R36, P4, R12, R80, 0x1 ;  /* 0x000000500c247211 */ /* 0x000fe200078808ff */
[----:B------:R-:W-:Y:S01]  /*29a0*/  IMAD.MOV.U32 R27, RZ, RZ, R33 ;  /* 0x000000ffff1b7224 */ /* 0x000fe200078e0021 */
[-C--:B------:R-:W-:Y:S01]  /*29b0*/  LEA.HI.X R39, R15, R81.reuse, R32, 0x1, P3 ;  /* 0x000000510f277211 */ /* 0x080fe200018f0c20 */
[C---:B------:R-:W-:Y:S01]  /*29c0*/  VIADD R79, R13.reuse, 0x20 ;  /* 0x000000200d4f7836 */ /* 0x040fe20000000000 */
[----:B---3--:R-:W-:Y:S01]  /*29d0*/  ISETP.GE.AND P3, PT, R88, 0x1, PT ;  /* 0x000000015800780c */ /* 0x008fe20003f66270 */
[----:B------:R-:W-:Y:S01]  /*29e0*/  IMAD R82, R13, 0x2, R26 ;  /* 0x000000020d527824 */ /* 0x000fe200078e021a */
[----:B------:R-:W-:-:S02]  /*29f0*/  LEA.HI.X R37, R12, R81, R14, 0x1, P4 ;  /* 0x000000510c257211 */ /* 0x000fc400020f0c0e */
[----:B------:R-:W-:-:S13]  /*2a00*/  ISETP.GT.AND P4, PT, R33, R28, PT ;  /* 0x0000001c2100720c */ /* 0x000fda0003f84270 */
[----:B------:R-:W-:Y:S02]  /*2a10*/  @P4 LOP3.LUT R22, R22, 0x2, RZ, 0xfc, !PT ;  /* 0x0000000216164812 */ /* 0x000fe400078efcff */
[----:B--2---:R-:W-:-:S13]  /*2a20*/  LOP3.LUT P5, RZ, R35, 0x4, RZ, 0xc0, !PT ;  /* 0x0000000423ff7812 */ /* 0x004fda00078ac0ff */
[----:B------:R-:W-:-:S04]  /*2a30*/  @P5 VIADD R79, R13, 0xffffffe0 ;  /* 0xffffffe00d4f5836 */ /* 0x000fc80000000000 */
[----:B------:R-:W-:Y:S01]  /*2a40*/  IMAD R79, R79, 0x2, R26 ;  /* 0x000000024f4f7824 */ /* 0x000fe200078e021a */
[----:B------:R-:W-:Y:S06]  /*2a50*/  @!P3 BRA `(.L_x_1356) ;  /* 0x0000002c0014b947 */ /* 0x000fec0003800000 */
[----:B------:R-:W-:Y:S01]  /*2a60*/  ULDC.U8 UR4, c[0x0][0x410] ;  /* 0x0001040000047ab9 */ /* 0x000fe20000000000 */
[-C--:B------:R-:W-:Y:S01]  /*2a70*/  IMAD R12, R72, R33.reuse, RZ ;  /* 0x00000021480c7224 */ /* 0x080fe200078e02ff */
[----:B------:R-:W-:Y:S01]  /*2a80*/  ISETP.NE.AND P3, PT, RZ, UR4, PT ;  /* 0x00000004ff007c0c */ /* 0x000fe2000bf65270 */
[----:B------:R-:W-:Y:S02]  /*2a90*/  IMAD R13, R69, R33, RZ ;  /* 0x00000021450d7224 */ /* 0x000fe400078e02ff */
        /* <DEDUP_REMOVED lines=9> */
[----:B------:R0:W5:Y:S01]  /*2b30*/  LDL R90, [R1+0x18] ;  /* 0x00001800015a7983 */ /* 0x0001620000100800 */
        /* <DEDUP_REMOVED lines=10> */
[----:B0-----:R-:W-:Y:S06]  /*2be0*/  @P4 BRA `(.L_x_1359) ;  /* 0x0000000000504947 */ /* 0x001fec0003800000 */
        /* <DEDUP_REMOVED lines=16> */
[----:B------:R0:W5:Y:S02]  /*2cf0*/  @!P3 LDG.E.64 R84, desc[UR40][R14.64] ;  /* 0x000000280e54b981 */ /* 0x000164000c1e1b00 */
[----:B-----5:R-:W-:-:S13]  /*2d00*/  ISETP.GE.AND P3, PT, R90, R88, PT ;  /* 0x000000585a00720c */ /* 0x020fda0003f66270 */
[----:B------:R0:W5:Y:S04]  /*2d10*/  @!P3 LDG.E.64 R48, desc[UR40][R12.64+0x20] ;  /* 0x000020280c30b981 */ /* 0x000168000c1e1b00 */
[----:B------:R0:W5:Y:S02]  /*2d20*/  @!P3 LDG.E.64 R50, desc[UR40][R14.64+0x20] ;  /* 0x000020280e32b981 */ /* 0x000164000c1e1b00 */
.L_x_1359:
[----:B------:R-:W-:Y:S05]  /*2d30*/  BSYNC B1 ;  /* 0x0000000000017941 */ /* 0x000fea0003800000 */
.L_x_1358:
[----:B0-----:R-:W-:Y:S01]  /*2d40*/  VIADD R12, R17, 0x60 ;  /* 0x00000060110c7836 */ /* 0x001fe20000000000 */
[----:B------:R-:W-:Y:S01]  /*2d50*/  BSSY B1, `(.L_x_1360) ;  /* 0x0000021000017945 */ /* 0x000fe20003800000 */
[----:B-----5:R-:W-:Y:S02]  /*2d60*/  IMAD.MOV.U32 R86, RZ, RZ, R48 ;  /* 0x000000ffff567224 */ /* 0x020fe400078e0030 */
[----:B------:R-:W-:Y:S01]  /*2d70*/  IMAD.MOV.U32 R87, RZ, RZ, R49 ;  /* 0x000000ffff577224 */ /* 0x000fe200078e0031 */
[----:B------:R-:W-:-:S13]  /*2d80*/  ISETP.GE.AND P5, PT, R12, R83, PT ;  /* 0x000000530c00720c */ /* 0x000fda0003fa6270 */
        /* <DEDUP_REMOVED lines=29> */
.L_x_1361:
[----:B------:R-:W-:Y:S05]  /*2f60*/  BSYNC B1 ;  /* 0x0000000000017941 */ /* 0x000fea0003800000 */
.L_x_1360:
[----:B------:R-:W2:Y:S01]  /*2f70*/  LDL R78, [R1+0x10] ;  /* 0x00001000014e7983 */ /* 0x000ea20000100800 */
[----:B0-----:R-:W-:Y:S01]  /*2f80*/  IMAD.MOV.U32 R12, RZ, RZ, R80 ;  /* 0x000000ffff0c7224 */ /* 0x001fe200078e0050 */
        /* <DEDUP_REMOVED lines=26> */
[----:B------:R-:W-:-:S02]  /*3130*/  PRMT R47, R13, 0x7610, R47 ;  /* 0x000076100d2f7816 */ /* 0x000fc4000000002f */
[----:B------:R-:W-:Y:S02]  /*3140*/  PRMT R89, R14, 0x7610, R89 ;  /* 0x000076100e597816 */ /* 0x000fe40000000059 */
[----:B------:R-:W-:Y:S02]  /*3150*/  PRMT R94, R15, 0x7610, R94 ;  /* 0x000076100f5e7816 */ /* 0x000fe4000000005e */
[----:B--2---:R-:W-:-:S13]  /*3160*/  ISETP.NE.AND P3, PT, R78, 0x3, PT ;  /* 0x000000034e00780c */ /* 0x004fda0003f65270 */
[----:B------:R-:W-:Y:S05]  /*3170*/  @!P3 BRA `(.L_x_1362) ;  /* 0x000000000004b947 */ /* 0x000fea0003800000 */
[----:B------:R-:W-:Y:S01]  /*3180*/  BPT.TRAP 0x1 ;  /* 0x000000040000795c */ /* 0x000fe20000300000 */
.L_x_1362:
[----:B------:R-:W2:Y:S01]  /*3190*/  LDL R12, [R1+0x14] ;  /* 0x00001400010c7983 */ /* 0x000ea20000100800 */
[----:B------:R-:W-:Y:S01]  /*31a0*/  IMAD R78, R23, 0x8, R2 ;  /* 0x00000008174e7824 */ /* 0x000fe200078e0202 */
[----:B------:R-:W-:Y:S01]  /*31b0*/  BSSY B1, `(.L_x_1363) ;  /* 0x0000004000017945 */ /* 0x000fe20003800000 */
[----:B--2---:R-:W-:-:S04]  /*31c0*/  SHF.L.U32 R90, R12, 0x1f, RZ ;  /* 0x0000001f0c5a7819 */ /* 0x004fc800000006ff */
[----:B------:R-:W0:Y:S02]  /*31d0*/  SYNCS.PHASECHK.TRANS64.TRYWAIT P6, [R78+URZ+0x16890], R90 ;  /* 0x0168905a4e0075a7 */ /* 0x000e2400080c017f */
[----:B0-----:R-:W-:Y:S05]  /*31e0*/  @!P6 BRA `(.L_x_1364) ;  /* 0x000001e40078e947 */ /* 0x001fea0003800000 */
.L_x_1701:
[----:B------:R-:W-:Y:S05]  /*31f0*/  BSYNC B1 ;  /* 0x0000000000017941 */ /* 0x000fea0003800000 */
.L_x_1363:
        /* <DEDUP_REMOVED lines=10> */
[----:B------:R-:W-:Y:S02]  /*32a0*/  SHF.R.U64 R100, R80, 0x10, R81 ;  /* 0x0000001050647819 */ /* 0x000fe40000001251 */
[----:B------:R-:W-:Y:S02]  /*32b0*/  SHF.R.U32.HI R105, RZ, 0x10, R85 ;  /* 0x00000010ff697819 */ /* 0x000fe40000011655 */
[----:B------:R-:W-:Y:S02]  /*32c0*/  PRMT R103, R104, 0x5410, R103 ;  /* 0x0000541068677816 */ /* 0x000fe40000000067 */
[----:B------:R-:W-:Y:S01]  /*32d0*/  SHF.R.U32.HI R101, RZ, 0x10, R81 ;  /* 0x00000010ff657819 */ /* 0x000fe20000011651 */
[C---:B------:R-:W-:Y:S01]  /*32e0*/  IMAD.U32 R81, R14.reuse, 0x10000, RZ ;  /* 0x000100000e517824 */ /* 0x040fe200078e00ff */
[----:B------:R-:W-:Y:S01]  /*32f0*/  LOP3.LUT R99, R14, 0xffff0000, RZ, 0xc0, !PT ;  /* 0xffff00000e637812 */ /* 0x000fe200078ec0ff */
[C---:B------:R-:W-:Y:S01]  /*3300*/  IMAD.U32 R14, R15.reuse, 0x10000, RZ ;  /* 0x000100000f0e7824 */ /* 0x040fe200078e00ff */
[----:B------:R-:W-:-:S02]  /*3310*/  LOP3.LUT R80, R15, 0xffff0000, RZ, 0xc0, !PT ;  /* 0xffff00000f507812 */ /* 0x000fc400078ec0ff */
[----:B------:R-:W-:Y:S02]  /*3320*/  PRMT R15, R44, 0x5432, R100 ;  /* 0x000054322c0f7816 */ /* 0x000fe40000000064 */
        /* <DEDUP_REMOVED lines=8> */
[----:B------:R-:W-:Y:S01]  /*33b0*/  FMUL.FTZ R107, R85, R104 ;  /* 0x00000068556b7220 */ /* 0x000fe20000410000 */
[----:B------:R-:W-:Y:S01]  /*33c0*/  FMUL.FTZ R108, R99, R106 ;  /* 0x0000006a636c7220 */ /* 0x000fe20000410000 */
[----:B------:R-:W-:Y:S01]  /*33d0*/  IMAD.U32 R102, R101, 0x10000, RZ ;  /* 0x0001000065667824 */ /* 0x000fe200078e00ff */
[----:B------:R-:W-:Y:S01]  /*33e0*/  LOP3.LUT R105, R105, 0xffff0000, RZ, 0xc0, !PT ;  /* 0xffff000069697812 */ /* 0x000fe200078ec0ff */
[-C--:B------:R-:W-:Y:S01]  /*33f0*/  FMUL.FTZ R85, R85, R100.reuse ;  /* 0x0000006455557220 */ /* 0x080fe20000410000 */
[----:B------:R-:W-:Y:S01]  /*3400*/  FFMA.FTZ R107, R84, R100, -R107 ;  /* 0x00000064546b7223 */ /* 0x000fe2000001086b */
[-C--:B------:R-:W-:Y:S01]  /*3410*/  FMUL.FTZ R100, R99, R102.reuse ;  /* 0x0000006663647220 */ /* 0x080fe20000410000 */
[----:B------:R-:W-:Y:S01]  /*3420*/  LOP3.LUT R101, R101, 0xffff0000, RZ, 0xc0, !PT ;  /* 0xffff000065657812 */ /* 0x000fe200078ec0ff */
[----:B------:R-:W-:Y:S01]  /*3430*/  FFMA.FTZ R108, R81, R102, -R108 ;  /* 0x00000066516c7223 */ /* 0x000fe2000001086c */
[----:B------:R-:W-:Y:S01]  /*3440*/  LOP3.LUT R12, R12, 0xffff0000, RZ, 0xc0, !PT ;  /* 0xffff00000c0c7812 */ /* 0x000fe200078ec0ff */
[----:B------:R-:W-:-:S02]  /*3450*/  IMAD.U32 R15, R15, 0x10000, RZ ;  /* 0x000100000f0f7824 */ /* 0x000fc400078e00ff */
[----:B------:R-:W-:Y:S01]  /*3460*/  FFMA.FTZ R84, R84, R104, R85 ;  /* 0x0000006854547223 */ /* 0x000fe20000010055 */
[----:B------:R-:W-:Y:S01]  /*3470*/  FFMA.FTZ R81, R81, R106, R100 ;  /* 0x0000006a51517223 */ /* 0x000fe20000010064 */
[C---:B------:R-:W-:Y:S01]  /*3480*/  FMUL.FTZ R85, R80.reuse, R105 ;  /* 0x0000006950557220 */ /* 0x040fe20000410000 */
[----:B------:R-:W-:Y:S01]  /*3490*/  FMUL.FTZ R100, R80, R101 ;  /* 0x0000006550647220 */ /* 0x000fe20000410000 */
        /* <DEDUP_REMOVED lines=11> */
.L_x_1370:
[----:B------:R-:W-:Y:S05]  /*3550*/  BSYNC B3 ;  /* 0x0000000000037941 */ /* 0x000fea0003800000 */
.L_x_1369:
[----:B--2---:R1:W-:Y:S02]  /*3560*/  STG.E.128 desc[UR40][R38.64], R12 ;  /* 0x0000000c26007986 */ /* 0x0043e4000c101d28 */
.L_x_1368:
[----:B------:R-:W-:Y:S05]  /*3570*/  BSYNC B2 ;  /* 0x0000000000027941 */ /* 0x000fea0003800000 */
.L_x_1367:
[----:B------:R-:W-:Y:S05]  /*3580*/  @P2 BRA `(.L_x_1366) ;  /* 0x0000000000d02947 */ /* 0x000fea0003800000 */
[----:B------:R-:W2:Y:S01]  /*3590*/  LDL R80, [R1+0x18] ;  /* 0x0000180001507983 */ /* 0x000ea20000100800 */
[----:B------:R-:W-:Y:S03]  /*35a0*/  BSSY B2, `(.L_x_1371) ;  /* 0x0000031000027945 */ /* 0x000fe60003800000 */
[----:B-1----:R1:W3:Y:S01]  /*35b0*/  LDS.128 R12, [R79+0xe000] ;  /* 0x00e000004f0c7984 */ /* 0x0022e20000000c00 */
[----:B--2---:R-:W-:-:S13]  /*35c0*/  ISETP.GE.AND P4, PT, R80, R88, PT ;  /* 0x000000585000720c */ /* 0x004fda0003f86270 */
[----:B-1-3--:R-:W-:Y:S05]  /*35d0*/  @P4 BRA `(.L_x_1372) ;  /* 0x0000000000b44947 */ /* 0x00afea0003800000 */
[----:B------:R-:W-:Y:S02]  /*35e0*/  SHF.R.U64 R85, R48, 0x10, R49 ;  /* 0x0000001030557819 */ /* 0x000fe40000001231 */
[--C-:B------:R-:W-:Y:S02]  /*35f0*/  SHF.R.U64 R81, R50, 0x10, R51.reuse ;  /* 0x0000001032517819 */ /* 0x100fe40000001233 */
[----:B------:R-:W-:Y:S02]  /*3600*/  SHF.R.U32.HI R48, RZ, 0x10, R51 ;  /* 0x00000010ff307819 */ /* 0x000fe40000011633 */
[----:B------:R-:W-:Y:S01]  /*3610*/  SHF.R.U32.HI R80, RZ, 0x10, R49 ;  /* 0x00000010ff507819 */ /* 0x000fe20000011631 */
[----:B------:R-:W-:Y:S01]  /*3620*/  IMAD.U32 R49, R14, 0x10000, RZ ;  /* 0x000100000e317824 */ /* 0x000fe200078e00ff */
        /* <DEDUP_REMOVED lines=9> */
[----:B------:R-:W-:Y:S01]  /*36c0*/  IMAD.U32 R96, R96, 0x10000, RZ ;  /* 0x0001000060607824 */ /* 0x000fe200078e00ff */
[----:B------:R-:W-:Y:S01]  /*36d0*/  LOP3.LUT R50, R14, 0xffff0000, RZ, 0xc0, !PT ;  /* 0xffff00000e327812 */ /* 0x000fe200078ec0ff */
[C---:B------:R-:W-:Y:S01]  /*36e0*/  FMUL.FTZ R100, R48.reuse, R84 ;  /* 0x0000005430647220 */ /* 0x040fe20000410000 */
[C---:B------:R-:W-:Y:S01]  /*36f0*/  LOP3.LUT R51, R15.reuse, 0xffff0000, RZ, 0xc0, !PT ;  /* 0xffff00000f337812 */ /* 0x040fe200078ec0ff */
[----:B------:R-:W-:Y:S01]  /*3700*/  FMUL.FTZ R99, R48, R80 ;  /* 0x0000005030637220 */ /* 0x000fe20000410000 */
[----:B------:R-:W-:-:S02]  /*3710*/  IMAD.U32 R14, R15, 0x10000, RZ ;  /* 0x000100000f0e7824 */ /* 0x000fc400078e00ff */
[C---:B------:R-:W-:Y:S01]  /*3720*/  FMUL.FTZ R48, R50.reuse, R85 ;  /* 0x0000005532307220 */ /* 0x040fe20000410000 */
[----:B------:R-:W-:Y:S02]  /*3730*/  IMAD.U32 R15, R13, 0x10000, RZ ;  /* 0x000100000d0f7824 */ /* 0x000fe400078e00ff */
[-C--:B------:R-:W-:Y:S01]  /*3740*/  FMUL.FTZ R50, R50, R81.reuse ;  /* 0x0000005132327220 */ /* 0x080fe20000410000 */
[----:B------:R-:W-:Y:S01]  /*3750*/  LOP3.LUT R95, R95, 0xffff0000, RZ, 0xc0, !PT ;  /* 0xffff00005f5f7812 */ /* 0x000fe200078ec0ff */
[C---:B------:R-:W-:Y:S01]  /*3760*/  IMAD.U32 R13, R12.reuse, 0x10000, RZ ;  /* 0x000100000c0d7824 */ /* 0x040fe200078e00ff */
[----:B------:R-:W-:Y:S01]  /*3770*/  LOP3.LUT R97, R97, 0xffff0000, RZ, 0xc0, !PT ;  /* 0xffff000061617812 */ /* 0x000fe200078ec0ff */
[----:B------:R-:W-:Y:S01]  /*3780*/  FFMA.FTZ R100, R15, R80, -R100 ;  /* 0x000000500f647223 */ /* 0x000fe20000010864 */
[----:B------:R-:W-:Y:S01]  /*3790*/  LOP3.LUT R12, R12, 0xffff0000, RZ, 0xc0, !PT ;  /* 0xffff00000c0c7812 */ /* 0x000fe200078ec0ff */
[C---:B------:R-:W-:Y:S01]  /*37a0*/  FFMA.FTZ R81, R49.reuse, R81, -R48 ;  /* 0x0000005131517223 */ /* 0x040fe20000010830 */
[----:B------:R-:W-:Y:S01]  /*37b0*/  FFMA.FTZ R50, R49, R85, R50 ;  /* 0x0000005531327223 */ /* 0x000fe20000010032 */
[----:B------:R-:W-:-:S02]  /*37c0*/  IMAD.U32 R98, R98, 0x10000, RZ ;  /* 0x0001000062627824 */ /* 0x000fc400078e00ff */
[C---:B------:R-:W-:Y:S01]  /*37d0*/  FMUL.FTZ R49, R51.reuse, R95 ;  /* 0x0000005f33317220 */ /* 0x040fe20000410000 */
[-C--:B------:R-:W-:Y:S01]  /*37e0*/  FMUL.FTZ R80, R51, R97.reuse ;  /* 0x0000006133507220 */ /* 0x080fe20000410000 */
[----:B------:R-:W-:Y:S01]  /*37f0*/  FFMA.FTZ R99, R15, R84, R99 ;  /* 0x000000540f637223 */ /* 0x000fe20000010063 */
[C---:B------:R-:W-:Y:S01]  /*3800*/  FMUL.FTZ R48, R12.reuse, R96 ;  /* 0x000000600c307220 */ /* 0x040fe20000410000 */
[-C--:B------:R-:W-:Y:S01]  /*3810*/  FMUL.FTZ R15, R12, R98.reuse ;  /* 0x000000620c0f7220 */ /* 0x080fe20000410000 */
[C---:B------:R-:W-:Y:S01]  /*3820*/  FFMA.FTZ R49, R14.reuse, R97, -R49 ;  /* 0x000000610e317223 */ /* 0x040fe20000010831 */
[----:B------:R-:W-:Y:S01]  /*3830*/  FFMA.FTZ R80, R14, R95, R80 ;  /* 0x0000005f0e507223 */ /* 0x000fe20000010050 */
[C---:B------:R-:W-:Y:S01]  /*3840*/  FFMA.FTZ R48, R13.reuse, R98, -R48 ;  /* 0x000000620d307223 */ /* 0x040fe20000010830 */
[----:B------:R-:W-:Y:S01]  /*3850*/  FFMA.FTZ R15, R13, R96, R15 ;  /* 0x000000600d0f7223 */ /* 0x000fe2000001000f */
[----:B------:R-:W-:Y:S02]  /*3860*/  F2FP.BF16.F32.PACK_AB R13, R99, R100 ;  /* 0x00000064630d723e */ /* 0x000fe400000010ff */
[----:B------:R-:W-:-:S02]  /*3870*/  F2FP.BF16.F32.PACK_AB R49, R80, R49 ;  /* 0x000000315031723e */ /* 0x000fc400000010ff */
[----:B------:R-:W-:Y:S02]  /*3880*/  F2FP.BF16.F32.PACK_AB R12, R15, R48 ;  /* 0x000000300f0c723e */ /* 0x000fe400000010ff */
[----:B------:R-:W-:Y:S01]  /*3890*/  F2FP.BF16.F32.PACK_AB R14, R50, R81 ;  /* 0x00000051320e723e */ /* 0x000fe200000010ff */
[----:B------:R-:W-:-:S07]  /*38a0*/  IMAD.MOV.U32 R15, RZ, RZ, R49 ;  /* 0x000000ffff0f7224 */ /* 0x000fce00078e0031 */
.L_x_1372:
[----:B------:R-:W-:Y:S05]  /*38b0*/  BSYNC B2 ;  /* 0x0000000000027941 */ /* 0x000fea0003800000 */
.L_x_1371:
[----:B------:R2:W-:Y:S02]  /*38c0*/  STG.E.128 desc[UR40][R38.64+0x40], R12 ;  /* 0x0000400c26007986 */ /* 0x0005e4000c101d28 */
.L_x_1366:
[----:B------:R-:W-:Y:S05]  /*38d0*/  BSYNC B1 ;  /* 0x0000000000017941 */ /* 0x000fea0003800000 */
.L_x_1365:
[----:B------:R-:W-:Y:S05]  /*38e0*/  @P5 BRA `(.L_x_1373) ;  /* 0x0000001c00e05947 */ /* 0x000fea0003800000 */
[----:B------:R-:W-:Y:S04]  /*38f0*/  BSSY B1, `(.L_x_1374) ;  /* 0x0000036000017945 */ /* 0x000fe80003800000 */
[----:B------:R-:W-:Y:S05]  /*3900*/  @P1 BRA `(.L_x_1375) ;  /* 0x0000000000d01947 */ /* 0x000fea0003800000 */
[----:B-12---:R1:W2:Y:S01]  /*3910*/  LDS.128 R12, [R82+0x11000] ;  /* 0x01100000520c7984 */ /* 0x0062a20000000c00 */
        /* <DEDUP_REMOVED lines=16> */
[----:B------:R-:W-:Y:S01]  /*3a20*/  LOP3.LUT R48, R89, 0xffff0000, RZ, 0xc0, !PT ;  /* 0xffff000059307812 */ /* 0x000fe200078ec0ff */
[----:B------:R-:W-:Y:S01]  /*3a30*/  IMAD.U32 R43, R87, 0x10000, RZ ;  /* 0x00010000572b7824 */ /* 0x000fe200078e00ff */
[----:B------:R-:W-:Y:S01]  /*3a40*/  LOP3.LUT R42, R86, 0xffff0000, RZ, 0xc0, !PT ;  /* 0xffff0000562a7812 */ /* 0x000fe200078ec0ff */
[----:B------:R-:W-:Y:S01]  /*3a50*/  IMAD.U32 R89, R89, 0x10000, RZ ;  /* 0x0001000059597824 */ /* 0x000fe200078e00ff */
[----:B------:R-:W-:Y:S01]  /*3a60*/  LOP3.LUT R39, R14, 0xffff0000, RZ, 0xc0, !PT ;  /* 0xffff00000e277812 */ /* 0x000fe200078ec0ff */
[----:B------:R-:W-:-:S02]  /*3a70*/  IMAD.U32 R14, R13, 0x10000, RZ ;  /* 0x000100000d0e7824 */ /* 0x000fc400078e00ff */
[C---:B------:R-:W-:Y:S01]  /*3a80*/  FMUL.FTZ R51, R15.reuse, R48 ;  /* 0x000000300f337220 */ /* 0x040fe20000410000 */
[C---:B------:R-:W-:Y:S02]  /*3a90*/  IMAD.U32 R13, R12.reuse, 0x10000, RZ ;  /* 0x000100000c0d7824 */ /* 0x040fe400078e00ff */
[-C--:B------:R-:W-:Y:S01]  /*3aa0*/  FMUL.FTZ R15, R15, R42.reuse ;  /* 0x0000002a0f0f7220 */ /* 0x080fe20000410000 */
[----:B------:R-:W-:Y:S01]  /*3ab0*/  LOP3.LUT R12, R12, 0xffff0000, RZ, 0xc0, !PT ;  /* 0xffff00000c0c7812 */ /* 0x000fe200078ec0ff */
[C---:B------:R-:W-:Y:S01]  /*3ac0*/  FMUL.FTZ R81, R39.reuse, R49 ;  /* 0x0000003127517220 */ /* 0x040fe20000410000 */
[----:B------:R-:W-:Y:S01]  /*3ad0*/  LOP3.LUT R94, R94, 0xffff0000, RZ, 0xc0, !PT ;  /* 0xffff00005e5e7812 */ /* 0x000fe200078ec0ff */
[-C--:B------:R-:W-:Y:S01]  /*3ae0*/  FMUL.FTZ R39, R39, R43.reuse ;  /* 0x0000002b27277220 */ /* 0x080fe20000410000 */
[----:B------:R-:W-:Y:S01]  /*3af0*/  LOP3.LUT R87, R87, 0xffff0000, RZ, 0xc0, !PT ;  /* 0xffff000057577812 */ /* 0x000fe200078ec0ff */
[----:B------:R-:W-:Y:S02]  /*3b00*/  IMAD.U32 R86, R86, 0x10000, RZ ;  /* 0x0001000056567824 */ /* 0x000fe400078e00ff */
        /* <DEDUP_REMOVED lines=18> */
.L_x_1377:
[----:B------:R-:W-:Y:S05]  /*3c30*/  BSYNC B2 ;  /* 0x0000000000027941 */ /* 0x000fea0003800000 */
.L_x_1376:
[----:B--2---:R3:W-:Y:S02]  /*3c40*/  STG.E.128 desc[UR40][R36.64], R12 ;  /* 0x0000000c24007986 */ /* 0x0047e4000c101d28 */
.L_x_1375:
[----:B------:R-:W-:Y:S05]  /*3c50*/  BSYNC B1 ;  /* 0x0000000000017941 */ /* 0x000fea0003800000 */
.L_x_1374:
[----:B------:R-:W-:Y:S05]  /*3c60*/  @P2 BRA `(.L_x_1373) ;  /* 0x0000001c00002947 */ /* 0x000fea0003800000 */
[----:B-12---:R-:W2:Y:S01]  /*3c70*/  LDL R38, [R1+0x18] ;  /* 0x0000180001267983 */ /* 0x006ea20000100800 */
[----:B------:R-:W-:Y:S03]  /*3c80*/  BSSY B1, `(.L_x_1378) ;  /* 0x0000032000017945 */ /* 0x000fe60003800000 */
[----:B---3--:R1:W3:Y:S01]  /*3c90*/  LDS.128 R12, [R79+0x11000] ;  /* 0x011000004f0c7984 */ /* 0x0082e20000000c00 */
[----:B--2---:R-:W-:-:S13]  /*3ca0*/  ISETP.GE.AND P4, PT, R38, R88, PT ;  /* 0x000000582600720c */ /* 0x004fda0003f86270 */
[----:B-1-3--:R-:W-:Y:S05]  /*3cb0*/  @P4 BRA `(.L_x_1379) ;  /* 0x0000000000b84947 */ /* 0x00afea0003800000 */
[----:B------:R-:W-:Y:S02]  /*3cc0*/  SHF.R.U32.HI R38, RZ, 0x10, R35 ;  /* 0x00000010ff267819 */ /* 0x000fe40000011623 */
[----:B------:R-:W-:Y:S02]  /*3cd0*/  SHF.R.U32.HI R40, RZ, 0x10, R33 ;  /* 0x00000010ff287819 */ /* 0x000fe40000011621 */
[----:B------:R-:W-:Y:S01]  /*3ce0*/  SHF.R.U64 R39, R34, 0x10, R35 ;  /* 0x0000001022277819 */ /* 0x000fe20000001223 */
[----:B------:R-:W-:Y:S01]  /*3cf0*/  IMAD.U32 R34, R15, 0x10000, RZ ;  /* 0x000100000f227824 */ /* 0x000fe200078e00ff */
        /* <DEDUP_REMOVED lines=14> */
[C---:B------:R-:W-:Y:S01]  /*3de0*/  FMUL.FTZ R49, R33.reuse, R41 ;  /* 0x0000002921317220 */ /* 0x040fe20000410000 */
        /* <DEDUP_REMOVED lines=9> */
[----:B------:R-:W-:Y:S01]  /*3e80*/  FFMA.FTZ R32, R32, R41, R33 ;  /* 0x0000002920207223 */ /* 0x000fe20000010021 */
[----:B------:R-:W-:-:S02]  /*3e90*/  IMAD.U32 R46, R46, 0x10000, RZ ;  /* 0x000100002e2e7824 */ /* 0x000fc400078e00ff */
[C---:B------:R-:W-:Y:S01]  /*3ea0*/  FMUL.FTZ R33, R35.reuse, R47 ;  /* 0x0000002f23217220 */ /* 0x040fe20000410000 */
[----:B------:R-:W-:Y:S02]  /*3eb0*/  IMAD.U32 R44, R44, 0x10000, RZ ;  /* 0x000100002c2c7824 */ /* 0x000fe400078e00ff */
        /* <DEDUP_REMOVED lines=12> */
[----:B------:R-:W-:Y:S01]  /*3f80*/  F2FP.BF16.F32.PACK_AB R13, R40, R43 ;  /* 0x0000002b280d723e */ /* 0x000fe200000010ff */
[----:B------:R-:W-:-:S07]  /*3f90*/  IMAD.MOV.U32 R15, RZ, RZ, R33 ;  /* 0x000000ffff0f7224 */ /* 0x000fce00078e0021 */
.L_x_1379:
[----:B------:R-:W-:Y:S05]  /*3fa0*/  BSYNC B1 ;  /* 0x0000000000017941 */ /* 0x000fea0003800000 */
.L_x_1378:
[----:B------:R1:W-:Y:S01]  /*3fb0*/  STG.E.128 desc[UR40][R36.64+0x40], R12 ;  /* 0x0000400c24007986 */ /* 0x0003e2000c101d28 */
[----:B------:R-:W-:Y:S05]  /*3fc0*/  BRA `(.L_x_1373) ;  /* 0x0000001800287947 */ /* 0x000fea0003800000 */
.L_x_1357:
        /* <DEDUP_REMOVED lines=20> */
[CC--:B------:R-:W-:Y:S01]  /*4110*/  ISETP.GE.OR P3, PT, R18.reuse, R88.reuse, P3 ;  /* 0x000000581200720c */ /* 0x0c0fe20001f66670 */
[----:B------:R-:W-:Y:S01]  /*4120*/  BSSY B1, `(.L_x_1380) ;  /* 0x000001b000017945 */ /* 0x000fe20003800000 */
[----:B0-----:R-:W-:Y:S02]  /*4130*/  CS2R R38, SRZ ;  /* 0x0000000000267805 */ /* 0x001fe4000001ff00 */
[----:B------:R-:W-:Y:S02]  /*4140*/  CS2R R42, SRZ ;  /* 0x00000000002a7805 */ /* 0x000fe4000001ff00 */
[----:B------:R-:W-:Y:S02]  /*4150*/  CS2R R40, SRZ ;  /* 0x0000000000287805 */ /* 0x000fe4000001ff00 */
[----:B-1----:R-:W-:Y:S02]  /*4160*/  CS2R R36, SRZ ;  /* 0x0000000000247805 */ /* 0x002fe4000001ff00 */
[----:B------:R-:W-:-:S03]  /*4170*/  ISETP.GE.AND P4, PT, R18, R88, PT ;  /* 0x000000581200720c */ /* 0x000fc60003f86270 */
[----:B------:R-:W-:Y:S10]  /*4180*/  @P3 BRA `(.L_x_1381) ;  /* 0x0000000000503947 */ /* 0x000ff40003800000 */
[----:B------:R-:W0:Y:S01]  /*4190*/  LDC.64 R36, c[0x0][0x3f8] ;  /* 0x0000fe00ff247b82 */ /* 0x000e220000000a00 */
[----:B------:R-:W-:Y:S01]  /*41a0*/  IMAD.MOV.U32 R47, RZ, RZ, R89 ;  /* 0x000000ffff2f7224 */ /* 0x000fe200078e0059 */
[----:B------:R-:W-:Y:S01]  /*41b0*/  ULDC.64 UR4, c[0x0][0x3e8] ;  /* 0x0000fa0000047ab9 */ /* 0x000fe20000000a00 */
[----:B------:R-:W-:Y:S02]  /*41c0*/  IMAD.MOV.U32 R45, RZ, RZ, R78 ;  /* 0x000000ffff2d7224 */ /* 0x000fe400078e004e */
        /* <DEDUP_REMOVED lines=16> */
.L_x_1381:
[----:B------:R-:W-:Y:S05]  /*42d0*/  BSYNC B1 ;  /* 0x0000000000017941 */ /* 0x000fea0003800000 */
.L_x_1380:
[----:B------:R-:W2:Y:S01]  /*42e0*/  LDL R48, [R1+0x10] ;  /* 0x0000100001307983 */ /* 0x000ea20000100800 */
[----:B-----5:R-:W-:Y:S02]  /*42f0*/  IMAD.MOV.U32 R44, RZ, RZ, R38 ;  /* 0x000000ffff2c7224 */ /* 0x020fe400078e0026 */
[----:B------:R-:W-:Y:S02]  /*4300*/  IMAD.MOV.U32 R45, RZ, RZ, R39 ;  /* 0x000000ffff2d7224 */ /* 0x000fe400078e0027 */
        /* <DEDUP_REMOVED lines=33> */
.L_x_1382:
[----:B------:R-:W2:Y:S01]  /*4520*/  LDL R44, [R1+0x14] ;  /* 0x00001400012c7983 */ /* 0x000ea20000100800 */
[----:B------:R-:W-:Y:S01]  /*4530*/  IMAD R78, R23, 0x8, R2 ;  /* 0x00000008174e7824 */ /* 0x000fe200078e0202 */
[----:B------:R-:W0:Y:S01]  /*4540*/  LDC R94, c[0x0][0x2f4] ;  /* 0x0000bd00ff5e7b82 */ /* 0x000e220000000800 */
[----:B------:R-:W-:Y:S01]  /*4550*/  BSSY B1, `(.L_x_1383) ;  /* 0x0000005000017945 */ /* 0x000fe20003800000 */
[----:B0-----:R-:W-:Y:S01]  /*4560*/  IMAD.IADD R96, R94, 0x1, -R63 ;  /* 0x000000015e607824 */ /* 0x001fe200078e0a3f */
[----:B--2---:R-:W-:-:S04]  /*4570*/  SHF.L.U32 R90, R44, 0x1f, RZ ;  /* 0x0000001f2c5a7819 */ /* 0x004fc800000006ff */
[----:B------:R-:W0:Y:S02]  /*4580*/  SYNCS.PHASECHK.TRANS64.TRYWAIT P5, [R78+URZ+0x16890], R90 ;  /* 0x0168905a4e0075a7 */ /* 0x000e2400080a017f */
[----:B0-----:R-:W-:Y:S05]  /*4590*/  @!P5 BRA `(.L_x_1384) ;  /* 0x000001d000a0d947 */ /* 0x001fea0003800000 */
.L_x_1702:
[----:B------:R-:W-:Y:S05]  /*45a0*/  BSYNC B1 ;  /* 0x0000000000017941 */ /* 0x000fea0003800000 */
.L_x_1383:
        /* <DEDUP_REMOVED lines=17> */
[----:B------:R-:W-:Y:S02]  /*46c0*/  IMAD R45, R23, 0x2000, R4 ;  /* 0x00002000172d7824 */ /* 0x000fe400078e0204 */
[----:B-1----:R-:W-:Y:S01]  /*46d0*/  VIADD R47, R46, 0xffffff80 ;  /* 0xffffff802e2f7836 */ /* 0x002fe20000000000 */
[----:B------:R-:W-:Y:S01]  /*46e0*/  LOP3.LUT R44, R70, 0x38, R97, 0xf8, !PT ;  /* 0x00000038462c7812 */ /* 0x000fe200078ef861 */
[----:B------:R-:W-:-:S03]  /*46f0*/  IMAD R45, R45, 0x2, R2 ;  /* 0x000000022d2d7824 */ /* 0x000fc600078e0202 */
[----:B------:R-:W-:Y:S02]  /*4700*/  SHF.R.S32.HI R46, RZ, 0x1f, R47 ;  /* 0x0000001fff2e7819 */ /* 0x000fe4000001142f */
[----:B------:R-:W-:Y:S02]  /*4710*/  LOP3.LUT R44, R44, R67, RZ, 0x3c, !PT ;  /* 0x000000432c2c7212 */ /* 0x000fe400078e3cff */
[----:B------:R-:W-:-:S04]  /*4720*/  LEA.HI R46, R46, R47, RZ, 0x5 ;  /* 0x0000002f2e2e7211 */ /* 0x000fc800078f28ff */
[----:B------:R-:W-:-:S05]  /*4730*/  SHF.R.S32.HI R46, RZ, 0x5, R46 ;  /* 0x00000005ff2e7819 */ /* 0x000fca000001142e */
[----:B------:R-:W-:-:S04]  /*4740*/  IMAD R44, R46, 0x200, R44 ;  /* 0x000002002e2c7824 */ /* 0x000fc800078e022c */
[----:B------:R-:W-:-:S04]  /*4750*/  IMAD R47, R23, 0x2000, R44 ;  /* 0x00002000172f7824 */ /* 0x000fc800078e022c */
[----:B------:R-:W-:Y:S02]  /*4760*/  IMAD R48, R47, 0x2, R2 ;  /* 0x000000022f307824 */ /* 0x000fe400078e0202 */
[----:B------:R-:W1:Y:S04]  /*4770*/  LDS.128 R44, [R45+0xe400] ;  /* 0x00e400002d2c7984 */ /* 0x000e680000000c00 */
[----:B------:R-:W2:Y:S01]  /*4780*/  LDS.128 R48, [R48+0xe400] ;  /* 0x00e4000030307984 */ /* 0x000ea20000000c00 */
[----:B------:R-:W-:Y:S05]  /*4790*/  @P4 BRA `(.L_x_1388) ;  /* 0x0000000400704947 */ /* 0x000fea0003800000 */
[----:B------:R-:W-:Y:S01]  /*47a0*/  SHF.R.U32.HI R115, RZ, 0x10, R33 ;  /* 0x00000010ff737819 */ /* 0x000fe20000011621 */
[----:B-1----:R-:W-:Y:S01]  /*47b0*/  IMAD.U32 R101, R45, 0x10000, RZ ;  /* 0x000100002d657824 */ /* 0x002fe200078e00ff */
[----:B------:R-:W-:Y:S01]  /*47c0*/  SHF.R.U32.HI R106, RZ, 0x10, R13 ;  /* 0x00000010ff6a7819 */ /* 0x000fe2000001160d */
[----:B--2---:R-:W-:Y:S01]  /*47d0*/  IMAD.U32 R105, R51, 0x10000, RZ ;  /* 0x0001000033697824 */ /* 0x004fe200078e00ff */
[C---:B------:R-:W-:Y:S02]  /*47e0*/  PRMT R115, R99.reuse, 0x5410, R115 ;  /* 0x0000541063737816 */ /* 0x040fe40000000073 */
[----:B------:R-:W-:Y:S01]  /*47f0*/  PRMT R106, R99, 0x5432, R106 ;  /* 0x00005432636a7816 */ /* 0x000fe2000000006a */
[----:B------:R-:W-:Y:S01]  /*4800*/  IMAD.U32 R99, R49, 0x10000, RZ ;  /* 0x0001000031637824 */ /* 0x000fe200078e00ff */
[----:B------:R-:W-:Y:S01]  /*4810*/  SHF.R.U64 R12, R12, 0x10, R13 ;  /* 0x000000100c0c7819 */ /* 0x000fe2000000120d */
[----:B------:R-:W-:Y:S01]  /*4820*/  IMAD.U32 R102, R115, 0x10000, RZ ;  /* 0x0001000073667824 */ /* 0x000fe200078e00ff */
[--C-:B------:R-:W-:Y:S01]  /*4830*/  SHF.R.U64 R13, R14, 0x10, R15.reuse ;  /* 0x000000100e0d7819 */ /* 0x100fe2000000120f */
[----:B------:R-:W-:Y:S01]  /*4840*/  IMAD.U32 R118, R106, 0x10000, RZ ;  /* 0x000100006a767824 */ /* 0x000fe200078e00ff */
[----:B------:R-:W-:Y:S01]  /*4850*/  SHF.R.U32.HI R14, RZ, 0x10, R15 ;  /* 0x00000010ff0e7819 */ /* 0x000fe2000001160f */
[----:B------:R-:W-:Y:S01]  /*4860*/  FMUL.FTZ R122, R99, R102 ;  /* 0x00000066637a7220 */ /* 0x000fe20000410000 */
[----:B------:R-:W-:Y:S01]  /*4870*/  LOP3.LUT R104, R49, 0xffff0000, RZ, 0xc0, !PT ;  /* 0xffff000031687812 */ /* 0x000fe200078ec0ff */
[-C--:B------:R-:W-:Y:S01]  /*4880*/  FMUL.FTZ R49, R99, R118.reuse ;  /* 0x0000007663317220 */ /* 0x080fe20000410000 */
[----:B------:R-:W-:Y:S01]  /*4890*/  LOP3.LUT R115, R115, 0xffff0000, RZ, 0xc0, !PT ;  /* 0xffff000073737812 */ /* 0x000fe200078ec0ff */
[C---:B------:R-:W-:Y:S01]  /*48a0*/  FFMA.FTZ R99, R101.reuse, R118, -R122 ;  /* 0x0000007665637223 */ /* 0x040fe2000001087a */
[----:B------:R-:W-:Y:S01]  /*48b0*/  SHF.R.U64 R15, R34, 0x10, R35 ;  /* 0x00000010220f7819 */ /* 0x000fe20000001223 */
[----:B------:R-:W-:Y:S01]  /*48c0*/  FFMA.FTZ R49, R101, R102, R49 ;  /* 0x0000006665317223 */ /* 0x000fe20000010031 */
[----:B------:R-:W-:Y:S01]  /*48d0*/  LOP3.LUT R119, R106, 0xffff0000, RZ, 0xc0, !PT ;  /* 0xffff00006a777812 */ /* 0x000fe200078ec0ff */
[C---:B------:R-:W-:Y:S01]  /*48e0*/  FMUL.FTZ R121, R104.reuse, R115 ;  /* 0x0000007368797220 */ /* 0x040fe20000410000 */
[----:B------:R-:W-:Y:S01]  /*48f0*/  SHF.R.U32.HI R35, RZ, 0x10, R35 ;  /* 0x00000010ff237819 */ /* 0x000fe20000011623 */
[----:B------:R-:W-:Y:S01]  /*4900*/  IMAD.U32 R102, R47, 0x10000, RZ ;  /* 0x000100002f667824 */ /* 0x000fe200078e00ff */
[----:B------:R-:W-:Y:S01]  /*4910*/  LOP3.LUT R34, R45, 0xffff0000, RZ, 0xc0, !PT ;  /* 0xffff00002d227812 */ /* 0x000fe200078ec0ff */
[-C--:B------:R-:W-:Y:S01]  /*4920*/  FMUL.FTZ R106, R104, R119.reuse ;  /* 0x00000077686a7220 */ /* 0x080fe20000410000 */
[----:B------:R-:W-:Y:S01]  /*4930*/  PRMT R35, R120, 0x5410, R35 ;  /* 0x0000541078237816 */ /* 0x000fe20000000023 */
[----:B------:R-:W-:Y:S01]  /*4940*/  IMAD.U32 R45, R48, 0x10000, RZ ;  /* 0x00010000302d7824 */ /* 0x000fe200078e00ff */
[----:B------:R-:W-:Y:S01]  /*4950*/  PRMT R118, R108, 0x5432, R14 ;  /* 0x000054326c767816 */ /* 0x000fe2000000000e */
[C---:B------:R-:W-:Y:S01]  /*4960*/  FFMA.FTZ R104, R34.reuse, R119, -R121 ;  /* 0x0000007722687223 */ /* 0x040fe20000010879 */
[----:B------:R-:W-:Y:S01]  /*4970*/  FFMA.FTZ R34, R34, R115, R106 ;  /* 0x0000007322227223 */ /* 0x000fe2000001006a */
[----:B------:R-:W-:Y:S01]  /*4980*/  SHF.R.U64 R32, R32, 0x10, R33 ;  /* 0x0000001020207819 */ /* 0x000fe20000001221 */
[----:B------:R-:W-:Y:S01]  /*4990*/  IMAD.U32 R106, R35, 0x10000, RZ ;  /* 0x00010000236a7824 */ /* 0x000fe200078e00ff */
[----:B------:R-:W-:Y:S01]  /*49a0*/  PRMT R13, R117, 0x5410, R13 ;  /* 0x00005410750d7816 */ /* 0x000fe2000000000d */
[----:B------:R-:W-:Y:S01]  /*49b0*/  IMAD.U32 R14, R118, 0x10000, RZ ;  /* 0x00010000760e7824 */ /* 0x000fe200078e00ff */
[----:B------:R-:W-:Y:S01]  /*49c0*/  PRMT R115, R107, 0x5432, R32 ;  /* 0x000054326b737816 */ /* 0x000fe20000000020 */
[----:B------:R-:W-:Y:S01]  /*49d0*/  FMUL.FTZ R117, R105, R106 ;  /* 0x0000006a69757220 */ /* 0x000fe20000410000 */
[----:B------:R-:W-:Y:S01]  /*49e0*/  LOP3.LUT R51, R51, 0xffff0000, RZ, 0xc0, !PT ;  /* 0xffff000033337812 */ /* 0x000fe200078ec0ff */
[-C--:B------:R-:W-:Y:S01]  /*49f0*/  FMUL.FTZ R105, R105, R14.reuse ;  /* 0x0000000e69697220 */ /* 0x080fe20000410000 */
[----:B------:R-:W-:Y:S01]  /*4a00*/  LOP3.LUT R32, R35, 0xffff0000, RZ, 0xc0, !PT ;  /* 0xffff000023207812 */ /* 0x000fe200078ec0ff */
[----:B------:R-:W-:Y:S01]  /*4a10*/  FFMA.FTZ R14, R102, R14, -R117 ;  /* 0x0000000e660e7223 */ /* 0x000fe20000010875 */
[----:B------:R-:W-:Y:S01]  /*4a20*/  LOP3.LUT R118, R118, 0xffff0000, RZ, 0xc0, !PT ;  /* 0xffff000076767812 */ /* 0x000fe200078ec0ff */
[----:B------:R-:W-:Y:S01]  /*4a30*/  FFMA.FTZ R102, R102, R106, R105 ;  /* 0x0000006a66667223 */ /* 0x000fe20000010069 */
[----:B------:R-:W-:Y:S01]  /*4a40*/  PRMT R12, R109, 0x5432, R12 ;  /* 0x000054326d0c7816 */ /* 0x000fe2000000000c */
[----:B------:R-:W-:Y:S01]  /*4a50*/  FMUL.FTZ R120, R51, R32 ;  /* 0x0000002033787220 */ /* 0x000fe20000410000 */
[----:B------:R-:W-:-:S02]  /*4a60*/  IMAD.U32 R106, R115, 0x10000, RZ ;  /* 0x00010000736a7824 */ /* 0x000fc400078e00ff */
[-C--:B------:R-:W-:Y:S01]  /*4a70*/  FMUL.FTZ R122, R51, R118.reuse ;  /* 0x00000076337a7220 */ /* 0x080fe20000410000 */
[----:B------:R-:W-:Y:S01]  /*4a80*/  LOP3.LUT R48, R48, 0xffff0000, RZ, 0xc0, !PT ;  /* 0xffff000030307812 */ /* 0x000fe200078ec0ff */
[----:B------:R-:W-:Y:S01]  /*4a90*/  IMAD.U32 R33, R44, 0x10000, RZ ;  /* 0x000100002c217824 */ /* 0x000fe200078e00ff */
[----:B------:R-:W-:Y:S01]  /*4aa0*/  LOP3.LUT R47, R47, 0xffff0000, RZ, 0xc0, !PT ;  /* 0xffff00002f2f7812 */ /* 0x000fe200078ec0ff */
[----:B------:R-:W-:Y:S01]  /*4ab0*/  IMAD.U32 R101, R46, 0x10000, RZ ;  /* 0x000100002e657824 */ /* 0x000fe200078e00ff */
[----:B------:R-:W-:Y:S01]  /*4ac0*/  PRMT R15, R116, 0x5410, R15 ;  /* 0x00005410740f7816 */ /* 0x000fe2000000000f */
[C---:B------:R-:W-:Y:S01]  /*4ad0*/  IMAD.U32 R116, R12.reuse, 0x10000, RZ ;  /* 0x000100000c747824 */ /* 0x040fe200078e00ff */
[----:B------:R-:W-:Y:S01]  /*4ae0*/  LOP3.LUT R115, R115, 0xffff0000, RZ, 0xc0, !PT ;  /* 0xffff000073737812 */ /* 0x000fe200078ec0ff */
[----:B------:R-:W-:Y:S01]  /*4af0*/  FFMA.FTZ R35, R47, R118, -R120 ;  /* 0x000000762f237223 */ /* 0x000fe20000010878 */
[----:B------:R-:W-:Y:S01]  /*4b00*/  LOP3.LUT R51, R12, 0xffff0000, RZ, 0xc0, !PT ;  /* 0xffff00000c337812 */ /* 0x000fe200078ec0ff */
[C---:B------:R-:W-:Y:S01]  /*4b10*/  FMUL.FTZ R12, R45.reuse, R106 ;  /* 0x0000006a2d0c7220 */ /* 0x040fe20000410000 */
[----:B------:R-:W-:Y:S01]  /*4b20*/  LOP3.LUT R44, R44, 0xffff0000, RZ, 0xc0, !PT ;  /* 0xffff00002c2c7812 */ /* 0x000fe200078ec0ff */
[----:B------:R-:W-:Y:S01]  /*4b30*/  FMUL.FTZ R45, R45, R116 ;  /* 0x000000742d2d7220 */ /* 0x000fe20000410000 */
[----:B------:R-:W-:Y:S01]  /*4b40*/  LOP3.LUT R103, R46, 0xffff0000, RZ, 0xc0, !PT ;  /* 0xffff00002e677812 */ /* 0x000fe200078ec0ff */
[C---:B------:R-:W-:Y:S01]  /*4b50*/  FMUL.FTZ R105, R48.reuse, R115 ;  /* 0x0000007330697220 */ /* 0x040fe20000410000 */
[----:B------:R-:W-:Y:S01]  /*4b60*/  FMUL.FTZ R117, R48, R51 ;  /* 0x0000003330757220 */ /* 0x000fe20000410000 */
[----:B------:R-:W-:-:S02]  /*4b70*/  IMAD.U32 R46, R50, 0x10000, RZ ;  /* 0x00010000322e7824 */ /* 0x000fc400078e00ff */
[----:B------:R-:W-:Y:S01]  /*4b80*/  FFMA.FTZ R47, R47, R32, R122 ;  /* 0x000000202f2f7223 */ /* 0x000fe2000001007a */
[----:B------:R-:W-:Y:S01]  /*4b90*/  IMAD.U32 R48, R15, 0x10000, RZ ;  /* 0x000100000f307824 */ /* 0x000fe200078e00ff */
[----:B------:R-:W-:Y:S01]  /*4ba0*/  LOP3.LUT R50, R50, 0xffff0000, RZ, 0xc0, !PT ;  /* 0xffff000032327812 */ /* 0x000fe200078ec0ff */
[----:B------:R-:W-:Y:S01]  /*4bb0*/  IMAD.U32 R32, R13, 0x10000, RZ ;  /* 0x000100000d207824 */ /* 0x000fe200078e00ff */
[----:B------:R-:W-:Y:S01]  /*4bc0*/  LOP3.LUT R15, R15, 0xffff0000, RZ, 0xc0, !PT ;  /* 0xffff00000f0f7812 */ /* 0x000fe200078ec0ff */
[----:B------:R-:W-:Y:S01]  /*4bd0*/  FFMA.FTZ R12, R33, R116, -R12 ;  /* 0x00000074210c7223 */ /* 0x000fe2000001080c */
[----:B------:R-:W-:Y:S01]  /*4be0*/  LOP3.LUT R13, R13, 0xffff0000, RZ, 0xc0, !PT ;  /* 0xffff00000d0d7812 */ /* 0x000fe200078ec0ff */
[----:B------:R-:W-:Y:S01]  /*4bf0*/  FFMA.FTZ R33, R33, R106, R45 ;  /* 0x0000006a21217223 */ /* 0x000fe2000001002d */
[----:B------:R-:W-:Y:S01]  /*4c00*/  FFMA.FTZ R45, R44, R51, -R105 ;  /* 0x000000332c2d7223 */ /* 0x000fe20000010869 */
[C---:B------:R-:W-:Y:S01]  /*4c10*/  FMUL.FTZ R106, R46.reuse, R48 ;  /* 0x000000302e6a7220 */ /* 0x040fe20000410000 */
[----:B------:R-:W-:Y:S01]  /*4c20*/  FMUL.FTZ R51, R46, R32 ;  /* 0x000000202e337220 */ /* 0x000fe20000410000 */
[C---:B------:R-:W-:Y:S01]  /*4c30*/  FMUL.FTZ R46, R50.reuse, R15 ;  /* 0x0000000f322e7220 */ /* 0x040fe20000410000 */
[----:B------:R-:W-:Y:S01]  /*4c40*/  FMUL.FTZ R50, R50, R13 ;  /* 0x0000000d32327220 */ /* 0x000fe20000410000 */
[----:B------:R-:W-:Y:S01]  /*4c50*/  FFMA.FTZ R44, R44, R115, R117 ;  /* 0x000000732c2c7223 */ /* 0x000fe20000010075 */
[C---:B------:R-:W-:Y:S01]  /*4c60*/  FFMA.FTZ R51, R101.reuse, R48, R51 ;  /* 0x0000003065337223 */ /* 0x040fe20000010033 */
[----:B------:R-:W-:Y:S01]  /*4c70*/  FFMA.FTZ R106, R101, R32, -R106 ;  /* 0x00000020656a7223 */ /* 0x000fe2000001086a */
[C---:B------:R-:W-:Y:S01]  /*4c80*/  FFMA.FTZ R50, R103.reuse, R15, R50 ;  /* 0x0000000f67327223 */ /* 0x040fe20000010032 */
[----:B------:R-:W-:Y:S01]  /*4c90*/  FFMA.FTZ R13, R103, R13, -R46 ;  /* 0x0000000d670d7223 */ /* 0x000fe2000001082e */
[----:B------:R-:W-:-:S02]  /*4ca0*/  F2FP.BF16.F32.PACK_AB R99, R104, R99 ;  /* 0x000000636863723e */ /* 0x000fc400000010ff */
        /* <DEDUP_REMOVED lines=8> */
[----:B------:R-:W-:Y:S01]  /*4d30*/  F2FP.BF16.F32.PACK_AB R49, R34, R49 ;  /* 0x000000312231723e */ /* 0x000fe200000010ff */
[----:B------:R-:W-:Y:S01]  /*4d40*/  IMAD.MOV.U32 R51, RZ, RZ, R102 ;  /* 0x000000ffff337224 */ /* 0x000fe200078e0066 */
[----:B------:R-:W-:-:S07]  /*4d50*/  F2FP.BF16.F32.PACK_AB R46, R13, R106 ;  /* 0x0000006a0d2e723e */ /* 0x000fce00000010ff */
.L_x_1388:
[----:B------:R-:W-:Y:S05]  /*4d60*/  BSYNC B2 ;  /* 0x0000000000027941 */ /* 0x000fea0003800000 */
.L_x_1387:
[----:B------:R-:W-:Y:S02]  /*4d70*/  ISETP.GE.AND P5, PT, R97, R94, PT ;  /* 0x0000005e6100720c */ /* 0x000fe40003fa6270 */
[----:B------:R-:W-:-:S11]  /*4d80*/  P2R R13, PR, RZ, 0x1 ;  /* 0x00000001ff0d7803 */ /* 0x000fd60000000000 */
[--C-:B------:R-:W-:Y:S02]  /*4d90*/  @!P5 SHF.R.S32.HI R12, RZ, 0x1f, R97.reuse ;  /* 0x0000001fff0cd819 */ /* 0x100fe40000011461 */
[----:B------:R-:W-:-:S04]  /*4da0*/  @!P5 IADD3 R88, P0, P6, R56, R88, R97 ;  /* 0x000000583858d210 */ /* 0x000fc80007e1e061 */
[----:B------:R-:W-:Y:S02]  /*4db0*/  @!P5 IADD3.X R100, R77, R100, R12, P0, P6 ;  /* 0x000000644d64d210 */ /* 0x000fe400007ec40c */
[-C--:B------:R-:W-:Y:S02]  /*4dc0*/  LEA R12, P6, R95, R80.reuse, 0x1 ;  /* 0x000000505f0c7211 */ /* 0x080fe400078c08ff */
[----:B------:R-:W-:Y:S02]  /*4dd0*/  ISETP.NE.AND P0, PT, R13, RZ, PT ;  /* 0x000000ff0d00720c */ /* 0x000fe40003f05270 */
[----:B------:R-:W-:Y:S02]  /*4de0*/  LEA.HI.X R13, R95, R81, R98, 0x1, P6 ;  /* 0x000000515f0d7211 */ /* 0x000fe400030f0c62 */
[----:B------:R-:W-:-:S03]  /*4df0*/  @!P5 LEA R14, P6, R88, R80, 0x1 ;  /* 0x00000050580ed211 */ /* 0x000fc600078c08ff */
[----:B-1----:R1:W-:Y:S01]  /*4e00*/  STG.E.128 desc[UR40][R12.64], R44 ;  /* 0x0000002c0c007986 */ /* 0x0023e2000c101d28 */
[----:B------:R-:W-:-:S05]  /*4e10*/  @!P5 LEA.HI.X R15, R88, R81, R100, 0x1, P6 ;  /* 0x00000051580fd211 */ /* 0x000fca00030f0c64 */
[----:B--2---:R1:W-:Y:S04]  /*4e20*/  @!P5 STG.E.128 desc[UR40][R14.64], R48 ;  /* 0x000000300e00d986 */ /* 0x0043e8000c101d28 */
.L_x_1386:
[----:B------:R-:W-:Y:S05]  /*4e30*/  BSYNC B1 ;  /* 0x0000000000017941 */ /* 0x000fea0003800000 */
.L_x_1385:
        /* <DEDUP_REMOVED lines=11> */
[----:B------:R-:W-:Y:S01]  /*4ef0*/  VIADD R32, R17, 0x60 ;  /* 0x0000006011207836 */ /* 0x000fe20000000000 */
[----:B------:R-:W-:Y:S01]  /*4f00*/  IADD3.X R13, R77, R46, R5, P5, P6 ;  /* 0x0000002e4d0d7210 */ /* 0x000fe20002fec405 */
[----:B------:R-:W-:Y:S01]  /*4f10*/  IMAD.SHL.U32 R15, R15, 0x40, RZ ;  /* 0x000000400f0f7824 */ /* 0x000fe200078e00ff */
[----:B------:R-:W-:Y:S01]  /*4f20*/  LEA R44, P5, R12, R80, 0x1 ;  /* 0x000000500c2c7211 */ /* 0x000fe200078a08ff */
[----:B------:R-:W-:Y:S01]  /*4f30*/  IMAD.SHL.U32 R32, R32, 0x40, RZ ;  /* 0x0000004020207824 */ /* 0x000fe200078e00ff */
[----:B------:R-:W-:Y:S02]  /*4f40*/  BSSY B1, `(.L_x_1389) ;  /* 0x000006c000017945 */ /* 0x000fe40003800000 */
[----:B------:R-:W-:-:S02]  /*4f50*/  LEA.HI.X R45, R12, R81, R13, 0x1, P5 ;  /* 0x000000510c2d7211 */ /* 0x000fc400028f0c0d */
[----:B------:R-:W-:Y:S02]  /*4f60*/  SHF.R.S32.HI R13, RZ, 0x1f, R96 ;  /* 0x0000001fff0d7819 */ /* 0x000fe40000011460 */
[----:B------:R-:W-:Y:S02]  /*4f70*/  LOP3.LUT R15, R15, 0x1c0, RZ, 0xc0, !PT ;  /* 0x000001c00f0f7812 */ /* 0x000fe400078ec0ff */
[----:B------:R-:W-:Y:S02]  /*4f80*/  LEA.HI R13, R13, R96, RZ, 0x4 ;  /* 0x000000600d0d7211 */ /* 0x000fe400078f20ff */
[----:B------:R-:W-:Y:S02]  /*4f90*/  LOP3.LUT R32, R32, 0x1c0, RZ, 0xc0, !PT ;  /* 0x000001c020207812 */ /* 0x000fe400078ec0ff */
[----:B------:R-:W-:Y:S02]  /*4fa0*/  LEA.HI.SX32 R13, R13, R6, 0x1c ;  /* 0x000000060d0d7211 */ /* 0x000fe400078fe2ff */
[----:B------:R-:W-:-:S03]  /*4fb0*/  SHF.R.U32.HI R15, RZ, 0x3, R15 ;  /* 0x00000003ff0f7819 */ /* 0x000fc6000001160f */
[----:B------:R-:W-:Y:S02]  /*4fc0*/  IMAD.SHL.U32 R47, R13, 0x8, RZ ;  /* 0x000000080d2f7824 */ /* 0x000fe400078e00ff */
[----:B------:R-:W-:-:S03]  /*4fd0*/  IMAD R13, R23, 0x2000, R3 ;  /* 0x00002000170d7824 */ /* 0x000fc600078e0203 */
[----:B------:R-:W-:Y:S01]  /*4fe0*/  LOP3.LUT R12, R32, 0x38, R47, 0xf8, !PT ;  /* 0x00000038200c7812 */ /* 0x000fe200078ef82f */
[----:B------:R-:W-:-:S03]  /*4ff0*/  IMAD R13, R13, 0x2, R2 ;  /* 0x000000020d0d7824 */ /* 0x000fc600078e0202 */
        /* <DEDUP_REMOVED lines=16> */
[--C-:B------:R-:W-:Y:S01]  /*5100*/  SHF.R.U64 R51, R42, 0x10, R43.reuse ;  /* 0x000000102a337819 */ /* 0x100fe2000000122b */
[C---:B------:R-:W-:Y:S01]  /*5110*/  FMUL.FTZ R50, R48.reuse, R49 ;  /* 0x0000003130327220 */ /* 0x040fe20000410000 */
[----:B------:R-:W-:Y:S01]  /*5120*/  SHF.R.U32.HI R86, RZ, 0x10, R43 ;  /* 0x00000010ff567819 */ /* 0x000fe2000001162b */
[C---:B------:R-:W-:Y:S01]  /*5130*/  IMAD.U32 R43, R35.reuse, 0x10000, RZ ;  /* 0x00010000232b7824 */ /* 0x040fe200078e00ff */
[----:B------:R-:W-:Y:S01]  /*5140*/  LOP3.LUT R41, R35, 0xffff0000, RZ, 0xc0, !PT ;  /* 0xffff000023297812 */ /* 0x000fe200078ec0ff */
[----:B------:R-:W-:Y:S01]  /*5150*/  IMAD.U32 R35, R111, 0x10000, RZ ;  /* 0x000100006f237824 */ /* 0x000fe200078e00ff */
[----:B------:R-:W-:Y:S01]  /*5160*/  SHF.R.U32.HI R88, RZ, 0x10, R39 ;  /* 0x00000010ff587819 */ /* 0x000fe20000011627 */
[----:B-1----:R-:W-:Y:S01]  /*5170*/  IMAD.U32 R39, R13, 0x10000, RZ ;  /* 0x000100000d277824 */ /* 0x002fe200078e00ff */
[----:B------:R-:W-:Y:S01]  /*5180*/  LOP3.LUT R40, R33, 0xffff0000, RZ, 0xc0, !PT ;  /* 0xffff000021287812 */ /* 0x000fe200078ec0ff */
[-C--:B------:R-:W-:Y:S01]  /*5190*/  FMUL.FTZ R48, R48, R35.reuse ;  /* 0x0000002330307220 */ /* 0x080fe20000410000 */
[----:B------:R-:W-:Y:S01]  /*51a0*/  LOP3.LUT R107, R107, 0xffff0000, RZ, 0xc0, !PT ;  /* 0xffff00006b6b7812 */ /* 0x000fe200078ec0ff */
[----:B------:R-:W-:Y:S01]  /*51b0*/  FFMA.FTZ R35, R39, R35, -R50 ;  /* 0x0000002327237223 */ /* 0x000fe20000010832 */
[----:B------:R-:W-:Y:S01]  /*51c0*/  PRMT R109, R109, 0x5410, R86 ;  /* 0x000054106d6d7816 */ /* 0x000fe20000000056 */
[----:B------:R-:W-:Y:S01]  /*51d0*/  FFMA.FTZ R39, R39, R49, R48 ;  /* 0x0000003127277223 */ /* 0x000fe20000010030 */
[----:B------:R-:W-:Y:S01]  /*51e0*/  LOP3.LUT R111, R111, 0xffff0000, RZ, 0xc0, !PT ;  /* 0xffff00006f6f7812 */ /* 0x000fe200078ec0ff */
[----:B------:R-:W-:Y:S01]  /*51f0*/  IMAD.U32 R42, R15, 0x10000, RZ ;  /* 0x000100000f2a7824 */ /* 0x000fe200078e00ff */
[----:B------:R-:W-:Y:S01]  /*5200*/  LOP3.LUT R38, R13, 0xffff0000, RZ, 0xc0, !PT ;  /* 0xffff00000d267812 */ /* 0x000fe200078ec0ff */
[----:B------:R-:W-:Y:S01]  /*5210*/  IMAD.U32 R50, R109, 0x10000, RZ ;  /* 0x000100006d327824 */ /* 0x000fe200078e00ff */
[----:B------:R-:W-:Y:S01]  /*5220*/  PRMT R113, R113, 0x5410, R88 ;  /* 0x0000541071717816 */ /* 0x000fe20000000058 */
[----:B------:R-:W-:Y:S01]  /*5230*/  FMUL.FTZ R49, R40, R111 ;  /* 0x0000006f28317220 */ /* 0x000fe20000410000 */
[----:B------:R-:W-:Y:S01]  /*5240*/  PRMT R110, R110, 0x5410, R51 ;  /* 0x000054106e6e7816 */ /* 0x000fe20000000033 */
[----:B------:R-:W-:Y:S01]  /*5250*/  FMUL.FTZ R51, R40, R107 ;  /* 0x0000006b28337220 */ /* 0x000fe20000410000 */
[----:B------:R-:W-:Y:S01]  /*5260*/  PRMT R108, R108, 0x5410, R87 ;  /* 0x000054106c6c7816 */ /* 0x000fe20000000057 */
[----:B------:R-:W-:Y:S01]  /*5270*/  IMAD.U32 R48, R113, 0x10000, RZ ;  /* 0x0001000071307824 */ /* 0x000fe200078e00ff */
[----:B------:R-:W-:Y:S01]  /*5280*/  SHF.R.U64 R89, R36, 0x10, R37 ;  /* 0x0000001024597819 */ /* 0x000fe20000001225 */
[C---:B------:R-:W-:Y:S01]  /*5290*/  FFMA.FTZ R40, R38.reuse, R111, -R51 ;  /* 0x0000006f26287223 */ /* 0x040fe20000010833 */
[C---:B------:R-:W-:Y:S01]  /*52a0*/  FMUL.FTZ R51, R43.reuse, R50 ;  /* 0x000000322b337220 */ /* 0x040fe20000410000 */
[-C--:B------:R-:W-:Y:S01]  /*52b0*/  FMUL.FTZ R87, R43, R48.reuse ;  /* 0x000000302b577220 */ /* 0x080fe20000410000 */
[----:B------:R-:W-:Y:S01]  /*52c0*/  LOP3.LUT R86, R109, 0xffff0000, RZ, 0xc0, !PT ;  /* 0xffff00006d567812 */ /* 0x000fe200078ec0ff */
[----:B------:R-:W-:Y:S01]  /*52d0*/  FFMA.FTZ R38, R38, R107, R49 ;  /* 0x0000006b26267223 */ /* 0x000fe20000010031 */
[C---:B------:R-:W-:Y:S01]  /*52e0*/  FFMA.FTZ R43, R42.reuse, R48, -R51 ;  /* 0x000000302a2b7223 */ /* 0x040fe20000010833 */
[----:B------:R-:W-:Y:S01]  /*52f0*/  LOP3.LUT R48, R113, 0xffff0000, RZ, 0xc0, !PT ;  /* 0xffff000071307812 */ /* 0x000fe200078ec0ff */
[----:B------:R-:W-:Y:S01]  /*5300*/  FFMA.FTZ R88, R42, R50, R87 ;  /* 0x000000322a587223 */ /* 0x000fe20000010057 */
[----:B------:R-:W-:Y:S01]  /*5310*/  PRMT R112, R112, 0x5410, R89 ;  /* 0x0000541070707816 */ /* 0x000fe20000000059 */
[----:B------:R-:W-:Y:S01]  /*5320*/  FMUL.FTZ R96, R41, R86 ;  /* 0x0000005629607220 */ /* 0x000fe20000410000 */
[----:B------:R-:W-:Y:S01]  /*5330*/  LOP3.LUT R37, R15, 0xffff0000, RZ, 0xc0, !PT ;  /* 0xffff00000f257812 */ /* 0x000fe200078ec0ff */
[----:B------:R-:W-:Y:S01]  /*5340*/  FMUL.FTZ R98, R41, R48 ;  /* 0x0000003029627220 */ /* 0x000fe20000410000 */
[C---:B------:R-:W-:Y:S01]  /*5350*/  LOP3.LUT R36, R32.reuse, 0xffff0000, RZ, 0xc0, !PT ;  /* 0xffff000020247812 */ /* 0x040fe200078ec0ff */
[----:B------:R-:W-:Y:S01]  /*5360*/  IMAD.U32 R33, R32, 0x10000, RZ ;  /* 0x0001000020217824 */ /* 0x000fe200078e00ff */
[C---:B------:R-:W-:Y:S01]  /*5370*/  LOP3.LUT R49, R108.reuse, 0xffff0000, RZ, 0xc0, !PT ;  /* 0xffff00006c317812 */ /* 0x040fe200078ec0ff */
[----:B------:R-:W-:Y:S01]  /*5380*/  IMAD.U32 R50, R108, 0x10000, RZ ;  /* 0x000100006c327824 */ /* 0x000fe200078e00ff */
[C---:B------:R-:W-:Y:S01]  /*5390*/  LOP3.LUT R41, R112.reuse, 0xffff0000, RZ, 0xc0, !PT ;  /* 0xffff000070297812 */ /* 0x040fe200078ec0ff */
[----:B------:R-:W-:-:S02]  /*53a0*/  IMAD.U32 R42, R112, 0x10000, RZ ;  /* 0x00010000702a7824 */ /* 0x000fc400078e00ff */
[C---:B------:R-:W-:Y:S01]  /*53b0*/  FFMA.FTZ R96, R37.reuse, R48, -R96 ;  /* 0x0000003025607223 */ /* 0x040fe20000010860 */
[C---:B------:R-:W-:Y:S01]  /*53c0*/  IMAD.U32 R13, R12.reuse, 0x10000, RZ ;  /* 0x000100000c0d7824 */ /* 0x040fe200078e00ff */
[----:B------:R-:W-:Y:S01]  /*53d0*/  LOP3.LUT R12, R12, 0xffff0000, RZ, 0xc0, !PT ;  /* 0xffff00000c0c7812 */ /* 0x000fe200078ec0ff */
[----:B------:R-:W-:Y:S01]  /*53e0*/  FFMA.FTZ R89, R37, R86, R98 ;  /* 0x0000005625597223 */ /* 0x000fe20000010062 */
[C---:B------:R-:W-:Y:S01]  /*53f0*/  FMUL.FTZ R48, R33.reuse, R50 ;  /* 0x0000003221307220 */ /* 0x040fe20000410000 */
[----:B------:R-:W-:Y:S01]  /*5400*/  FMUL.FTZ R37, R36, R49 ;  /* 0x0000003124257220 */ /* 0x000fe20000410000 */
[----:B------:R-:W-:Y:S01]  /*5410*/  FMUL.FTZ R33, R33, R42 ;  /* 0x0000002a21217220 */ /* 0x000fe20000410000 */
[C---:B------:R-:W-:Y:S01]  /*5420*/  IMAD.U32 R15, R14.reuse, 0x10000, RZ ;  /* 0x000100000e0f7824 */ /* 0x040fe200078e00ff */
[----:B------:R-:W-:Y:S01]  /*5430*/  LOP3.LUT R32, R14, 0xffff0000, RZ, 0xc0, !PT ;  /* 0xffff00000e207812 */ /* 0x000fe200078ec0ff */
[----:B------:R-:W-:Y:S01]  /*5440*/  FMUL.FTZ R51, R36, R41 ;  /* 0x0000002924337220 */ /* 0x000fe20000410000 */
[----:B------:R-:W-:-:S02]  /*5450*/  IMAD.U32 R14, R34, 0x10000, RZ ;  /* 0x00010000220e7824 */ /* 0x000fc400078e00ff */
[----:B------:R-:W-:Y:S01]  /*5460*/  FFMA.FTZ R41, R12, R41, -R37 ;  /* 0x000000290c297223 */ /* 0x000fe20000010825 */
[----:B------:R-:W-:Y:S01]  /*5470*/  LOP3.LUT R34, R34, 0xffff0000, RZ, 0xc0, !PT ;  /* 0xffff000022227812 */ /* 0x000fe200078ec0ff */
[C---:B------:R-:W-:Y:S01]  /*5480*/  FFMA.FTZ R50, R13.reuse, R50, R33 ;  /* 0x000000320d327223 */ /* 0x040fe20000010021 */
[C---:B------:R-:W-:Y:S01]  /*5490*/  LOP3.LUT R37, R110.reuse, 0xffff0000, RZ, 0xc0, !PT ;  /* 0xffff00006e257812 */ /* 0x040fe200078ec0ff */
[----:B------:R-:W-:Y:S01]  /*54a0*/  FFMA.FTZ R48, R13, R42, -R48 ;  /* 0x0000002a0d307223 */ /* 0x000fe20000010830 */
[----:B------:R-:W-:Y:S01]  /*54b0*/  IMAD.U32 R36, R110, 0x10000, RZ ;  /* 0x000100006e247824 */ /* 0x000fe200078e00ff */
[C---:B------:R-:W-:Y:S01]  /*54c0*/  LOP3.LUT R33, R114.reuse, 0xffff0000, RZ, 0xc0, !PT ;  /* 0xffff000072217812 */ /* 0x040fe200078ec0ff */
[----:B------:R-:W-:Y:S02]  /*54d0*/  IMAD.U32 R13, R114, 0x10000, RZ ;  /* 0x00010000720d7824 */ /* 0x000fe400078e00ff */
[----:B------:R-:W-:Y:S01]  /*54e0*/  FFMA.FTZ R51, R12, R49, R51 ;  /* 0x000000310c337223 */ /* 0x000fe20000010033 */
[-C--:B------:R-:W-:Y:S01]  /*54f0*/  FMUL.FTZ R12, R14, R36.reuse ;  /* 0x000000240e0c7220 */ /* 0x080fe20000410000 */
[----:B------:R-:W-:Y:S01]  /*5500*/  FMUL.FTZ R87, R34, R37 ;  /* 0x0000002522577220 */ /* 0x000fe20000410000 */
[----:B------:R-:W-:Y:S01]  /*5510*/  FMUL.FTZ R49, R14, R13 ;  /* 0x0000000d0e317220 */ /* 0x000fe20000410000 */
[----:B------:R-:W-:Y:S01]  /*5520*/  FMUL.FTZ R34, R34, R33 ;  /* 0x0000002122227220 */ /* 0x000fe20000410000 */
        /* <DEDUP_REMOVED lines=8> */
[----:B------:R-:W-:Y:S02]  /*55b0*/  F2FP.BF16.F32.PACK_AB R15, R96, R43 ;  /* 0x0000002b600f723e */ /* 0x000fe400000010ff */
[----:B------:R-:W-:Y:S02]  /*55c0*/  F2FP.BF16.F32.PACK_AB R33, R38, R39 ;  /* 0x000000272621723e */ /* 0x000fe400000010ff */
[----:B------:R-:W-:Y:S02]  /*55d0*/  F2FP.BF16.F32.PACK_AB R35, R89, R88 ;  /* 0x000000585923723e */ /* 0x000fe400000010ff */
[----:B------:R-:W-:-:S02]  /*55e0*/  F2FP.BF16.F32.PACK_AB R32, R51, R50 ;  /* 0x000000323320723e */ /* 0x000fc400000010ff */
[----:B------:R-:W-:-:S07]  /*55f0*/  F2FP.BF16.F32.PACK_AB R34, R34, R49 ;  /* 0x000000312222723e */ /* 0x000fce00000010ff */
.L_x_1390:
[----:B------:R-:W-:Y:S05]  /*5600*/  BSYNC B1 ;  /* 0x0000000000017941 */ /* 0x000fea0003800000 */
.L_x_1389:
[----:B-1----:R3:W-:Y:S01]  /*5610*/  STG.E.128 desc[UR40][R44.64], R12 ;  /* 0x0000000c2c007986 */ /* 0x0027e2000c101d28 */
[----:B------:R-:W-:-:S13]  /*5620*/  ISETP.GE.AND P4, PT, R47, R94, PT ;  /* 0x0000005e2f00720c */ /* 0x000fda0003f86270 */
[----:B------:R-:W-:Y:S05]  /*5630*/  @P4 BRA `(.L_x_1373) ;  /* 0x00000000008c4947 */ /* 0x000fea0003800000 */
[--C-:B---3--:R-:W-:Y:S02]  /*5640*/  SHF.R.S32.HI R12, RZ, 0x1f, R47.reuse ;  /* 0x0000001fff0c7819 */ /* 0x108fe4000001142f */
[----:B------:R-:W-:-:S04]  /*5650*/  IADD3 R47, P4, P5, R56, R84, R47 ;  /* 0x00000054382f7210 */ /* 0x000fc80007d9e02f */
[----:B------:R-:W-:Y:S02]  /*5660*/  IADD3.X R46, R77, R46, R12, P4, P5 ;  /* 0x0000002e4d2e7210 */ /* 0x000fe400027ea40c */
[----:B------:R-:W-:-:S04]  /*5670*/  LEA R80, P4, R47, R80, 0x1 ;  /* 0x000000502f507211 */ /* 0x000fc800078808ff */
[----:B------:R-:W-:-:S05]  /*5680*/  LEA.HI.X R81, R47, R81, R46, 0x1, P4 ;  /* 0x000000512f517211 */ /* 0x000fca00020f0c2e */
[----:B--2---:R4:W-:Y:S01]  /*5690*/  STG.E.128 desc[UR40][R80.64], R32 ;  /* 0x0000002050007986 */ /* 0x0049e2000c101d28 */
[----:B------:R-:W-:Y:S05]  /*56a0*/  BRA `(.L_x_1373) ;  /* 0x0000000000707947 */ /* 0x000fea0003800000 */
.L_x_1356:
[----:B------:R-:W2:Y:S02]  /*56b0*/  LDL R12, [R1+0x10] ;  /* 0x00001000010c7983 */ /* 0x000ea40000100800 */
[----:B--2---:R-:W-:-:S13]  /*56c0*/  ISETP.NE.AND P3, PT, R12, 0x3, PT ;  /* 0x000000030c00780c */ /* 0x004fda0003f65270 */
[----:B------:R-:W-:Y:S05]  /*56d0*/  @!P3 BRA `(.L_x_1391) ;  /* 0x000000000004b947 */ /* 0x000fea0003800000 */
[----:B------:R-:W-:Y:S01]  /*56e0*/  BPT.TRAP 0x1 ;  /* 0x000000040000795c */ /* 0x000fe20000300000 */
.L_x_1391:
[----:B------:R-:W2:Y:S01]  /*56f0*/  LDL R12, [R1+0x14] ;  /* 0x00001400010c7983 */ /* 0x000ea20000100800 */
[----:B------:R-:W-:Y:S01]  /*5700*/  IMAD R78, R23, 0x8, R2 ;  /* 0x00000008174e7824 */ /* 0x000fe200078e0202 */
[----:B------:R-:W-:Y:S01]  /*5710*/  BSSY B1, `(.L_x_1392) ;  /* 0x0000006000017945 */ /* 0x000fe20003800000 */
[----:B------:R-:W-:-:S05]  /*5720*/  IMAD R83, R27, -0x80, R25 ;  /* 0xffffff801b537824 */ /* 0x000fca00078e0219 */
[----:B------:R-:W-:Y:S02]  /*5730*/  VIMNMX R83, R83, 0x80, PT ;  /* 0x0000008053537848 */ /* 0x000fe40003fe0100 */
[----:B--2---:R-:W-:-:S04]  /*5740*/  SHF.L.U32 R90, R12, 0x1f, RZ ;  /* 0x0000001f0c5a7819 */ /* 0x004fc800000006ff */
[----:B------:R-:W0:Y:S02]  /*5750*/  SYNCS.PHASECHK.TRANS64.TRYWAIT P4, [R78+URZ+0x16890], R90 ;  /* 0x0168905a4e0075a7 */ /* 0x000e24000808017f */
[----:B0-----:R-:W-:Y:S05]  /*5760*/  @!P4 BRA `(.L_x_1393) ;  /* 0x000001c00040c947 */ /* 0x001fea0003800000 */
.L_x_1703:
[----:B------:R-:W-:Y:S05]  /*5770*/  BSYNC B1 ;  /* 0x0000000000017941 */ /* 0x000fea0003800000 */
.L_x_1392:
[----:B------:R-:W-:Y:S01]  /*5780*/  ISETP.GE.AND P4, PT, R17, R83, PT ;  /* 0x000000531100720c */ /* 0x000fe20003f86270 */
[----:B------:R-:W-:-:S12]  /*5790*/  BSSY B1, `(.L_x_1394) ;  /* 0x0000006000017945 */ /* 0x000fd80003800000 */
[----:B------:R-:W-:Y:S05]  /*57a0*/  @P4 BRA `(.L_x_1395) ;  /* 0x0000000000104947 */ /* 0x000fea0003800000 */
[----:B------:R-:W1:Y:S04]  /*57b0*/  @!P1 LDS.128 R12, [R82+0xe000] ;  /* 0x00e00000520c9984 */ /* 0x000e680000000c00 */
[----:B------:R-:W2:Y:S04]  /*57c0*/  @!P2 LDS.128 R32, [R79+0xe000] ;  /* 0x00e000004f20a984 */ /* 0x000ea80000000c00 */
[----:B-1----:R1:W-:Y:S04]  /*57d0*/  @!P1 STG.E.128 desc[UR40][R38.64], R12 ;  /* 0x0000000c26009986 */ /* 0x0023e8000c101d28 */
[----:B--2---:R1:W-:Y:S02]  /*57e0*/  @!P2 STG.E.128 desc[UR40][R38.64+0x40], R32 ;  /* 0x000040202600a986 */ /* 0x0043e4000c101d28 */
.L_x_1395:
[----:B------:R-:W-:Y:S05]  /*57f0*/  BSYNC B1 ;  /* 0x0000000000017941 */ /* 0x000fea0003800000 */
.L_x_1394:
[----:B-1----:R-:W-:-:S05]  /*5800*/  VIADD R12, R17, 0x60 ;  /* 0x00000060110c7836 */ /* 0x002fca0000000000 */
[----:B------:R-:W-:-:S13]  /*5810*/  ISETP.GE.AND P4, PT, R12, R83, PT ;  /* 0x000000530c00720c */ /* 0x000fda0003f86270 */
[----:B------:R-:W-:Y:S05]  /*5820*/  @P4 BRA `(.L_x_1373) ;  /* 0x0000000000104947 */ /* 0x000fea0003800000 */
[----:B------:R-:W1:Y:S04]  /*5830*/  @!P1 LDS.128 R12, [R82+0x11000] ;  /* 0x01100000520c9984 */ /* 0x000e680000000c00 */
[----:B------:R-:W2:Y:S04]  /*5840*/  @!P2 LDS.128 R32, [R79+0x11000] ;  /* 0x011000004f20a984 */ /* 0x000ea80000000c00 */
[----:B-1----:R1:W-:Y:S04]  /*5850*/  @!P1 STG.E.128 desc[UR40][R36.64], R12 ;  /* 0x0000000c24009986 */ /* 0x0023e8000c101d28 */
[----:B--2---:R1:W-:Y:S02]  /*5860*/  @!P2 STG.E.128 desc[UR40][R36.64+0x40], R32 ;  /* 0x000040202400a986 */ /* 0x0043e4000c101d28 */
.L_x_1373:
[----:B------:R-:W-:Y:S05]  /*5870*/  BSYNC B0 ;  /* 0x0000000000007941 */ /* 0x000fea0003800000 */
.L_x_1355:
[----:B-123--:R-:W1:Y:S01]  /*5880*/  S2R R12, SR_TID.X ;  /* 0x00000000000c7919 */ /* 0x00ee620000002100 */
        /* <DEDUP_REMOVED lines=16> */
.L_x_1397:
[----:B------:R-:W-:Y:S05]  /*5990*/  BSYNC B0 ;  /* 0x0000000000007941 */ /* 0x000fea0003800000 */
.L_x_1396:
[----:B------:R-:W2:Y:S01]  /*59a0*/  SYNCS.PHASECHK.TRANS64.TRYWAIT P3, [R78+URZ+0x168b0], R90 ;  /* 0x0168b05a4e0075a7 */ /* 0x000ea2000806017f */
[----:B------:R-:W-:Y:S01]  /*59b0*/  ULDC UR36, c[0x0][0x2f4] ;  /* 0x0000bd0000247ab9 */ /* 0x000fe20000000800 */
[----:B------:R-:W-:Y:S01]  /*59c0*/  ULDC.64 UR42, c[0x0][0x328] ;  /* 0x0000ca00002a7ab9 */ /* 0x000fe20000000a00 */
[----:B------:R-:W-:Y:S01]  /*59d0*/  ULDC.64 UR38, c[0x0][0x318] ;  /* 0x0000c60000267ab9 */ /* 0x000fe20000000a00 */
[----:B------:R-:W-:Y:S01]  /*59e0*/  BSSY B0, `(.L_x_1398) ;  /* 0x0000003000007945 */ /* 0x000fe20003800000 */
[----:B----4-:R-:W-:-:S03]  /*59f0*/  IMAD.WIDE R32, R27, 0x80, R8 ;  /* 0x000000801b207825 */ /* 0x010fc600078e0208 */
[----:B--2---:R-:W-:Y:S05]  /*5a00*/  @!P3 BRA `(.L_x_1399) ;  /* 0x000001bc00acb947 */ /* 0x004fea0003800000 */
.L_x_1704:
[----:B------:R-:W-:Y:S05]  /*5a10*/  BSYNC B0 ;  /* 0x0000000000007941 */ /* 0x000fea0003800000 */
.L_x_1398:
        /* <DEDUP_REMOVED lines=17> */
.L_x_1401:
[----:B------:R-:W-:Y:S05]  /*5b30*/  BSYNC B0 ;  /* 0x0000000000007941 */ /* 0x000fea0003800000 */
.L_x_1400:
[----:B-1-3--:R-:W-:Y:S01]  /*5b40*/  VIADD R12, R17, 0x60 ;  /* 0x00000060110c7836 */ /* 0x00afe20000000000 */
[----:B------:R-:W-:Y:S04]  /*5b50*/  BSSY B0, `(.L_x_1402) ;  /* 0x0000013000007945 */ /* 0x000fe80003800000 */
[----:B------:R-:W-:-:S13]  /*5b60*/  ISETP.GE.AND P3, PT, R12, R83, PT ;  /* 0x000000530c00720c */ /* 0x000fda0003f66270 */
[----:B------:R-:W-:Y:S05]  /*5b70*/  @P3 BRA `(.L_x_1403) ;  /* 0x0000000000403947 */ /* 0x000fea0003800000 */
[----:B------:R-:W-:Y:S01]  /*5b80*/  IADD3 R15, P3, R32, 0x60, RZ ;  /* 0x00000060200f7810 */ /* 0x000fe20007f7e0ff */
[----:B------:R-:W-:Y:S02]  /*5b90*/  IMAD.MOV.U32 R12, RZ, RZ, R54 ;  /* 0x000000ffff0c7224 */ /* 0x000fe400078e0036 */
[----:B------:R-:W-:Y:S02]  /*5ba0*/  IMAD.MOV.U32 R13, RZ, RZ, R0 ;  /* 0x000000ffff0d7224 */ /* 0x000fe400078e0000 */
[----:B------:R-:W-:Y:S02]  /*5bb0*/  IMAD.X R32, RZ, RZ, R33, P3 ;  /* 0x000000ffff207224 */ /* 0x000fe400018e0621 */
        /* <DEDUP_REMOVED lines=12> */
.L_x_1403:
[----:B------:R-:W-:Y:S05]  /*5c80*/  BSYNC B0 ;  /* 0x0000000000007941 */ /* 0x000fea0003800000 */
.L_x_1402:
[----:B-1----:R-:W3:Y:S01]  /*5c90*/  LDL.LU R13, [R1+0x14] ;  /* 0x00001400010d7983 */ /* 0x002ee20000300800 */
[----:B------:R-:W-:Y:S01]  /*5ca0*/  VIADD R23, R23, 0x1 ;  /* 0x0000000117177836 */ /* 0x000fe20000000000 */
[----:B------:R-:W-:Y:S01]  /*5cb0*/  LOP3.LUT P5, RZ, R22, 0x2, RZ, 0xc0, !PT ;  /* 0x0000000216ff7812 */ /* 0x000fe200078ac0ff */
        /* <DEDUP_REMOVED lines=10> */
[----:B------:R-:W-:Y:S02]  /*5d60*/  SEL R12, RZ, 0x1, P3 ;  /* 0x00000001ff0c7807 */ /* 0x000fe40001800000 */
[----:B------:R-:W-:Y:S01]  /*5d70*/  SEL R23, R23, RZ, P3 ;  /* 0x000000ff17177207 */ /* 0x000fe20001800000 */
[----:B------:R0:W-:Y:S01]  /*5d80*/  @!P4 SYNCS.ARRIVE.TRANS64.RED.A1T0 RZ, [R78+URZ], RZ ;  /* 0x000000ff4effc9a7 */ /* 0x0001e2000810043f */
[----:B---3--:R-:W-:-:S05]  /*5d90*/  LOP3.LUT R13, R13, R12, RZ, 0x3c, !PT ;  /* 0x0000000c0d0d7212 */ /* 0x008fca00078e3cff */
[----:B------:R0:W-:Y:S01]  /*5da0*/  STL [R1+0x14], R13 ;  /* 0x0000140d01007387 */ /* 0x0001e20000100800 */
[----:B------:R-:W-:Y:S05]  /*5db0*/  @P5 BRA `(.L_x_1404) ;  /* 0xffffffc8009c5947 */ /* 0x000fea000383ffff */
[----:B0-----:R-:W0:Y:S01]  /*5dc0*/  S2R R13, SR_TID.X ;  /* 0x00000000000d7919 */ /* 0x001e220000002100 */
[----:B------:R-:W-:Y:S02]  /*5dd0*/  PLOP3.LUT P0, PT, PT, PT, PT, 0x8, 0x0 ;  /* 0x000000000000781c */ /* 0x000fe40003f0e170 */
[----:B0-----:R-:W-:-:S04]  /*5de0*/  SHF.R.U32.HI R13, RZ, 0x7, R13 ;  /* 0x00000007ff0d7819 */ /* 0x001fc8000001160d */
[----:B------:R-:W-:-:S13]  /*5df0*/  ISETP.NE.AND P5, PT, R13, 0x1, PT ;  /* 0x000000010d00780c */ /* 0x000fda0003fa5270 */
[----:B------:R-:W-:Y:S06]  /*5e00*/  @!P5 BAR.ARV 0x9, 0x100 ;  /* 0x024400000000db1d */ /* 0x000fec0000002000 */
.L_x_1350:
[----:B------:R-:W2:Y:S01]  /*5e10*/  LDL R8, [R1+0x1c] ;  /* 0x00001c0001087983 */ /* 0x000ea20000100800 */
[----:B------:R-:W0:Y:S08]  /*5e20*/  LDC R0, c[0x0][0x448] ;  /* 0x00011200ff007b82 */ /* 0x000e300000000800 */
[----:B------:R-:W1:Y:S01]  /*5e30*/  LDC.64 R6, c[0x0][0x9e0] ;  /* 0x00027800ff067b82 */ /* 0x000e620000000a00 */
[----:B0-----:R-:W-:-:S02]  /*5e40*/  ISETP.NE.AND P1, PT, R0, 0x1, PT ;  /* 0x000000010000780c */ /* 0x001fc40003f25270 */
[----:B-1----:R-:W-:-:S11]  /*5e50*/  ISETP.GE.AND P2, PT, R7, 0x1, PT ;  /* 0x000000010700780c */ /* 0x002fd60003f46270 */
[----:B------:R-:W0:Y:S08]  /*5e60*/  @P1 LDC R3, c[0x0][0x44c] ;  /* 0x00011300ff031b82 */ /* 0x000e300000000800 */
[----:B------:R-:W1:Y:S01]  /*5e70*/  @P1 LDC R4, c[0x0][0x450] ;  /* 0x00011400ff041b82 */ /* 0x000e620000000800 */
[----:B--2---:R-:W-:-:S04]  /*5e80*/  VIADD R0, R8, 0xbf ;  /* 0x000000bf08007836 */ /* 0x004fc80000000000 */
[----:B0-----:R-:W-:-:S05]  /*5e90*/  @P1 IMAD.HI.U32 R3, R0, R3, RZ ;  /* 0x0000000300031227 */ /* 0x001fca00078e00ff */
[----:B-1----:R-:W-:-:S05]  /*5ea0*/  @P1 SHF.R.U32.HI R0, RZ, R4, R3 ;  /* 0x00000004ff001219 */ /* 0x002fca0000011603 */
[----:B------:R-:W-:Y:S01]  /*5eb0*/  IMAD.IADD R91, R91, 0x1, R0 ;  /* 0x000000015b5b7824 */ /* 0x000fe200078e0200 */
[----:B------:R-:W-:Y:S06]  /*5ec0*/  @P0 BRA `(.L_x_1405) ;  /* 0x00000000000c0947 */ /* 0x000fec0003800000 */
[----:B------:R-:W0:Y:S01]  /*5ed0*/  FENCE.VIEW.ASYNC.G ;  /* 0x00000000000073c6 */ /* 0x000e220000000100 */
[----:B------:R-:W-:Y:S05]  /*5ee0*/  WARPSYNC.ALL ;  /* 0x0000000000007948 */ /* 0x000fea0003800000 */
[----:B0-----:R-:W-:Y:S06]  /*5ef0*/  BAR.ARV 0xc, 0x200 ;  /* 0x0308000000007b1d */ /* 0x001fec0000002000 */
.L_x_1405:
[----:B------:R-:W-:Y:S01]  /*5f00*/  IMAD.IADD R0, R91, 0x1, R6 ;  /* 0x000000015b007824 */ /* 0x000fe200078e0206 */
[----:B------:R-:W-:Y:S06]  /*5f10*/  @!P2 BRA `(.L_x_1406) ;  /* 0x000000000048a947 */ /* 0x000fec0003800000 */
        /* <DEDUP_REMOVED lines=11> */
.L_x_1408:
[----:B------:R-:W-:-:S13]  /*5fd0*/  ISETP.NE.AND P0, PT, R7, 0x1, PT ;  /* 0x000000010700780c */ /* 0x000fda0003f05270 */
[----:B------:R-:W0:Y:S02]  /*5fe0*/  @P0 LDC.64 R4, c[0x0][0x9e8] ;  /* 0x00027a00ff040b82 */ /* 0x000e240000000a00 */
[----:B0-----:R-:W-:-:S05]  /*5ff0*/  @P0 IMAD.HI.U32 R4, R3, R4, RZ ;  /* 0x0000000403040227 */ /* 0x001fca00078e00ff */
[----:B------:R-:W-:-:S07]  /*6000*/  @P0 SHF.R.U32.HI R3, RZ, R5, R4 ;  /* 0x00000005ff030219 */ /* 0x000fce0000011604 */
.L_x_1409:
[----:B------:R-:W-:Y:S05]  /*6010*/  BSYNC B0 ;  /* 0x0000000000007941 */ /* 0x000fea0003800000 */
.L_x_1407:
[----:B------:R-:W-:-:S05]  /*6020*/  IMAD R3, R3, R7, R7 ;  /* 0x0000000703037224 */ /* 0x000fca00078e0207 */
[----:B------:R-:W-:-:S07]  /*6030*/  VIMNMX R0, R0, R3, PT ;  /* 0x0000000300007248 */ /* 0x000fce0003fe0100 */
.L_x_1406:
[----:B------:R-:W0:Y:S01]  /*6040*/  @P1 LDC R4, c[0x0][0x44c] ;  /* 0x00011300ff041b82 */ /* 0x000e220000000800 */
[----:B------:R-:W-:Y:S01]  /*6050*/  VIADD R0, R0, 0x7f ;  /* 0x0000007f00007836 */ /* 0x000fe20000000000 */
[----:B------:R-:W-:-:S04]  /*6060*/  ULDC UR4, c[0x0][0x9dc] ;  /* 0x0002770000047ab9 */ /* 0x000fc80000000800 */
[----:B------:R-:W-:Y:S02]  /*6070*/  SHF.R.S32.HI R3, RZ, 0x1f, R0 ;  /* 0x0000001fff037819 */ /* 0x000fe40000011400 */
[----:B------:R-:W1:Y:S02]  /*6080*/  @P1 LDC R6, c[0x0][0x450] ;  /* 0x00011400ff061b82 */ /* 0x000e640000000800 */
[----:B------:R-:W-:-:S04]  /*6090*/  LEA.HI R3, R3, R0, RZ, 0x7 ;  /* 0x0000000003037211 */ /* 0x000fc800078f38ff */
[----:B------:R-:W-:-:S04]  /*60a0*/  SHF.R.S32.HI R3, RZ, 0x7, R3 ;  /* 0x00000007ff037819 */ /* 0x000fc80000011403 */
[----:B------:R-:W-:Y:S01]  /*60b0*/  VIMNMX R9, R92, R3, PT ;  /* 0x000000035c097248 */ /* 0x000fe20003fe0100 */
[----:B0-----:R-:W-:-:S04]  /*60c0*/  @P1 IMAD.HI.U32 R5, R8, R4, RZ ;  /* 0x0000000408051227 */ /* 0x001fc800078e00ff */
[----:B------:R-:W-:Y:S01]  /*60d0*/  IMAD.MOV.U32 R4, RZ, RZ, R8 ;  /* 0x000000ffff047224 */ /* 0x000fe200078e0008 */
        /* <DEDUP_REMOVED lines=14> */
.L_x_1412:
[----:B------:R-:W-:-:S13]  /*61c0*/  ISETP.NE.AND P0, PT, R7, 0x1, PT ;  /* 0x000000010700780c */ /* 0x000fda0003f05270 */
[----:B------:R-:W0:Y:S02]  /*61d0*/  @P0 LDC.64 R4, c[0x0][0x9e8] ;  /* 0x00027a00ff040b82 */ /* 0x000e240000000a00 */
[----:B0-----:R-:W-:-:S05]  /*61e0*/  @P0 IMAD.HI.U32 R4, R0, R4, RZ ;  /* 0x0000000400040227 */ /* 0x001fca00078e00ff */
[----:B------:R-:W-:-:S07]  /*61f0*/  @P0 SHF.R.U32.HI R0, RZ, R5, R4 ;  /* 0x00000005ff000219 */ /* 0x000fce0000011604 */
.L_x_1413:
[----:B------:R-:W-:Y:S05]  /*6200*/  BSYNC B0 ;  /* 0x0000000000007941 */ /* 0x000fea0003800000 */
.L_x_1411:
[----:B------:R-:W-:-:S05]  /*6210*/  IMAD R0, R0, R7, RZ ;  /* 0x0000000700007224 */ /* 0x000fca00078e02ff */
[----:B------:R-:W-:-:S07]  /*6220*/  VIMNMX R3, R3, R0, !PT ;  /* 0x0000000003037248 */ /* 0x000fce0007fe0100 */
.L_x_1410:
[----:B------:R-:W-:Y:S01]  /*6230*/  SHF.R.S32.HI R0, RZ, 0x1f, R3 ;  /* 0x0000001fff007819 */ /* 0x000fe20000011403 */
[----:B------:R-:W-:Y:S01]  /*6240*/  BSSY B0, `(.L_x_1414) ;  /* 0x0000027000007945 */ /* 0x000fe20003800000 */
[----:B------:R-:W-:Y:S02]  /*6250*/  IMAD.MOV.U32 R88, RZ, RZ, RZ ;  /* 0x000000ffff587224 */ /* 0x000fe400078e00ff */
[----:B------:R-:W-:-:S04]  /*6260*/  LEA.HI R0, R0, R3, RZ, 0x7 ;  /* 0x0000000300007211 */ /* 0x000fc800078f38ff */
[----:B------:R-:W-:-:S04]  /*6270*/  SHF.R.S32.HI R0, RZ, 0x7, R0 ;  /* 0x00000007ff007819 */ /* 0x000fc80000011400 */
[----:B------:R-:W-:-:S04]  /*6280*/  VIMNMX R11, RZ, R0, !PT ;  /* 0x00000000ff0b7248 */ /* 0x000fc80007fe0100 */
[----:B------:R-:W-:-:S13]  /*6290*/  ISETP.GT.AND P0, PT, R9, R11, PT ;  /* 0x0000000b0900720c */ /* 0x000fda0003f04270 */
[----:B------:R-:W-:Y:S05]  /*62a0*/  @!P0 BRA `(.L_x_1415) ;  /* 0x0000000000808947 */ /* 0x000fea0003800000 */
[----:B------:R-:W2:Y:S01]  /*62b0*/  LDL R4, [R1+0x68] ;  /* 0x0000680001047983 */ /* 0x000ea20000100800 */
[----:B------:R-:W-:Y:S01]  /*62c0*/  ULDC UR4, c[0x0][0x9f0] ;  /* 0x00027c0000047ab9 */ /* 0x000fe20000000800 */
[----:B--2---:R-:W-:-:S04]  /*62d0*/  ISETP.NE.AND P0, PT, R4, RZ, PT ;  /* 0x000000ff0400720c */ /* 0x004fc80003f05270 */
        /* <DEDUP_REMOVED lines=29> */
.L_x_1415:
[----:B------:R-:W-:Y:S05]  /*64b0*/  BSYNC B0 ;  /* 0x0000000000007941 */ /* 0x000fea0003800000 */
.L_x_1414:
[----:B------:R-:W2:Y:S01]  /*64c0*/  LDL R0, [R1+0x74] ;  /* 0x0000740001007983 */ /* 0x000ea20000100800 */
[----:B------:R-:W-:Y:S01]  /*64d0*/  PLOP3.LUT P0, PT, PT, PT, PT, 0x80, 0x0 ;  /* 0x000000000000781c */ /* 0x000fe20003f0f070 */
[----:B------:R-:W-:Y:S01]  /*64e0*/  IMAD.MOV.U32 R3, RZ, RZ, RZ ;  /* 0x000000ffff037224 */ /* 0x000fe200078e00ff */
        /* <DEDUP_REMOVED lines=16> */
[----:B--2---:R-:W-:Y:S02]  /*65f0*/  IMAD R4, R0, R88, R11 ;  /* 0x0000005800047224 */ /* 0x004fe400078e020b */
[----:B------:R-:W-:-:S03]  /*6600*/  IMAD.MOV.U32 R0, RZ, RZ, RZ ;  /* 0x000000ffff007224 */ /* 0x000fc600078e00ff */
[----:B------:R0:W-:Y:S01]  /*6610*/  STL [R1+0x58], R4 ;  /* 0x0000580401007387 */ /* 0x0001e20000100800 */
[----:B------:R-:W-:-:S04]  /*6620*/  VIADDMNMX R88, R4, R88, R9, PT ;  /* 0x0000005804587246 */ /* 0x000fc80003800109 */
[----:B------:R-:W-:-:S13]  /*6630*/  ISETP.GT.AND P1, PT, R88, R4, PT ;  /* 0x000000045800720c */ /* 0x000fda0003f24270 */
[----:B0-----:R-:W-:Y:S05]  /*6640*/  @!P1 BRA `(.L_x_1416) ;  /* 0x0000011000889947 */ /* 0x001fea0003800000 */
[----:B------:R-:W-:-:S03]  /*6650*/  UMOV UR4, 0xffffffff ;  /* 0xffffffff00047882 */ /* 0x000fc60000000000 */
[----:B------:R-:W-:Y:S05]  /*6660*/  BRA.DIV UR4, `(.L_x_1417) ;  /* 0x000001b204a87947 */ /* 0x000fea000b800000 */
[----:B------:R-:W0:Y:S02]  /*6670*/  S2R R0, SR_TID.X ;  /* 0x0000000000007919 */ /* 0x000e240000002100 */
[----:B0-----:R-:W-:-:S05]  /*6680*/  VIADD R3, R0, 0xffffff80 ;  /* 0xffffff8000037836 */ /* 0x001fca0000000000 */
[----:B------:R-:W-:-:S04]  /*6690*/  SHF.R.S32.HI R0, RZ, 0x1f, R3 ;  /* 0x0000001fff007819 */ /* 0x000fc80000011403 */
[----:B------:R-:W-:-:S04]  /*66a0*/  LEA.HI R0, R0, R3, RZ, 0x7 ;  /* 0x0000000300007211 */ /* 0x000fc800078f38ff */
[----:B------:R-:W-:-:S06]  /*66b0*/  SHF.R.S32.HI R0, RZ, 0x7, R0 ;  /* 0x00000007ff007819 */ /* 0x000fcc0000011400 */
[----:B------:R-:W0:Y:S04]  /*66c0*/  SHFL.IDX PT, R0, R0, RZ, 0x1f ;  /* 0x00001fff00007589 */ /* 0x000e2800000e0000 */
[----:B0-----:R1:W-:Y:S02]  /*66d0*/  STL [R1+0x24], R0 ;  /* 0x0000240001007387 */ /* 0x0013e40000100800 */
.L_x_1707:
[----:B------:R-:W1:Y:S01]  /*66e0*/  LDL R3, [R1+0x24] ;  /* 0x0000240001037983 */ /* 0x000e620000100800 */
[----:B------:R-:W-:Y:S01]  /*66f0*/  BSSY B6, `(.L_x_1418) ;  /* 0x000001b000067945 */ /* 0x000fe20003800000 */
[----:B-1----:R-:W-:-:S05]  /*6700*/  IMAD.HI R0, R3, 0x55555556, RZ ;  /* 0x5555555603007827 */ /* 0x002fca00078e02ff */
[----:B------:R-:W-:-:S05]  /*6710*/  LEA.HI R0, R0, R0, RZ, 0x1 ;  /* 0x0000000000007211 */ /* 0x000fca00078f08ff */
[----:B------:R-:W-:Y:S02]  /*6720*/  IMAD R0, R0, -0x3, R3 ;  /* 0xfffffffd00007824 */ /* 0x000fe400078e0203 */
[----:B------:R-:W-:-:S04]  /*6730*/  VIADD R3, R2, 0x8400 ;  /* 0x0000840002037836 */ /* 0x000fc80000000000 */
[----:B------:R-:W-:Y:S01]  /*6740*/  IMAD R0, R0, 0x2000, R3 ;  /* 0x0000200000007824 */ /* 0x000fe200078e0203 */
[----:B------:R-:W-:-:S04]  /*6750*/  LOP3.LUT P0, RZ, R3, 0x3ff, RZ, 0xc0, !PT ;  /* 0x000003ff03ff7812 */ /* 0x000fc8000780c0ff */
[----:B------:R-:W-:Y:S02]  /*6760*/  SHF.R.U32.HI R0, RZ, 0x4, R0 ;  /* 0x00000004ff007819 */ /* 0x000fe40000011600 */
[----:B------:R-:W-:Y:S02]  /*6770*/  P2R R25, PR, RZ, 0x1 ;  /* 0x00000001ff197803 */ /* 0x000fe40000000000 */
[----:B------:R-:W-:-:S05]  /*6780*/  LOP3.LUT R28, R0, 0x3fff, RZ, 0xc0, !PT ;  /* 0x00003fff001c7812 */ /* 0x000fca00078ec0ff */
        /* <DEDUP_REMOVED lines=17> */
.L_x_1419:
[----:B------:R-:W-:Y:S05]  /*68a0*/  BSYNC B6 ;  /* 0x0000000000067941 */ /* 0x000fea0003800000 */
.L_x_1418:
        /* <DEDUP_REMOVED lines=13> */
.L_x_1423:
[----:B--2---:R2:W3:Y:S02]  /*6980*/  SYNCS.PHASECHK.TRANS64.TRYWAIT P0, [R2+URZ+0x16800], R3 ;  /* 0x01680003020075a7 */ /* 0x0044e4000800017f */
[----:B---3--:R-:W-:Y:S05]  /*6990*/  @!P0 NANOSLEEP.SYNCS 0x989680 ;  /* 0x009896800000895d */ /* 0x008fea0003900000 */
[----:B------:R-:W3:Y:S02]  /*69a0*/  @!P0 SYNCS.PHASECHK.TRANS64 P0, [R2+URZ+0x16800], R3 ;  /* 0x01680003020085a7 */ /* 0x000ee4000800007f */
[----:B---3--:R-:W-:Y:S05]  /*69b0*/  @!P0 BRA `(.L_x_1423) ;  /* 0xfffffffc00f08947 */ /* 0x008fea000383ffff */
.L_x_1422:
[----:B------:R-:W-:Y:S05]  /*69c0*/  BSYNC B0 ;  /* 0x0000000000007941 */ /* 0x000fea0003800000 */
.L_x_1421:
[----:B------:R-:W-:Y:S05]  /*69d0*/  BRA `(.L_x_1424) ;  /* 0x0000003000387947 */ /* 0x000fea0003800000 */
.L_x_1420:
[----:B------:R-:W-:Y:S01]  /*69e0*/  ISETP.NE.AND P0, PT, R25, RZ, PT ;  /* 0x000000ff1900720c */ /* 0x000fe20003f05270 */
[----:B------:R-:W-:Y:S01]  /*69f0*/  ULDC.64 UR4, c[0x0][0x3f8] ;  /* 0x0000fe0000047ab9 */ /* 0x000fe20000000a00 */
[----:B-----5:R-:W-:Y:S01]  /*6a00*/  SHF.R.S32.HI R0, RZ, 0x1f, R24 ;  /* 0x0000001fff007819 */ /* 0x020fe20000011418 */
[----:B------:R-:W-:Y:S01]  /*6a10*/  ULDC.64 UR6, c[0x0][0x408] ;  /* 0x0001020000067ab9 */ /* 0x000fe20000000a00 */
[----:B------:R-:W-:Y:S01]  /*6a20*/  IMAD.WIDE.U32 R26, R24, UR4, RZ ;  /* 0x00000004181a7c25 */ /* 0x000fe2000f8e00ff */
[----:B------:R-:W-:Y:S03]  /*6a30*/  BSSY B6, `(.L_x_1425) ;  /* 0x0000019000067945 */ /* 0x000fe60003800000 */
[C---:B------:R-:W-:Y:S02]  /*6a40*/  IMAD R3, R0.reuse, UR4, RZ ;  /* 0x0000000400037c24 */ /* 0x040fe4000f8e02ff */
[----:B------:R-:W-:-:S02]  /*6a50*/  IMAD R5, R0, UR6, RZ ;  /* 0x0000000600057c24 */ /* 0x000fc4000f8e02ff */
[C---:B------:R-:W-:Y:S02]  /*6a60*/  IMAD R3, R24.reuse, UR5, R3 ;  /* 0x0000000518037c24 */ /* 0x040fe4000f8e0203 */
[C---:B------:R-:W-:Y:S02]  /*6a70*/  IMAD R5, R24.reuse, UR7, R5 ;  /* 0x0000000718057c24 */ /* 0x040fe4000f8e0205 */
[----:B------:R-:W-:-:S04]  /*6a80*/  IMAD.WIDE.U32 R24, R24, UR6, RZ ;  /* 0x0000000618187c25 */ /* 0x000fc8000f8e00ff */
[----:B------:R-:W-:Y:S02]  /*6a90*/  IMAD.IADD R31, R3, 0x1, R27 ;  /* 0x00000001031f7824 */ /* 0x000fe400078e021b */
[----:B------:R-:W-:Y:S01]  /*6aa0*/  IMAD.IADD R33, R5, 0x1, R25 ;  /* 0x0000000105217824 */ /* 0x000fe200078e0219 */
[----:B------:R-:W-:Y:S06]  /*6ab0*/  @!P0 BRA `(.L_x_1426) ;  /* 0x0000000000408947 */ /* 0x000fec0003800000 */
        /* <DEDUP_REMOVED lines=16> */
.L_x_1426:
[----:B------:R-:W-:Y:S05]  /*6bc0*/  BSYNC B6 ;  /* 0x0000000000067941 */ /* 0x000fea0003800000 */
.L_x_1425:
[----:B------:R-:W2:Y:S01]  /*6bd0*/  LDL R20, [R1+0x1c] ;  /* 0x00001c0001147983 */ /* 0x000ea20000100800 */
[----:B------:R-:W-:Y:S01]  /*6be0*/  ULDC.U8 UR4, c[0x0][0x410] ;  /* 0x0001040000047ab9 */ /* 0x000fe20000000000 */
[----:B------:R-:W-:Y:S01]  /*6bf0*/  BSSY B0, `(.L_x_1427) ;  /* 0x00002e4000007945 */ /* 0x000fe20003800000 */
[----:B------:R-:W-:Y:S01]  /*6c00*/  ISETP.NE.AND P0, PT, RZ, UR4, PT ;  /* 0x00000004ff007c0c */ /* 0x000fe2000bf05270 */
[----:B--2---:R-:W-:-:S12]  /*6c10*/  IMAD.IADD R35, R17, 0x1, R20 ;  /* 0x0000000111237824 */ /* 0x004fd800078e0214 */
[----:B------:R-:W-:Y:S05]  /*6c20*/  @!P0 BRA `(.L_x_1428) ;  /* 0x0000001400ec8947 */ /* 0x000fea0003800000 */
[----:B------:R-:W2:Y:S01]  /*6c30*/  LDL R41, [R1+0x18] ;  /* 0x0000180001297983 */ /* 0x000ea20000100800 */
[----:B------:R-:W1:Y:S01]  /*6c40*/  LDC R38, c[0x0][0x448] ;  /* 0x00011200ff267b82 */ /* 0x000e620000000800 */
[----:B------:R-:W-:Y:S01]  /*6c50*/  ULDC.64 UR4, c[0x0][0x3f8] ;  /* 0x0000fe0000047ab9 */ /* 0x000fe20000000a00 */
[----:B------:R-:W-:Y:S01]  /*6c60*/  ULDC.64 UR6, c[0x0][0x408] ;  /* 0x0001020000067ab9 */ /* 0x000fe20000000a00 */
[----:B------:R-:W3:Y:S01]  /*6c70*/  S2R R20, SR_TID.X ;  /* 0x0000000000147919 */ /* 0x000ee20000002100 */
[----:B-1----:R-:W-:Y:S01]  /*6c80*/  ISETP.NE.AND P0, PT, R38, 0x1, PT ;  /* 0x000000012600780c */ /* 0x002fe20003f05270 */
[----:B---3--:R-:W-:-:S12]  /*6c90*/  VIADD R21, R20, 0xffffff80 ;  /* 0xffffff8014157836 */ /* 0x008fd80000000000 */
[----:B------:R-:W1:Y:S01]  /*6ca0*/  @P0 LDC R0, c[0x0][0x44c] ;  /* 0x00011300ff000b82 */ /* 0x000e620000000800 */
[----:B------:R-:W-:-:S07]  /*6cb0*/  SHF.R.S32.HI R20, RZ, 0x1f, R21 ;  /* 0x0000001fff147819 */ /* 0x000fce0000011415 */
[----:B------:R-:W3:Y:S01]  /*6cc0*/  @P0 LDC R5, c[0x0][0x450] ;  /* 0x00011400ff050b82 */ /* 0x000ee20000000800 */
[----:B------:R-:W-:-:S04]  /*6cd0*/  LEA.HI R20, R20, R21, RZ, 0x2 ;  /* 0x0000001514147211 */ /* 0x000fc800078f10ff */
[----:B------:R-:W-:-:S05]  /*6ce0*/  LOP3.LUT R20, R20, 0xfffffffc, RZ, 0xc0, !PT ;  /* 0xfffffffc14147812 */ /* 0x000fca00078ec0ff */
[----:B------:R-:W-:-:S04]  /*6cf0*/  IMAD.IADD R20, R21, 0x1, -R20 ;  /* 0x0000000115147824 */ /* 0x000fc800078e0a14 */
[----:B------:R-:W-:-:S04]  /*6d00*/  IMAD R3, R20, 0x60, R35 ;  /* 0x0000006014037824 */ /* 0x000fc800078e0223 */
[----:B-1----:R-:W-:-:S05]  /*6d10*/  @P0 IMAD.HI.U32 R0, R3, R0, RZ ;  /* 0x0000000003000227 */ /* 0x002fca00078e00ff */
[----:B---3--:R-:W-:-:S04]  /*6d20*/  @P0 SHF.R.U32.HI R3, RZ, R5, R0 ;  /* 0x00000005ff030219 */ /* 0x008fc80000011600 */
[----:B------:R-:W-:Y:S01]  /*6d30*/  SHF.R.S32.HI R0, RZ, 0x1f, R3 ;  /* 0x0000001fff007819 */ /* 0x000fe20000011403 */
[----:B------:R-:W-:Y:S02]  /*6d40*/  IMAD.MOV.U32 R6, RZ, RZ, R26 ;  /* 0x000000ffff067224 */ /* 0x000fe400078e001a */
[----:B------:R-:W-:Y:S02]  /*6d50*/  IMAD.MOV.U32 R7, RZ, RZ, R31 ;  /* 0x000000ffff077224 */ /* 0x000fe400078e001f */
[C---:B------:R-:W-:Y:S02]  /*6d60*/  IMAD R4, R0.reuse, UR4, RZ ;  /* 0x0000000400047c24 */ /* 0x040fe4000f8e02ff */
[----:B------:R-:W-:Y:S02]  /*6d70*/  IMAD.MOV.U32 R8, RZ, RZ, R24 ;  /* 0x000000ffff087224 */ /* 0x000fe400078e0018 */
[----:B------:R-:W-:Y:S02]  /*6d80*/  IMAD.MOV.U32 R9, RZ, RZ, R33 ;  /* 0x000000ffff097224 */ /* 0x000fe400078e0021 */
[----:B------:R-:W-:-:S02]  /*6d90*/  IMAD R0, R0, UR6, RZ ;  /* 0x0000000600007c24 */ /* 0x000fc4000f8e02ff */
[----:B------:R-:W-:-:S04]  /*6da0*/  IMAD.WIDE.U32 R6, R3, UR4, R6 ;  /* 0x0000000403067c25 */ /* 0x000fc8000f8e0006 */
[C---:B------:R-:W-:Y:S01]  /*6db0*/  IMAD R5, R3.reuse, UR5, R4 ;  /* 0x0000000503057c24 */ /* 0x040fe2000f8e0204 */
[----:B------:R-:W-:Y:S01]  /*6dc0*/  ULDC.64 UR4, c[0x0][0x3e8] ;  /* 0x0000fa0000047ab9 */ /* 0x000fe20000000a00 */
[----:B------:R-:W-:-:S04]  /*6dd0*/  IMAD.WIDE.U32 R8, R3, UR6, R8 ;  /* 0x0000000603087c25 */ /* 0x000fc8000f8e0008 */
[----:B------:R-:W-:Y:S01]  /*6de0*/  IMAD R3, R3, UR7, R0 ;  /* 0x0000000703037c24 */ /* 0x000fe2000f8e0200 */
[----:B------:R-:W-:Y:S01]  /*6df0*/  ULDC.64 UR6, c[0x0][0x400] ;  /* 0x0001000000067ab9 */ /* 0x000fe20000000a00 */
[----:B------:R-:W-:Y:S01]  /*6e00*/  IMAD.IADD R5, R7, 0x1, R5 ;  /* 0x0000000107057824 */ /* 0x000fe200078e0205 */
[----:B------:R-:W-:Y:S01]  /*6e10*/  LEA R4, P0, R6, UR4, 0x1 ;  /* 0x0000000406047c11 */ /* 0x000fe2000f8008ff */
[----:B------:R-:W-:Y:S01]  /*6e20*/  IMAD.IADD R3, R9, 0x1, R3 ;  /* 0x0000000109037824 */ /* 0x000fe200078e0203 */
[----:B------:R-:W-:Y:S01]  /*6e30*/  LEA R7, P1, R8, UR6, 0x1 ;  /* 0x0000000608077c11 */ /* 0x000fe2000f8208ff */
[----:B------:R-:W-:Y:S01]  /*6e40*/  UMOV UR4, 0xffffffff ;  /* 0xffffffff00047882 */ /* 0x000fe20000000000 */
[----:B------:R-:W-:Y:S02]  /*6e50*/  LEA.HI.X R6, R6, UR5, R5, 0x1, P0 ;  /* 0x0000000506067c11 */ /* 0x000fe400080f0c05 */
[----:B------:R-:W-:Y:S02]  /*6e60*/  LEA.HI.X R8, R8, UR7, R3, 0x1, P1 ;  /* 0x0000000708087c11 */ /* 0x000fe400088f0c03 */
[----:B--2---:R-:W-:Y:S01]  /*6e70*/  SHF.R.S32.HI R34, RZ, 0x1f, R41 ;  /* 0x0000001fff227819 */ /* 0x004fe20000011429 */
[----:B------:R-:W-:Y:S06]  /*6e80*/  BRA.DIV UR4, `(.L_x_1429) ;  /* 0x000001aa04e07947 */ /* 0x000fec000b800000 */
[----:B------:R1:W2:Y:S04]  /*6e90*/  SHFL.IDX PT, R3, R6, RZ, 0x1c1f ;  /* 0x001c1fff06037589 */ /* 0x0002a800000e0000 */
[----:B------:R1:W3:Y:S04]  /*6ea0*/  SHFL.IDX PT, R0, R4, RZ, 0x1c1f ;  /* 0x001c1fff04007589 */ /* 0x0002e800000e0000 */
[----:B------:R1:W4:Y:S04]  /*6eb0*/  SHFL.IDX PT, R5, R8, RZ, 0x1c1f ;  /* 0x001c1fff08057589 */ /* 0x00032800000e0000 */
[----:B0-----:R1:W0:Y:S02]  /*6ec0*/  SHFL.IDX PT, R14, R7, RZ, 0x1c1f ;  /* 0x001c1fff070e7589 */ /* 0x00122400000e0000 */
.L_x_1713:
[----:B------:R-:W5:Y:S01]  /*6ed0*/  LDL R9, [R1+0x8] ;  /* 0x0000080001097983 */ /* 0x000f620000100800 */
[----:B------:R-:W-:Y:S01]  /*6ee0*/  BSSY B1, `(.L_x_1430) ;  /* 0x000001e000017945 */ /* 0x000fe20003800000 */
[----:B------:R-:W-:Y:S02]  /*6ef0*/  CS2R R32, SRZ ;  /* 0x0000000000207805 */ /* 0x000fe4000001ff00 */
[----:B------:R-:W-:Y:S02]  /*6f00*/  CS2R R26, SRZ ;  /* 0x00000000001a7805 */ /* 0x000fe4000001ff00 */
[----:B------:R-:W-:Y:S02]  /*6f10*/  CS2R R30, SRZ ;  /* 0x00000000001e7805 */ /* 0x000fe4000001ff00 */
[----:B------:R-:W-:Y:S01]  /*6f20*/  CS2R R24, SRZ ;  /* 0x0000000000187805 */ /* 0x000fe2000001ff00 */
[----:B-----5:R-:W-:-:S05]  /*6f30*/  IMAD R38, R9, R38, RZ ;  /* 0x0000002609267224 */ /* 0x020fca00078e02ff */
[----:B------:R-:W-:-:S13]  /*6f40*/  ISETP.GE.AND P0, PT, R35, R38, PT ;  /* 0x000000262300720c */ /* 0x000fda0003f06270 */
[----:B------:R-:W-:Y:S05]  /*6f50*/  @P0 BRA `(.L_x_1431) ;  /* 0x0000000000580947 */ /* 0x000fea0003800000 */
[----:B------:R-:W-:Y:S01]  /*6f60*/  ULDC UR4, c[0x0][0x3f4] ;  /* 0x0000fd0000047ab9 */ /* 0x000fe20000000800 */
[----:B---3--:R-:W-:Y:S01]  /*6f70*/  IMAD.MOV.U32 R10, RZ, RZ, R0 ;  /* 0x000000ffff0a7224 */ /* 0x008fe200078e0000 */
[----:B------:R-:W-:Y:S01]  /*6f80*/  ISETP.GE.AND P3, PT, R41, UR4, PT ;  /* 0x0000000429007c0c */ /* 0x000fe2000bf66270 */
[----:B--2---:R-:W-:Y:S01]  /*6f90*/  IMAD.MOV.U32 R11, RZ, RZ, R3 ;  /* 0x000000ffff0b7224 */ /* 0x004fe200078e0003 */
[----:B------:R-:W-:Y:S01]  /*6fa0*/  ISETP.GE.AND P2, PT, R152, UR4, PT ;  /* 0x0000000498007c0c */ /* 0x000fe2000bf46270 */
[----:B----4-:R-:W-:Y:S01]  /*6fb0*/  IMAD.MOV.U32 R15, RZ, RZ, R5 ;  /* 0x000000ffff0f7224 */ /* 0x010fe200078e0005 */
[----:B------:R-:W-:-:S09]  /*6fc0*/  CS2R R30, SRZ ;  /* 0x00000000001e7805 */ /* 0x000fd2000001ff00 */
[C---:B------:R-:W-:Y:S01]  /*6fd0*/  @!P3 IMAD.SHL.U32 R37, R41.reuse, 0x2, RZ ;  /* 0x000000022925b824 */ /* 0x040fe200078e00ff */
[----:B------:R-:W-:Y:S02]  /*6fe0*/  @!P3 SHF.L.U64.HI R26, R41, 0x1, R34 ;  /* 0x00000001291ab819 */ /* 0x000fe40000010222 */
[----:B------:R-:W-:Y:S02]  /*6ff0*/  CS2R R32, SRZ ;  /* 0x0000000000207805 */ /* 0x000fe4000001ff00 */
[----:B------:R-:W-:Y:S01]  /*7000*/  CS2R R24, SRZ ;  /* 0x0000000000187805 */ /* 0x000fe2000001ff00 */
[----:B------:R-:W-:Y:S01]  /*7010*/  @!P2 IMAD.WIDE R10, R152, 0x2, R10 ;  /* 0x00000002980aa825 */ /* 0x000fe200078e020a */
[-C--:B------:R-:W-:Y:S02]  /*7020*/  @!P3 IADD3 R20, P0, R0, R37.reuse, RZ ;  /* 0x000000250014b210 */ /* 0x080fe40007f1e0ff */
[----:B0-----:R-:W-:Y:S01]  /*7030*/  @!P3 IADD3 R36, P1, R14, R37, RZ ;  /* 0x000000250e24b210 */ /* 0x001fe20007f3e0ff */
[----:B------:R-:W-:Y:S01]  /*7040*/  @!P2 IMAD.WIDE R12, R152, 0x2, R14 ;  /* 0x00000002980ca825 */ /* 0x000fe200078e020e */
[----:B------:R0:W5:Y:S03]  /*7050*/  @!P2 LD.E.64 R30, desc[UR40][R10.64] ;  /* 0x000000280a1ea980 */ /* 0x000166000c101b00 */
[--C-:B------:R-:W-:Y:S01]  /*7060*/  @!P3 IMAD.X R21, R3, 0x1, R26.reuse, P0 ;  /* 0x000000010315b824 */ /* 0x100fe200000e061a */
[----:B------:R0:W5:Y:S01]  /*7070*/  @!P2 LD.E.64 R32, desc[UR40][R12.64] ;  /* 0x000000280c20a980 */ /* 0x000162000c101b00 */
[----:B------:R-:W-:Y:S01]  /*7080*/  @!P3 IMAD.X R37, R5, 0x1, R26, P1 ;  /* 0x000000010525b824 */ /* 0x000fe200008e061a */
[----:B------:R-:W-:-:S02]  /*7090*/  CS2R R26, SRZ ;  /* 0x00000000001a7805 */ /* 0x000fc4000001ff00 */
[----:B------:R0:W5:Y:S04]  /*70a0*/  @!P3 LD.E.64 R24, desc[UR40][R20.64] ;  /* 0x000000281418b980 */ /* 0x000168000c101b00 */
[----:B------:R0:W5:Y:S02]  /*70b0*/  @!P3 LD.E.64 R26, desc[UR40][R36.64] ;  /* 0x00000028241ab980 */ /* 0x000164000c101b00 */
.L_x_1431:
[----:B------:R-:W-:Y:S05]  /*70c0*/  BSYNC B1 ;  /* 0x0000000000017941 */ /* 0x000fea0003800000 */
.L_x_1430:
[----:B---3-5:R-:W-:Y:S01]  /*70d0*/  IMAD.MOV.U32 R0, RZ, RZ, R32 ;  /* 0x000000ffff007224 */ /* 0x028fe200078e0020 */
[----:B------:R-:W-:Y:S01]  /*70e0*/  UMOV UR4, 0xffffffff ;  /* 0xffffffff00047882 */ /* 0x000fe20000000000 */
[----:B--2---:R-:W-:Y:S01]  /*70f0*/  IMAD.MOV.U32 R3, RZ, RZ, R33 ;  /* 0x000000ffff037224 */ /* 0x004fe200078e0021 */
[----:B0-----:R-:W-:Y:S01]  /*7100*/  CS2R R20, SRZ ;  /* 0x0000000000147805 */ /* 0x001fe2000001ff00 */
[----:B----4-:R-:W-:Y:S01]  /*7110*/  IMAD.MOV.U32 R5, RZ, RZ, R26 ;  /* 0x000000ffff057224 */ /* 0x010fe200078e001a */
        /* <DEDUP_REMOVED lines=12> */
[----:B------:R-:W-:Y:S01]  /*71e0*/  PRMT R42, R9, 0x7610, R42 ;  /* 0x00007610092a7816 */ /* 0x000fe2000000002a */
[----:B------:R-:W-:Y:S06]  /*71f0*/  BRA.DIV UR4, `(.L_x_1432) ;  /* 0x000001aa04747947 */ /* 0x000fec000b800000 */
[----:B------:R0:W2:Y:S04]  /*7200*/  SHFL.IDX PT, R3, R6, 0x1, 0x1c1f ;  /* 0x003c1f0006037f89 */ /* 0x0000a800000e0000 */
[----:B------:R0:W3:Y:S04]  /*7210*/  SHFL.IDX PT, R0, R4, 0x1, 0x1c1f ;  /* 0x003c1f0004007f89 */ /* 0x0000e800000e0000 */
[----:B------:R0:W4:Y:S04]  /*7220*/  SHFL.IDX PT, R5, R8, 0x1, 0x1c1f ;  /* 0x003c1f0008057f89 */ /* 0x00012800000e0000 */
[----:B------:R0:W0:Y:S02]  /*7230*/  SHFL.IDX PT, R14, R7, 0x1, 0x1c1f ;  /* 0x003c1f00070e7f89 */ /* 0x00002400000e0000 */
.L_x_1719:
[----:B01----:R-:W5:Y:S04]  /*7240*/  LDL R6, [R1+0x70] ;  /* 0x0000700001067983 */ /* 0x003f680000100800 */
[----:B------:R-:W2:Y:S01]  /*7250*/  LDL R44, [R1+0x5c] ;  /* 0x00005c00012c7983 */ /* 0x000ea20000100800 */
[----:B------:R-:W-:Y:S01]  /*7260*/  VIADD R35, R35, 0x60 ;  /* 0x0000006023237836 */ /* 0x000fe20000000000 */
[----:B------:R-:W-:Y:S01]  /*7270*/  BSSY B1, `(.L_x_1433) ;  /* 0x0000021000017945 */ /* 0x000fe20003800000 */
[----:B------:R-:W-:Y:S02]  /*7280*/  CS2R R10, SRZ ;  /* 0x00000000000a7805 */ /* 0x000fe4000001ff00 */
[----:B------:R-:W-:Y:S02]  /*7290*/  CS2R R12, SRZ ;  /* 0x00000000000c7805 */ /* 0x000fe4000001ff00 */
[----:B------:R-:W-:-:S02]  /*72a0*/  CS2R R8, SRZ ;  /* 0x0000000000087805 */ /* 0x000fc4000001ff00 */
[----:B------:R-:W-:Y:S02]  /*72b0*/  ISETP.GE.AND P0, PT, R35, R38, PT ;  /* 0x000000262300720c */ /* 0x000fe40003f06270 */
[----:B-----5:R-:W-:-:S04]  /*72c0*/  LEA.HI R4, R6, R6, RZ, 0x1 ;  /* 0x0000000606047211 */ /* 0x020fc800078f08ff */
[----:B------:R-:W-:Y:S01]  /*72d0*/  LOP3.LUT R4, R4, 0xfffffffe, RZ, 0xc0, !PT ;  /* 0xfffffffe04047812 */ /* 0x000fe200078ec0ff */
[----:B--2---:R-:W-:-:S04]  /*72e0*/  IMAD.SHL.U32 R36, R44, 0x40, RZ ;  /* 0x000000402c247824 */ /* 0x004fc800078e00ff */
[----:B------:R-:W-:-:S05]  /*72f0*/  IMAD.IADD R4, R6, 0x1, -R4 ;  /* 0x0000000106047824 */ /* 0x000fca00078e0a04 */
[----:B------:R-:W-:Y:S01]  /*7300*/  SHF.L.U32 R45, R4, 0x1f, RZ ;  /* 0x0000001f042d7819 */ /* 0x000fe200000006ff */
[----:B------:R-:W-:Y:S06]  /*7310*/  @P0 BRA `(.L_x_1434) ;  /* 0x0000000000580947 */ /* 0x000fec0003800000 */
[----:B------:R-:W-:Y:S01]  /*7320*/  ULDC UR4, c[0x0][0x3f4] ;  /* 0x0000fd0000047ab9 */ /* 0x000fe20000000800 */
[----:B---3--:R-:W-:Y:S01]  /*7330*/  IMAD.MOV.U32 R6, RZ, RZ, R0 ;  /* 0x000000ffff067224 */ /* 0x008fe200078e0000 */
[----:B------:R-:W-:Y:S01]  /*7340*/  ISETP.GE.AND P3, PT, R41, UR4, PT ;  /* 0x0000000429007c0c */ /* 0x000fe2000bf66270 */
[----:B------:R-:W-:Y:S01]  /*7350*/  IMAD.MOV.U32 R7, RZ, RZ, R3 ;  /* 0x000000ffff077224 */ /* 0x000fe200078e0003 */
[----:B------:R-:W-:Y:S01]  /*7360*/  ISETP.GE.AND P2, PT, R152, UR4, PT ;  /* 0x0000000498007c0c */ /* 0x000fe2000bf46270 */
[----:B----4-:R-:W-:Y:S01]  /*7370*/  IMAD.MOV.U32 R15, RZ, RZ, R5 ;  /* 0x000000ffff0f7224 */ /* 0x010fe200078e0005 */
[----:B------:R-:W-:-:S09]  /*7380*/  CS2R R12, SRZ ;  /* 0x00000000000c7805 */ /* 0x000fd2000001ff00 */
[C---:B------:R-:W-:Y:S01]  /*7390*/  @!P3 IMAD.SHL.U32 R9, R41.reuse, 0x2, RZ ;  /* 0x000000022909b824 */ /* 0x040fe200078e00ff */
[----:B------:R-:W-:Y:S02]  /*73a0*/  @!P3 SHF.L.U64.HI R10, R41, 0x1, R34 ;  /* 0x00000001290ab819 */ /* 0x000fe40000010222 */
[----:B------:R-:W-:Y:S01]  /*73b0*/  CS2R R20, SRZ ;  /* 0x0000000000147805 */ /* 0x000fe2000001ff00 */
[----:B------:R-:W-:Y:S01]  /*73c0*/  @!P2 IMAD.WIDE R6, R152, 0x2, R6 ;  /* 0x000000029806a825 */ /* 0x000fe200078e0206 */
[-C--:B------:R-:W-:Y:S02]  /*73d0*/  @!P3 IADD3 R34, P0, R0, R9.reuse, RZ ;  /* 0x000000090022b210 */ /* 0x080fe40007f1e0ff */
[----:B------:R-:W-:Y:S02]  /*73e0*/  @!P3 IADD3 R4, P1, R14, R9, RZ ;  /* 0x000000090e04b210 */ /* 0x000fe40007f3e0ff */
[----:B------:R-:W-:Y:S01]  /*73f0*/  CS2R R8, SRZ ;  /* 0x0000000000087805 */ /* 0x000fe2000001ff00 */
[----:B------:R0:W5:Y:S01]  /*7400*/  @!P2 LD.E.64 R12, desc[UR40][R6.64] ;  /* 0x00000028060ca980 */ /* 0x000162000c101b00 */
[----:B------:R-:W-:-:S02]  /*7410*/  @!P3 IMAD.X R35, R3, 0x1, R10, P0 ;  /* 0x000000010323b824 */ /* 0x000fc400000e060a */
[----:B------:R-:W-:Y:S01]  /*7420*/  @!P3 IMAD.X R5, R5, 0x1, R10, P1 ;  /* 0x000000010505b824 */ /* 0x000fe200008e060a */
[----:B------:R-:W-:Y:S01]  /*7430*/  CS2R R10, SRZ ;  /* 0x00000000000a7805 */ /* 0x000fe2000001ff00 */
[----:B------:R-:W-:Y:S01]  /*7440*/  @!P2 IMAD.WIDE R14, R152, 0x2, R14 ;  /* 0x00000002980ea825 */ /* 0x000fe200078e020e */
[----:B------:R0:W5:Y:S04]  /*7450*/  @!P3 LD.E.64 R8, desc[UR40][R34.64] ;  /* 0x000000282208b980 */ /* 0x000168000c101b00 */
[----:B------:R0:W5:Y:S04]  /*7460*/  @!P2 LD.E.64 R20, desc[UR40][R14.64] ;  /* 0x000000280e14a980 */ /* 0x000168000c101b00 */
[----:B------:R0:W5:Y:S02]  /*7470*/  @!P3 LD.E.64 R10, desc[UR40][R4.64] ;  /* 0x00000028040ab980 */ /* 0x000164000c101b00 */
.L_x_1434:
[----:B------:R-:W-:Y:S05]  /*7480*/  BSYNC B1 ;  /* 0x0000000000017941 */ /* 0x000fea0003800000 */
.L_x_1433:
[----:B0-----:R-:W0:Y:S01]  /*7490*/  S2R R7, SR_TID.X ;  /* 0x0000000000077919 */ /* 0x001e220000002100 */
[----:B------:R-:W1:Y:S01]  /*74a0*/  SYNCS.PHASECHK.TRANS64.TRYWAIT P0, [R2+URZ+0x16800], R45 ;  /* 0x0168002d020075a7 */ /* 0x000e62000800017f */
[----:B------:R-:W-:Y:S01]  /*74b0*/  LOP3.LUT R3, R36, 0x1c0, RZ, 0xc0, !PT ;  /* 0x000001c024037812 */ /* 0x000fe200078ec0ff */
[----:B-----5:R-:W-:Y:S01]  /*74c0*/  IMAD.MOV.U32 R4, RZ, RZ, R20 ;  /* 0x000000ffff047224 */ /* 0x020fe200078e0014 */
[----:B------:R-:W-:Y:S01]  /*74d0*/  BSSY B1, `(.L_x_1435) ;  /* 0x000001f000017945 */ /* 0x000fe20003800000 */
[----:B------:R-:W-:Y:S01]  /*74e0*/  IMAD R14, R29, -0xc0, R38 ;  /* 0xffffff401d0e7824 */ /* 0x000fe200078e0226 */
[----:B---3--:R-:W-:Y:S01]  /*74f0*/  LOP3.LUT R0, R3, 0x18, R18, 0xf8, !PT ;  /* 0x0000001803007812 */ /* 0x008fe200078ef812 */
[----:B----4-:R-:W-:Y:S01]  /*7500*/  IMAD.MOV.U32 R5, RZ, RZ, R11 ;  /* 0x000000ffff057224 */ /* 0x010fe200078e000b */
[----:B------:R-:W-:Y:S01]  /*7510*/  SHF.R.U32.HI R3, RZ, 0x3, R3 ;  /* 0x00000003ff037819 */ /* 0x000fe20000011603 */
[----:B------:R-:W-:Y:S01]  /*7520*/  IMAD.MOV.U32 R6, RZ, RZ, R12 ;  /* 0x000000ffff067224 */ /* 0x000fe200078e000c */
[----:B------:R-:W-:Y:S01]  /*7530*/  PRMT R37, R4, 0x7610, R37 ;  /* 0x0000761004257816 */ /* 0x000fe20000000025 */
[----:B------:R-:W-:Y:S01]  /*7540*/  IMAD.MOV.U32 R4, RZ, RZ, R10 ;  /* 0x000000ffff047224 */ /* 0x000fe200078e000a */
[----:B------:R-:W-:Y:S01]  /*7550*/  LOP3.LUT R0, R0, R3, RZ, 0x3c, !PT ;  /* 0x0000000300007212 */ /* 0x000fe200078e3cff */
[----:B------:R-:W-:Y:S01]  /*7560*/  IMAD.MOV.U32 R3, RZ, RZ, R21 ;  /* 0x000000ffff037224 */ /* 0x000fe200078e0015 */
[----:B------:R-:W-:-:S02]  /*7570*/  VIMNMX R14, R14, 0xc0, PT ;  /* 0x000000c00e0e7848 */ /* 0x000fc40003fe0100 */
[----:B------:R-:W-:Y:S01]  /*7580*/  PRMT R15, R4, 0x7610, R15 ;  /* 0x00007610040f7816 */ /* 0x000fe2000000000f */
[----:B------:R-:W-:Y:S01]  /*7590*/  IMAD.MOV.U32 R4, RZ, RZ, R8 ;  /* 0x000000ffff047224 */ /* 0x000fe200078e0008 */
[----:B------:R-:W-:Y:S02]  /*75a0*/  PRMT R36, R3, 0x7610, R36 ;  /* 0x0000761003247816 */ /* 0x000fe40000000024 */
[----:B------:R-:W-:Y:S01]  /*75b0*/  PRMT R29, R5, 0x7610, R29 ;  /* 0x00007610051d7816 */ /* 0x000fe2000000001d */
[----:B------:R-:W-:Y:S01]  /*75c0*/  IMAD.MOV.U32 R5, RZ, RZ, R9 ;  /* 0x000000ffff057224 */ /* 0x000fe200078e0009 */
[----:B------:R-:W-:Y:S02]  /*75d0*/  PRMT R34, R4, 0x7610, R34 ;  /* 0x0000761004227816 */ /* 0x000fe40000000022 */
[----:B------:R-:W-:Y:S02]  /*75e0*/  PRMT R38, R6, 0x7610, R38 ;  /* 0x0000761006267816 */ /* 0x000fe40000000026 */
[----:B------:R-:W-:-:S02]  /*75f0*/  LOP3.LUT P2, RZ, R44, 0x4, RZ, 0xc0, !PT ;  /* 0x000000042cff7812 */ /* 0x000fc4000784c0ff */
[----:B------:R-:W-:Y:S01]  /*7600*/  ISETP.GE.AND P1, PT, R17, R14, PT ;  /* 0x0000000e1100720c */ /* 0x000fe20003f26270 */
[----:B0-----:R-:W-:-:S05]  /*7610*/  VIADD R35, R7, 0xffffff80 ;  /* 0xffffff8007237836 */ /* 0x001fca0000000000 */
[----:B------:R-:W-:-:S04]  /*7620*/  SHF.R.S32.HI R7, RZ, 0x1f, R35 ;  /* 0x0000001fff077819 */ /* 0x000fc80000011423 */
[----:B------:R-:W-:-:S04]  /*7630*/  LEA.HI R7, R7, R35, RZ, 0x5 ;  /* 0x0000002307077211 */ /* 0x000fc800078f28ff */
[----:B------:R-:W-:-:S05]  /*7640*/  SHF.R.S32.HI R7, RZ, 0x5, R7 ;  /* 0x00000005ff077819 */ /* 0x000fca0000011407 */
[----:B------:R-:W-:Y:S02]  /*7650*/  IMAD R3, R7, 0x200, R0 ;  /* 0x0000020007037824 */ /* 0x000fe400078e0200 */
[----:B------:R-:W-:Y:S02]  /*7660*/  IMAD.MOV.U32 R0, RZ, RZ, R13 ;  /* 0x000000ffff007224 */ /* 0x000fe400078e000d */
[----:B------:R-:W-:-:S03]  /*7670*/  IMAD R3, R3, 0x2, R2 ;  /* 0x0000000203037824 */ /* 0x000fc600078e0202 */
[----:B------:R-:W-:Y:S01]  /*7680*/  PRMT R41, R0, 0x7610, R41 ;  /* 0x0000761000297816 */ /* 0x000fe20000000029 */
[C---:B------:R-:W-:Y:S02]  /*7690*/  VIADD R4, R3.reuse, 0x8400 ;  /* 0x0000840003047836 */ /* 0x040fe40000000000 */
[----:B------:R-:W-:Y:S01]  /*76a0*/  VIADD R0, R3, 0x8440 ;  /* 0x0000844003007836 */ /* 0x000fe20000000000 */
[----:B-1----:R-:W-:Y:S06]  /*76b0*/  @!P0 BRA `(.L_x_1436) ;  /* 0x000001a400b48947 */ /* 0x002fec0003800000 */
.L_x_1720:
[----:B------:R-:W-:Y:S05]  /*76c0*/  BSYNC B1 ;  /* 0x0000000000017941 */ /* 0x000fea0003800000 */
.L_x_1435:
[----:B------:R-:W-:Y:S01]  /*76d0*/  BSSY B1, `(.L_x_1437) ;  /* 0x0000068000017945 */ /* 0x000fe20003800000 */
[----:B------:R-:W-:Y:S01]  /*76e0*/  PRMT R35, R5, 0x7610, R35 ;  /* 0x0000761005237816 */ /* 0x000fe20000000023 */
[----:B------:R-:W-:Y:S02]  /*76f0*/  @P2 VIADD R0, R4, 0xffffffc0 ;  /* 0xffffffc004002836 */ /* 0x000fe40000000000 */
[----:B------:R-:W-:Y:S05]  /*7700*/  @P1 BRA `(.L_x_1438) ;  /* 0x0000000400901947 */ /* 0x000fea0003800000 */
[----:B------:R-:W2:Y:S01]  /*7710*/  LDL R6, [R1+0x18] ;  /* 0x0000180001067983 */ /* 0x000ea20000100800 */
[----:B------:R-:W1:Y:S01]  /*7720*/  LDC R5, c[0x0][0x3f4] ;  /* 0x0000fd00ff057b82 */ /* 0x000e620000000800 */
[----:B------:R-:W-:Y:S01]  /*7730*/  BSSY B2, `(.L_x_1439) ;  /* 0x0000032000027945 */ /* 0x000fe20003800000 */
[-C--:B-1----:R-:W-:Y:S02]  /*7740*/  ISETP.GE.AND P0, PT, R152, R5.reuse, PT ;  /* 0x000000059800720c */ /* 0x082fe40003f06270 */
[----:B--2---:R-:W-:-:S11]  /*7750*/  ISETP.GE.AND P1, PT, R6, R5, PT ;  /* 0x000000050600720c */ /* 0x004fd60003f26270 */
[----:B------:R-:W-:Y:S05]  /*7760*/  @P0 BRA `(.L_x_1440) ;  /* 0x0000000000b80947 */ /* 0x000fea0003800000 */
[----:B------:R-:W1:Y:S01]  /*7770*/  LDS.128 R4, [R3+0x8400] ;  /* 0x0084000003047984 */ /* 0x000e620000000c00 */
[----:B------:R-:W-:Y:S02]  /*7780*/  SHF.R.U32.HI R48, RZ, 0x10, R33 ;  /* 0x00000010ff307819 */ /* 0x000fe40000011621 */
[----:B0-----:R-:W-:Y:S02]  /*7790*/  SHF.R.U32.HI R45, RZ, 0x10, R31 ;  /* 0x00000010ff2d7819 */ /* 0x001fe4000001161f */
[----:B------:R-:W-:Y:S02]  /*77a0*/  PRMT R48, R37, 0x5432, R48 ;  /* 0x0000543225307816 */ /* 0x000fe40000000030 */
[----:B------:R-:W-:Y:S02]  /*77b0*/  SHF.R.U64 R47, R32, 0x10, R33 ;  /* 0x00000010202f7819 */ /* 0x000fe40000001221 */
[----:B------:R-:W-:Y:S01]  /*77c0*/  PRMT R45, R49, 0x5410, R45 ;  /* 0x00005410312d7816 */ /* 0x000fe2000000002d */
[----:B------:R-:W-:Y:S01]  /*77d0*/  IMAD.U32 R49, R48, 0x10000, RZ ;  /* 0x0001000030317824 */ /* 0x000fe200078e00ff */
[----:B------:R-:W-:-:S02]  /*77e0*/  SHF.R.U64 R44, R30, 0x10, R31 ;  /* 0x000000101e2c7819 */ /* 0x000fc4000000121f */
[----:B------:R-:W-:Y:S01]  /*77f0*/  PRMT R47, R46, 0x5410, R47 ;  /* 0x000054102e2f7816 */ /* 0x000fe2000000002f */
[C---:B------:R-:W-:Y:S01]  /*7800*/  IMAD.U32 R46, R45.reuse, 0x10000, RZ ;  /* 0x000100002d2e7824 */ /* 0x040fe200078e00ff */
[----:B------:R-:W-:Y:S02]  /*7810*/  LOP3.LUT R48, R48, 0xffff0000, RZ, 0xc0, !PT ;  /* 0xffff000030307812 */ /* 0x000fe400078ec0ff */
[----:B------:R-:W-:Y:S02]  /*7820*/  LOP3.LUT R45, R45, 0xffff0000, RZ, 0xc0, !PT ;  /* 0xffff00002d2d7812 */ /* 0x000fe400078ec0ff */
[----:B------:R-:W-:Y:S02]  /*7830*/  PRMT R44, R39, 0x5432, R44 ;  /* 0x00005432272c7816 */ /* 0x000fe4000000002c */
[C---:B-1----:R-:W-:Y:S01]  /*7840*/  LOP3.LUT R31, R6.reuse, 0xffff0000, RZ, 0xc0, !PT ;  /* 0xffff0000061f7812 */ /* 0x042fe200078ec0ff */
[----:B------:R-:W-:Y:S01]  /*7850*/  IMAD.U32 R30, R6, 0x10000, RZ ;  /* 0x00010000061e7824 */ /* 0x000fe200078e00ff */
[C---:B------:R-:W-:Y:S01]  /*7860*/  LOP3.LUT R33, R7.reuse, 0xffff0000, RZ, 0xc0, !PT ;  /* 0xffff000007217812 */ /* 0x040fe200078ec0ff */
[----:B------:R-:W-:-:S02]  /*7870*/  IMAD.U32 R32, R7, 0x10000, RZ ;  /* 0x0001000007207824 */ /* 0x000fc400078e00ff */
[CC--:B------:R-:W-:Y:S01]  /*7880*/  FMUL.FTZ R51, R31.reuse, R49.reuse ;  /* 0x000000311f337220 */ /* 0x0c0fe20000410000 */
[----:B------:R-:W-:Y:S01]  /*7890*/  FMUL.FTZ R50, R31, R46 ;  /* 0x0000002e1f327220 */ /* 0x000fe20000410000 */
[----:B------:R-:W-:Y:S01]  /*78a0*/  FMUL.FTZ R31, R33, R48 ;  /* 0x00000030211f7220 */ /* 0x000fe20000410000 */
[----:B------:R-:W-:Y:S02]  /*78b0*/  IMAD.U32 R6, R4, 0x10000, RZ ;  /* 0x0001000004067824 */ /* 0x000fe400078e00ff */
[C---:B------:R-:W-:Y:S01]  /*78c0*/  FFMA.FTZ R51, R30.reuse, R46, -R51 ;  /* 0x0000002e1e337223 */ /* 0x040fe20000010833 */
[----:B------:R-:W-:Y:S01]  /*78d0*/  FFMA.FTZ R50, R30, R49, R50 ;  /* 0x000000311e327223 */ /* 0x000fe20000010032 */
[-C--:B------:R-:W-:Y:S01]  /*78e0*/  FFMA.FTZ R49, R32, R45.reuse, -R31 ;  /* 0x0000002d20317223 */ /* 0x080fe2000001081f */
[C---:B------:R-:W-:Y:S01]  /*78f0*/  IMAD.U32 R7, R5.reuse, 0x10000, RZ ;  /* 0x0001000005077824 */ /* 0x040fe200078e00ff */
[----:B------:R-:W-:Y:S01]  /*7900*/  LOP3.LUT R4, R4, 0xffff0000, RZ, 0xc0, !PT ;  /* 0xffff000004047812 */ /* 0x000fe200078ec0ff */
[C---:B------:R-:W-:Y:S01]  /*7910*/  IMAD.U32 R31, R44.reuse, 0x10000, RZ ;  /* 0x000100002c1f7824 */ /* 0x040fe200078e00ff */
[----:B------:R-:W-:Y:S01]  /*7920*/  LOP3.LUT R5, R5, 0xffff0000, RZ, 0xc0, !PT ;  /* 0xffff000005057812 */ /* 0x000fe200078ec0ff */
[----:B------:R-:W-:Y:S01]  /*7930*/  FMUL.FTZ R53, R33, R45 ;  /* 0x0000002d21357220 */ /* 0x000fe20000410000 */
[C---:B------:R-:W-:Y:S01]  /*7940*/  LOP3.LUT R30, R47.reuse, 0xffff0000, RZ, 0xc0, !PT ;  /* 0xffff00002f1e7812 */ /* 0x040fe200078ec0ff */
[----:B------:R-:W-:Y:S01]  /*7950*/  IMAD.U32 R33, R47, 0x10000, RZ ;  /* 0x000100002f217824 */ /* 0x000fe200078e00ff */
[----:B------:R-:W-:Y:S01]  /*7960*/  LOP3.LUT R44, R44, 0xffff0000, RZ, 0xc0, !PT ;  /* 0xffff00002c2c7812 */ /* 0x000fe200078ec0ff */
[----:B------:R-:W-:Y:S01]  /*7970*/  FFMA.FTZ R48, R32, R48, R53 ;  /* 0x0000003020307223 */ /* 0x000fe20000010035 */
[C---:B------:R-:W-:Y:S01]  /*7980*/  FMUL.FTZ R32, R4.reuse, R31 ;  /* 0x0000001f04207220 */ /* 0x040fe20000410000 */
[-C--:B------:R-:W-:Y:S01]  /*7990*/  FMUL.FTZ R45, R4, R33.reuse ;  /* 0x00000021042d7220 */ /* 0x080fe20000410000 */
[C---:B------:R-:W-:Y:S01]  /*79a0*/  FMUL.FTZ R46, R5.reuse, R30 ;  /* 0x0000001e052e7220 */ /* 0x040fe20000410000 */
[-C--:B------:R-:W-:Y:S01]  /*79b0*/  FMUL.FTZ R47, R5, R44.reuse ;  /* 0x0000002c052f7220 */ /* 0x080fe20000410000 */
[C---:B------:R-:W-:Y:S01]  /*79c0*/  FFMA.FTZ R33, R6.reuse, R33, R32 ;  /* 0x0000002106217223 */ /* 0x040fe20000010020 */
[----:B------:R-:W-:Y:S01]  /*79d0*/  FFMA.FTZ R4, R6, R31, -R45 ;  /* 0x0000001f06047223 */ /* 0x000fe2000001082d */
[C---:B------:R-:W-:Y:S01]  /*79e0*/  FFMA.FTZ R5, R7.reuse, R44, -R46 ;  /* 0x0000002c07057223 */ /* 0x040fe2000001082e */
[----:B------:R-:W-:Y:S01]  /*79f0*/  FFMA.FTZ R30, R7, R30, R47 ;  /* 0x0000001e071e7223 */ /* 0x000fe2000001002f */
[----:B------:R-:W-:-:S02]  /*7a00*/  F2FP.BF16.F32.PACK_AB R6, R50, R51 ;  /* 0x000000333206723e */ /* 0x000fc400000010ff */
[----:B------:R-:W-:Y:S02]  /*7a10*/  F2FP.BF16.F32.PACK_AB R7, R48, R49 ;  /* 0x000000313007723e */ /* 0x000fe400000010ff */
[----:B------:R-:W-:Y:S02]  /*7a20*/  F2FP.BF16.F32.PACK_AB R4, R33, R4 ;  /* 0x000000042104723e */ /* 0x000fe400000010ff */
[----:B------:R-:W-:-:S05]  /*7a30*/  F2FP.BF16.F32.PACK_AB R5, R30, R5 ;  /* 0x000000051e05723e */ /* 0x000fca00000010ff */
[----:B------:R1:W-:Y:S02]  /*7a40*/  STS.128 [R3+0x8400], R4 ;  /* 0x0084000403007388 */ /* 0x0003e40000000c00 */
.L_x_1440:
[----:B------:R-:W-:Y:S05]  /*7a50*/  BSYNC B2 ;  /* 0x0000000000027941 */ /* 0x000fea0003800000 */
.L_x_1439:
[----:B------:R-:W-:Y:S05]  /*7a60*/  @P1 BRA `(.L_x_1438) ;  /* 0x0000000000b81947 */ /* 0x000fea0003800000 */
[----:B-1----:R-:W1:Y:S01]  /*7a70*/  LDS.128 R4, [R0] ;  /* 0x0000000000047984 */ /* 0x002e620000000c00 */
[----:B------:R-:W-:Y:S02]  /*7a80*/  SHF.R.U64 R30, R24, 0x10, R25 ;  /* 0x00000010181e7819 */ /* 0x000fe40000001219 */
[----:B------:R-:W-:Y:S02]  /*7a90*/  SHF.R.U64 R24, R26, 0x10, R27 ;  /* 0x000000101a187819 */ /* 0x000fe4000000121b */
[----:B------:R-:W-:Y:S02]  /*7aa0*/  SHF.R.U32.HI R25, RZ, 0x10, R25 ;  /* 0x00000010ff197819 */ /* 0x000fe40000011619 */
[----:B------:R-:W-:Y:S02]  /*7ab0*/  SHF.R.U32.HI R27, RZ, 0x10, R27 ;  /* 0x00000010ff1b7819 */ /* 0x000fe4000001161b */
[----:B------:R-:W-:Y:S02]  /*7ac0*/  PRMT R42, R42, 0x5410, R25 ;  /* 0x000054102a2a7816 */ /* 0x000fe40000000019 */
[----:B------:R-:W-:-:S02]  /*7ad0*/  PRMT R40, R40, 0x5410, R27 ;  /* 0x0000541028287816 */ /* 0x000fc4000000001b */
[----:B------:R-:W-:Y:S01]  /*7ae0*/  PRMT R43, R43, 0x5410, R30 ;  /* 0x000054102b2b7816 */ /* 0x000fe2000000001e */
[----:B------:R-:W-:Y:S01]  /*7af0*/  IMAD.U32 R30, R42, 0x10000, RZ ;  /* 0x000100002a1e7824 */ /* 0x000fe200078e00ff */
[----:B------:R-:W-:Y:S01]  /*7b00*/  PRMT R39, R39, 0x5410, R24 ;  /* 0x0000541027277816 */ /* 0x000fe20000000018 */
[C---:B------:R-:W-:Y:S01]  /*7b10*/  IMAD.U32 R31, R40.reuse, 0x10000, RZ ;  /* 0x00010000281f7824 */ /* 0x040fe200078e00ff */
[----:B------:R-:W-:Y:S02]  /*7b20*/  LOP3.LUT R40, R40, 0xffff0000, RZ, 0xc0, !PT ;  /* 0xffff000028287812 */ /* 0x000fe400078ec0ff */
[----:B------:R-:W-:Y:S02]  /*7b30*/  LOP3.LUT R42, R42, 0xffff0000, RZ, 0xc0, !PT ;  /* 0xffff00002a2a7812 */ /* 0x000fe400078ec0ff */
[C---:B-1----:R-:W-:Y:S01]  /*7b40*/  LOP3.LUT R25, R6.reuse, 0xffff0000, RZ, 0xc0, !PT ;  /* 0xffff000006197812 */ /* 0x042fe200078ec0ff */
[----:B------:R-:W-:Y:S01]  /*7b50*/  IMAD.U32 R24, R6, 0x10000, RZ ;  /* 0x0001000006187824 */ /* 0x000fe200078e00ff */
[C---:B------:R-:W-:Y:S01]  /*7b60*/  LOP3.LUT R27, R7.reuse, 0xffff0000, RZ, 0xc0, !PT ;  /* 0xffff0000071b7812 */ /* 0x040fe200078ec0ff */
[----:B------:R-:W-:-:S02]  /*7b70*/  IMAD.U32 R26, R7, 0x10000, RZ ;  /* 0x00010000071a7824 */ /* 0x000fc400078e00ff */
[C---:B------:R-:W-:Y:S01]  /*7b80*/  FMUL.FTZ R32, R25.reuse, R30 ;  /* 0x0000001e19207220 */ /* 0x040fe20000410000 */
[-C--:B------:R-:W-:Y:S01]  /*7b90*/  FMUL.FTZ R33, R25, R31.reuse ;  /* 0x0000001f19217220 */ /* 0x080fe20000410000 */
[----:B------:R-:W-:Y:S01]  /*7ba0*/  FMUL.FTZ R25, R27, R40 ;  /* 0x000000281b197220 */ /* 0x000fe20000410000 */
[----:B------:R-:W-:Y:S02]  /*7bb0*/  IMAD.U32 R6, R4, 0x10000, RZ ;  /* 0x0001000004067824 */ /* 0x000fe400078e00ff */
[C---:B0-----:R-:W-:Y:S01]  /*7bc0*/  FFMA.FTZ R45, R24.reuse, R31, R32 ;  /* 0x0000001f182d7223 */ /* 0x041fe20000010020 */
[----:B------:R-:W-:Y:S02]  /*7bd0*/  IMAD.U32 R7, R5, 0x10000, RZ ;  /* 0x0001000005077824 */ /* 0x000fe400078e00ff */
[----:B------:R-:W-:Y:S01]  /*7be0*/  FFMA.FTZ R44, R24, R30, -R33 ;  /* 0x0000001e182c7223 */ /* 0x000fe20000010821 */
[-C--:B------:R-:W-:Y:S01]  /*7bf0*/  FMUL.FTZ R31, R27, R42.reuse ;  /* 0x0000002a1b1f7220 */ /* 0x080fe20000410000 */
[----:B------:R-:W-:Y:S01]  /*7c00*/  LOP3.LUT R4, R4, 0xffff0000, RZ, 0xc0, !PT ;  /* 0xffff000004047812 */ /* 0x000fe200078ec0ff */
[C---:B------:R-:W-:Y:S01]  /*7c10*/  FFMA.FTZ R42, R26.reuse, R42, -R25 ;  /* 0x0000002a1a2a7223 */ /* 0x040fe20000010819 */
[----:B------:R-:W-:Y:S01]  /*7c20*/  LOP3.LUT R5, R5, 0xffff0000, RZ, 0xc0, !PT ;  /* 0xffff000005057812 */ /* 0x000fe200078ec0ff */
[C---:B------:R-:W-:Y:S01]  /*7c30*/  IMAD.U32 R27, R39.reuse, 0x10000, RZ ;  /* 0x00010000271b7824 */ /* 0x040fe200078e00ff */
[----:B------:R-:W-:Y:S01]  /*7c40*/  LOP3.LUT R30, R39, 0xffff0000, RZ, 0xc0, !PT ;  /* 0xffff0000271e7812 */ /* 0x000fe200078ec0ff */
[C---:B------:R-:W-:Y:S01]  /*7c50*/  IMAD.U32 R25, R43.reuse, 0x10000, RZ ;  /* 0x000100002b197824 */ /* 0x040fe200078e00ff */
[----:B------:R-:W-:Y:S01]  /*7c60*/  LOP3.LUT R24, R43, 0xffff0000, RZ, 0xc0, !PT ;  /* 0xffff00002b187812 */ /* 0x000fe200078ec0ff */
[----:B------:R-:W-:Y:S01]  /*7c70*/  FFMA.FTZ R39, R26, R40, R31 ;  /* 0x000000281a277223 */ /* 0x000fe2000001001f */
[C---:B------:R-:W-:Y:S01]  /*7c80*/  FMUL.FTZ R31, R4.reuse, R27 ;  /* 0x0000001b041f7220 */ /* 0x040fe20000410000 */
[-C--:B------:R-:W-:Y:S01]  /*7c90*/  FMUL.FTZ R26, R4, R25.reuse ;  /* 0x00000019041a7220 */ /* 0x080fe20000410000 */
        /* <DEDUP_REMOVED lines=11> */
.L_x_1438:
[----:B------:R-:W-:Y:S05]  /*7d50*/  BSYNC B1 ;  /* 0x0000000000017941 */ /* 0x000fea0003800000 */
.L_x_1437:
[----:B-12---:R-:W-:-:S05]  /*7d60*/  VIADD R4, R17, 0x60 ;  /* 0x0000006011047836 */ /* 0x006fca0000000000 */
[----:B------:R-:W-:-:S13]  /*7d70*/  ISETP.GE.AND P0, PT, R4, R14, PT ;  /* 0x0000000e0400720c */ /* 0x000fda0003f06270 */
        /* <DEDUP_REMOVED lines=8> */
[----:B------:R-:W-:Y:S02]  /*7e00*/  SHF.R.U64 R25, R12, 0x10, R13 ;  /* 0x000000100c197819 */ /* 0x000fe4000000120d */
[--C-:B------:R-:W-:Y:S02]  /*7e10*/  SHF.R.U64 R12, R20, 0x10, R21.reuse ;  /* 0x00000010140c7819 */ /* 0x100fe40000001215 */
        /* <DEDUP_REMOVED lines=14> */
[CC--:B------:R-:W-:Y:S01]  /*7f00*/  FMUL.FTZ R27, R13.reuse, R24.reuse ;  /* 0x000000180d1b7220 */ /* 0x0c0fe20000410000 */
[-C--:B------:R-:W-:Y:S01]  /*7f10*/  FMUL.FTZ R13, R13, R21.reuse ;  /* 0x000000150d0d7220 */ /* 0x080fe20000410000 */
[C---:B------:R-:W-:Y:S01]  /*7f20*/  IMAD.U32 R6, R4.reuse, 0x10000, RZ ;  /* 0x0001000004067824 */ /* 0x040fe200078e00ff */
[----:B------:R-:W-:Y:S01]  /*7f30*/  LOP3.LUT R4, R4, 0xffff0000, RZ, 0xc0, !PT ;  /* 0xffff000004047812 */ /* 0x000fe200078ec0ff */
[C---:B------:R-:W-:Y:S02]  /*7f40*/  IMAD.U32 R7, R5.reuse, 0x10000, RZ ;  /* 0x0001000005077824 */ /* 0x040fe400078e00ff */
[C---:B------:R-:W-:Y:S01]  /*7f50*/  FFMA.FTZ R31, R12.reuse, R24, R13 ;  /* 0x000000180c1f7223 */ /* 0x040fe2000001000d */
[----:B------:R-:W-:Y:S01]  /*7f60*/  FFMA.FTZ R26, R12, R21, -R27 ;  /* 0x000000150c1a7223 */ /* 0x000fe2000001081b */
[----:B------:R-:W-:Y:S01]  /*7f70*/  IMAD.U32 R13, R38, 0x10000, RZ ;  /* 0x00010000260d7824 */ /* 0x000fe200078e00ff */
[----:B------:R-:W-:Y:S01]  /*7f80*/  LOP3.LUT R5, R5, 0xffff0000, RZ, 0xc0, !PT ;  /* 0xffff000005057812 */ /* 0x000fe200078ec0ff */
[C---:B------:R-:W-:Y:S01]  /*7f90*/  FMUL.FTZ R33, R20.reuse, R25 ;  /* 0x0000001914217220 */ /* 0x040fe20000410000 */
[-C--:B------:R-:W-:Y:S01]  /*7fa0*/  FMUL.FTZ R27, R20, R41.reuse ;  /* 0x00000029141b7220 */ /* 0x080fe20000410000 */
[C---:B------:R-:W-:Y:S01]  /*7fb0*/  LOP3.LUT R12, R37.reuse, 0xffff0000, RZ, 0xc0, !PT ;  /* 0xffff0000250c7812 */ /* 0x040fe200078ec0ff */
[----:B------:R-:W-:Y:S01]  /*7fc0*/  IMAD.U32 R21, R37, 0x10000, RZ ;  /* 0x0001000025157824 */ /* 0x000fe200078e00ff */
[----:B------:R-:W-:Y:S01]  /*7fd0*/  LOP3.LUT R38, R38, 0xffff0000, RZ, 0xc0, !PT ;  /* 0xffff000026267812 */ /* 0x000fe200078ec0ff */
[C---:B------:R-:W-:Y:S01]  /*7fe0*/  FFMA.FTZ R33, R14.reuse, R41, -R33 ;  /* 0x000000290e217223 */ /* 0x040fe20000010821 */
        /* <DEDUP_REMOVED lines=13> */
[----:B------:R1:W-:Y:S02]  /*80c0*/  STS.128 [R3+0xb400], R4 ;  /* 0x00b4000403007388 */ /* 0x0003e40000000c00 */
.L_x_1443:
[----:B------:R-:W-:Y:S05]  /*80d0*/  BSYNC B1 ;  /* 0x0000000000017941 */ /* 0x000fea0003800000 */
.L_x_1442:
[----:B------:R-:W-:Y:S05]  /*80e0*/  @P1 BRA `(.L_x_1441) ;  /* 0x0000001800501947 */ /* 0x000fea0003800000 */
[----:B-1----:R-:W1:Y:S01]  /*80f0*/  LDS.128 R4, [R0+0x3000] ;  /* 0x0030000000047984 */ /* 0x002e620000000c00 */
[----:B------:R-:W-:Y:S02]  /*8100*/  SHF.R.U64 R3, R8, 0x10, R9 ;  /* 0x0000001008037819 */ /* 0x000fe40000001209 */
[--C-:B------:R-:W-:Y:S02]  /*8110*/  SHF.R.U64 R8, R10, 0x10, R11.reuse ;  /* 0x000000100a087819 */ /* 0x100fe4000000120b */
[----:B------:R-:W-:Y:S02]  /*8120*/  SHF.R.U32.HI R10, RZ, 0x10, R11 ;  /* 0x00000010ff0a7819 */ /* 0x000fe4000001160b */
[----:B------:R-:W-:Y:S02]  /*8130*/  SHF.R.U32.HI R12, RZ, 0x10, R9 ;  /* 0x00000010ff0c7819 */ /* 0x000fe40000011609 */
[----:B------:R-:W-:Y:S02]  /*8140*/  PRMT R29, R29, 0x5410, R10 ;  /* 0x000054101d1d7816 */ /* 0x000fe4000000000a */
[----:B------:R-:W-:-:S02]  /*8150*/  PRMT R35, R35, 0x5410, R12 ;  /* 0x0000541023237816 */ /* 0x000fc4000000000c */
[----:B------:R-:W-:Y:S01]  /*8160*/  PRMT R15, R15, 0x5410, R8 ;  /* 0x000054100f0f7816 */ /* 0x000fe20000000008 */
[C---:B------:R-:W-:Y:S01]  /*8170*/  IMAD.U32 R12, R29.reuse, 0x10000, RZ ;  /* 0x000100001d0c7824 */ /* 0x040fe200078e00ff */
[----:B------:R-:W-:Y:S01]  /*8180*/  LOP3.LUT R29, R29, 0xffff0000, RZ, 0xc0, !PT ;  /* 0xffff00001d1d7812 */ /* 0x000fe200078ec0ff */
[C---:B------:R-:W-:Y:S01]  /*8190*/  IMAD.U32 R11, R35.reuse, 0x10000, RZ ;  /* 0x00010000230b7824 */ /* 0x040fe200078e00ff */
[----:B------:R-:W-:Y:S02]  /*81a0*/  LOP3.LUT R35, R35, 0xffff0000, RZ, 0xc0, !PT ;  /* 0xffff000023237812 */ /* 0x000fe400078ec0ff */
[----:B------:R-:W-:Y:S02]  /*81b0*/  PRMT R34, R34, 0x5410, R3 ;  /* 0x0000541022227816 */ /* 0x000fe40000000003 */
[C---:B-1----:R-:W-:Y:S01]  /*81c0*/  LOP3.LUT R9, R6.reuse, 0xffff0000, RZ, 0xc0, !PT ;  /* 0xffff000006097812 */ /* 0x042fe200078ec0ff */
[C---:B------:R-:W-:Y:S01]  /*81d0*/  IMAD.U32 R10, R7.reuse, 0x10000, RZ ;  /* 0x00010000070a7824 */ /* 0x040fe200078e00ff */
[----:B------:R-:W-:Y:S01]  /*81e0*/  LOP3.LUT R7, R7, 0xffff0000, RZ, 0xc0, !PT ;  /* 0xffff000007077812 */ /* 0x000fe200078ec0ff */
[----:B------:R-:W-:-:S02]  /*81f0*/  IMAD.U32 R8, R6, 0x10000, RZ ;  /* 0x0001000006087824 */ /* 0x000fc400078e00ff */
[CC--:B------:R-:W-:Y:S01]  /*8200*/  FMUL.FTZ R13, R9.reuse, R12.reuse ;  /* 0x0000000c090d7220 */ /* 0x0c0fe20000410000 */
[----:B------:R-:W-:Y:S01]  /*8210*/  FMUL.FTZ R9, R9, R11 ;  /* 0x0000000b09097220 */ /* 0x000fe20000410000 */
[C---:B------:R-:W-:Y:S01]  /*8220*/  FMUL.FTZ R21, R7.reuse, R29 ;  /* 0x0000001d07157220 */ /* 0x040fe20000410000 */
[----:B------:R-:W-:Y:S02]  /*8230*/  IMAD.U32 R3, R4, 0x10000, RZ ;  /* 0x0001000004037824 */ /* 0x000fe400078e00ff */
[C---:B------:R-:W-:Y:S01]  /*8240*/  FFMA.FTZ R13, R8.reuse, R11, -R13 ;  /* 0x0000000b080d7223 */ /* 0x040fe2000001080d */
[----:B------:R-:W-:Y:S01]  /*8250*/  FFMA.FTZ R14, R8, R12, R9 ;  /* 0x0000000c080e7223 */ /* 0x000fe20000010009 */
[-C--:B------:R-:W-:Y:S01]  /*8260*/  FMUL.FTZ R9, R7, R35.reuse ;  /* 0x0000002307097220 */ /* 0x080fe20000410000 */
[----:B------:R-:W-:Y:S01]  /*8270*/  IMAD.U32 R6, R5, 0x10000, RZ ;  /* 0x0001000005067824 */ /* 0x000fe200078e00ff */
[----:B------:R-:W-:Y:S01]  /*8280*/  LOP3.LUT R4, R4, 0xffff0000, RZ, 0xc0, !PT ;  /* 0xffff000004047812 */ /* 0x000fe200078ec0ff */
[----:B------:R-:W-:Y:S01]  /*8290*/  IMAD.U32 R8, R15, 0x10000, RZ ;  /* 0x000100000f087824 */ /* 0x000fe200078e00ff */
[----:B------:R-:W-:Y:S01]  /*82a0*/  LOP3.LUT R5, R5, 0xffff0000, RZ, 0xc0, !PT ;  /* 0xffff000005057812 */ /* 0x000fe200078ec0ff */
[----:B------:R-:W-:Y:S01]  /*82b0*/  IMAD.U32 R7, R34, 0x10000, RZ ;  /* 0x0001000022077824 */ /* 0x000fe200078e00ff */
[----:B------:R-:W-:Y:S01]  /*82c0*/  LOP3.LUT R15, R15, 0xffff0000, RZ, 0xc0, !PT ;  /* 0xffff00000f0f7812 */ /* 0x000fe200078ec0ff */
[----:B------:R-:W-:Y:S01]  /*82d0*/  FFMA.FTZ R21, R10, R35, -R21 ;  /* 0x000000230a157223 */ /* 0x000fe20000010815 */
[----:B------:R-:W-:Y:S01]  /*82e0*/  LOP3.LUT R34, R34, 0xffff0000, RZ, 0xc0, !PT ;  /* 0xffff000022227812 */ /* 0x000fe200078ec0ff */
        /* <DEDUP_REMOVED lines=13> */
[----:B------:R2:W-:Y:S01]  /*83c0*/  STS.128 [R0+0x3000], R4 ;  /* 0x0030000400007388 */ /* 0x0005e20000000c00 */
[----:B------:R-:W-:Y:S05]  /*83d0*/  BRA `(.L_x_1441) ;  /* 0x0000001400947947 */ /* 0x000fea0003800000 */
.L_x_1428:
[----:B------:R-:W1:Y:S01]  /*83e0*/  S2R R0, SR_TID.X ;  /* 0x0000000000007919 */ /* 0x000e620000002100 */
[----:B------:R-:W2:Y:S01]  /*83f0*/  LDC R32, c[0x0][0x448] ;  /* 0x00011200ff207b82 */ /* 0x000ea20000000800 */
[----:B------:R-:W-:Y:S01]  /*8400*/  ULDC.64 UR4, c[0x0][0x3f8] ;  /* 0x0000fe0000047ab9 */ /* 0x000fe20000000a00 */
[----:B------:R-:W-:Y:S01]  /*8410*/  ULDC.64 UR6, c[0x0][0x408] ;  /* 0x0001020000067ab9 */ /* 0x000fe20000000a00 */
[----:B------:R-:W-:Y:S01]  /*8420*/  IMAD.MOV.U32 R27, RZ, RZ, R31 ;  /* 0x000000ffff1b7224 */ /* 0x000fe200078e001f */
[----:B------:R-:W-:Y:S01]  /*8430*/  SHF.R.S32.HI R43, RZ, 0x1f, R18 ;  /* 0x0000001fff2b7819 */ /* 0x000fe20000011412 */
[----:B------:R-:W-:Y:S01]  /*8440*/  IMAD.MOV.U32 R4, RZ, RZ, R24 ;  /* 0x000000ffff047224 */ /* 0x000fe200078e0018 */
[----:B--2---:R-:W-:Y:S01]  /*8450*/  ISETP.NE.AND P0, PT, R32, 0x1, PT ;  /* 0x000000012000780c */ /* 0x004fe20003f05270 */
[----:B-1----:R-:W-:-:S05]  /*8460*/  VIADD R0, R0, 0xffffff80 ;  /* 0xffffff8000007836 */ /* 0x002fca0000000000 */
[----:B------:R-:W-:-:S07]  /*8470*/  SHF.R.S32.HI R3, RZ, 0x1f, R0 ;  /* 0x0000001fff037819 */ /* 0x000fce0000011400 */
[----:B------:R-:W1:Y:S01]  /*8480*/  @P0 LDC R5, c[0x0][0x450] ;  /* 0x00011400ff050b82 */ /* 0x000e620000000800 */
[----:B------:R-:W-:-:S04]  /*8490*/  LEA.HI R3, R3, R0, RZ, 0x2 ;  /* 0x0000000003037211 */ /* 0x000fc800078f10ff */
[----:B------:R-:W-:-:S05]  /*84a0*/  LOP3.LUT R3, R3, 0xfffffffc, RZ, 0xc0, !PT ;  /* 0xfffffffc03037812 */ /* 0x000fca00078ec0ff */
[----:B------:R-:W-:Y:S02]  /*84b0*/  IMAD.IADD R3, R0, 0x1, -R3 ;  /* 0x0000000100037824 */ /* 0x000fe400078e0a03 */
[----:B------:R-:W2:Y:S02]  /*84c0*/  @P0 LDC R0, c[0x0][0x44c] ;  /* 0x00011300ff000b82 */ /* 0x000ea40000000800 */
[----:B------:R-:W-:-:S04]  /*84d0*/  IMAD R3, R3, 0x60, R35 ;  /* 0x0000006003037824 */ /* 0x000fc800078e0223 */
[----:B--2---:R-:W-:-:S05]  /*84e0*/  @P0 IMAD.HI.U32 R0, R3, R0, RZ ;  /* 0x0000000003000227 */ /* 0x004fca00078e00ff */
[----:B-1----:R-:W-:Y:S01]  /*84f0*/  @P0 SHF.R.U32.HI R3, RZ, R5, R0 ;  /* 0x00000005ff030219 */ /* 0x002fe20000011600 */
[----:B------:R-:W-:-:S03]  /*8500*/  IMAD.MOV.U32 R5, RZ, RZ, R33 ;  /* 0x000000ffff057224 */ /* 0x000fc600078e0021 */
[----:B------:R-:W-:Y:S01]  /*8510*/  SHF.R.S32.HI R0, RZ, 0x1f, R3 ;  /* 0x0000001fff007819 */ /* 0x000fe20000011403 */
[----:B------:R-:W-:-:S04]  /*8520*/  IMAD.WIDE.U32 R26, R3, UR4, R26 ;  /* 0x00000004031a7c25 */ /* 0x000fc8000f8e001a */
[C---:B------:R-:W-:Y:S02]  /*8530*/  IMAD R6, R0.reuse, UR4, RZ ;  /* 0x0000000400067c24 */ /* 0x040fe4000f8e02ff */
[----:B------:R-:W-:Y:S02]  /*8540*/  IMAD R0, R0, UR6, RZ ;  /* 0x0000000600007c24 */ /* 0x000fe4000f8e02ff */
[C---:B------:R-:W-:Y:S01]  /*8550*/  IMAD R7, R3.reuse, UR5, R6 ;  /* 0x0000000503077c24 */ /* 0x040fe2000f8e0206 */
[----:B------:R-:W-:Y:S01]  /*8560*/  ULDC.64 UR4, c[0x0][0x3e8] ;  /* 0x0000fa0000047ab9 */ /* 0x000fe20000000a00 */
[C---:B------:R-:W-:Y:S01]  /*8570*/  IMAD.WIDE.U32 R4, R3.reuse, UR6, R4 ;  /* 0x0000000603047c25 */ /* 0x040fe2000f8e0004 */
[----:B------:R-:W-:Y:S01]  /*8580*/  LEA R25, P0, R26, UR4, 0x1 ;  /* 0x000000041a197c11 */ /* 0x000fe2000f8008ff */
[----:B------:R-:W-:Y:S02]  /*8590*/  UMOV UR4, 0xffffffff ;  /* 0xffffffff00047882 */ /* 0x000fe40000000000 */
[----:B------:R-:W-:Y:S01]  /*85a0*/  IMAD R3, R3, UR7, R0 ;  /* 0x0000000703037c24 */ /* 0x000fe2000f8e0200 */
[----:B------:R-:W-:Y:S01]  /*85b0*/  ULDC.64 UR6, c[0x0][0x400] ;  /* 0x0001000000067ab9 */ /* 0x000fe20000000a00 */
[----:B------:R-:W-:Y:S01]  /*85c0*/  IMAD.IADD R7, R27, 0x1, R7 ;  /* 0x000000011b077824 */ /* 0x000fe200078e0207 */
[----:B------:R-:W-:Y:S01]  /*85d0*/  LEA R27, P1, R4, UR6, 0x1 ;  /* 0x00000006041b7c11 */ /* 0x000fe2000f8208ff */
[----:B------:R-:W-:-:S03]  /*85e0*/  IMAD.IADD R3, R5, 0x1, R3 ;  /* 0x0000000105037824 */ /* 0x000fc600078e0203 */
[----:B------:R-:W-:Y:S02]  /*85f0*/  LEA.HI.X R26, R26, UR5, R7, 0x1, P0 ;  /* 0x000000051a1a7c11 */ /* 0x000fe400080f0c07 */
[----:B------:R-:W-:Y:S01]  /*8600*/  LEA.HI.X R24, R4, UR7, R3, 0x1, P1 ;  /* 0x0000000704187c11 */ /* 0x000fe200088f0c03 */
[----:B------:R-:W-:Y:S06]  /*8610*/  BRA.DIV UR4, `(.L_x_1444) ;  /* 0x0000019604f07947 */ /* 0x000fec000b800000 */
[----:B------:R-:W2:Y:S01]  /*8620*/  LDL R6, [R1+0x8] ;  /* 0x0000080001067983 */ /* 0x000ea20000100800 */
[----:B------:R-:W1:Y:S03]  /*8630*/  LDC R41, c[0x0][0x3f4] ;  /* 0x0000fd00ff297b82 */ /* 0x000e660000000800 */
[----:B------:R-:W3:Y:S04]  /*8640*/  SHFL.IDX PT, R3, R25, RZ, 0x1c1f ;  /* 0x001c1fff19037589 */ /* 0x000ee800000e0000 */
[----:B------:R-:W4:Y:S04]  /*8650*/  SHFL.IDX PT, R0, R26, RZ, 0x1c1f ;  /* 0x001c1fff1a007589 */ /* 0x000f2800000e0000 */
[----:B0-----:R-:W0:Y:S04]  /*8660*/  SHFL.IDX PT, R14, R27, RZ, 0x1c1f ;  /* 0x001c1fff1b0e7589 */ /* 0x001e2800000e0000 */
[----:B------:R-:W5:Y:S01]  /*8670*/  SHFL.IDX PT, R4, R24, RZ, 0x1c1f ;  /* 0x001c1fff18047589 */ /* 0x000f6200000e0000 */
[----:B-1----:R-:W-:Y:S01]  /*8680*/  ISETP.GE.AND P0, PT, R18, R41, PT ;  /* 0x000000291200720c */ /* 0x002fe20003f06270 */
[----:B--2---:R-:W-:-:S05]  /*8690*/  IMAD R32, R6, R32, RZ ;  /* 0x0000002006207224 */ /* 0x004fca00078e02ff */
[----:B------:R-:W-:-:S13]  /*86a0*/  ISETP.GE.OR P1, PT, R35, R32, P0 ;  /* 0x000000202300720c */ /* 0x000fda0000726670 */
[C---:B------:R-:W-:Y:S01]  /*86b0*/  @!P1 IMAD.SHL.U32 R5, R18.reuse, 0x2, RZ ;  /* 0x0000000212059824 */ /* 0x040fe200078e00ff */
[----:B------:R-:W-:-:S04]  /*86c0*/  @!P1 SHF.L.U64.HI R21, R18, 0x1, R43 ;  /* 0x0000000112159819 */ /* 0x000fc8000001022b */
[----:B---3--:R-:W-:-:S05]  /*86d0*/  @!P1 IADD3 R6, P2, R3, R5, RZ ;  /* 0x0000000503069210 */ /* 0x008fca0007f5e0ff */
[----:B----4-:R-:W-:-:S05]  /*86e0*/  @!P1 IMAD.X R7, R0, 0x1, R21, P2 ;  /* 0x0000000100079824 */ /* 0x010fca00010e0615 */
[----:B------:R-:W2:Y:S01]  /*86f0*/  @!P1 LD.E.128 R8, desc[UR40][R6.64] ;  /* 0x0000002806089980 */ /* 0x000ea2000c101d00 */
[----:B0-----:R-:W-:-:S05]  /*8700*/  @!P1 IADD3 R14, P2, R14, R5, RZ ;  /* 0x000000050e0e9210 */ /* 0x001fca0007f5e0ff */
[----:B-----5:R-:W-:-:S04]  /*8710*/  @!P1 IMAD.X R3, R4, 0x1, R21, P2 ;  /* 0x0000000104039824 */ /* 0x020fc800010e0615 */
[----:B------:R-:W-:-:S05]  /*8720*/  @!P1 IMAD.MOV.U32 R15, RZ, RZ, R3 ;  /* 0x000000ffff0f9224 */ /* 0x000fca00078e0003 */
[----:B------:R0:W3:Y:S01]  /*8730*/  @!P1 LD.E.128 R4, desc[UR40][R14.64] ;  /* 0x000000280e049980 */ /* 0x0000e2000c101d00 */
[----:B------:R-:W-:Y:S02]  /*8740*/  CS2R R36, SRZ ;  /* 0x0000000000247805 */ /* 0x000fe4000001ff00 */
[----:B------:R-:W-:Y:S02]  /*8750*/  CS2R R38, SRZ ;  /* 0x0000000000267805 */ /* 0x000fe4000001ff00 */
[----:B------:R-:W-:Y:S01]  /*8760*/  CS2R R30, SRZ ;  /* 0x00000000001e7805 */ /* 0x000fe2000001ff00 */
[----:B------:R-:W1:Y:S01]  /*8770*/  SHFL.IDX PT, R24, R24, 0x1, 0x1c1f ;  /* 0x003c1f0018187f89 */ /* 0x000e6200000e0000 */
[----:B------:R-:W-:-:S03]  /*8780*/  CS2R R20, SRZ ;  /* 0x0000000000147805 */ /* 0x000fc6000001ff00 */
[----:B0-----:R0:W4:Y:S01]  /*8790*/  SHFL.IDX PT, R14, R27, 0x1, 0x1c1f ;  /* 0x003c1f001b0e7f89 */ /* 0x00112200000e0000 */
[----:B--2---:R-:W-:Y:S02]  /*87a0*/  @!P1 IMAD.MOV.U32 R36, RZ, RZ, R8 ;  /* 0x000000ffff249224 */ /* 0x004fe400078e0008 */
[----:B------:R-:W-:Y:S02]  /*87b0*/  @!P1 IMAD.MOV.U32 R37, RZ, RZ, R9 ;  /* 0x000000ffff259224 */ /* 0x000fe400078e0009 */
[----:B------:R-:W-:Y:S02]  /*87c0*/  IMAD.MOV.U32 R0, RZ, RZ, R36 ;  /* 0x000000ffff007224 */ /* 0x000fe400078e0024 */
[----:B------:R-:W-:Y:S02]  /*87d0*/  IMAD.MOV.U32 R3, RZ, RZ, R37 ;  /* 0x000000ffff037224 */ /* 0x000fe400078e0025 */
[----:B------:R-:W-:Y:S01]  /*87e0*/  @!P1 IMAD.MOV.U32 R38, RZ, RZ, R10 ;  /* 0x000000ffff269224 */ /* 0x000fe200078e000a */
[----:B------:R-:W-:Y:S01]  /*87f0*/  PRMT R48, R0, 0x7610, R48 ;  /* 0x0000761000307816 */ /* 0x000fe20000000030 */
[----:B------:R-:W-:Y:S01]  /*8800*/  @!P1 IMAD.MOV.U32 R39, RZ, RZ, R11 ;  /* 0x000000ffff279224 */ /* 0x000fe200078e000b */
[----:B------:R-:W-:Y:S01]  /*8810*/  PRMT R34, R34, 0x5410, R3 ;  /* 0x0000541022227816 */ /* 0x000fe20000000003 */
[----:B------:R0:W2:Y:S01]  /*8820*/  SHFL.IDX PT, R0, R26, 0x1, 0x1c1f ;  /* 0x003c1f001a007f89 */ /* 0x0000a200000e0000 */
[----:B------:R-:W-:-:S02]  /*8830*/  IMAD.MOV.U32 R8, RZ, RZ, R38 ;  /* 0x000000ffff087224 */ /* 0x000fc400078e0026 */
[----:B---3--:R-:W-:Y:S01]  /*8840*/  @!P1 IMAD.MOV.U32 R30, RZ, RZ, R4 ;  /* 0x000000ffff1e9224 */ /* 0x008fe200078e0004 */
[----:B------:R0:W3:Y:S01]  /*8850*/  SHFL.IDX PT, R3, R25, 0x1, 0x1c1f ;  /* 0x003c1f0019037f89 */ /* 0x0000e200000e0000 */
[----:B------:R-:W-:Y:S01]  /*8860*/  @!P1 IMAD.MOV.U32 R31, RZ, RZ, R5 ;  /* 0x000000ffff1f9224 */ /* 0x000fe200078e0005 */
[----:B------:R-:W-:Y:S01]  /*8870*/  PRMT R33, R8, 0x7610, R33 ;  /* 0x0000761008217816 */ /* 0x000fe20000000021 */
[----:B------:R-:W-:Y:S02]  /*8880*/  @!P1 IMAD.MOV.U32 R20, RZ, RZ, R6 ;  /* 0x000000ffff149224 */ /* 0x000fe400078e0006 */
[----:B------:R-:W-:Y:S02]  /*8890*/  @!P1 IMAD.MOV.U32 R21, RZ, RZ, R7 ;  /* 0x000000ffff159224 */ /* 0x000fe400078e0007 */
[----:B------:R-:W-:Y:S02]  /*88a0*/  IMAD.MOV.U32 R4, RZ, RZ, R30 ;  /* 0x000000ffff047224 */ /* 0x000fe400078e001e */
[----:B------:R-:W-:-:S02]  /*88b0*/  IMAD.MOV.U32 R5, RZ, RZ, R31 ;  /* 0x000000ffff057224 */ /* 0x000fc400078e001f */
[----:B------:R-:W-:Y:S01]  /*88c0*/  IMAD.MOV.U32 R9, RZ, RZ, R39 ;  /* 0x000000ffff097224 */ /* 0x000fe200078e0027 */
[----:B------:R-:W-:Y:S01]  /*88d0*/  PRMT R50, R4, 0x7610, R50 ;  /* 0x0000761004327816 */ /* 0x000fe20000000032 */
[----:B------:R-:W-:Y:S01]  /*88e0*/  IMAD.MOV.U32 R6, RZ, RZ, R20 ;  /* 0x000000ffff067224 */ /* 0x000fe200078e0014 */
[----:B------:R-:W-:Y:S01]  /*88f0*/  PRMT R54, R5, 0x7610, R54 ;  /* 0x0000761005367816 */ /* 0x000fe20000000036 */
[----:B------:R-:W-:Y:S01]  /*8900*/  IMAD.MOV.U32 R7, RZ, RZ, R21 ;  /* 0x000000ffff077224 */ /* 0x000fe200078e0015 */
[----:B------:R-:W-:Y:S02]  /*8910*/  PRMT R34, R9, 0x7610, R34 ;  /* 0x0000761009227816 */ /* 0x000fe40000000022 */
[----:B------:R-:W-:Y:S02]  /*8920*/  CS2R R4, SRZ ;  /* 0x0000000000047805 */ /* 0x000fe4000001ff00 */
[----:B------:R-:W-:Y:S02]  /*8930*/  PRMT R33, R33, 0x5410, R6 ;  /* 0x0000541021217816 */ /* 0x000fe40000000006 */
[----:B012-4-:R-:W-:-:S07]  /*8940*/  PRMT R55, R7, 0x7610, R55 ;  /* 0x0000761007377816 */ /* 0x017fce0000000037 */
.L_x_1730:
[----:B------:R-:W2:Y:S01]  /*8950*/  LDL R7, [R1+0x70] ;  /* 0x0000700001077983 */ /* 0x000ea20000100800 */
[----:B------:R-:W-:Y:S01]  /*8960*/  VIADD R35, R35, 0x60 ;  /* 0x0000006023237836 */ /* 0x000fe20000000000 */
[----:B------:R-:W-:Y:S01]  /*8970*/  BSSY B1, `(.L_x_1445) ;  /* 0x0000016000017945 */ /* 0x000fe20003800000 */
[----:B------:R-:W-:Y:S02]  /*8980*/  CS2R R8, SRZ ;  /* 0x0000000000087805 */ /* 0x000fe4000001ff00 */
[----:B------:R-:W-:Y:S02]  /*8990*/  CS2R R10, SRZ ;  /* 0x00000000000a7805 */ /* 0x000fe4000001ff00 */
[----:B------:R-:W-:Y:S02]  /*89a0*/  ISETP.GE.AND P1, PT, R35, R32, PT ;  /* 0x000000202300720c */ /* 0x000fe40003f26270 */
[----:B--2---:R-:W-:-:S04]  /*89b0*/  LEA.HI R6, R7, R7, RZ, 0x1 ;  /* 0x0000000707067211 */ /* 0x004fc800078f08ff */
[----:B------:R-:W-:-:S05]  /*89c0*/  LOP3.LUT R6, R6, 0xfffffffe, RZ, 0xc0, !PT ;  /* 0xfffffffe06067812 */ /* 0x000fca00078ec0ff */
[----:B------:R-:W-:Y:S01]  /*89d0*/  IMAD.IADD R13, R7, 0x1, -R6 ;  /* 0x00000001070d7824 */ /* 0x000fe200078e0a06 */
[----:B------:R-:W-:-:S04]  /*89e0*/  CS2R R6, SRZ ;  /* 0x0000000000067805 */ /* 0x000fc8000001ff00 */
[----:B------:R-:W-:Y:S01]  /*89f0*/  SHF.L.U32 R13, R13, 0x1f, RZ ;  /* 0x0000001f0d0d7819 */ /* 0x000fe200000006ff */
[----:B------:R-:W-:Y:S06]  /*8a00*/  @P1 BRA `(.L_x_1446) ;  /* 0x0000000000301947 */ /* 0x000fec0003800000 */
[----:B------:R-:W-:Y:S02]  /*8a10*/  CS2R R6, SRZ ;  /* 0x0000000000067805 */ /* 0x000fe4000001ff00 */
[----:B------:R-:W-:Y:S02]  /*8a20*/  CS2R R8, SRZ ;  /* 0x0000000000087805 */ /* 0x000fe4000001ff00 */
[----:B------:R-:W-:Y:S01]  /*8a30*/  CS2R R10, SRZ ;  /* 0x00000000000a7805 */ /* 0x000fe2000001ff00 */
[----:B------:R-:W-:Y:S06]  /*8a40*/  @P0 BRA `(.L_x_1446) ;  /* 0x0000000000200947 */ /* 0x000fec0003800000 */
[C---:B------:R-:W-:Y:S01]  /*8a50*/  IMAD.SHL.U32 R4, R18.reuse, 0x2, RZ ;  /* 0x0000000212047824 */ /* 0x040fe200078e00ff */
[----:B------:R-:W-:-:S04]  /*8a60*/  SHF.L.U64.HI R5, R18, 0x1, R43 ;  /* 0x0000000112057819 */ /* 0x000fc8000001022b */
[-C--:B---3--:R-:W-:Y:S02]  /*8a70*/  IADD3 R8, P1, R3, R4.reuse, RZ ;  /* 0x0000000403087210 */ /* 0x088fe40007f3e0ff */
[----:B------:R-:W-:-:S03]  /*8a80*/  IADD3 R4, P2, R14, R4, RZ ;  /* 0x000000040e047210 */ /* 0x000fc60007f5e0ff */
[--C-:B------:R-:W-:Y:S02]  /*8a90*/  IMAD.X R9, R0, 0x1, R5.reuse, P1 ;  /* 0x0000000100097824 */ /* 0x100fe400008e0605 */
[----:B------:R-:W-:-:S04]  /*8aa0*/  IMAD.X R5, R24, 0x1, R5, P2 ;  /* 0x0000000118057824 */ /* 0x000fc800010e0605 */
[----:B------:R-:W5:Y:S04]  /*8ab0*/  LD.E.128 R8, desc[UR40][R8.64] ;  /* 0x0000002808087980 */ /* 0x000f68000c101d00 */
[----:B------:R-:W5:Y:S02]  /*8ac0*/  LD.E.128 R4, desc[UR40][R4.64] ;  /* 0x0000002804047980 */ /* 0x000f64000c101d00 */
.L_x_1446:
[----:B------:R-:W-:Y:S05]  /*8ad0*/  BSYNC B1 ;  /* 0x0000000000017941 */ /* 0x000fea0003800000 */
.L_x_1445:
[----:B------:R-:W0:Y:S01]  /*8ae0*/  SYNCS.PHASECHK.TRANS64.TRYWAIT P1, [R2+URZ+0x16800], R13 ;  /* 0x0168000d020075a7 */ /* 0x000e22000802017f */
[----:B------:R-:W-:Y:S01]  /*8af0*/  IMAD R29, R29, -0xc0, R32 ;  /* 0xffffff401d1d7824 */ /* 0x000fe200078e0220 */
[----:B------:R-:W-:Y:S01]  /*8b00*/  BSSY B1, `(.L_x_1447) ;  /* 0x0000014000017945 */ /* 0x000fe20003800000 */
[----:B------:R-:W-:Y:S02]  /*8b10*/  VIADD R14, R17, 0x60 ;  /* 0x00000060110e7836 */ /* 0x000fe40000000000 */
[----:B---3-5:R-:W-:Y:S01]  /*8b20*/  IMAD.MOV.U32 R3, RZ, RZ, R4 ;  /* 0x000000ffff037224 */ /* 0x028fe200078e0004 */
[----:B------:R-:W-:Y:S01]  /*8b30*/  VIMNMX R0, R29, 0xc0, PT ;  /* 0x000000c01d007848 */ /* 0x000fe20003fe0100 */
[----:B------:R-:W-:-:S03]  /*8b40*/  IMAD.MOV.U32 R12, RZ, RZ, R5 ;  /* 0x000000ffff0c7224 */ /* 0x000fc600078e0005 */
[-C--:B------:R-:W-:Y:S02]  /*8b50*/  ISETP.GE.OR P2, PT, R17, R0.reuse, P0 ;  /* 0x000000001100720c */ /* 0x080fe40000746670 */
[----:B------:R-:W-:Y:S01]  /*8b60*/  ISETP.GE.OR P0, PT, R14, R0, P0 ;  /* 0x000000000e00720c */ /* 0x000fe20000706670 */
        /* <DEDUP_REMOVED lines=12> */
[----:B0-----:R-:W-:Y:S06]  /*8c30*/  @!P1 BRA `(.L_x_1448) ;  /* 0x0000019400dc9947 */ /* 0x001fec0003800000 */
.L_x_1731:
[----:B------:R-:W-:Y:S05]  /*8c40*/  BSYNC B1 ;  /* 0x0000000000017941 */ /* 0x000fea0003800000 */
.L_x_1447:
[----:B------:R-:W-:Y:S04]  /*8c50*/  BSSY B1, `(.L_x_1449) ;  /* 0x0000070000017945 */ /* 0x000fe80003800000 */
[----:B------:R-:W-:Y:S05]  /*8c60*/  @P2 BRA `(.L_x_1450) ;  /* 0x0000000400b82947 */ /* 0x000fea0003800000 */
[----:B------:R-:W2:Y:S01]  /*8c70*/  LDL R12, [R1+0x5c] ;  /* 0x00005c00010c7983 */ /* 0x000ea20000100800 */
[----:B0-----:R-:W-:Y:S01]  /*8c80*/  IMAD.IADD R13, R18, 0x1, R41 ;  /* 0x00000001120d7824 */ /* 0x001fe200078e0229 */
[----:B------:R-:W-:Y:S01]  /*8c90*/  SHF.R.U64 R49, R30, 0x10, R31 ;  /* 0x000000101e317819 */ /* 0x000fe2000000121f */
[----:B------:R-:W0:Y:S01]  /*8ca0*/  S2R R14, SR_TID.X ;  /* 0x00000000000e7919 */ /* 0x000e220000002100 */
[----:B------:R-:W-:Y:S02]  /*8cb0*/  SHF.R.U64 R47, R36, 0x10, R37 ;  /* 0x00000010242f7819 */ /* 0x000fe40000001225 */
[----:B------:R-:W-:Y:S02]  /*8cc0*/  SHF.R.U64 R36, R38, 0x10, R39 ;  /* 0x0000001026247819 */ /* 0x000fe40000001227 */
[----:B------:R-:W-:Y:S02]  /*8cd0*/  SHF.R.U64 R52, R20, 0x10, R21 ;  /* 0x0000001014347819 */ /* 0x000fe40000001215 */
[----:B------:R-:W-:-:S02]  /*8ce0*/  PRMT R49, R50, 0x5410, R49 ;  /* 0x0000541032317816 */ /* 0x000fc40000000031 */
[----:B------:R-:W-:Y:S02]  /*8cf0*/  SHF.R.U32.HI R39, RZ, 0x10, R39 ;  /* 0x00000010ff277819 */ /* 0x000fe40000011627 */
[----:B------:R-:W-:Y:S01]  /*8d00*/  PRMT R38, R48, 0x5410, R47 ;  /* 0x0000541030267816 */ /* 0x000fe2000000002f */
[----:B------:R-:W-:Y:S01]  /*8d10*/  IMAD.U32 R50, R49, 0x10000, RZ ;  /* 0x0001000031327824 */ /* 0x000fe200078e00ff */
[----:B------:R-:W-:Y:S02]  /*8d20*/  SHF.R.U32.HI R53, RZ, 0x10, R21 ;  /* 0x00000010ff357819 */ /* 0x000fe40000011615 */
[C---:B------:R-:W-:Y:S02]  /*8d30*/  PRMT R47, R33.reuse, 0x5410, R36 ;  /* 0x00005410212f7816 */ /* 0x040fe40000000024 */
[----:B------:R-:W-:Y:S02]  /*8d40*/  PRMT R52, R33, 0x5432, R52 ;  /* 0x0000543221347816 */ /* 0x000fe40000000034 */
[----:B------:R-:W-:Y:S01]  /*8d50*/  PRMT R48, R34, 0x5410, R39 ;  /* 0x0000541022307816 */ /* 0x000fe20000000027 */
[----:B------:R-:W-:Y:S01]  /*8d60*/  IMAD.U32 R39, R38, 0x10000, RZ ;  /* 0x0001000026277824 */ /* 0x000fe200078e00ff */
[----:B------:R-:W-:-:S02]  /*8d70*/  SHF.R.U32.HI R46, RZ, 0x10, R37 ;  /* 0x00000010ff2e7819 */ /* 0x000fc40000011625 */
[----:B------:R-:W-:Y:S02]  /*8d80*/  SHF.R.U32.HI R51, RZ, 0x10, R31 ;  /* 0x00000010ff337819 */ /* 0x000fe4000001161f */
[----:B------:R-:W-:Y:S02]  /*8d90*/  PRMT R53, R55, 0x5410, R53 ;  /* 0x0000541037357816 */ /* 0x000fe40000000035 */
[----:B------:R-:W-:Y:S02]  /*8da0*/  LOP3.LUT R49, R49, 0xffff0000, RZ, 0xc0, !PT ;  /* 0xffff000031317812 */ /* 0x000fe400078ec0ff */
[----:B------:R-:W-:Y:S02]  /*8db0*/  PRMT R46, R34, 0x5432, R46 ;  /* 0x00005432222e7816 */ /* 0x000fe4000000002e */
[----:B------:R-:W-:Y:S01]  /*8dc0*/  PRMT R51, R54, 0x5410, R51 ;  /* 0x0000541036337816 */ /* 0x000fe20000000033 */
[----:B0-----:R-:W-:-:S05]  /*8dd0*/  VIADD R25, R14, 0xffffff80 ;  /* 0xffffff800e197836 */ /* 0x001fca0000000000 */
[----:B------:R-:W-:-:S04]  /*8de0*/  SHF.R.S32.HI R24, RZ, 0x1f, R25 ;  /* 0x0000001fff187819 */ /* 0x000fc80000011419 */
[----:B------:R-:W-:-:S04]  /*8df0*/  LEA.HI R24, R24, R25, RZ, 0x5 ;  /* 0x0000001918187211 */ /* 0x000fc800078f28ff */
[----:B------:R-:W-:Y:S01]  /*8e00*/  SHF.R.S32.HI R24, RZ, 0x5, R24 ;  /* 0x00000005ff187819 */ /* 0x000fe20000011418 */
[----:B--2---:R-:W-:-:S05]  /*8e10*/  IMAD.SHL.U32 R12, R12, 0x40, RZ ;  /* 0x000000400c0c7824 */ /* 0x004fca00078e00ff */
[----:B------:R-:W-:-:S04]  /*8e20*/  LOP3.LUT R14, R12, 0x1c0, RZ, 0xc0, !PT ;  /* 0x000001c00c0e7812 */ /* 0x000fc800078ec0ff */
[----:B------:R-:W-:Y:S02]  /*8e30*/  SHF.R.U32.HI R15, RZ, 0x3, R14 ;  /* 0x00000003ff0f7819 */ /* 0x000fe4000001160e */
[C---:B------:R-:W-:Y:S02]  /*8e40*/  LOP3.LUT R13, R14.reuse, 0x38, R13, 0xf8, !PT ;  /* 0x000000380e0d7812 */ /* 0x040fe400078ef80d */
[----:B------:R-:W-:Y:S02]  /*8e50*/  LOP3.LUT R12, R14, 0x38, R18, 0xf8, !PT ;  /* 0x000000380e0c7812 */ /* 0x000fe400078ef812 */
[-C--:B------:R-:W-:Y:S02]  /*8e60*/  LOP3.LUT R13, R13, R15.reuse, RZ, 0x3c, !PT ;  /* 0x0000000f0d0d7212 */ /* 0x080fe400078e3cff */
[----:B------:R-:W-:-:S03]  /*8e70*/  LOP3.LUT R12, R12, R15, RZ, 0x3c, !PT ;  /* 0x0000000f0c0c7212 */ /* 0x000fc600078e3cff */
[C---:B------:R-:W-:Y:S02]  /*8e80*/  IMAD R25, R24.reuse, 0x200, R13 ;  /* 0x0000020018197824 */ /* 0x040fe400078e020d */
[----:B------:R-:W-:Y:S02]  /*8e90*/  IMAD R29, R24, 0x200, R12 ;  /* 0x00000200181d7824 */ /* 0x000fe400078e020c */
[--C-:B------:R-:W-:Y:S02]  /*8ea0*/  IMAD R32, R25, 0x2, R2.reuse ;  /* 0x0000000219207824 */ /* 0x100fe400078e0202 */
[----:B------:R-:W-:-:S03]  /*8eb0*/  IMAD R29, R29, 0x2, R2 ;  /* 0x000000021d1d7824 */ /* 0x000fc600078e0202 */
[----:B------:R-:W0:Y:S04]  /*8ec0*/  LDS.128 R24, [R32+0x8400] ;  /* 0x0084000020187984 */ /* 0x000e280000000c00 */
[----:B------:R-:W1:Y:S01]  /*8ed0*/  LDS.128 R12, [R29+0x8400] ;  /* 0x008400001d0c7984 */ /* 0x000e620000000c00 */
[C---:B0-----:R-:W-:Y:S01]  /*8ee0*/  IMAD.U32 R33, R24.reuse, 0x10000, RZ ;  /* 0x0001000018217824 */ /* 0x041fe200078e00ff */
[----:B------:R-:W-:Y:S01]  /*8ef0*/  LOP3.LUT R24, R24, 0xffff0000, RZ, 0xc0, !PT ;  /* 0xffff000018187812 */ /* 0x000fe200078ec0ff */
[C---:B------:R-:W-:Y:S01]  /*8f00*/  IMAD.U32 R34, R25.reuse, 0x10000, RZ ;  /* 0x0001000019227824 */ /* 0x040fe200078e00ff */
[----:B------:R-:W-:Y:S01]  /*8f10*/  LOP3.LUT R25, R25, 0xffff0000, RZ, 0xc0, !PT ;  /* 0xffff000019197812 */ /* 0x000fe200078ec0ff */
[C---:B-1----:R-:W-:Y:S02]  /*8f20*/  IMAD.U32 R20, R12.reuse, 0x10000, RZ ;  /* 0x000100000c147824 */ /* 0x042fe400078e00ff */
[C---:B------:R-:W-:Y:S01]  /*8f30*/  FMUL.FTZ R55, R33.reuse, R50 ;  /* 0x0000003221377220 */ /* 0x040fe20000410000 */
[----:B------:R-:W-:Y:S01]  /*8f40*/  FMUL.FTZ R57, R33, R39 ;  /* 0x0000002721397220 */ /* 0x000fe20000410000 */
[----:B------:R-:W-:Y:S01]  /*8f50*/  LOP3.LUT R12, R12, 0xffff0000, RZ, 0xc0, !PT ;  /* 0xffff00000c0c7812 */ /* 0x000fe200078ec0ff */
[----:B------:R-:W-:-:S02]  /*8f60*/  IMAD.U32 R21, R13, 0x10000, RZ ;  /* 0x000100000d157824 */ /* 0x000fc400078e00ff */
[----:B------:R-:W-:Y:S01]  /*8f70*/  FFMA.FTZ R55, R20, R39, -R55 ;  /* 0x0000002714377223 */ /* 0x000fe20000010837 */
[----:B------:R-:W-:Y:S01]  /*8f80*/  LOP3.LUT R33, R38, 0xffff0000, RZ, 0xc0, !PT ;  /* 0xffff000026217812 */ /* 0x000fe200078ec0ff */
[----:B------:R-:W-:Y:S01]  /*8f90*/  FMUL.FTZ R39, R24, R49 ;  /* 0x0000003118277220 */ /* 0x000fe20000410000 */
[----:B------:R-:W-:Y:S01]  /*8fa0*/  FFMA.FTZ R57, R20, R50, R57 ;  /* 0x0000003214397223 */ /* 0x000fe20000010039 */
[C---:B------:R-:W-:Y:S01]  /*8fb0*/  IMAD.U32 R20, R46.reuse, 0x10000, RZ ;  /* 0x000100002e147824 */ /* 0x040fe200078e00ff */
[----:B------:R-:W-:Y:S01]  /*8fc0*/  LOP3.LUT R46, R46, 0xffff0000, RZ, 0xc0, !PT ;  /* 0xffff00002e2e7812 */ /* 0x000fe200078ec0ff */
[C---:B------:R-:W-:Y:S02]  /*8fd0*/  IMAD.U32 R38, R51.reuse, 0x10000, RZ ;  /* 0x0001000033267824 */ /* 0x040fe400078e00ff */
[-C--:B------:R-:W-:Y:S01]  /*8fe0*/  FMUL.FTZ R59, R24, R33.reuse ;  /* 0x00000021183b7220 */ /* 0x080fe20000410000 */
[----:B------:R-:W-:Y:S01]  /*8ff0*/  FFMA.FTZ R50, R12, R33, -R39 ;  /* 0x000000210c327223 */ /* 0x000fe20000010827 */
[C---:B------:R-:W-:Y:S01]  /*9000*/  FMUL.FTZ R33, R34.reuse, R20 ;  /* 0x0000001422217220 */ /* 0x040fe20000410000 */
[----:B------:R-:W-:Y:S01]  /*9010*/  FMUL.FTZ R54, R34, R38 ;  /* 0x0000002622367220 */ /* 0x000fe20000410000 */
[----:B------:R-:W-:Y:S01]  /*9020*/  LOP3.LUT R24, R51, 0xffff0000, RZ, 0xc0, !PT ;  /* 0xffff000033187812 */ /* 0x000fe200078ec0ff */
[----:B------:R-:W-:-:S02]  /*9030*/  IMAD.U32 R36, R26, 0x10000, RZ ;  /* 0x000100001a247824 */ /* 0x000fc400078e00ff */
[----:B------:R-:W-:Y:S01]  /*9040*/  FFMA.FTZ R38, R21, R38, R33 ;  /* 0x0000002615267223 */ /* 0x000fe20000010021 */
[----:B------:R-:W-:Y:S01]  /*9050*/  LOP3.LUT R13, R13, 0xffff0000, RZ, 0xc0, !PT ;  /* 0xffff00000d0d7812 */ /* 0x000fe200078ec0ff */
[----:B------:R-:W-:Y:S01]  /*9060*/  FFMA.FTZ R34, R12, R49, R59 ;  /* 0x000000310c227223 */ /* 0x000fe2000001003b */
[----:B------:R-:W-:Y:S01]  /*9070*/  FFMA.FTZ R54, R21, R20, -R54 ;  /* 0x0000001415367223 */ /* 0x000fe20000010836 */
[----:B------:R-:W-:Y:S02]  /*9080*/  IMAD.U32 R33, R52, 0x10000, RZ ;  /* 0x0001000034217824 */ /* 0x000fe400078e00ff */
[----:B------:R-:W-:Y:S01]  /*9090*/  FMUL.FTZ R12, R25, R24 ;  /* 0x00000018190c7220 */ /* 0x000fe20000410000 */
[----:B------:R-:W-:Y:S02]  /*90a0*/  IMAD.U32 R21, R47, 0x10000, RZ ;  /* 0x000100002f157824 */ /* 0x000fe400078e00ff */
[----:B------:R-:W-:Y:S01]  /*90b0*/  FMUL.FTZ R56, R25, R46 ;  /* 0x0000002e19387220 */ /* 0x000fe20000410000 */
[----:B------:R-:W-:-:S02]  /*90c0*/  IMAD.U32 R37, R27, 0x10000, RZ ;  /* 0x000100001b257824 */ /* 0x000fc400078e00ff */
[----:B------:R-:W-:Y:S01]  /*90d0*/  FMUL.FTZ R49, R36, R33 ;  /* 0x0000002124317220 */ /* 0x000fe20000410000 */
[----:B------:R-:W-:Y:S02]  /*90e0*/  IMAD.U32 R20, R53, 0x10000, RZ ;  /* 0x0001000035147824 */ /* 0x000fe400078e00ff */
[C---:B------:R-:W-:Y:S01]  /*90f0*/  FFMA.FTZ R25, R13.reuse, R46, -R12 ;  /* 0x0000002e0d197223 */ /* 0x040fe2000001080c */
[----:B------:R-:W-:Y:S02]  /*9100*/  IMAD.U32 R30, R14, 0x10000, RZ ;  /* 0x000100000e1e7824 */ /* 0x000fe400078e00ff */
[----:B------:R-:W-:Y:S01]  /*9110*/  FMUL.FTZ R36, R36, R21 ;  /* 0x0000001524247220 */ /* 0x000fe20000410000 */
[----:B------:R-:W-:Y:S01]  /*9120*/  FFMA.FTZ R39, R13, R24, R56 ;  /* 0x000000180d277223 */ /* 0x000fe20000010038 */
[----:B------:R-:W-:Y:S02]  /*9130*/  IMAD.U32 R31, R15, 0x10000, RZ ;  /* 0x000100000f1f7824 */ /* 0x000fe400078e00ff */
[----:B------:R-:W-:Y:S01]  /*9140*/  FMUL.FTZ R24, R37, R20 ;  /* 0x0000001425187220 */ /* 0x000fe20000410000 */
[----:B------:R-:W-:-:S02]  /*9150*/  IMAD.U32 R12, R48, 0x10000, RZ ;  /* 0x00010000300c7824 */ /* 0x000fc400078e00ff */
[C---:B------:R-:W-:Y:S01]  /*9160*/  FFMA.FTZ R49, R30.reuse, R21, -R49 ;  /* 0x000000151e317223 */ /* 0x040fe20000010831 */
[----:B------:R-:W-:Y:S01]  /*9170*/  FFMA.FTZ R36, R30, R33, R36 ;  /* 0x000000211e247223 */ /* 0x000fe20000010024 */
[----:B------:R-:W-:Y:S01]  /*9180*/  LOP3.LUT R26, R26, 0xffff0000, RZ, 0xc0, !PT ;  /* 0xffff00001a1a7812 */ /* 0x000fe200078ec0ff */
[-C--:B------:R-:W-:Y:S01]  /*9190*/  FMUL.FTZ R46, R37, R12.reuse ;  /* 0x0000000c252e7220 */ /* 0x080fe20000410000 */
[----:B------:R-:W-:Y:S01]  /*91a0*/  FFMA.FTZ R30, R31, R12, -R24 ;  /* 0x0000000c1f1e7223 */ /* 0x000fe20000010818 */
[----:B------:R-:W-:Y:S02]  /*91b0*/  LOP3.LUT R27, R27, 0xffff0000, RZ, 0xc0, !PT ;  /* 0xffff00001b1b7812 */ /* 0x000fe400078ec0ff */
[----:B------:R-:W-:Y:S01]  /*91c0*/  LOP3.LUT R13, R52, 0xffff0000, RZ, 0xc0, !PT ;  /* 0xffff0000340d7812 */ /* 0x000fe200078ec0ff */
[----:B------:R-:W-:Y:S01]  /*91d0*/  FFMA.FTZ R46, R31, R20, R46 ;  /* 0x000000141f2e7223 */ /* 0x000fe2000001002e */
[----:B------:R-:W-:Y:S02]  /*91e0*/  LOP3.LUT R12, R53, 0xffff0000, RZ, 0xc0, !PT ;  /* 0xffff0000350c7812 */ /* 0x000fe400078ec0ff */
        /* <DEDUP_REMOVED lines=22> */
.L_x_1450:
[----:B------:R-:W-:Y:S05]  /*9350*/  BSYNC B1 ;  /* 0x0000000000017941 */ /* 0x000fea0003800000 */
.L_x_1449:
[----:B------:R-:W-:Y:S02]  /*9360*/  PRMT R20, R0, 0x7610, R20 ;  /* 0x0000761000147816 */ /* 0x000fe40000000014 */
[----:B------:R-:W-:Y:S01]  /*9370*/  PRMT R30, R3, 0x7610, R30 ;  /* 0x00007610031e7816 */ /* 0x000fe2000000001e */
[----:B------:R-:W-:Y:S06]  /*9380*/  @P0 BRA `(.L_x_1441) ;  /* 0x0000000400a80947 */ /* 0x000fec0003800000 */
[----:B-1----:R-:W2:Y:S01]  /*9390*/  LDL R12, [R1+0x60] ;  /* 0x00006000010c7983 */ /* 0x002ea20000100800 */
[C---:B0-----:R-:W-:Y:S02]  /*93a0*/  VIADD R13, R17.reuse, 0x60 ;  /* 0x00000060110d7836 */ /* 0x041fe40000000000 */
[----:B------:R-:W-:Y:S01]  /*93b0*/  VIADD R14, R17, 0x60 ;  /* 0x00000060110e7836 */ /* 0x000fe20000000000 */
[----:B------:R-:W3:Y:S01]  /*93c0*/  LDL R31, [R1+0x78] ;  /* 0x00007800011f7983 */ /* 0x000ee20000100800 */
[----:B------:R-:W-:Y:S02]  /*93d0*/  IMAD.SHL.U32 R13, R13, 0x40, RZ ;  /* 0x000000400d0d7824 */ /* 0x000fe400078e00ff */
[----:B------:R-:W-:Y:S02]  /*93e0*/  IMAD.SHL.U32 R14, R14, 0x40, RZ ;  /* 0x000000400e0e7824 */ /* 0x000fe400078e00ff */
[----:B------:R-:W-:Y:S01]  /*93f0*/  IMAD.IADD R0, R18, 0x1, R41 ;  /* 0x0000000112007824 */ /* 0x000fe200078e0229 */
[----:B------:R-:W-:-:S02]  /*9400*/  LOP3.LUT R13, R13, 0x1c0, RZ, 0xc0, !PT ;  /* 0x000001c00d0d7812 */ /* 0x000fc400078ec0ff */
[----:B------:R-:W-:Y:S02]  /*9410*/  LOP3.LUT R14, R14, 0x1c0, RZ, 0xc0, !PT ;  /* 0x000001c00e0e7812 */ /* 0x000fe400078ec0ff */
[----:B------:R-:W-:Y:S02]  /*9420*/  SHF.R.U32.HI R13, RZ, 0x3, R13 ;  /* 0x00000003ff0d7819 */ /* 0x000fe4000001160d */
[----:B------:R-:W-:-:S04]  /*9430*/  LOP3.LUT R0, R14, 0x38, R0, 0xf8, !PT ;  /* 0x000000380e007812 */ /* 0x000fc800078ef800 */
[----:B------:R-:W-:Y:S02]  /*9440*/  LOP3.LUT R0, R0, R13, RZ, 0x3c, !PT ;  /* 0x0000000d00007212 */ /* 0x000fe400078e3cff */
[----:B------:R-:W-:Y:S02]  /*9450*/  SHF.R.U64 R4, R4, 0x10, R5 ;  /* 0x0000001004047819 */ /* 0x000fe40000001205 */
[--C-:B------:R-:W-:Y:S02]  /*9460*/  SHF.R.U64 R8, R8, 0x10, R9.reuse ;  /* 0x0000001008087819 */ /* 0x100fe40000001209 */
[----:B------:R-:W-:Y:S02]  /*9470*/  SHF.R.U32.HI R9, RZ, 0x10, R9 ;  /* 0x00000010ff097819 */ /* 0x000fe40000011609 */
[----:B------:R-:W-:Y:S02]  /*9480*/  PRMT R43, R43, 0x5410, R4 ;  /* 0x000054102b2b7816 */ /* 0x000fe40000000004 */
[----:B------:R-:W-:-:S02]  /*9490*/  SHF.R.U32.HI R29, RZ, 0x10, R11 ;  /* 0x00000010ff1d7819 */ /* 0x000fc4000001160b */
[----:B------:R-:W-:Y:S01]  /*94a0*/  SHF.R.U32.HI R5, RZ, 0x10, R5 ;  /* 0x00000010ff057819 */ /* 0x000fe20000011605 */
[----:B------:R-:W-:Y:S01]  /*94b0*/  IMAD.U32 R32, R43, 0x10000, RZ ;  /* 0x000100002b207824 */ /* 0x000fe200078e00ff */
[----:B------:R-:W-:Y:S02]  /*94c0*/  PRMT R45, R45, 0x5410, R8 ;  /* 0x000054102d2d7816 */ /* 0x000fe40000000008 */
[----:B------:R-:W-:Y:S02]  /*94d0*/  PRMT R44, R44, 0x5410, R9 ;  /* 0x000054102c2c7816 */ /* 0x000fe40000000009 */
[----:B------:R-:W-:Y:S01]  /*94e0*/  PRMT R29, R30, 0x5410, R29 ;  /* 0x000054101e1d7816 */ /* 0x000fe2000000001d */
[----:B------:R-:W-:Y:S01]  /*94f0*/  IMAD.U32 R30, R45, 0x10000, RZ ;  /* 0x000100002d1e7824 */ /* 0x000fe200078e00ff */
[----:B------:R-:W-:Y:S02]  /*9500*/  PRMT R42, R42, 0x5410, R5 ;  /* 0x000054102a2a7816 */ /* 0x000fe40000000005 */
[----:B------:R-:W-:-:S03]  /*9510*/  SHF.R.U64 R21, R10, 0x10, R11 ;  /* 0x000000100a157819 */ /* 0x000fc6000000120b */
[----:B------:R-:W-:Y:S01]  /*9520*/  IMAD.U32 R34, R42, 0x10000, RZ ;  /* 0x000100002a227824 */ /* 0x000fe200078e00ff */
[----:B------:R-:W-:Y:S02]  /*9530*/  PRMT R21, R20, 0x5410, R21 ;  /* 0x0000541014157816 */ /* 0x000fe40000000015 */
[----:B------:R-:W-:Y:S02]  /*9540*/  LOP3.LUT R43, R43, 0xffff0000, RZ, 0xc0, !PT ;  /* 0xffff00002b2b7812 */ /* 0x000fe400078ec0ff */
[----:B------:R-:W-:Y:S01]  /*9550*/  LOP3.LUT R45, R45, 0xffff0000, RZ, 0xc0, !PT ;  /* 0xffff00002d2d7812 */ /* 0x000fe200078ec0ff */
[----:B--2---:R-:W-:-:S04]  /*9560*/  IMAD.IADD R3, R12, 0x1, R0 ;  /* 0x000000010c037824 */ /* 0x004fc800078e0200 */
[----:B------:R-:W-:Y:S01]  /*9570*/  IMAD R0, R3, 0x2, R2 ;  /* 0x0000000203007824 */ /* 0x000fe200078e0202 */
[----:B---3--:R-:W0:Y:S04]  /*9580*/  LDS.128 R12, [R31+0x8400] ;  /* 0x008400001f0c7984 */ /* 0x008e280000000c00 */
[----:B------:R-:W1:Y:S01]  /*9590*/  LDS.128 R24, [R0+0x8400] ;  /* 0x0084000000187984 */ /* 0x000e620000000c00 */
[--C-:B------:R-:W-:Y:S02]  /*95a0*/  SHF.R.U64 R3, R6, 0x10, R7.reuse ;  /* 0x0000001006037819 */ /* 0x100fe40000001207 */
[----:B------:R-:W-:Y:S02]  /*95b0*/  SHF.R.U32.HI R6, RZ, 0x10, R7 ;  /* 0x00000010ff067819 */ /* 0x000fe40000011607 */
[----:B------:R-:W-:-:S02]  /*95c0*/  PRMT R40, R40, 0x5410, R3 ;  /* 0x0000541028287816 */ /* 0x000fc40000000003 */
[----:B------:R-:W-:Y:S01]  /*95d0*/  PRMT R35, R35, 0x5410, R6 ;  /* 0x0000541023237816 */ /* 0x000fe20000000006 */
[----:B0-----:R-:W-:Y:S02]  /*95e0*/  IMAD.U32 R3, R12, 0x10000, RZ ;  /* 0x000100000c037824 */ /* 0x001fe400078e00ff */
[----:B-1----:R-:W-:-:S04]  /*95f0*/  IMAD.U32 R9, R24, 0x10000, RZ ;  /* 0x0001000018097824 */ /* 0x002fc800078e00ff */
[----:B------:R-:W-:Y:S01]  /*9600*/  FMUL.FTZ R36, R9, R32 ;  /* 0x0000002009247220 */ /* 0x000fe20000410000 */
[----:B------:R-:W-:Y:S02]  /*9610*/  IMAD.U32 R11, R25, 0x10000, RZ ;  /* 0x00010000190b7824 */ /* 0x000fe400078e00ff */
[-C--:B------:R-:W-:Y:S01]  /*9620*/  FMUL.FTZ R38, R9, R30.reuse ;  /* 0x0000001e09267220 */ /* 0x080fe20000410000 */
[----:B------:R-:W-:Y:S01]  /*9630*/  FFMA.FTZ R36, R3, R30, -R36 ;  /* 0x0000001e03247223 */ /* 0x000fe20000010824 */
[----:B------:R-:W-:Y:S02]  /*9640*/  IMAD.U32 R30, R44, 0x10000, RZ ;  /* 0x000100002c1e7824 */ /* 0x000fe400078e00ff */
[----:B------:R-:W-:Y:S01]  /*9650*/  FMUL.FTZ R46, R11, R34 ;  /* 0x000000220b2e7220 */ /* 0x000fe20000410000 */
[----:B------:R-:W-:Y:S02]  /*9660*/  IMAD.U32 R5, R13, 0x10000, RZ ;  /* 0x000100000d057824 */ /* 0x000fe400078e00ff */
[----:B------:R-:W-:Y:S01]  /*9670*/  FFMA.FTZ R38, R3, R32, R38 ;  /* 0x0000002003267223 */ /* 0x000fe20000010026 */
[----:B------:R-:W-:Y:S01]  /*9680*/  IMAD.U32 R20, R27, 0x10000, RZ ;  /* 0x000100001b147824 */ /* 0x000fe200078e00ff */
[----:B------:R-:W-:Y:S01]  /*9690*/  LOP3.LUT R10, R24, 0xffff0000, RZ, 0xc0, !PT ;  /* 0xffff0000180a7812 */ /* 0x000fe200078ec0ff */
[----:B------:R-:W-:-:S02]  /*96a0*/  IMAD.U32 R9, R35, 0x10000, RZ ;  /* 0x0001000023097824 */ /* 0x000fc400078e00ff */
[-C--:B------:R-:W-:Y:S01]  /*96b0*/  FMUL.FTZ R32, R11, R30.reuse ;  /* 0x0000001e0b207220 */ /* 0x080fe20000410000 */
[----:B------:R-:W-:Y:S02]  /*96c0*/  IMAD.U32 R3, R29, 0x10000, RZ ;  /* 0x000100001d037824 */ /* 0x000fe400078e00ff */
[----:B------:R-:W-:Y:S01]  /*96d0*/  FFMA.FTZ R46, R5, R30, -R46 ;  /* 0x0000001e052e7223 */ /* 0x000fe2000001082e */
[----:B------:R-:W-:Y:S02]  /*96e0*/  IMAD.U32 R8, R15, 0x10000, RZ ;  /* 0x000100000f087824 */ /* 0x000fe400078e00ff */
[----:B------:R-:W-:Y:S01]  /*96f0*/  FMUL.FTZ R11, R20, R9 ;  /* 0x00000009140b7220 */ /* 0x000fe20000410000 */
[----:B------:R-:W-:Y:S01]  /*9700*/  LOP3.LUT R4, R12, 0xffff0000, RZ, 0xc0, !PT ;  /* 0xffff00000c047812 */ /* 0x000fe200078ec0ff */
[----:B------:R-:W-:Y:S01]  /*9710*/  FMUL.FTZ R30, R20, R3 ;  /* 0x00000003141e7220 */ /* 0x000fe20000410000 */
[----:B------:R-:W-:Y:S01]  /*9720*/  FFMA.FTZ R32, R5, R34, R32 ;  /* 0x0000002205207223 */ /* 0x000fe20000010020 */
[----:B------:R-:W-:Y:S01]  /*9730*/  FMUL.FTZ R5, R10, R43 ;  /* 0x0000002b0a057220 */ /* 0x000fe20000410000 */
[C---:B------:R-:W-:Y:S01]  /*9740*/  FFMA.FTZ R20, R8.reuse, R3, -R11 ;  /* 0x0000000308147223 */ /* 0x040fe2000001080b */
[----:B------:R-:W-:Y:S01]  /*9750*/  LOP3.LUT R12, R13, 0xffff0000, RZ, 0xc0, !PT ;  /* 0xffff00000d0c7812 */ /* 0x000fe200078ec0ff */
[----:B------:R-:W-:Y:S01]  /*9760*/  FFMA.FTZ R30, R8, R9, R30 ;  /* 0x00000009081e7223 */ /* 0x000fe2000001001e */
[-C--:B------:R-:W-:Y:S01]  /*9770*/  FMUL.FTZ R11, R10, R45.reuse ;  /* 0x0000002d0a0b7220 */ /* 0x080fe20000410000 */
[C---:B------:R-:W-:Y:S01]  /*9780*/  IMAD.U32 R6, R14.reuse, 0x10000, RZ ;  /* 0x000100000e067824 */ /* 0x040fe200078e00ff */
[----:B------:R-:W-:Y:S01]  /*9790*/  LOP3.LUT R7, R14, 0xffff0000, RZ, 0xc0, !PT ;  /* 0xffff00000e077812 */ /* 0x000fe200078ec0ff */
[----:B------:R-:W-:Y:S01]  /*97a0*/  IMAD.U32 R13, R26, 0x10000, RZ ;  /* 0x000100001a0d7824 */ /* 0x000fe200078e00ff */
[----:B------:R-:W-:Y:S01]  /*97b0*/  LOP3.LUT R24, R25, 0xffff0000, RZ, 0xc0, !PT ;  /* 0xffff000019187812 */ /* 0x000fe200078ec0ff */
[----:B------:R-:W-:Y:S01]  /*97c0*/  FFMA.FTZ R45, R4, R45, -R5 ;  /* 0x0000002d042d7223 */ /* 0x000fe20000010805 */
[----:B------:R-:W-:Y:S01]  /*97d0*/  LOP3.LUT R9, R42, 0xffff0000, RZ, 0xc0, !PT ;  /* 0xffff00002a097812 */ /* 0x000fe200078ec0ff */
[----:B------:R-:W-:Y:S01]  /*97e0*/  IMAD.U32 R8, R40, 0x10000, RZ ;  /* 0x0001000028087824 */ /* 0x000fe200078e00ff */
[----:B------:R-:W-:Y:S01]  /*97f0*/  LOP3.LUT R14, R15, 0xffff0000, RZ, 0xc0, !PT ;  /* 0xffff00000f0e7812 */ /* 0x000fe200078ec0ff */
[----:B------:R-:W-:Y:S01]  /*9800*/  IMAD.U32 R5, R21, 0x10000, RZ ;  /* 0x0001000015057824 */ /* 0x000fe200078e00ff */
[----:B------:R-:W-:-:S02]  /*9810*/  LOP3.LUT R15, R26, 0xffff0000, RZ, 0xc0, !PT ;  /* 0xffff00001a0f7812 */ /* 0x000fc400078ec0ff */
[----:B------:R-:W-:Y:S01]  /*9820*/  LOP3.LUT R26, R27, 0xffff0000, RZ, 0xc0, !PT ;  /* 0xffff00001b1a7812 */ /* 0x000fe200078ec0ff */
[C---:B------:R-:W-:Y:S01]  /*9830*/  FMUL.FTZ R27, R13.reuse, R8 ;  /* 0x000000080d1b7220 */ /* 0x040fe20000410000 */
[----:B------:R-:W-:Y:S01]  /*9840*/  LOP3.LUT R3, R44, 0xffff0000, RZ, 0xc0, !PT ;  /* 0xffff00002c037812 */ /* 0x000fe200078ec0ff */
[----:B------:R-:W-:Y:S01]  /*9850*/  FMUL.FTZ R25, R24, R9 ;  /* 0x0000000918197220 */ /* 0x000fe20000410000 */
[----:B------:R-:W-:Y:S01]  /*9860*/  FFMA.FTZ R11, R4, R43, R11 ;  /* 0x0000002b040b7223 */ /* 0x000fe2000001000b */
[----:B------:R-:W-:Y:S01]  /*9870*/  FMUL.FTZ R13, R13, R5 ;  /* 0x000000050d0d7220 */ /* 0x000fe20000410000 */
[----:B------:R-:W-:Y:S02]  /*9880*/  LOP3.LUT R40, R40, 0xffff0000, RZ, 0xc0, !PT ;  /* 0xffff000028287812 */ /* 0x000fe400078ec0ff */
[----:B------:R-:W-:Y:S02]  /*9890*/  LOP3.LUT R35, R35, 0xffff0000, RZ, 0xc0, !PT ;  /* 0xffff000023237812 */ /* 0x000fe400078ec0ff */
[----:B------:R-:W-:-:S02]  /*98a0*/  LOP3.LUT R4, R21, 0xffff0000, RZ, 0xc0, !PT ;  /* 0xffff000015047812 */ /* 0x000fc400078ec0ff */
[----:B------:R-:W-:Y:S01]  /*98b0*/  LOP3.LUT R29, R29, 0xffff0000, RZ, 0xc0, !PT ;  /* 0xffff00001d1d7812 */ /* 0x000fe200078ec0ff */
[-C--:B------:R-:W-:Y:S01]  /*98c0*/  FMUL.FTZ R24, R24, R3.reuse ;  /* 0x0000000318187220 */ /* 0x080fe20000410000 */
[----:B------:R-:W-:Y:S01]  /*98d0*/  FFMA.FTZ R25, R12, R3, -R25 ;  /* 0x000000030c197223 */ /* 0x000fe20000010819 */
[C---:B------:R-:W-:Y:S01]  /*98e0*/  FFMA.FTZ R27, R6.reuse, R5, -R27 ;  /* 0x00000005061b7223 */ /* 0x040fe2000001081b */
[----:B------:R-:W-:Y:S01]  /*98f0*/  FFMA.FTZ R10, R6, R8, R13 ;  /* 0x00000008060a7223 */ /* 0x000fe2000001000d */
[C---:B------:R-:W-:Y:S01]  /*9900*/  FMUL.FTZ R6, R15.reuse, R40 ;  /* 0x000000280f067220 */ /* 0x040fe20000410000 */
[C---:B------:R-:W-:Y:S01]  /*9910*/  FMUL.FTZ R3, R26.reuse, R35 ;  /* 0x000000231a037220 */ /* 0x040fe20000410000 */
[-C--:B------:R-:W-:Y:S01]  /*9920*/  FMUL.FTZ R15, R15, R4.reuse ;  /* 0x000000040f0f7220 */ /* 0x080fe20000410000 */
[-C--:B------:R-:W-:Y:S01]  /*9930*/  FMUL.FTZ R26, R26, R29.reuse ;  /* 0x0000001d1a1a7220 */ /* 0x080fe20000410000 */
[C---:B------:R-:W-:Y:S01]  /*9940*/  FFMA.FTZ R6, R7.reuse, R4, -R6 ;  /* 0x0000000407067223 */ /* 0x040fe20000010806 */
[----:B------:R-:W-:Y:S01]  /*9950*/  FFMA.FTZ R3, R14, R29, -R3 ;  /* 0x0000001d0e037223 */ /* 0x000fe20000010803 */
        /* <DEDUP_REMOVED lines=13> */
.L_x_1441:
[----:B------:R-:W-:Y:S05]  /*9a30*/  BSYNC B0 ;  /* 0x0000000000007941 */ /* 0x000fea0003800000 */
.L_x_1427:
        /* <DEDUP_REMOVED lines=8> */
.L_x_1424:
[----:B--23--:R-:W2:Y:S02]  /*9ac0*/  LDL R0, [R1+0x10] ;  /* 0x0000100001007983 */ /* 0x00cea40000100800 */
[----:B--2---:R-:W-:-:S13]  /*9ad0*/  ISETP.NE.AND P0, PT, R0, 0x3, PT ;  /* 0x000000030000780c */ /* 0x004fda0003f05270 */
[----:B------:R-:W-:Y:S05]  /*9ae0*/  @!P0 BRA `(.L_x_1451) ;  /* 0x0000000000048947 */ /* 0x000fea0003800000 */
[----:B------:R-:W-:Y:S01]  /*9af0*/  BPT.TRAP 0x1 ;  /* 0x000000040000795c */ /* 0x000fe20000300000 */
.L_x_1451:
[----:B------:R-:W-:Y:S01]  /*9b00*/  IMAD R0, R16, 0x8, R2 ;  /* 0x0000000810007824 */ /* 0x000fe200078e0202 */
[----:B-1----:R-:W-:-:S04]  /*9b10*/  SHF.L.U32 R3, R154, 0x1f, RZ ;  /* 0x0000001f9a037819 */ /* 0x002fc800000006ff */
[----:B------:R1:W2:Y:S01]  /*9b20*/  SYNCS.PHASECHK.TRANS64.TRYWAIT P2, [R0+URZ+0x16830], R3 ;  /* 0x01683003000075a7 */ /* 0x0002a2000804017f */
[----:B------:R-:W-:Y:S05]  /*9b30*/  @!P0 BRA `(.L_x_1452) ;  /* 0x0000000000048947 */ /* 0x000fea0003800000 */
[----:B------:R-:W-:Y:S01]  /*9b40*/  BPT.TRAP 0x1 ;  /* 0x000000040000795c */ /* 0x000fe20000300000 */
.L_x_1452:
[----:B------:R-:W3:Y:S02]  /*9b50*/  S2R R4, SR_TID.X ;  /* 0x0000000000047919 */ /* 0x000ee40000002100 */
[----:B---3--:R-:W-:-:S04]  /*9b60*/  LOP3.LUT R4, R4, 0x7f, RZ, 0xc0, !PT ;  /* 0x0000007f04047812 */ /* 0x008fc800078ec0ff */
[----:B------:R-:W-:Y:S01]  /*9b70*/  ISETP.NE.AND P1, PT, R4, RZ, PT ;  /* 0x000000ff0400720c */ /* 0x000fe20003f25270 */
[----:B--2---:R-:W-:-:S12]  /*9b80*/  @P2 BRA `(.L_x_1453) ;  /* 0x0000000000082947 */ /* 0x004fd80003800000 */
[----:B------:R-:W2:Y:S02]  /*9b90*/  SYNCS.PHASECHK.TRANS64.TRYWAIT P2, [R0+URZ+0x16830], R3 ;  /* 0x01683003000075a7 */ /* 0x000ea4000804017f */
[----:B--2---:R-:W-:Y:S05]  /*9ba0*/  @!P2 BRA `(.L_x_1454) ;  /* 0x000001880014a947 */ /* 0x004fea0003800000 */
.L_x_1453:
[----:B------:R-:W-:Y:S05]  /*9bb0*/  WARPSYNC.ALL ;  /* 0x0000000000007948 */ /* 0x000fea0003800000 */
[----:B-12---:R-:W-:Y:S01]  /*9bc0*/  VIADD R3, R2, 0xe400 ;  /* 0x0000e40002037836 */ /* 0x006fe20000000000 */
[----:B------:R-:W-:Y:S01]  /*9bd0*/  LOP3.LUT R6, R28, 0x10000, RZ, 0xfc, !PT ;  /* 0x000100001c067812 */ /* 0x000fe200078efcff */
[----:B------:R-:W-:Y:S01]  /*9be0*/  IMAD.MOV.U32 R7, RZ, RZ, 0x40000040 ;  /* 0x40000040ff077424 */ /* 0x000fe200078e00ff */
[----:B0----5:R-:W-:Y:S01]  /*9bf0*/  WARPGROUP.ARRIVE ;  /* 0x00000000000079c5 */ /* 0x021fe20000000000 */
[----:B------:R-:W-:Y:S01]  /*9c00*/  IMAD.MOV.U32 R5, RZ, RZ, 0x40000040 ;  /* 0x40000040ff057424 */ /* 0x000fe200078e00ff */
[----:B------:R-:W-:Y:S01]  /*9c10*/  SHF.R.U32.HI R3, RZ, 0x4, R3 ;  /* 0x00000004ff037819 */ /* 0x000fe20000011603 */
[C---:B------:R-:W-:Y:S01]  /*9c20*/  VIADD R12, R6.reuse, 0x2 ;  /* 0x00000002060c7836 */ /* 0x040fe20000000000 */
[----:B------:R-:W-:Y:S01]  /*9c30*/  R2UR UR4, R6 ;  /* 0x00000000060472ca */ /* 0x000fe200000e0000 */
[----:B------:R-:W-:Y:S01]  /*9c40*/  IMAD.MOV.U32 R13, RZ, RZ, 0x40000040 ;  /* 0x40000040ff0d7424 */ /* 0x000fe200078e00ff */
[----:B------:R-:W-:Y:S01]  /*9c50*/  LOP3.LUT R3, R3, 0x3fff, RZ, 0xc0, !PT ;  /* 0x00003fff03037812 */ /* 0x000fe200078ec0ff */
[----:B------:R-:W-:Y:S01]  /*9c60*/  IMAD.MOV.U32 R9, RZ, RZ, 0x40000040 ;  /* 0x40000040ff097424 */ /* 0x000fe200078e00ff */
[----:B------:R-:W-:Y:S01]  /*9c70*/  R2UR UR5, R7 ;  /* 0x00000000070572ca */ /* 0x000fe200000e0000 */
[----:B------:R-:W-:Y:S01]  /*9c80*/  IMAD.MOV.U32 R157, RZ, RZ, 0x40000040 ;  /* 0x40000040ff9d7424 */ /* 0x000fe200078e00ff */
[----:B------:R-:W-:Y:S01]  /*9c90*/  LOP3.LUT R4, R3, 0x10000, RZ, 0xfc, !PT ;  /* 0x0001000003047812 */ /* 0x000fe200078efcff */
[----:B------:R-:W-:Y:S01]  /*9ca0*/  IMAD.MOV.U32 R11, RZ, RZ, 0x40000040 ;  /* 0x40000040ff0b7424 */ /* 0x000fe200078e00ff */
[----:B------:R-:W-:Y:S01]  /*9cb0*/  R2UR UR7, R5 ;  /* 0x00000000050772ca */ /* 0x000fe200000e0000 */
[----:B------:R-:W-:Y:S01]  /*9cc0*/  @!P1 VIADD R0, R0, 0x16840 ;  /* 0x0001684000009836 */ /* 0x000fe20000000000 */
[----:B------:R-:W-:Y:S01]  /*9cd0*/  ULDC UR11, c[0x0][0x9dc] ;  /* 0x00027700000b7ab9 */ /* 0x000fe20000000800 */
[----:B------:R0:W-:Y:S04]  /*9ce0*/  STL [R1+0x20], R4 ;  /* 0x0000200401007387 */ /* 0x0001e80000100800 */
[----:B------:R1:W-:Y:S04]  /*9cf0*/  STL.64 [R1], R12 ;  /* 0x0000000c01007387 */ /* 0x0003e80000100a00 */
[----:B------:R-:W2:Y:S01]  /*9d00*/  LDL R89, [R1+0x4c] ;  /* 0x00004c0001597983 */ /* 0x000ea20000100800 */
[----:B0-----:R-:W-:-:S03]  /*9d10*/  IMAD R4, R16, 0x400, R4 ;  /* 0x0000040010047824 */ /* 0x001fc600078e0204 */
[----:B------:R-:W2:Y:S01]  /*9d20*/  LDL R91, [R1+0x1c] ;  /* 0x00001c00015b7983 */ /* 0x000ea20000100800 */
[C---:B------:R-:W-:Y:S01]  /*9d30*/  VIADD R8, R4.reuse, 0x2 ;  /* 0x0000000204087836 */ /* 0x040fe20000000000 */
[----:B------:R-:W-:Y:S02]  /*9d40*/  R2UR UR6, R4 ;  /* 0x00000000040672ca */ /* 0x000fe400000e0000 */
[----:B------:R-:W3:Y:S04]  /*9d50*/  LDL R97, [R1+0xc] ;  /* 0x00000c0001617983 */ /* 0x000ee80000100800 */
[----:B------:R-:W3:Y:S07]  /*9d60*/  LDL R95, [R1+0x8] ;  /* 0x00000800015f7983 */ /* 0x000eee0000100800 */
[----:B------:R-:W-:Y:S01]  /*9d70*/  HGMMA.64x128x16.F32.BF16 R24, gdesc[UR4], RZ, !UPT, gsb0 ;  /* 0x01e00000041879f0 */ /* 0x000fe2000c0018ff */
[----:B------:R-:W-:-:S02]  /*9d80*/  R2UR UR4, R12 ;  /* 0x000000000c0472ca */ /* 0x000fc400000e0000 */
[----:B------:R-:W-:Y:S02]  /*9d90*/  R2UR UR5, R13 ;  /* 0x000000000d0572ca */ /* 0x000fe400000e0000 */
[----:B------:R-:W-:Y:S02]  /*9da0*/  R2UR UR6, R8 ;  /* 0x00000000080672ca */ /* 0x000fe400000e0000 */
[----:B------:R-:W-:Y:S01]  /*9db0*/  R2UR UR7, R9 ;  /* 0x00000000090772ca */ /* 0x000fe200000e0000 */
[----:B------:R-:W-:Y:S02]  /*9dc0*/  VIADD R156, R6, 0x4 ;  /* 0x00000004069c7836 */ /* 0x000fe40000000000 */
[----:B------:R-:W-:Y:S02]  /*9dd0*/  VIADD R8, R4, 0x4 ;  /* 0x0000000404087836 */ /* 0x000fe40000000000 */
[----:B------:R-:W-:Y:S01]  /*9de0*/  IMAD.MOV.U32 R9, RZ, RZ, 0x40000040 ;  /* 0x40000040ff097424 */ /* 0x000fe200078e00ff */
[----:B------:R-:W-:-:S02]  /*9df0*/  WARPGROUP.DEPBAR.LE gsb0, 0x0 ;  /* 0x00008000000079c5 */ /* 0x000fc40000010000 */
[----:B------:R-:W-:-:S06]  /*9e00*/  WARPGROUP.ARRIVE ;  /* 0x00000000000079c5 */ /* 0x000fcc0000000000 */
[----:B------:R-:W-:Y:S01]  /*9e10*/  HGMMA.64x128x16.F32.BF16 R24, gdesc[UR4], R24, gsb0 ;  /* 0x01e00000041879f0 */ /* 0x000fe20008001818 */
[----:B------:R-:W-:Y:S02]  /*9e20*/  R2UR UR4, R156 ;  /* 0x000000009c0472ca */ /* 0x000fe400000e0000 */
[----:B------:R-:W-:Y:S02]  /*9e30*/  R2UR UR5, R157 ;  /* 0x000000009d0572ca */ /* 0x000fe400000e0000 */
[----:B------:R-:W-:Y:S02]  /*9e40*/  R2UR UR6, R8 ;  /* 0x00000000080672ca */ /* 0x000fe400000e0000 */
[----:B------:R-:W-:Y:S01]  /*9e50*/  R2UR UR7, R9 ;  /* 0x00000000090772ca */ /* 0x000fe200000e0000 */
[----:B------:R-:W-:Y:S02]  /*9e60*/  VIADD R10, R6, 0x6 ;  /* 0x00000006060a7836 */ /* 0x000fe40000000000 */
[----:B------:R-:W-:-:S02]  /*9e70*/  VIADD R4, R4, 0x6 ;  /* 0x0000000604047836 */ /* 0x000fc40000000000 */
[----:B------:R-:W-:Y:S01]  /*9e80*/  IMAD.MOV.U32 R5, RZ, RZ, 0x40000040 ;  /* 0x40000040ff057424 */ /* 0x000fe200078e00ff */
[----:B------:R-:W-:Y:S02]  /*9e90*/  WARPGROUP.DEPBAR.LE gsb0, 0x0 ;  /* 0x00008000000079c5 */ /* 0x000fe40000010000 */
[----:B------:R-:W-:-:S06]  /*9ea0*/  WARPGROUP.ARRIVE ;  /* 0x00000000000079c5 */ /* 0x000fcc0000000000 */
[----:B------:R-:W-:Y:S01]  /*9eb0*/  HGMMA.64x128x16.F32.BF16 R24, gdesc[UR4], R24, gsb0 ;  /* 0x01e00000041879f0 */ /* 0x000fe20008001818 */
[----:B------:R-:W-:Y:S02]  /*9ec0*/  R2UR UR4, R10 ;  /* 0x000000000a0472ca */ /* 0x000fe400000e0000 */
[----:B------:R-:W-:Y:S02]  /*9ed0*/  R2UR UR5, R11 ;  /* 0x000000000b0572ca */ /* 0x000fe400000e0000 */
[----:B------:R-:W-:Y:S02]  /*9ee0*/  R2UR UR6, R4 ;  /* 0x00000000040672ca */ /* 0x000fe400000e0000 */
[----:B------:R-:W-:Y:S01]  /*9ef0*/  R2UR UR7, R5 ;  /* 0x00000000050772ca */ /* 0x000fe200000e0000 */
[----:B------:R-:W0:Y:S02]  /*9f00*/  LDC R4, c[0x0][0x448] ;  /* 0x00011200ff047b82 */ /* 0x000e240000000800 */
[----:B0-----:R-:W-:-:S13]  /*9f10*/  ISETP.NE.AND P2, PT, R4, 0x1, PT ;  /* 0x000000010400780c */ /* 0x001fda0003f45270 */
[----:B------:R-:W0:Y:S08]  /*9f20*/  @P2 LDC R5, c[0x0][0x44c] ;  /* 0x00011300ff052b82 */ /* 0x000e300000000800 */
[----:B------:R-:W4:Y:S01]  /*9f30*/  @P2 LDC R9, c[0x0][0x450] ;  /* 0x00011400ff092b82 */ /* 0x000f220000000800 */
[----:B------:R-:W-:Y:S02]  /*9f40*/  WARPGROUP.DEPBAR.LE gsb0, 0x0 ;  /* 0x00008000000079c5 */ /* 0x000fe40000010000 */
[----:B------:R-:W-:-:S06]  /*9f50*/  WARPGROUP.ARRIVE ;  /* 0x00000000000079c5 */ /* 0x000fcc0000000000 */
[----:B------:R-:W-:Y:S01]  /*9f60*/  HGMMA.64x128x16.F32.BF16 R24, gdesc[UR4], R24, gsb0 ;  /* 0x01e00000041879f0 */ /* 0x000fe20008001818 */
[----:B------:R-:W-:Y:S01]  /*9f70*/  ULDC UR4, c[0x0][0x9d8] ;  /* 0x0002760000047ab9 */ /* 0x000fe20000000800 */
[----:B------:R-:W-:Y:S01]  /*9f80*/  ULOP3.LUT UR11, URZ, UR11, URZ, 0x33, !UPT ;  /* 0x0000000b3f0b7292 */ /* 0x000fe2000f8e333f */
[----:B------:R-:W-:Y:S02]  /*9f90*/  WARPGROUP.DEPBAR.LE gsb0, 0x0 ;  /* 0x00008000000079c5 */ /* 0x000fe40000010000 */
        /* <DEDUP_REMOVED lines=8> */
[----:B--2---:R-:W-:-:S04]  /*a020*/  IMAD.IADD R78, R89, 0x1, R91 ;  /* 0x00000001594e7824 */ /* 0x004fc800078e025b */
[----:B0-----:R-:W-:-:S05]  /*a030*/  @P2 IMAD.HI.U32 R4, R78, R5, RZ ;  /* 0x000000054e042227 */ /* 0x001fca00078e00ff */
[----:B----4-:R-:W-:Y:S02]  /*a040*/  @P2 SHF.R.U32.HI R78, RZ, R9, R4 ;  /* 0x00000009ff4e2219 */ /* 0x010fe40000011604 */
[----:B------:R-:W0:Y:S01]  /*a050*/  LDC.64 R8, c[0x0][0x9e0] ;  /* 0x00027800ff087b82 */ /* 0x000e220000000a00 */
        /* <DEDUP_REMOVED lines=11> */
[----:B-1----:R-:W-:Y:S01]  /*a110*/  FMUL.FTZ R13, R24, UR4 ;  /* 0x00000004180d7c20 */ /* 0x002fe20008410000 */
        /* <DEDUP_REMOVED lines=16> */
[----:B------:R-:W1:Y:S01]  /*a220*/  SHFL.IDX PT, R82, R78, RZ, 0x1c1f ;  /* 0x001c1fff4e527589 */ /* 0x000e6200000e0000 */
[----:B------:R-:W-:-:S02]  /*a230*/  IMAD.MOV.U32 R5, RZ, RZ, -0x80 ;  /* 0xffffff80ff057424 */ /* 0x000fc400078e00ff */
        /* <DEDUP_REMOVED lines=20> */
[----:B------:R-:W-:-:S02]  /*a380*/  IMAD R84, R88, R5, 0x80 ;  /* 0x0000008058547424 */ /* 0x000fc400078e0205 */
        /* <DEDUP_REMOVED lines=9> */
[----:B------:R2:W-:Y:S01]  /*a420*/  @!P1 SYNCS.ARRIVE.TRANS64.RED.A1T0 RZ, [R4+URZ], RZ ;  /* 0x000000ff04ff99a7 */ /* 0x0005e2000810043f */
[----:B0-----:R-:W-:Y:S01]  /*a430*/  ISETP.GE.AND P3, PT, R9, 0x1, PT ;  /* 0x000000010900780c */ /* 0x001fe20003f66270 */
[----:B------:R-:W0:Y:S01]  /*a440*/  MUFU.TANH R13, R13 ;  /* 0x0000000d000d7308 */ /* 0x000e220000002400 */
[----:B--2---:R-:W-:-:S07]  /*a450*/  IADD3 R4, -R155, 0x1, R84 ;  /* 0x000000019b047810 */ /* 0x004fce0007ffe154 */
[----:B------:R-:W2:Y:S01]  /*a460*/  MUFU.TANH R14, R14 ;  /* 0x0000000e000e7308 */ /* 0x000ea20000002400 */
[----:B---3--:R-:W-:-:S07]  /*a470*/  IADD3 R85, -R95, R4, R97 ;  /* 0x000000045f557210 */ /* 0x008fce0007ffe161 */
[----:B------:R-:W3:Y:S01]  /*a480*/  MUFU.TANH R3, R3 ;  /* 0x0000000300037308 */ /* 0x000ee20000002400 */
[----:B------:R-:W-:-:S07]  /*a490*/  VIADD R87, R85, UR11 ;  /* 0x0000000b55577c36 */ /* 0x000fce0008000000 */
[----:B------:R-:W4:Y:S01]  /*a4a0*/  MUFU.TANH R12, R12 ;  /* 0x0000000c000c7308 */ /* 0x000f220000002400 */
        /* <DEDUP_REMOVED lines=59> */
[----:B------:R0:W0:Y:S08]  /*a860*/  MUFU.TANH R0, R86 ;  /* 0x0000005600007308 */ /* 0x0000300000002400 */
[----:B------:R-:W0:Y:S01]  /*a870*/  MUFU.TANH R77, R77 ;  /* 0x0000004d004d7308 */ /* 0x000e220000002400 */
[----:B------:R-:W-:Y:S01]  /*a880*/  IADD3 R92, -R155, R97, R84 ;  /* 0x000000619b5c7210 */ /* 0x000fe20007ffe154 */
[----:B-1----:R-:W-:Y:S01]  /*a890*/  IMAD.IADD R83, R87, 0x1, R82 ;  /* 0x0000000157537824 */ /* 0x002fe200078e0252 */
[----:B------:R-:W-:-:S02]  /*a8a0*/  LEA R80, R88, 0xffffff80, 0x7 ;  /* 0xffffff8058507811 */ /* 0x000fc400078e38ff */
[----:B------:R-:W-:Y:S01]  /*a8b0*/  VIADDMNMX R90, R82, R85, R92, PT ;  /* 0x00000055525a7246 */ /* 0x000fe2000380015c */
[----:B--234-:R-:W-:Y:S06]  /*a8c0*/  @!P3 BRA `(.L_x_1455) ;  /* 0x000000000050b947 */ /* 0x01cfec0003800000 */
[----:B------:R-:W-:Y:S01]  /*a8d0*/  IADD3 R89, -R95, R97, R82 ;  /* 0x000000615f597210 */ /* 0x000fe20007ffe152 */
[----:B------:R-:W-:Y:S03]  /*a8e0*/  BSSY B0, `(.L_x_1456) ;  /* 0x000000e000007945 */ /* 0x000fe60003800000 */
[----:B------:R-:W-:-:S13]  /*a8f0*/  ISETP.GT.AND P4, PT, R89, -0x1, PT ;  /* 0xffffffff5900780c */ /* 0x000fda0003f84270 */
[----:B------:R-:W-:Y:S05]  /*a900*/  @P4 BRA `(.L_x_1457) ;  /* 0x00000000001c4947 */ /* 0x000fea0003800000 */
[----:B------:R-:W-:Y:S02]  /*a910*/  ISETP.NE.AND P4, PT, R9, 0x1, PT ;  /* 0x000000010900780c */ /* 0x000fe40003f85270 */
[----:B------:R-:W-:-:S11]  /*a920*/  LOP3.LUT R89, RZ, R89, RZ, 0x33, !PT ;  /* 0x00000059ff597212 */ /* 0x000fd600078e33ff */
[----:B------:R-:W1:Y:S02]  /*a930*/  @P4 LDC.64 R4, c[0x0][0x9e8] ;  /* 0x00027a00ff044b82 */ /* 0x000e640000000a00 */
[----:B-1----:R-:W-:-:S05]  /*a940*/  @P4 IMAD.HI.U32 R4, R89, R4, RZ ;  /* 0x0000000459044227 */ /* 0x002fca00078e00ff */
[----:B------:R-:W-:-:S04]  /*a950*/  @P4 SHF.R.U32.HI R89, RZ, R5, R4 ;  /* 0x00000005ff594219 */ /* 0x000fc80000011604 */
[----:B------:R-:W-:Y:S01]  /*a960*/  LOP3.LUT R89, RZ, R89, RZ, 0x33, !PT ;  /* 0x00000059ff597212 */ /* 0x000fe200078e33ff */
[----:B------:R-:W-:Y:S06]  /*a970*/  BRA `(.L_x_1458) ;  /* 0x0000000000107947 */ /* 0x000fec0003800000 */
.L_x_1457:
[----:B------:R-:W-:-:S13]  /*a980*/  ISETP.NE.AND P4, PT, R9, 0x1, PT ;  /* 0x000000010900780c */ /* 0x000fda0003f85270 */
[----:B------:R-:W1:Y:S02]  /*a990*/  @P4 LDC.64 R4, c[0x0][0x9e8] ;  /* 0x00027a00ff044b82 */ /* 0x000e640000000a00 */
[----:B-1----:R-:W-:-:S05]  /*a9a0*/  @P4 IMAD.HI.U32 R4, R89, R4, RZ ;  /* 0x0000000459044227 */ /* 0x002fca00078e00ff */
[----:B------:R-:W-:-:S07]  /*a9b0*/  @P4 SHF.R.U32.HI R89, RZ, R5, R4 ;  /* 0x00000005ff594219 */ /* 0x000fce0000011604 */
.L_x_1458:
[----:B------:R-:W-:Y:S05]  /*a9c0*/  BSYNC B0 ;  /* 0x0000000000007941 */ /* 0x000fea0003800000 */
.L_x_1456:
[----:B------:R-:W-:-:S04]  /*a9d0*/  IMAD R4, R89, R9, -R80 ;  /* 0x0000000959047224 */ /* 0x000fc800078e0a50 */
[----:B------:R-:W-:-:S05]  /*a9e0*/  IMAD.IADD R4, R4, 0x1, -R155 ;  /* 0x0000000104047824 */ /* 0x000fca00078e0a9b */
[----:B------:R-:W-:Y:S02]  /*a9f0*/  VIMNMX R83, R83, R4, !PT ;  /* 0x0000000453537248 */ /* 0x000fe40007fe0100 */
[----:B------:R-:W-:-:S07]  /*aa00*/  VIADDMNMX R90, R4, R9, R90, PT ;  /* 0x00000009045a7246 */ /* 0x000fce000380015a */
.L_x_1455:
[C---:B------:R-:W-:Y:S01]  /*aa10*/  ISETP.GE.AND P4, PT, R84.reuse, 0x2, PT ;  /* 0x000000025400780c */ /* 0x040fe20003f86270 */
[----:B------:R-:W1:Y:S01]  /*aa20*/  SHFL.IDX PT, R78, R78, 0x1, 0x1c1f ;  /* 0x003c1f004e4e7f89 */ /* 0x000e6200000e0000 */
[----:B------:R-:W-:Y:S02]  /*aa30*/  ISETP.GE.AND P6, PT, R84, 0x9, PT ;  /* 0x000000095400780c */ /* 0x000fe40003fc6270 */
[----:B------:R-:W-:Y:S02]  /*aa40*/  ISETP.GT.AND P5, PT, R83, 0x1, !P4 ;  /* 0x000000015300780c */ /* 0x000fe400067a4270 */
[----:B------:R-:W-:Y:S02]  /*aa50*/  LOP3.LUT R22, R22, 0xfffffffd, RZ, 0xc0, !PT ;  /* 0xfffffffd16167812 */ /* 0x000fe400078ec0ff */
[----:B------:R-:W-:-:S04]  /*aa60*/  ISETP.LT.OR P5, PT, R90, 0x2, P5 ;  /* 0x000000025a00780c */ /* 0x000fc80002fa1670 */
[----:B------:R-:W-:Y:S02]  /*aa70*/  FSEL R82, R14, -INF , !P5 ;  /* 0xff8000000e527808 */ /* 0x000fe40006800000 */
[----:B------:R-:W-:Y:S02]  /*aa80*/  ISETP.GT.AND P5, PT, R83, 0x8, !P6 ;  /* 0x000000085300780c */ /* 0x000fe400077a4270 */
[----:B------:R-:W-:Y:S02]  /*aa90*/  @P6 LOP3.LUT R22, R22, 0x2, RZ, 0xfc, !PT ;  /* 0x0000000216166812 */ /* 0x000fe400078efcff */
[----:B------:R-:W-:Y:S02]  /*aaa0*/  ISETP.GE.AND P6, PT, R84, 0xa, PT ;  /* 0x0000000a5400780c */ /* 0x000fe40003fc6270 */
[----:B------:R-:W-:Y:S02]  /*aab0*/  ISETP.LT.OR P5, PT, R90, 0x9, P5 ;  /* 0x000000095a00780c */ /* 0x000fe40002fa1670 */
[----:B------:R-:W-:-:S02]  /*aac0*/  LOP3.LUT R22, R22, 0xefffffff, RZ, 0xc0, !PT ;  /* 0xefffffff16167812 */ /* 0x000fc400078ec0ff */
[----:B0-----:R-:W-:Y:S01]  /*aad0*/  FSEL R86, R21, -INF , !P5 ;  /* 0xff80000015567808 */ /* 0x001fe20006800000 */
[----:B-1----:R-:W-:Y:S01]  /*aae0*/  IMAD.IADD R87, R87, 0x1, R78 ;  /* 0x0000000157577824 */ /* 0x002fe200078e024e */
[----:B------:R-:W-:Y:S02]  /*aaf0*/  ISETP.GT.AND P5, PT, R83, 0x9, !P6 ;  /* 0x000000095300780c */ /* 0x000fe400077a4270 */
[----:B------:R-:W-:Y:S02]  /*ab00*/  VIADDMNMX R92, R78, R85, R92, PT ;  /* 0x000000554e5c7246 */ /* 0x000fe4000380015c */
[----:B------:R-:W-:Y:S02]  /*ab10*/  ISETP.LT.OR P5, PT, R90, 0xa, P5 ;  /* 0x0000000a5a00780c */ /* 0x000fe40002fa1670 */
[----:B------:R-:W-:Y:S02]  /*ab20*/  @P6 LOP3.LUT R22, R22, 0x10000000, RZ, 0xfc, !PT ;  /* 0x1000000016166812 */ /* 0x000fe400078efcff */
[----:B------:R-:W-:-:S02]  /*ab30*/  ISETP.GE.AND P6, PT, R84, 0x11, PT ;  /* 0x000000115400780c */ /* 0x000fc40003fc6270 */
        /* <DEDUP_REMOVED lines=171> */
[----:B------:R-:W-:Y:S01]  /*b5f0*/  FSEL R84, R81, -INF , !P6 ;  /* 0xff80000051547808 */ /* 0x000fe20007000000 */
[----:B------:R-:W-:Y:S08]  /*b600*/  @!P3 BRA `(.L_x_1459) ;  /* 0x000000000050b947 */ /* 0x000ff00003800000 */
[----:B------:R-:W-:Y:S01]  /*b610*/  IADD3 R21, -R95, R97, R78 ;  /* 0x000000615f157210 */ /* 0x000fe20007ffe14e */
[----:B------:R-:W-:Y:S03]  /*b620*/  BSSY B0, `(.L_x_1460) ;  /* 0x000000e000007945 */ /* 0x000fe60003800000 */
        /* <DEDUP_REMOVED lines=9> */
.L_x_1461:
[----:B------:R-:W-:-:S13]  /*b6c0*/  ISETP.NE.AND P6, PT, R9, 0x1, PT ;  /* 0x000000010900780c */ /* 0x000fda0003fc5270 */
[----:B------:R-:W0:Y:S02]  /*b6d0*/  @P6 LDC.64 R4, c[0x0][0x9e8] ;  /* 0x00027a00ff046b82 */ /* 0x000e240000000a00 */
[----:B0-----:R-:W-:-:S05]  /*b6e0*/  @P6 IMAD.HI.U32 R4, R21, R4, RZ ;  /* 0x0000000415046227 */ /* 0x001fca00078e00ff */
[----:B------:R-:W-:-:S07]  /*b6f0*/  @P6 SHF.R.U32.HI R21, RZ, R5, R4 ;  /* 0x00000005ff156219 */ /* 0x000fce0000011604 */
.L_x_1462:
[----:B------:R-:W-:Y:S05]  /*b700*/  BSYNC B0 ;  /* 0x0000000000007941 */ /* 0x000fea0003800000 */
.L_x_1460:
[----:B------:R-:W-:-:S04]  /*b710*/  IMAD R80, R21, R9, -R80 ;  /* 0x0000000915507224 */ /* 0x000fc800078e0a50 */
[----:B------:R-:W-:-:S05]  /*b720*/  IMAD.IADD R80, R80, 0x1, -R155 ;  /* 0x0000000150507824 */ /* 0x000fca00078e0a9b */
[----:B------:R-:W-:Y:S02]  /*b730*/  VIMNMX R87, R87, R80, !PT ;  /* 0x0000005057577248 */ /* 0x000fe40007fe0100 */
[----:B------:R-:W-:-:S07]  /*b740*/  VIADDMNMX R92, R80, R9, R92, PT ;  /* 0x00000009505c7246 */ /* 0x000fce000380015c */
.L_x_1459:
[----:B------:R-:W-:Y:S01]  /*b750*/  ISETP.GT.AND P4, PT, R87, 0x1, !P4 ;  /* 0x000000015700780c */ /* 0x000fe20006784270 */
[----:B------:R-:W-:Y:S01]  /*b760*/  ULDC UR4, c[0x0][0x988] ;  /* 0x0002620000047ab9 */ /* 0x000fe20000000800 */
[----:B------:R-:W-:Y:S01]  /*b770*/  LOP3.LUT P6, RZ, R22, 0x1000000, RZ, 0xc0, !PT ;  /* 0x0100000016ff7812 */ /* 0x000fe200078cc0ff */
[----:B------:R-:W-:Y:S01]  /*b780*/  IMAD.U32 R39, RZ, RZ, UR4 ;  /* 0x00000004ff277e24 */ /* 0x000fe2000f8e00ff */
        /* <DEDUP_REMOVED lines=38> */
[----:B------:R-:W-:Y:S02]  /*b9f0*/  ISETP.GT.AND P4, PT, R87, 0x19, !P6 ;  /* 0x000000195700780c */ /* 0x000fe40007784270 */
[----:B------:R-:W-:-:S02]  /*ba00*/  LOP3.LUT P6, RZ, R22, 0x2000, RZ, 0xc0, !PT ;  /* 0x0000200016ff7812 */ /* 0x000fc400078cc0ff */
        /* <DEDUP_REMOVED lines=36> */
[----:B------:R-:W-:Y:S01]  /*bc50*/  ISETP.GT.AND P5, PT, R87, 0x78, !P5 ;  /* 0x000000785700780c */ /* 0x000fe20006fa4270 */
[----:B------:R-:W0:Y:S01]  /*bc60*/  SHFL.BFLY PT, R14, R5, 0x2, 0x1f ;  /* 0x0c401f00050e7f89 */ /* 0x000e2200000e0000 */
[----:B------:R-:W-:Y:S02]  /*bc70*/  FSEL R124, R41, -INF , !P4 ;  /* 0xff800000297c7808 */ /* 0x000fe40006000000 */
[----:B------:R-:W-:Y:S02]  /*bc80*/  LOP3.LUT P4, RZ, R22, 0x40000, RZ, 0xc0, !PT ;  /* 0x0004000016ff7812 */ /* 0x000fe4000788c0ff */
[----:B------:R-:W-:Y:S02]  /*bc90*/  ISETP.LT.OR P5, PT, R92, 0x79, P5 ;  /* 0x000000795c00780c */ /* 0x000fe40002fa1670 */
[----:B------:R-:W-:-:S04]  /*bca0*/  ISETP.GT.AND P4, PT, R87, 0x31, !P4 ;  /* 0x000000315700780c */ /* 0x000fc80006784270 */
[----:B------:R-:W-:-:S04]  /*bcb0*/  ISETP.LT.OR P4, PT, R92, 0x32, P4 ;  /* 0x000000325c00780c */ /* 0x000fc80002781670 */
[----:B------:R-:W-:Y:S02]  /*bcc0*/  FSEL R42, R42, -INF , !P4 ;  /* 0xff8000002a2a7808 */ /* 0x000fe40006000000 */
[----:B------:R-:W-:-:S04]  /*bcd0*/  LOP3.LUT P4, RZ, R22, 0x20000, RZ, 0xc0, !PT ;  /* 0x0002000016ff7812 */ /* 0x000fc8000788c0ff */
[----:B------:R-:W-:Y:S02]  /*bce0*/  ISETP.GT.AND P4, PT, R87, 0x38, !P4 ;  /* 0x000000385700780c */ /* 0x000fe40006784270 */
[----:B0-----:R-:W-:Y:S02]  /*bcf0*/  FMNMX.FTZ R21, R5, R14, !PT ;  /* 0x0000000e05157209 */ /* 0x001fe40007810000 */
[----:B------:R-:W-:-:S03]  /*bd00*/  ISETP.LT.OR P4, PT, R92, 0x39, P4 ;  /* 0x000000395c00780c */ /* 0x000fc60002781670 */
[----:B------:R-:W0:Y:S01]  /*bd10*/  SHFL.BFLY PT, R14, R21, 0x1, 0x1f ;  /* 0x0c201f00150e7f89 */ /* 0x000e2200000e0000 */
[----:B------:R-:W-:Y:S02]  /*bd20*/  FSEL R126, R45, -INF , !P4 ;  /* 0xff8000002d7e7808 */ /* 0x000fe40006000000 */
[----:B------:R-:W-:-:S04]  /*bd30*/  LOP3.LUT P4, RZ, R22, 0x10000, RZ, 0xc0, !PT ;  /* 0x0001000016ff7812 */ /* 0x000fc8000788c0ff */
        /* <DEDUP_REMOVED lines=25> */
[----:B------:R-:W-:Y:S01]  /*bed0*/  LOP3.LUT P4, RZ, R22, 0x400, RZ, 0xc0, !PT ;  /* 0x0000040016ff7812 */ /* 0x000fe2000788c0ff */
[----:B------:R-:W0:Y:S03]  /*bee0*/  @P2 LDC R57, c[0x0][0x44c] ;  /* 0x00011300ff392b82 */ /* 0x000e260000000800 */
[----:B------:R-:W-:-:S04]  /*bef0*/  ISETP.GT.AND P4, PT, R87, 0x51, !P4 ;  /* 0x000000515700780c */ /* 0x000fc80006784270 */
[----:B------:R-:W-:-:S04]  /*bf00*/  ISETP.LT.OR P4, PT, R92, 0x52, P4 ;  /* 0x000000525c00780c */ /* 0x000fc80002781670 */
[----:B------:R-:W-:Y:S02]  /*bf10*/  FSEL R58, R58, -INF , !P4 ;  /* 0xff8000003a3a7808 */ /* 0x000fe40006000000 */
[----:B------:R-:W-:-:S04]  /*bf20*/  LOP3.LUT P4, RZ, R22, 0x200, RZ, 0xc0, !PT ;  /* 0x0000020016ff7812 */ /* 0x000fc8000788c0ff */
[----:B------:R-:W-:-:S04]  /*bf30*/  ISETP.GT.AND P4, PT, R87, 0x58, !P4 ;  /* 0x000000585700780c */ /* 0x000fc80006784270 */
[----:B------:R-:W-:Y:S01]  /*bf40*/  ISETP.LT.OR P4, PT, R92, 0x59, P4 ;  /* 0x000000595c00780c */ /* 0x000fe20002781670 */
[----:B0-----:R-:W-:-:S03]  /*bf50*/  @P2 IMAD.HI.U32 R57, R91, R57, RZ ;  /* 0x000000395b392227 */ /* 0x001fc600078e00ff */
        /* <DEDUP_REMOVED lines=40> */
[----:B------:R-:W-:Y:S01]  /*c1e0*/  ISETP.GT.AND P4, PT, R87, 0x79, !P6 ;  /* 0x000000795700780c */ /* 0x000fe20007784270 */
[-CC-:B------:R-:W-:Y:S01]  /*c1f0*/  FFMA.FTZ R41, R56, R39.reuse, -R15.reuse ;  /* 0x0000002738297223 */ /* 0x180fe2000001080f */
        /* <DEDUP_REMOVED lines=10> */
[-CC-:B------:R-:W-:Y:S01]  /*c2a0*/  FFMA.FTZ R29, R36, R39.reuse, -R15.reuse ;  /* 0x00000027241d7223 */ /* 0x180fe2000001080f */
[--C-:B------:R-:W-:Y:S01]  /*c2b0*/  FFMA.FTZ R31, R40, R39, -R15.reuse ;  /* 0x00000027281f7223 */ /* 0x100fe2000001080f */
[----:B------:R-:W-:Y:S01]  /*c2c0*/  FMNMX.FTZ R5, R78, R5, !PT ;  /* 0x000000054e057209 */ /* 0x000fe20007810000 */
[-CC-:B------:R-:W-:Y:S01]  /*c2d0*/  FFMA.FTZ R33, R44, R39.reuse, -R15.reuse ;  /* 0x000000272c217223 */ /* 0x180fe2000001080f */
[-CC-:B------:R-:W-:Y:S01]  /*c2e0*/  FFMA.FTZ R37, R52, R39.reuse, -R15.reuse ;  /* 0x0000002734257223 */ /* 0x180fe2000001080f */
[--C-:B------:R-:W-:Y:S01]  /*c2f0*/  FFMA.FTZ R144, R94, R39, -R15.reuse ;  /* 0x000000275e907223 */ /* 0x100fe2000001080f */
[----:B------:R-:W-:Y:S01]  /*c300*/  FMNMX.FTZ R5, R26, R5, !PT ;  /* 0x000000051a057209 */ /* 0x000fe20007810000 */
[----:B------:R-:W1:Y:S01]  /*c310*/  MUFU.EX2 R150, R150 ;  /* 0x0000009600967308 */ /* 0x000e620000000800 */
[-CC-:B------:R-:W-:Y:S01]  /*c320*/  FFMA.FTZ R146, R96, R39.reuse, -R15.reuse ;  /* 0x0000002760927223 */ /* 0x180fe2000001080f */
[--C-:B------:R-:W-:Y:S01]  /*c330*/  FFMA.FTZ R24, R98, R39, -R15.reuse ;  /* 0x0000002762187223 */ /* 0x100fe2000001080f */
[----:B------:R-:W-:Y:S01]  /*c340*/  FMNMX.FTZ R5, R80, R5, !PT ;  /* 0x0000000550057209 */ /* 0x000fe20007810000 */
[-CC-:B------:R-:W-:Y:S01]  /*c350*/  FFMA.FTZ R142, R100, R39.reuse, -R15.reuse ;  /* 0x00000027648e7223 */ /* 0x180fe2000001080f */
        /* <DEDUP_REMOVED lines=16> */
[----:B------:R-:W-:Y:S01]  /*c460*/  FFMA.FTZ R120, R120, R39, -R15 ;  /* 0x0000002778787223 */ /* 0x000fe2000001080f */
[----:B------:R-:W2:Y:S01]  /*c470*/  MUFU.EX2 R21, R21 ;  /* 0x0000001500157308 */ /* 0x000ea20000000800 */
[----:B------:R-:W-:-:S04]  /*c480*/  FMNMX.FTZ R5, R38, R5, !PT ;  /* 0x0000000526057209 */ /* 0x000fc80007810000 */
[----:B------:R-:W-:-:S03]  /*c490*/  FMNMX.FTZ R5, R124, R5, !PT ;  /* 0x000000057c057209 */ /* 0x000fc60007810000 */
[----:B------:R-:W3:Y:S01]  /*c4a0*/  MUFU.EX2 R144, R144 ;  /* 0x0000009000907308 */ /* 0x000ee20000000800 */
[----:B------:R-:W-:-:S04]  /*c4b0*/  FMNMX.FTZ R5, R42, R5, !PT ;  /* 0x000000052a057209 */ /* 0x000fc80007810000 */
[----:B------:R-:W-:-:S03]  /*c4c0*/  FMNMX.FTZ R5, R126, R5, !PT ;  /* 0x000000057e057209 */ /* 0x000fc60007810000 */
[----:B------:R-:W4:Y:S01]  /*c4d0*/  MUFU.EX2 R25, R25 ;  /* 0x0000001900197308 */ /* 0x000f220000000800 */
[----:B------:R-:W-:-:S04]  /*c4e0*/  FMNMX.FTZ R5, R46, R5, !PT ;  /* 0x000000052e057209 */ /* 0x000fc80007810000 */
[----:B------:R-:W-:-:S03]  /*c4f0*/  FMNMX.FTZ R5, R128, R5, !PT ;  /* 0x0000000580057209 */ /* 0x000fc60007810000 */
[----:B------:R-:W5:Y:S01]  /*c500*/  MUFU.EX2 R146, R146 ;  /* 0x0000009200927308 */ /* 0x000f620000000800 */
[----:B------:R-:W-:-:S04]  /*c510*/  FMNMX.FTZ R5, R50, R5, !PT ;  /* 0x0000000532057209 */ /* 0x000fc80007810000 */
[----:B------:R-:W-:-:S03]  /*c520*/  FMNMX.FTZ R5, R130, R5, !PT ;  /* 0x0000000582057209 */ /* 0x000fc60007810000 */
[----:B------:R-:W5:Y:S01]  /*c530*/  MUFU.EX2 R27, R27 ;  /* 0x0000001b001b7308 */ /* 0x000f620000000800 */
        /* <DEDUP_REMOVED lines=18> */
[----:B------:R-:W-:-:S05]  /*c660*/  FMNMX.FTZ R5, R86, R5, !PT ;  /* 0x0000000556057209 */ /* 0x000fca0007810000 */
[----:B------:R-:W0:Y:S02]  /*c670*/  SHFL.BFLY PT, R48, R5, 0x2, 0x1f ;  /* 0x0c401f0005307f89 */ /* 0x000e2400000e0000 */
[----:B------:R-:W-:Y:S08]  /*c680*/  MUFU.EX2 R32, R32 ;  /* 0x0000002000207308 */ /* 0x000ff00000000800 */
[----:B------:R-:W-:Y:S08]  /*c690*/  MUFU.EX2 R35, R35 ;  /* 0x0000002300237308 */ /* 0x000ff00000000800 */
[----:B------:R-:W-:Y:S01]  /*c6a0*/  MUFU.EX2 R36, R36 ;  /* 0x0000002400247308 */ /* 0x000fe20000000800 */
[----:B0-----:R-:W-:Y:S01]  /*c6b0*/  FMNMX.FTZ R51, R5, R48, !PT ;  /* 0x0000003005337209 */ /* 0x001fe20007810000 */
[----:B------:R-:W-:-:S06]  /*c6c0*/  FFMA.FTZ R48, R68, R39, -R15 ;  /* 0x0000002744307223 */ /* 0x000fcc000001080f */
[----:B------:R-:W-:Y:S01]  /*c6d0*/  MUFU.EX2 R37, R37 ;  /* 0x0000002500257308 */ /* 0x000fe20000000800 */
[----:B------:R-:W0:Y:S01]  /*c6e0*/  @P2 LDC R68, c[0x0][0x450] ;  /* 0x00011400ff442b82 */ /* 0x000e220000000800 */
[----:B------:R-:W1:Y:S06]  /*c6f0*/  SHFL.BFLY PT, R56, R51, 0x1, 0x1f ;  /* 0x0c201f0033387f89 */ /* 0x000e6c00000e0000 */
[----:B------:R-:W-:Y:S08]  /*c700*/  MUFU.EX2 R0, R0 ;  /* 0x0000000000007308 */ /* 0x000ff00000000800 */
[----:B------:R-:W-:Y:S08]  /*c710*/  MUFU.EX2 R41, R41 ;  /* 0x0000002900297308 */ /* 0x000ff00000000800 */
[----:B------:R-:W-:Y:S01]  /*c720*/  MUFU.EX2 R40, R40 ;  /* 0x0000002800287308 */ /* 0x000fe20000000800 */
[----:B-1----:R-:W-:Y:S01]  /*c730*/  FMNMX.FTZ R5, R51, R56, !PT ;  /* 0x0000003833057209 */ /* 0x002fe20007810000 */
[-CC-:B------:R-:W-:Y:S01]  /*c740*/  FFMA.FTZ R51, R76, R39.reuse, -R15.reuse ;  /* 0x000000274c337223 */ /* 0x180fe2000001080f */
[----:B------:R-:W-:-:S02]  /*c750*/  FFMA.FTZ R56, R84, R39, -R15 ;  /* 0x0000002754387223 */ /* 0x000fc4000001080f */
[C---:B------:R-:W-:Y:S01]  /*c760*/  FSETP.NEU.FTZ.AND P4, PT, R5.reuse, -INF , PT ;  /* 0xff8000000500780b */ /* 0x040fe20003f9d000 */
[----:B------:R-:W-:Y:S02]  /*c770*/  FMUL.FTZ R55, R5, R39 ;  /* 0x0000002705377220 */ /* 0x000fe40000410000 */
[----:B------:R-:W-:Y:S03]  /*c780*/  MUFU.EX2 R43, R43 ;  /* 0x0000002b002b7308 */ /* 0x000fe60000000800 */
[----:B------:R-:W-:-:S05]  /*c790*/  FSEL R15, R55, RZ, P4 ;  /* 0x000000ff370f7208 */ /* 0x000fca0002000000 */
[----:B------:R-:W-:Y:S01]  /*c7a0*/  MUFU.EX2 R44, R44 ;  /* 0x0000002c002c7308 */ /* 0x000fe20000000800 */
[-CC-:B------:R-:W-:Y:S01]  /*c7b0*/  FFMA.FTZ R149, R3, R39.reuse, -R15.reuse ;  /* 0x0000002703957223 */ /* 0x180fe2000001080f */
[-CC-:B------:R-:W-:Y:S01]  /*c7c0*/  FFMA.FTZ R12, R12, R39.reuse, -R15.reuse ;  /* 0x000000270c0c7223 */ /* 0x180fe2000001080f */
[-C--:B------:R-:W-:Y:S01]  /*c7d0*/  FFMA.FTZ R151, R4, R39.reuse, -R15 ;  /* 0x0000002704977223 */ /* 0x080fe2000001080f */
[----:B------:R-:W-:Y:S01]  /*c7e0*/  FADD.FTZ R3, R148, R13 ;  /* 0x0000000d94037221 */ /* 0x000fe20000010000 */
[-CC-:B------:R-:W-:Y:S01]  /*c7f0*/  FFMA.FTZ R20, R20, R39.reuse, -R15.reuse ;  /* 0x0000002714147223 */ /* 0x180fe2000001080f */
[-CC-:B------:R-:W-:Y:S01]  /*c800*/  FFMA.FTZ R145, R78, R39.reuse, -R15.reuse ;  /* 0x000000274e917223 */ /* 0x180fe2000001080f */
[-C--:B------:R-:W-:Y:S01]  /*c810*/  FFMA.FTZ R26, R26, R39.reuse, -R15 ;  /* 0x000000271a1a7223 */ /* 0x080fe2000001080f */
[----:B------:R-:W-:Y:S01]  /*c820*/  MUFU.EX2 R149, R149 ;  /* 0x0000009500957308 */ /* 0x000fe20000000800 */
[----:B------:R-:W-:Y:S01]  /*c830*/  FADD.FTZ R4, R150, R3 ;  /* 0x0000000396047221 */ /* 0x000fe20000010000 */
[-CC-:B------:R-:W-:Y:S01]  /*c840*/  FFMA.FTZ R147, R80, R39.reuse, -R15.reuse ;  /* 0x0000002750937223 */ /* 0x180fe2000001080f */
[-CC-:B------:R-:W-:Y:S01]  /*c850*/  FFMA.FTZ R30, R30, R39.reuse, -R15.reuse ;  /* 0x000000271e1e7223 */ /* 0x180fe2000001080f */
[-CC-:B------:R-:W-:Y:S01]  /*c860*/  FFMA.FTZ R141, R90, R39.reuse, -R15.reuse ;  /* 0x000000275a8d7223 */ /* 0x180fe2000001080f */
[----:B--2---:R-:W-:Y:S01]  /*c870*/  FADD.FTZ R3, R21, R4 ;  /* 0x0000000415037221 */ /* 0x004fe20000010000 */
[-CC-:B------:R-:W-:Y:S01]  /*c880*/  FFMA.FTZ R34, R34, R39.reuse, -R15.reuse ;  /* 0x0000002722227223 */ /* 0x180fe2000001080f */
[-C--:B------:R-:W-:Y:S01]  /*c890*/  FFMA.FTZ R143, R122, R39.reuse, -R15 ;  /* 0x000000277a8f7223 */ /* 0x080fe2000001080f */
[----:B------:R-:W1:Y:S01]  /*c8a0*/  MUFU.EX2 R12, R12 ;  /* 0x0000000c000c7308 */ /* 0x000e620000000800 */
[----:B---3--:R-:W-:Y:S01]  /*c8b0*/  FADD.FTZ R4, R144, R3 ;  /* 0x0000000390047221 */ /* 0x008fe20000010000 */
[-CC-:B------:R-:W-:Y:S01]  /*c8c0*/  FFMA.FTZ R38, R38, R39.reuse, -R15.reuse ;  /* 0x0000002726267223 */ /* 0x180fe2000001080f */
[-CC-:B------:R-:W-:Y:S01]  /*c8d0*/  FFMA.FTZ R137, R124, R39.reuse, -R15.reuse ;  /* 0x000000277c897223 */ /* 0x180fe2000001080f */
[-CC-:B------:R-:W-:Y:S01]  /*c8e0*/  FFMA.FTZ R42, R42, R39.reuse, -R15.reuse ;  /* 0x000000272a2a7223 */ /* 0x180fe2000001080f */
[----:B----4-:R-:W-:Y:S01]  /*c8f0*/  FADD.FTZ R3, R25, R4 ;  /* 0x0000000419037221 */ /* 0x010fe20000010000 */
[-CC-:B------:R-:W-:Y:S01]  /*c900*/  FFMA.FTZ R139, R126, R39.reuse, -R15.reuse ;  /* 0x000000277e8b7223 */ /* 0x180fe2000001080f */
[-C--:B------:R-:W-:Y:S01]  /*c910*/  FFMA.FTZ R46, R46, R39.reuse, -R15 ;  /* 0x000000272e2e7223 */ /* 0x080fe2000001080f */
[----:B------:R-:W2:Y:S01]  /*c920*/  MUFU.EX2 R151, R151 ;  /* 0x0000009700977308 */ /* 0x000ea20000000800 */
[----:B-----5:R-:W-:Y:S01]  /*c930*/  FADD.FTZ R60, R146, R3 ;  /* 0x00000003923c7221 */ /* 0x020fe20000010000 */
[-CC-:B------:R-:W-:Y:S01]  /*c940*/  FFMA.FTZ R133, R128, R39.reuse, -R15.reuse ;  /* 0x0000002780857223 */ /* 0x180fe2000001080f */
[-CC-:B------:R-:W-:Y:S01]  /*c950*/  FFMA.FTZ R50, R50, R39.reuse, -R15.reuse ;  /* 0x0000002732327223 */ /* 0x180fe2000001080f */
[-CC-:B------:R-:W-:Y:S01]  /*c960*/  FFMA.FTZ R135, R130, R39.reuse, -R15.reuse ;  /* 0x0000002782877223 */ /* 0x180fe2000001080f */
[----:B------:R-:W-:Y:S01]  /*c970*/  FADD.FTZ R55, R27, R60 ;  /* 0x0000003c1b377221 */ /* 0x000fe20000010000 */
[-CC-:B------:R-:W-:Y:S01]  /*c980*/  FFMA.FTZ R54, R54, R39.reuse, -R15.reuse ;  /* 0x0000002736367223 */ /* 0x180fe2000001080f */
[-C--:B------:R-:W-:Y:S01]  /*c990*/  FFMA.FTZ R129, R132, R39.reuse, -R15 ;  /* 0x0000002784817223 */ /* 0x080fe2000001080f */
[----:B------:R-:W3:Y:S01]  /*c9a0*/  MUFU.EX2 R20, R20 ;  /* 0x0000001400147308 */ /* 0x000ee20000000800 */
[----:B-1----:R-:W-:Y:S01]  /*c9b0*/  FADD.FTZ R4, R149, R12 ;  /* 0x0000000c95047221 */ /* 0x002fe20000010000 */
[----:B------:R-:W-:Y:S01]  /*c9c0*/  FADD.FTZ R60, R24, R55 ;  /* 0x00000037183c7221 */ /* 0x000fe20000010000 */
[-CC-:B------:R-:W-:Y:S01]  /*c9d0*/  FFMA.FTZ R58, R58, R39.reuse, -R15.reuse ;  /* 0x000000273a3a7223 */ /* 0x180fe2000001080f */
[----:B------:R-:W-:Y:S01]  /*c9e0*/  F2FP.BF16.F32.PACK_AB R148, R13, R148 ;  /* 0x000000940d94723e */ /* 0x000fe200000010ff */
[-CC-:B------:R-:W-:Y:S01]  /*c9f0*/  FFMA.FTZ R131, R134, R39.reuse, -R15.reuse ;  /* 0x0000002786837223 */ /* 0x180fe2000001080f */
[----:B------:R-:W-:Y:S01]  /*ca00*/  FADD.FTZ R55, R29, R60 ;  /* 0x0000003c1d377221 */ /* 0x000fe20000010000 */
[-C--:B------:R-:W-:Y:S01]  /*ca10*/  FFMA.FTZ R125, R136, R39.reuse, -R15 ;  /* 0x00000027887d7223 */ /* 0x080fe2000001080f */
[----:B------:R-:W1:Y:S01]  /*ca20*/  MUFU.EX2 R145, R145 ;  /* 0x0000009100917308 */ /* 0x000e620000000800 */
[----:B--2---:R-:W-:Y:S01]  /*ca30*/  FADD.FTZ R3, R151, R4 ;  /* 0x0000000497037221 */ /* 0x004fe20000010000 */
[----:B------:R-:W-:Y:S01]  /*ca40*/  FADD.FTZ R60, R142, R55 ;  /* 0x000000378e3c7221 */ /* 0x000fe20000010000 */
[-CC-:B------:R-:W-:Y:S01]  /*ca50*/  FFMA.FTZ R127, R138, R39.reuse, -R15.reuse ;  /* 0x000000278a7f7223 */ /* 0x180fe2000001080f */
[-CC-:B------:R-:W-:Y:S01]  /*ca60*/  FFMA.FTZ R70, R70, R39.reuse, -R15.reuse ;  /* 0x0000002746467223 */ /* 0x180fe2000001080f */
[----:B------:R-:W-:Y:S01]  /*ca70*/  F2FP.BF16.F32.PACK_AB R134, R41, R0 ;  /* 0x000000002986723e */ /* 0x000fe200000010ff */
[----:B------:R-:W-:Y:S01]  /*ca80*/  FADD.FTZ R55, R31, R60 ;  /* 0x0000003c1f377221 */ /* 0x000fe20000010000 */
[-C--:B------:R-:W-:Y:S01]  /*ca90*/  FFMA.FTZ R74, R74, R39.reuse, -R15 ;  /* 0x000000274a4a7223 */ /* 0x080fe2000001080f */
[----:B------:R-:W2:Y:S01]  /*caa0*/  MUFU.EX2 R26, R26 ;  /* 0x0000001a001a7308 */ /* 0x000ea20000000800 */
[----:B---3--:R-:W-:Y:S01]  /*cab0*/  FADD.FTZ R4, R20, R3 ;  /* 0x0000000314047221 */ /* 0x008fe20000010000 */
[----:B------:R-:W-:Y:S01]  /*cac0*/  FADD.FTZ R64, R28, R55 ;  /* 0x000000371c407221 */ /* 0x000fe20000010000 */
[----:B------:R-:W-:Y:S01]  /*cad0*/  F2FP.BF16.F32.PACK_AB R150, R21, R150 ;  /* 0x000000961596723e */ /* 0x000fe200000010ff */
[----:B------:R-:W-:Y:S01]  /*cae0*/  FFMA.FTZ R82, R82, R39, -R15 ;  /* 0x0000002752527223 */ /* 0x000fe2000001080f */
[C---:B------:R-:W-:Y:S01]  /*caf0*/  F2FP.BF16.F32.PACK_AB R136, R33.reuse, R28 ;  /* 0x0000001c2188723e */ /* 0x040fe200000010ff */
[----:B------:R-:W-:Y:S01]  /*cb00*/  FADD.FTZ R55, R33, R64 ;  /* 0x0000004021377221 */ /* 0x000fe20000010000 */
[----:B------:R-:W-:Y:S01]  /*cb10*/  F2FP.BF16.F32.PACK_AB R144, R25, R144 ;  /* 0x000000901990723e */ /* 0x000fe200000010ff */
[----:B------:R-:W3:Y:S01]  /*cb20*/  MUFU.EX2 R147, R147 ;  /* 0x0000009300937308 */ /* 0x000ee20000000800 */
[----:B-1----:R-:W-:Y:S01]  /*cb30*/  FADD.FTZ R3, R145, R4 ;  /* 0x0000000491037221 */ /* 0x002fe20000010000 */
[----:B------:R-:W-:-:S02]  /*cb40*/  F2FP.BF16.F32.PACK_AB R146, R27, R146 ;  /* 0x000000921b92723e */ /* 0x000fc400000010ff */
[----:B------:R-:W-:Y:S02]  /*cb50*/  F2FP.BF16.F32.PACK_AB R142, R31, R142 ;  /* 0x0000008e1f8e723e */ /* 0x000fe400000010ff */
[----:B------:R-:W-:Y:S02]  /*cb60*/  F2FP.BF16.F32.PACK_AB R138, R35, R32 ;  /* 0x00000020238a723e */ /* 0x000fe400000010ff */
[----:B------:R-:W1:Y:S01]  /*cb70*/  MUFU.EX2 R30, R30 ;  /* 0x0000001e001e7308 */ /* 0x000e620000000800 */
[----:B--2---:R-:W-:Y:S01]  /*cb80*/  FADD.FTZ R4, R26, R3 ;  /* 0x000000031a047221 */ /* 0x004fe20000010000 */
[----:B------:R-:W-:Y:S02]  /*cb90*/  F2FP.BF16.F32.PACK_AB R132, R37, R36 ;  /* 0x000000242584723e */ /* 0x000fe400000010ff */
[----:B------:R-:W-:Y:S02]  /*cba0*/  F2FP.BF16.F32.PACK_AB R128, R43, R40 ;  /* 0x000000282b80723e */ /* 0x000fe400000010ff */
[----:B------:R-:W-:-:S02]  /*cbb0*/  F2FP.BF16.F32.PACK_AB R149, R12, R149 ;  /* 0x000000950c95723e */ /* 0x000fc400000010ff */
[----:B------:R-:W2:Y:S01]  /*cbc0*/  MUFU.EX2 R141, R141 ;  /* 0x0000008d008d7308 */ /* 0x000ea20000000800 */
[----:B---3--:R-:W-:Y:S01]  /*cbd0*/  FADD.FTZ R3, R147, R4 ;  /* 0x0000000493037221 */ /* 0x008fe20000010000 */
[----:B------:R-:W-:Y:S01]  /*cbe0*/  IMAD.MOV.U32 R4, RZ, RZ, R91 ;  /* 0x000000ffff047224 */ /* 0x000fe200078e005b */
[----:B0-----:R-:W-:Y:S01]  /*cbf0*/  @P2 SHF.R.U32.HI R4, RZ, R68, R57 ;  /* 0x00000044ff042219 */ /* 0x001fe20000011639 */
[----:B------:R-:W-:Y:S01]  /*cc00*/  FADD.FTZ R68, R32, R55 ;  /* 0x0000003720447221 */ /* 0x000fe20000010000 */
[----:B------:R-:W-:Y:S02]  /*cc10*/  F2FP.BF16.F32.PACK_AB R151, R20, R151 ;  /* 0x000000971497723e */ /* 0x000fe400000010ff */
[----:B------:R-:W-:Y:S01]  /*cc20*/  F2FP.BF16.F32.PACK_AB R145, R26, R145 ;  /* 0x000000911a91723e */ /* 0x000fe200000010ff */
[----:B------:R-:W0:Y:S01]  /*cc30*/  MUFU.EX2 R34, R34 ;  /* 0x0000002200227308 */ /* 0x000e220000000800 */
[C---:B-1----:R-:W-:Y:S01]  /*cc40*/  FADD.FTZ R60, R30.reuse, R3 ;  /* 0x000000031e3c7221 */ /* 0x042fe20000010000 */
[----:B------:R-:W-:Y:S01]  /*cc50*/  FADD.FTZ R55, R35, R68 ;  /* 0x0000004423377221 */ /* 0x000fe20000010000 */
[----:B------:R-:W-:Y:S01]  /*cc60*/  IMAD.IADD R93, R93, 0x1, R4 ;  /* 0x000000015d5d7824 */ /* 0x000fe200078e0204 */
[----:B------:R-:W-:-:S03]  /*cc70*/  F2FP.BF16.F32.PACK_AB R147, R30, R147 ;  /* 0x000000931e93723e */ /* 0x000fc600000010ff */
[----:B------:R-:W-:Y:S01]  /*cc80*/  IMAD.IADD R8, R93, 0x1, R8 ;  /* 0x000000015d087824 */ /* 0x000fe200078e0208 */
[----:B------:R-:W1:Y:S01]  /*cc90*/  MUFU.EX2 R143, R143 ;  /* 0x0000008f008f7308 */ /* 0x000e620000000800 */
[----:B--2---:R-:W-:Y:S01]  /*cca0*/  FADD.FTZ R3, R141, R60 ;  /* 0x0000003c8d037221 */ /* 0x004fe20000010000 */
[-CC-:B------:R-:W-:Y:S01]  /*ccb0*/  FFMA.FTZ R60, R62, R39.reuse, -R15.reuse ;  /* 0x000000273e3c7223 */ /* 0x180fe2000001080f */
[----:B------:R-:W-:Y:S01]  /*ccc0*/  FFMA.FTZ R62, R66, R39, -R15 ;  /* 0x00000027423e7223 */ /* 0x000fe2000001080f */
[----:B------:R-:W-:-:S04]  /*ccd0*/  FADD.FTZ R66, R36, R55 ;  /* 0x0000003724427221 */ /* 0x000fc80000010000 */
[----:B------:R-:W2:Y:S01]  /*cce0*/  MUFU.EX2 R38, R38 ;  /* 0x0000002600267308 */ /* 0x000ea20000000800 */
[C---:B0-----:R-:W-:Y:S01]  /*ccf0*/  FADD.FTZ R64, R34.reuse, R3 ;  /* 0x0000000322407221 */ /* 0x041fe20000010000 */
[----:B------:R-:W-:Y:S01]  /*cd00*/  FADD.FTZ R57, R37, R66 ;  /* 0x0000004225397221 */ /* 0x000fe20000010000 */
[----:B------:R-:W-:-:S03]  /*cd10*/  F2FP.BF16.F32.PACK_AB R141, R34, R141 ;  /* 0x0000008d228d723e */ /* 0x000fc600000010ff */
[----:B------:R-:W-:Y:S02]  /*cd20*/  FADD.FTZ R66, R0, R57 ;  /* 0x0000003900427221 */ /* 0x000fe40000010000 */
[----:B------:R-:W0:Y:S01]  /*cd30*/  MUFU.EX2 R137, R137 ;  /* 0x0000008900897308 */ /* 0x000e220000000800 */
[----:B-1----:R-:W-:Y:S01]  /*cd40*/  FADD.FTZ R3, R143, R64 ;  /* 0x000000408f037221 */ /* 0x002fe20000010000 */
[----:B------:R-:W-:-:S06]  /*cd50*/  FADD.FTZ R57, R41, R66 ;  /* 0x0000004229397221 */ /* 0x000fcc0000010000 */
[----:B------:R-:W1:Y:S01]  /*cd60*/  MUFU.EX2 R42, R42 ;  /* 0x0000002a002a7308 */ /* 0x000e620000000800 */
[----:B--2---:R-:W-:Y:S01]  /*cd70*/  FADD.FTZ R64, R38, R3 ;  /* 0x0000000326407221 */ /* 0x004fe20000010000 */
[-CC-:B------:R-:W-:Y:S01]  /*cd80*/  FFMA.FTZ R3, R140, R39.reuse, -R15.reuse ;  /* 0x000000278c037223 */ /* 0x180fe2000001080f */
[----:B------:R-:W-:Y:S01]  /*cd90*/  F2FP.BF16.F32.PACK_AB R140, R29, R24 ;  /* 0x000000181d8c723e */ /* 0x000fe200000010ff */
[----:B------:R-:W-:Y:S01]  /*cda0*/  FFMA.FTZ R15, R86, R39, -R15 ;  /* 0x00000027560f7223 */ /* 0x000fe2000001080f */
[----:B------:R-:W-:-:S03]  /*cdb0*/  F2FP.BF16.F32.PACK_AB R143, R38, R143 ;  /* 0x0000008f268f723e */ /* 0x000fc600000010ff */
[----:B------:R-:W2:Y:S01]  /*cdc0*/  MUFU.EX2 R139, R139 ;  /* 0x0000008b008b7308 */ /* 0x000ea20000000800 */
[----:B0-----:R-:W-:-:S07]  /*cdd0*/  FADD.FTZ R55, R137, R64 ;  /* 0x0000004089377221 */ /* 0x001fce0000010000 */
[----:B------:R-:W0:Y:S01]  /*cde0*/  MUFU.EX2 R46, R46 ;  /* 0x0000002e002e7308 */ /* 0x000e220000000800 */
[C---:B-1----:R-:W-:Y:S01]  /*cdf0*/  FADD.FTZ R64, R42.reuse, R55 ;  /* 0x000000372a407221 */ /* 0x042fe20000010000 */
[----:B------:R-:W-:-:S06]  /*ce00*/  F2FP.BF16.F32.PACK_AB R137, R42, R137 ;  /* 0x000000892a89723e */ /* 0x000fcc00000010ff */
[----:B------:R-:W1:Y:S01]  /*ce10*/  MUFU.EX2 R133, R133 ;  /* 0x0000008500857308 */ /* 0x000e620000000800 */
[----:B--2---:R-:W-:Y:S01]  /*ce20*/  FADD.FTZ R55, R139, R64 ;  /* 0x000000408b377221 */ /* 0x004fe20000010000 */
[----:B------:R-:W-:-:S06]  /*ce30*/  FADD.FTZ R64, R40, R57 ;  /* 0x0000003928407221 */ /* 0x000fcc0000010000 */
[----:B------:R-:W2:Y:S01]  /*ce40*/  MUFU.EX2 R50, R50 ;  /* 0x0000003200327308 */ /* 0x000ea20000000800 */
[C---:B0-----:R-:W-:Y:S01]  /*ce50*/  FADD.FTZ R4, R46.reuse, R55 ;  /* 0x000000372e047221 */ /* 0x041fe20000010000 */
[----:B------:R-:W-:Y:S01]  /*ce60*/  FADD.FTZ R55, R43, R64 ;  /* 0x000000402b377221 */ /* 0x000fe20000010000 */
[----:B------:R-:W-:-:S03]  /*ce70*/  F2FP.BF16.F32.PACK_AB R139, R46, R139 ;  /* 0x0000008b2e8b723e */ /* 0x000fc600000010ff */
[----:B------:R-:W-:Y:S02]  /*ce80*/  FADD.FTZ R64, R44, R55 ;  /* 0x000000372c407221 */ /* 0x000fe40000010000 */
        /* <DEDUP_REMOVED lines=56> */
[----:B--2---:R-:W-:Y:S01]  /*d210*/  FADD.FTZ R21, R51, R4 ;  /* 0x0000000433157221 */ /* 0x004fe20000010000 */
[C---:B0-----:R-:W-:Y:S01]  /*d220*/  FADD.FTZ R3, R15.reuse, R0 ;  /* 0x000000000f037221 */ /* 0x041fe20000010000 */
[----:B------:R-:W-:Y:S01]  /*d230*/  F2FP.BF16.F32.PACK_AB R123, R15, R82 ;  /* 0x000000520f7b723e */ /* 0x000fe200000010ff */
[----:B------:R-:W-:Y:S02]  /*d240*/  VIADD R0, R88, 0xfffffffe ;  /* 0xfffffffe58007836 */ /* 0x000fe40000000000 */
[C---:B-1----:R-:W-:Y:S01]  /*d250*/  FADD.FTZ R4, R56.reuse, R21 ;  /* 0x0000001538047221 */ /* 0x042fe20000010000 */
[----:B------:R-:W-:Y:S01]  /*d260*/  F2FP.BF16.F32.PACK_AB R122, R56, R51 ;  /* 0x00000033387a723e */ /* 0x000fe200000010ff */
        /* <DEDUP_REMOVED lines=12> */
.L_x_1465:
[----:B------:R-:W-:-:S13]  /*d330*/  ISETP.NE.AND P4, PT, R9, 0x1, PT ;  /* 0x000000010900780c */ /* 0x000fda0003f85270 */
[----:B------:R-:W0:Y:S02]  /*d340*/  @P4 LDC.64 R20, c[0x0][0x9e8] ;  /* 0x00027a00ff144b82 */ /* 0x000e240000000a00 */
[----:B0-----:R-:W-:-:S05]  /*d350*/  @P4 IMAD.HI.U32 R20, R12, R20, RZ ;  /* 0x000000140c144227 */ /* 0x001fca00078e00ff */
[----:B------:R-:W-:-:S07]  /*d360*/  @P4 SHF.R.U32.HI R12, RZ, R21, R20 ;  /* 0x00000015ff0c4219 */ /* 0x000fce0000011614 */
.L_x_1466:
[----:B------:R-:W-:Y:S05]  /*d370*/  BSYNC B0 ;  /* 0x0000000000007941 */ /* 0x000fea0003800000 */
.L_x_1464:
[----:B------:R-:W-:-:S05]  /*d380*/  IMAD R9, R12, R9, R9 ;  /* 0x000000090c097224 */ /* 0x000fca00078e0209 */
[----:B------:R-:W-:-:S07]  /*d390*/  VIMNMX R8, R8, R9, PT ;  /* 0x0000000908087248 */ /* 0x000fce0003fe0100 */
.L_x_1463:
[----:B------:R-:W2:Y:S01]  /*d3a0*/  LDL R12, [R1+0x58] ;  /* 0x00005800010c7983 */ /* 0x000ea20000100800 */
[----:B------:R-:W-:Y:S01]  /*d3b0*/  SHF.R.S32.HI R9, RZ, 0x1f, R8 ;  /* 0x0000001fff097819 */ /* 0x000fe20000011408 */
[----:B------:R-:W-:Y:S01]  /*d3c0*/  ULDC UR4, c[0x0][0x9e4] ;  /* 0x0002790000047ab9 */ /* 0x000fe20000000800 */
[----:B------:R-:W-:Y:S01]  /*d3d0*/  ULDC UR5, c[0x0][0x9e4] ;  /* 0x0002790000057ab9 */ /* 0x000fe20000000800 */
[----:B------:R-:W-:Y:S01]  /*d3e0*/  ULDC UR6, c[0x0][0x9d8] ;  /* 0x0002760000067ab9 */ /* 0x000fe20000000800 */
[----:B------:R-:W-:Y:S01]  /*d3f0*/  LEA.HI R9, R9, R8, RZ, 0x7 ;  /* 0x0000000809097211 */ /* 0x000fe200078f38ff */
[----:B------:R-:W-:Y:S01]  /*d400*/  ULDC UR10, c[0x0][0x9d8] ;  /* 0x00027600000a7ab9 */ /* 0x000fe20000000800 */
[----:B------:R-:W-:Y:S01]  /*d410*/  ULDC UR7, c[0x0][0x9d8] ;  /* 0x0002760000077ab9 */ /* 0x000fe20000000800 */
[----:B------:R-:W-:Y:S01]  /*d420*/  ULDC UR8, c[0x0][0x9e0] ;  /* 0x0002780000087ab9 */ /* 0x000fe20000000800 */
[----:B------:R-:W-:Y:S01]  /*d430*/  SHF.R.S32.HI R9, RZ, 0x7, R9 ;  /* 0x00000007ff097819 */ /* 0x000fe20000011409 */
[----:B------:R-:W-:Y:S01]  /*d440*/  ULDC UR9, c[0x0][0x9e0] ;  /* 0x0002780000097ab9 */ /* 0x000fe20000000800 */
        /* <DEDUP_REMOVED lines=16> */
[----:B--2---:R-:W-:-:S04]  /*d550*/  VIMNMX R21, R12, R9, !PT ;  /* 0x000000090c157248 */ /* 0x004fc80007fe0100 */
[----:B------:R-:W-:-:S13]  /*d560*/  ISETP.GE.AND P4, PT, R0, R21, PT ;  /* 0x000000150000720c */ /* 0x000fda0003f86270 */
[----:B------:R-:W-:Y:S05]  /*d570*/  @!P4 BRA `(.L_x_1467) ;  /* 0x0000003400e8c947 */ /* 0x000fea0003800000 */
[----:B------:R-:W-:-:S07]  /*d580*/  IMAD.MOV.U32 R119, RZ, RZ, RZ ;  /* 0x000000ffff777224 */ /* 0x000fce00078e00ff */
.L_x_1485:
[----:B------:R-:W2:Y:S01]  /*d590*/  LDL R8, [R1+0x24] ;  /* 0x0000240001087983 */ /* 0x000ea20000100800 */
[----:B------:R-:W-:Y:S01]  /*d5a0*/  VIADD R15, R16, 0x1 ;  /* 0x00000001100f7836 */ /* 0x000fe20000000000 */
[----:B------:R-:W-:Y:S05]  /*d5b0*/  YIELD ;  /* 0x0000000000007946 */ /* 0x000fea0003800000 */
[----:B------:R-:W-:-:S04]  /*d5c0*/  ISETP.NE.AND P4, PT, R15, 0x2, PT ;  /* 0x000000020f00780c */ /* 0x000fc80003f85270 */
[----:B------:R-:W-:Y:S02]  /*d5d0*/  SEL R9, RZ, 0x1, P4 ;  /* 0x00000001ff097807 */ /* 0x000fe40002000000 */
[----:B------:R-:W-:Y:S02]  /*d5e0*/  SEL R15, R15, RZ, P4 ;  /* 0x000000ff0f0f7207 */ /* 0x000fe40002000000 */
[----:B------:R-:W-:Y:S02]  /*d5f0*/  LOP3.LUT R20, R154, R9, RZ, 0x3c, !PT ;  /* 0x000000099a147212 */ /* 0x000fe400078e3cff */
[----:B--2---:R-:W-:-:S13]  /*d600*/  ISETP.NE.AND P4, PT, R8, RZ, PT ;  /* 0x000000ff0800720c */ /* 0x004fda0003f85270 */
[----:B------:R-:W-:Y:S05]  /*d610*/  @P4 BRA `(.L_x_1468) ;  /* 0x0000000000304947 */ /* 0x000fea0003800000 */
[----:B------:R-:W-:Y:S05]  /*d620*/  @!P0 BRA `(.L_x_1469) ;  /* 0x0000000000048947 */ /* 0x000fea0003800000 */
[----:B------:R-:W-:Y:S01]  /*d630*/  BPT.TRAP 0x1 ;  /* 0x000000040000795c */ /* 0x000fe20000300000 */
.L_x_1469:
[----:B------:R-:W-:Y:S01]  /*d640*/  IMAD R9, R15, 0x8, R2 ;  /* 0x000000080f097824 */ /* 0x000fe200078e0202 */
[----:B------:R-:W-:-:S04]  /*d650*/  SHF.L.U32 R8, R20, 0x1f, RZ ;  /* 0x0000001f14087819 */ /* 0x000fc800000006ff */
[----:B------:R0:W1:Y:S01]  /*d660*/  SYNCS.PHASECHK.TRANS64.TRYWAIT P5, [R9+URZ+0x16830], R8 ;  /* 0x01683008090075a7 */ /* 0x00006200080a017f */
[----:B------:R-:W-:Y:S05]  /*d670*/  @!P0 BRA `(.L_x_1470) ;  /* 0x0000000000048947 */ /* 0x000fea0003800000 */
[----:B------:R-:W-:Y:S01]  /*d680*/  BPT.TRAP 0x1 ;  /* 0x000000040000795c */ /* 0x000fe20000300000 */
.L_x_1470:
[----:B------:R-:W-:Y:S04]  /*d690*/  BSSY B0, `(.L_x_1468) ;  /* 0x0000004000007945 */ /* 0x000fe80003800000 */
[----:B-1----:R-:W-:Y:S05]  /*d6a0*/  @P5 BRA `(.L_x_1471) ;  /* 0x0000000000085947 */ /* 0x002fea0003800000 */
[----:B------:R-:W1:Y:S02]  /*d6b0*/  SYNCS.PHASECHK.TRANS64.TRYWAIT P5, [R9+URZ+0x16830], R8 ;  /* 0x01683008090075a7 */ /* 0x000e6400080a017f */
[----:B-1----:R-:W-:Y:S05]  /*d6c0*/  @!P5 BRA `(.L_x_1472) ;  /* 0x0000014c0060d947 */ /* 0x002fea0003800000 */
.L_x_1471:
[----:B------:R-:W-:Y:S05]  /*d6d0*/  BSYNC B0 ;  /* 0x0000000000007941 */ /* 0x000fea0003800000 */
.L_x_1468:
[----:B01----:R-:W2:Y:S01]  /*d6e0*/  LDL R9, [R1+0x20] ;  /* 0x0000200001097983 */ /* 0x003ea20000100800 */
[----:B------:R-:W-:Y:S01]  /*d6f0*/  IMAD.MOV.U32 R13, RZ, RZ, 0x40000040 ;  /* 0x40000040ff0d7424 */ /* 0x000fe200078e00ff */
[----:B------:R-:W-:Y:S05]  /*d700*/  WARPSYNC.ALL ;  /* 0x0000000000007948 */ /* 0x000fea0003800000 */
[----:B------:R-:W-:Y:S01]  /*d710*/  R2UR UR19, R13 ;  /* 0x000000000d1372ca */ /* 0x000fe200000e0000 */
[----:B------:R-:W0:Y:S01]  /*d720*/  S2R R8, SR_TID.X ;  /* 0x0000000000087919 */ /* 0x000e220000002100 */
[----:B------:R-:W-:Y:S01]  /*d730*/  IMAD.MOV.U32 R25, RZ, RZ, 0x40000040 ;  /* 0x40000040ff197424 */ /* 0x000fe200078e00ff */
[----:B------:R-:W-:-:S02]  /*d740*/  R2UR UR12, R6 ;  /* 0x00000000060c72ca */ /* 0x000fc400000e0000 */
[----:B------:R-:W-:Y:S02]  /*d750*/  R2UR UR13, R7 ;  /* 0x00000000070d72ca */ /* 0x000fe400000e0000 */
[----:B0-----:R-:W-:Y:S02]  /*d760*/  SHF.R.U32.HI R8, RZ, 0x7, R8 ;  /* 0x00000007ff087819 */ /* 0x001fe40000011608 */
[C---:B------:R-:W-:Y:S02]  /*d770*/  R2UR UR15, R25.reuse ;  /* 0x00000000190f72ca */ /* 0x040fe400000e0000 */
[----:B------:R-:W-:Y:S01]  /*d780*/  R2UR UR27, R25 ;  /* 0x00000000191b72ca */ /* 0x000fe200000e0000 */
[----:B--2---:R-:W-:-:S04]  /*d790*/  IMAD R24, R15, 0x400, R9 ;  /* 0x000004000f187824 */ /* 0x004fc800078e0209 */
[----:B------:R-:W-:-:S05]  /*d7a0*/  VIADD R12, R24, 0x2 ;  /* 0x00000002180c7836 */ /* 0x000fca0000000000 */
[----:B------:R-:W-:Y:S02]  /*d7b0*/  R2UR UR18, R12 ;  /* 0x000000000c1272ca */ /* 0x000fe400000e0000 */
[----:B------:R-:W2:Y:S01]  /*d7c0*/  LDL.64 R12, [R1] ;  /* 0x00000000010c7983 */ /* 0x000ea20000100a00 */
[----:B------:R-:W-:-:S05]  /*d7d0*/  VIADD R9, R8, 0x8 ;  /* 0x0000000808097836 */ /* 0x000fca0000000000 */
[----:B------:R0:W-:Y:S01]  /*d7e0*/  BAR.SYNC.DEFER_BLOCKING R9, 0x100 ;  /* 0x000400090000751d */ /* 0x0001e20000010000 */
[C---:B------:R-:W-:Y:S01]  /*d7f0*/  R2UR UR14, R24.reuse ;  /* 0x00000000180e72ca */ /* 0x040fe200000e0000 */
[C---:B------:R-:W-:Y:S02]  /*d800*/  VIADD R8, R24.reuse, 0x4 ;  /* 0x0000000418087836 */ /* 0x040fe40000000000 */
[----:B------:R-:W-:-:S05]  /*d810*/  VIADD R24, R24, 0x6 ;  /* 0x0000000618187836 */ /* 0x000fca0000000000 */
[----:B------:R-:W-:Y:S02]  /*d820*/  R2UR UR26, R24 ;  /* 0x00000000181a72ca */ /* 0x000fe400000e0000 */
[----:B------:R-:W-:-:S06]  /*d830*/  WARPGROUP.ARRIVE ;  /* 0x00000000000079c5 */ /* 0x000fcc0000000000 */
[----:B------:R-:W-:Y:S01]  /*d840*/  HGMMA.64x128x16.F32.BF16 R24, gdesc[UR12], RZ, !UPT, gsb0 ;  /* 0x01e000000c1879f0 */ /* 0x000fe2000c0018ff */
[----:B0-----:R-:W-:Y:S01]  /*d850*/  IMAD.MOV.U32 R9, RZ, RZ, 0x40000040 ;  /* 0x40000040ff097424 */ /* 0x001fe200078e00ff */
[----:B------:R-:W-:Y:S02]  /*d860*/  R2UR UR22, R8 ;  /* 0x00000000081672ca */ /* 0x000fe400000e0000 */
[----:B------:R-:W-:Y:S02]  /*d870*/  R2UR UR20, R156 ;  /* 0x000000009c1472ca */ /* 0x000fe400000e0000 */
[----:B------:R-:W-:Y:S02]  /*d880*/  R2UR UR23, R9 ;  /* 0x00000000091772ca */ /* 0x000fe400000e0000 */
[----:B------:R-:W-:Y:S01]  /*d890*/  R2UR UR21, R157 ;  /* 0x000000009d1572ca */ /* 0x000fe200000e0000 */
[----:B------:R-:W-:Y:S02]  /*d8a0*/  WARPGROUP.DEPBAR.LE gsb0, 0x0 ;  /* 0x00008000000079c5 */ /* 0x000fe40000010000 */
[----:B------:R-:W-:Y:S01]  /*d8b0*/  WARPGROUP.ARRIVE ;  /* 0x00000000000079c5 */ /* 0x000fe20000000000 */
[----:B--2---:R-:W-:-:S02]  /*d8c0*/  R2UR UR16, R12 ;  /* 0x000000000c1072ca */ /* 0x004fc400000e0000 */
[----:B------:R-:W-:-:S13]  /*d8d0*/  R2UR UR17, R13 ;  /* 0x000000000d1172ca */ /* 0x000fda00000e0000 */
[----:B------:R-:W-:Y:S01]  /*d8e0*/  HGMMA.64x128x16.F32.BF16 R24, gdesc[UR16], R24, gsb0 ;  /* 0x01e00000101879f0 */ /* 0x000fe20008001818 */
[----:B------:R-:W-:Y:S02]  /*d8f0*/  R2UR UR24, R10 ;  /* 0x000000000a1872ca */ /* 0x000fe400000e0000 */
[----:B------:R-:W-:Y:S01]  /*d900*/  R2UR UR25, R11 ;  /* 0x000000000b1972ca */ /* 0x000fe200000e0000 */
[----:B------:R-:W-:Y:S02]  /*d910*/  WARPGROUP.DEPBAR.LE gsb0, 0x0 ;  /* 0x00008000000079c5 */ /* 0x000fe40000010000 */
[----:B------:R-:W-:-:S06]  /*d920*/  WARPGROUP.ARRIVE ;  /* 0x00000000000079c5 */ /* 0x000fcc0000000000 */
[----:B------:R-:W-:Y:S03]  /*d930*/  HGMMA.64x128x16.F32.BF16 R24, gdesc[UR20], R24, gsb0 ;  /* 0x01e00000141879f0 */ /* 0x000fe60008001818 */
[----:B------:R-:W-:Y:S02]  /*d940*/  WARPGROUP.DEPBAR.LE gsb0, 0x0 ;  /* 0x00008000000079c5 */ /* 0x000fe40000010000 */
[----:B------:R-:W-:-:S07]  /*d950*/  WARPGROUP.ARRIVE ;  /* 0x00000000000079c5 */ /* 0x000fce0000000000 */
[----:B------:R-:W-:Y:S03]  /*d960*/  HGMMA.64x128x16.F32.BF16 R24, gdesc[UR24], R24, gsb0 ;  /* 0x01e00000181879f0 */ /* 0x000fe60008001818 */
[----:B------:R-:W-:Y:S02]  /*d970*/  WARPGROUP.DEPBAR.LE gsb0, 0x0 ;  /* 0x00008000000079c5 */ /* 0x000fe40000010000 */
[----:B------:R-:W-:Y:S05]  /*d980*/  @P4 BRA `(.L_x_1473) ;  /* 0x0000000000284947 */ /* 0x000fea0003800000 */
[----:B------:R-:W-:Y:S05]  /*d990*/  @!P0 BRA `(.L_x_1474) ;  /* 0x0000000000048947 */ /* 0x000fea0003800000 */
[----:B------:R-:W-:Y:S01]  /*d9a0*/  BPT.TRAP 0x1 ;  /* 0x000000040000795c */ /* 0x000fe20000300000 */
.L_x_1474:
[----:B------:R-:W-:Y:S01]  /*d9b0*/  SHF.L.U32 R8, R154, 0x1f, RZ ;  /* 0x0000001f9a087819 */ /* 0x000fe200000006ff */
[----:B------:R-:W-:-:S04]  /*d9c0*/  IMAD R9, R16, 0x8, R2 ;  /* 0x0000000810097824 */ /* 0x000fc800078e0202 */
[----:B------:R0:W1:Y:S01]  /*d9d0*/  SYNCS.PHASECHK.TRANS64.TRYWAIT P4, [R9+URZ+0x16850], R8 ;  /* 0x01685008090075a7 */ /* 0x000062000808017f */
[----:B------:R-:W-:Y:S05]  /*d9e0*/  @!P0 BRA `(.L_x_1475) ;  /* 0x0000000000048947 */ /* 0x000fea0003800000 */
[----:B------:R-:W-:Y:S01]  /*d9f0*/  BPT.TRAP 0x1 ;  /* 0x000000040000795c */ /* 0x000fe20000300000 */
.L_x_1475:
[----:B-1----:R-:W-:Y:S05]  /*da00*/  @P4 BRA `(.L_x_1473) ;  /* 0x0000000000084947 */ /* 0x002fea0003800000 */
[----:B------:R-:W1:Y:S02]  /*da10*/  SYNCS.PHASECHK.TRANS64.TRYWAIT P4, [R9+URZ+0x16850], R8 ;  /* 0x01685008090075a7 */ /* 0x000e64000808017f */
[----:B-1----:R-:W-:Y:S05]  /*da20*/  @!P4 BRA `(.L_x_1476) ;  /* 0x00000148009cc947 */ /* 0x002fea0003800000 */
.L_x_1473:
[----:B01----:R-:W-:Y:S01]  /*da30*/  VIADD R8, R2, 0x400 ;  /* 0x0000040002087836 */ /* 0x003fe20000000000 */
[----:B------:R-:W2:Y:S01]  /*da40*/  LDL R154, [R1+0x8] ;  /* 0x00000800019a7983 */ /* 0x000ea20000100800 */
[----:B------:R-:W-:Y:S01]  /*da50*/  IMAD.MOV.U32 R9, RZ, RZ, 0x40000040 ;  /* 0x40000040ff097424 */ /* 0x000fe200078e00ff */
[----:B------:R-:W-:Y:S05]  /*da60*/  WARPSYNC.ALL ;  /* 0x0000000000007948 */ /* 0x000fea0003800000 */
[----:B------:R-:W-:Y:S01]  /*da70*/  SHF.R.U32.HI R8, RZ, 0x4, R8 ;  /* 0x00000004ff087819 */ /* 0x000fe20000011608 */
[----:B------:R-:W-:Y:S01]  /*da80*/  WARPGROUP.ARRIVE ;  /* 0x00000000000079c5 */ /* 0x000fe20000000000 */
[----:B------:R-:W-:-:S02]  /*da90*/  R2UR UR15, R9 ;  /* 0x00000000090f72ca */ /* 0x000fc400000e0000 */
[----:B------:R-:W-:-:S05]  /*daa0*/  LOP3.LUT R8, R8, 0x3fff, RZ, 0xc0, !PT ;  /* 0x00003fff08087812 */ /* 0x000fca00078ec0ff */
[----:B------:R-:W-:-:S05]  /*dab0*/  IMAD R8, R16, 0x400, R8 ;  /* 0x0000040010087824 */ /* 0x000fca00078e0208 */
[----:B------:R-:W-:-:S13]  /*dac0*/  R2UR UR14, R8 ;  /* 0x00000000080e72ca */ /* 0x000fda00000e0000 */
[----:B------:R-:W-:Y:S01]  /*dad0*/  HGMMA.64x64x16.F32.BF16 R88, R148, gdesc[UR12].tnspB, R88, gsb0 ;  /* 0x40e0000c94587df0 */ /* 0x000fe20008001858 */
[----:B------:R-:W-:Y:S02]  /*dae0*/  VIADD R12, R8, 0x80 ;  /* 0x00000080080c7836 */ /* 0x000fe40000000000 */
[----:B------:R-:W-:-:S03]  /*daf0*/  IMAD.MOV.U32 R13, RZ, RZ, 0x40000040 ;  /* 0x40000040ff0d7424 */ /* 0x000fc600078e00ff */
[----:B------:R-:W-:Y:S02]  /*db00*/  R2UR UR14, R12 ;  /* 0x000000000c0e72ca */ /* 0x000fe400000e0000 */
[----:B------:R-:W-:Y:S01]  /*db10*/  R2UR UR15, R13 ;  /* 0x000000000d0f72ca */ /* 0x000fe200000e0000 */
[----:B------:R-:W-:Y:S02]  /*db20*/  VIADD R12, R8, 0x100 ;  /* 0x00000100080c7836 */ /* 0x000fe40000000000 */
[----:B------:R-:W-:Y:S01]  /*db30*/  IMAD.MOV.U32 R13, RZ, RZ, 0x40000040 ;  /* 0x40000040ff0d7424 */ /* 0x000fe200078e00ff */
[----:B------:R-:W-:Y:S02]  /*db40*/  WARPGROUP.DEPBAR.LE gsb0, 0x0 ;  /* 0x00008000000079c5 */ /* 0x000fe40000010000 */
[----:B------:R-:W-:Y:S01]  /*db50*/  WARPGROUP.ARRIVE ;  /* 0x00000000000079c5 */ /* 0x000fe20000000000 */
[----:B------:R-:W3:Y:S04]  /*db60*/  LDL R149, [R1+0x1c] ;  /* 0x00001c0001957983 */ /* 0x000ee80000100800 */
[----:B------:R-:W3:Y:S02]  /*db70*/  LDL R150, [R1+0x4c] ;  /* 0x00004c0001967983 */ /* 0x000ee40000100800 */
[----:B------:R-:W-:Y:S01]  /*db80*/  HGMMA.64x64x16.F32.BF16 R88, R144, gdesc[UR12].tnspB, R88, gsb0 ;  /* 0x40e0000c90587df0 */ /* 0x000fe20008001858 */
[----:B------:R-:W-:-:S02]  /*db90*/  R2UR UR14, R12 ;  /* 0x000000000c0e72ca */ /* 0x000fc400000e0000 */
[----:B------:R-:W-:Y:S01]  /*dba0*/  R2UR UR15, R13 ;  /* 0x000000000d0f72ca */ /* 0x000fe200000e0000 */
[----:B------:R-:W-:Y:S01]  /*dbb0*/  VIADD R12, R8, 0x180 ;  /* 0x00000180080c7836 */ /* 0x000fe20000000000 */
[----:B------:R-:W2:Y:S01]  /*dbc0*/  LDL R151, [R1+0xc] ;  /* 0x00000c0001977983 */ /* 0x000ea20000100800 */
[----:B------:R-:W-:Y:S02]  /*dbd0*/  IMAD.MOV.U32 R13, RZ, RZ, 0x40000040 ;  /* 0x40000040ff0d7424 */ /* 0x000fe400078e00ff */
        /* <DEDUP_REMOVED lines=60> */
[----:B------:R-:W1:Y:S01]  /*dfa0*/  MUFU.TANH R25, R25 ;  /* 0x0000001900197308 */ /* 0x000e620000002400 */
[----:B------:R-:W-:-:S02]  /*dfb0*/  WARPGROUP.DEPBAR.LE gsb0, 0x0 ;  /* 0x00008000000079c5 */ /* 0x000fc40000010000 */
[----:B------:R-:W-:-:S05]  /*dfc0*/  WARPGROUP.ARRIVE ;  /* 0x00000000000079c5 */ /* 0x000fca0000000000 */
[----:B------:R-:W4:Y:S01]  /*dfd0*/  MUFU.TANH R24, R24 ;  /* 0x0000001800187308 */ /* 0x000f220000002400 */
[----:B------:R-:W-:Y:S01]  /*dfe0*/  HGMMA.64x64x16.F32.BF16 R88, R140, gdesc[UR12].tnspB, R88, gsb0 ;  /* 0x40e0000c8c587df0 */ /* 0x000fe20008001858 */
[----:B------:R-:W-:Y:S01]  /*dff0*/  R2UR UR14, R12 ;  /* 0x000000000c0e72ca */ /* 0x000fe200000e0000 */
[----:B------:R-:W-:Y:S01]  /*e000*/  VIADD R12, R8, 0x200 ;  /* 0x00000200080c7836 */ /* 0x000fe20000000000 */
[----:B------:R-:W-:Y:S01]  /*e010*/  R2UR UR15, R13 ;  /* 0x000000000d0f72ca */ /* 0x000fe200000e0000 */
[----:B------:R-:W-:-:S03]  /*e020*/  IMAD.MOV.U32 R13, RZ, RZ, 0x40000040 ;  /* 0x40000040ff0d7424 */ /* 0x000fc600078e00ff */
        /* <DEDUP_REMOVED lines=53> */
[----:B------:R5:W0:Y:S08]  /*e380*/  MUFU.TANH R8, R78 ;  /* 0x0000004e00087308 */ /* 0x000a300000002400 */
[----:B------:R-:W0:Y:S01]  /*e390*/  MUFU.TANH R58, R58 ;  /* 0x0000003a003a7308 */ /* 0x000e220000002400 */
[----:B-----5:R-:W-:Y:S01]  /*e3a0*/  FMUL.FTZ R78, R80, UR10 ;  /* 0x0000000a504e7c20 */ /* 0x020fe20008410000 */
[----:B------:R-:W-:Y:S01]  /*e3b0*/  FMUL.FTZ R80, R81, UR10 ;  /* 0x0000000a51507c20 */ /* 0x000fe20008410000 */
[----:B------:R-:W-:Y:S01]  /*e3c0*/  FMUL.FTZ R81, R83, UR10 ;  /* 0x0000000a53517c20 */ /* 0x000fe20008410000 */
[----:B------:R-:W-:-:S04]  /*e3d0*/  FMUL.FTZ R83, R87, UR10 ;  /* 0x0000000a57537c20 */ /* 0x000fc80008410000 */
        /* <DEDUP_REMOVED lines=11> */
[----:B------:R-:W-:Y:S02]  /*e490*/  R2UR UR14, R12 ;  /* 0x000000000c0e72ca */ /* 0x000fe400000e0000 */
[----:B------:R-:W-:Y:S01]  /*e4a0*/  R2UR UR15, R13 ;  /* 0x000000000d0f72ca */ /* 0x000fe200000e0000 */
[----:B------:R-:W5:Y:S03]  /*e4b0*/  @P2 LDC R12, c[0x0][0x450] ;  /* 0x00011400ff0c2b82 */ /* 0x000f660000000800 */
[----:B------:R-:W0:Y:S05]  /*e4c0*/  MUFU.TANH R67, R67 ;  /* 0x0000004300437308 */ /* 0x000e2a0000002400 */
[----:B------:R-:W1:Y:S03]  /*e4d0*/  @P2 LDC R13, c[0x0][0x44c] ;  /* 0x00011300ff0d2b82 */ /* 0x000e660000000800 */
        /* <DEDUP_REMOVED lines=12> */
[----:B------:R-:W-:Y:S07]  /*e5a0*/  HGMMA.64x64x16.F32.BF16 R88, R120, gdesc[UR12].tnspB, R88, gsb0 ;  /* 0x40e0000c78587df0 */ /* 0x000fee0008001858 */
        /* <DEDUP_REMOVED lines=8> */
[----:B---3--:R-:W-:Y:S02]  /*e630*/  IMAD.IADD R121, R150, 0x1, R149 ;  /* 0x0000000196797824 */ /* 0x008fe400078e0295 */
[----:B------:R-:W-:Y:S01]  /*e640*/  FMUL.FTZ R120, R84, UR10 ;  /* 0x0000000a54787c20 */ /* 0x000fe20008410000 */
[----:B------:R-:W3:Y:S01]  /*e650*/  S2R R149, SR_TID.X ;  /* 0x0000000000957919 */ /* 0x000ee20000002100 */
[----:B------:R-:W-:Y:S02]  /*e660*/  IMAD.SHL.U32 R84, R0, 0x80, RZ ;  /* 0x0000008000547824 */ /* 0x000fe400078e00ff */
[----:B-1----:R-:W-:Y:S02]  /*e670*/  @P2 IMAD.HI.U32 R13, R121, R13, RZ ;  /* 0x0000000d790d2227 */ /* 0x002fe400078e00ff */
[----:B------:R-:W1:Y:S01]  /*e680*/  MUFU.TANH R120, R120 ;  /* 0x0000007800787308 */ /* 0x000e620000002400 */
[----:B------:R-:W-:Y:S02]  /*e690*/  IADD3 R122, -R155, 0x1, -R84 ;  /* 0x000000019b7a7810 */ /* 0x000fe40007ffe954 */
[----:B-----5:R-:W-:Y:S01]  /*e6a0*/  @P2 SHF.R.U32.HI R121, RZ, R12, R13 ;  /* 0x0000000cff792219 */ /* 0x020fe2000001160d */
[----:B------:R-:W-:Y:S01]  /*e6b0*/  @!P1 IMAD R13, R15, 0x8, R2 ;  /* 0x000000080f0d9824 */ /* 0x000fe200078e0202 */
[----:B--2---:R-:W-:-:S03]  /*e6c0*/  IADD3 R122, -R154, R122, R151 ;  /* 0x0000007a9a7a7210 */ /* 0x004fc60007ffe197 */
[----:B------:R-:W2:Y:S01]  /*e6d0*/  SHFL.IDX PT, R124, R121, RZ, 0x1c1f ;  /* 0x001c1fff797c7589 */ /* 0x000ea200000e0000 */
[----:B------:R-:W-:Y:S02]  /*e6e0*/  @!P1 VIADD R13, R13, 0x16840 ;  /* 0x000168400d0d9836 */ /* 0x000fe40000000000 */
[C---:B------:R-:W-:Y:S02]  /*e6f0*/  VIADD R123, R122.reuse, UR8 ;  /* 0x000000087a7b7c36 */ /* 0x040fe40008000000 */
[----:B------:R-:W-:Y:S01]  /*e700*/  VIADD R122, R122, UR11 ;  /* 0x0000000b7a7a7c36 */ /* 0x000fe20008000000 */
[----:B------:R-:W-:Y:S02]  /*e710*/  @!P1 PRMT R13, RZ, 0x654, R13 ;  /* 0x00000654ff0d9816 */ /* 0x000fe4000000000d */
[----:B---3--:R-:W-:Y:S02]  /*e720*/  SHF.R.U32.HI R150, RZ, 0x7, R149 ;  /* 0x00000007ff967819 */ /* 0x008fe40000011695 */
[----:B------:R-:W-:-:S03]  /*e730*/  ISETP.GE.U32.AND P4, PT, R149, 0x180, PT ;  /* 0x000001809500780c */ /* 0x000fc60003f86070 */
[----:B------:R-:W-:Y:S02]  /*e740*/  VIADD R12, R150, 0x9 ;  /* 0x00000009960c7836 */ /* 0x000fe40000000000 */
[--C-:B--2---:R-:W-:Y:S02]  /*e750*/  IMAD.IADD R87, R123, 0x1, R124.reuse ;  /* 0x000000017b577824 */ /* 0x104fe400078e027c */
[----:B------:R-:W-:Y:S01]  /*e760*/  IMAD.IADD R86, R122, 0x1, R124 ;  /* 0x000000017a567824 */ /* 0x000fe200078e027c */
[----:B------:R-:W-:-:S05]  /*e770*/  SEL R12, R12, 0x9, !P4 ;  /* 0x000000090c0c7807 */ /* 0x000fca0006000000 */
[----:B------:R2:W-:Y:S06]  /*e780*/  BAR.ARV R12, 0x100 ;  /* 0x0004000c0000751d */ /* 0x0005ec0000002000 */
[----:B------:R2:W-:Y:S01]  /*e790*/  @!P1 SYNCS.ARRIVE.TRANS64.RED.A1T0 RZ, [R13+URZ], RZ ;  /* 0x000000ff0dff99a7 */ /* 0x0005e2000810043f */
[----:B01--4-:R-:W-:Y:S05]  /*e7a0*/  @!P3 BRA `(.L_x_1477) ;  /* 0x000000000058b947 */ /* 0x013fea0003800000 */
[----:B------:R-:W-:Y:S01]  /*e7b0*/  IADD3 R124, -R154, R151, R124 ;  /* 0x000000979a7c7210 */ /* 0x000fe20007ffe17c */
[----:B------:R-:W-:Y:S03]  /*e7c0*/  BSSY B0, `(.L_x_1478) ;  /* 0x0000010000007945 */ /* 0x000fe60003800000 */
[----:B------:R-:W-:-:S13]  /*e7d0*/  ISETP.GT.AND P4, PT, R124, -0x1, PT ;  /* 0xffffffff7c00780c */ /* 0x000fda0003f84270 */
[----:B------:R-:W-:Y:S05]  /*e7e0*/  @P4 BRA `(.L_x_1479) ;  /* 0x0000000000204947 */ /* 0x000fea0003800000 */
[----:B------:R-:W-:Y:S01]  /*e7f0*/  IMAD.U32 R125, RZ, RZ, UR4 ;  /* 0x00000004ff7d7e24 */ /* 0x000fe2000f8e00ff */
[----:B------:R-:W-:-:S04]  /*e800*/  LOP3.LUT R124, RZ, R124, RZ, 0x33, !PT ;  /* 0x0000007cff7c7212 */ /* 0x000fc800078e33ff */
[----:B------:R-:W-:-:S13]  /*e810*/  ISETP.NE.AND P4, PT, R125, 0x1, PT ;  /* 0x000000017d00780c */ /* 0x000fda0003f85270 */
[----:B--2---:R-:W0:Y:S02]  /*e820*/  @P4 LDC.64 R12, c[0x0][0x9e8] ;  /* 0x00027a00ff0c4b82 */ /* 0x004e240000000a00 */
[----:B0-----:R-:W-:-:S05]  /*e830*/  @P4 IMAD.HI.U32 R12, R124, R12, RZ ;  /* 0x0000000c7c0c4227 */ /* 0x001fca00078e00ff */
[----:B------:R-:W-:-:S04]  /*e840*/  @P4 SHF.R.U32.HI R124, RZ, R13, R12 ;  /* 0x0000000dff7c4219 */ /* 0x000fc8000001160c */
[----:B------:R-:W-:Y:S01]  /*e850*/  LOP3.LUT R124, RZ, R124, RZ, 0x33, !PT ;  /* 0x0000007cff7c7212 */ /* 0x000fe200078e33ff */
[----:B------:R-:W-:Y:S06]  /*e860*/  BRA `(.L_x_1480) ;  /* 0x0000000000147947 */ /* 0x000fec0003800000 */
.L_x_1479:
[----:B------:R-:W-:-:S05]  /*e870*/  IMAD.U32 R125, RZ, RZ, UR4 ;  /* 0x00000004ff7d7e24 */ /* 0x000fca000f8e00ff */
[----:B------:R-:W-:-:S13]  /*e880*/  ISETP.NE.AND P4, PT, R125, 0x1, PT ;  /* 0x000000017d00780c */ /* 0x000fda0003f85270 */
[----:B--2---:R-:W0:Y:S02]  /*e890*/  @P4 LDC.64 R12, c[0x0][0x9e8] ;  /* 0x00027a00ff0c4b82 */ /* 0x004e240000000a00 */
[----:B0-----:R-:W-:-:S05]  /*e8a0*/  @P4 IMAD.HI.U32 R12, R124, R12, RZ ;  /* 0x0000000c7c0c4227 */ /* 0x001fca00078e00ff */
[----:B------:R-:W-:-:S07]  /*e8b0*/  @P4 SHF.R.U32.HI R124, RZ, R13, R12 ;  /* 0x0000000dff7c4219 */ /* 0x000fce000001160c */
.L_x_1480:
[----:B------:R-:W-:Y:S05]  /*e8c0*/  BSYNC B0 ;  /* 0x0000000000007941 */ /* 0x000fea0003800000 */
.L_x_1478:
[----:B------:R-:W-:-:S04]  /*e8d0*/  IMAD R124, R124, R125, -R84 ;  /* 0x0000007d7c7c7224 */ /* 0x000fc800078e0a54 */
[----:B------:R-:W-:-:S05]  /*e8e0*/  IMAD.IADD R124, R124, 0x1, -R155 ;  /* 0x000000017c7c7824 */ /* 0x000fca00078e0a9b */
[----:B------:R-:W-:Y:S02]  /*e8f0*/  VIMNMX R86, R86, R124, !PT ;  /* 0x0000007c56567248 */ /* 0x000fe40007fe0100 */
[----:B------:R-:W-:-:S07]  /*e900*/  VIADDMNMX R87, R124, R125, R87, PT ;  /* 0x0000007d7c577246 */ /* 0x000fce0003800157 */
.L_x_1477:
[----:B------:R-:W-:Y:S01]  /*e910*/  ISETP.GT.AND P5, PT, R0, -0x1, PT ;  /* 0xffffffff0000780c */ /* 0x000fe20003fa4270 */
[----:B------:R-:W0:Y:S03]  /*e920*/  SHFL.IDX PT, R121, R121, 0x1, 0x1c1f ;  /* 0x003c1f0079797f89 */ /* 0x000e2600000e0000 */
[----:B------:R-:W-:-:S04]  /*e930*/  ISETP.GT.AND P4, PT, R86, RZ, P5 ;  /* 0x000000ff5600720c */ /* 0x000fc80002f84270 */
[----:B------:R-:W-:-:S04]  /*e940*/  ISETP.LT.OR P4, PT, R87, 0x1, P4 ;  /* 0x000000015700780c */ /* 0x000fc80002781670 */
[----:B------:R-:W-:Y:S02]  /*e950*/  FSEL R9, R9, -INF , !P4 ;  /* 0xff80000009097808 */ /* 0x000fe40006000000 */
[----:B------:R-:W-:-:S04]  /*e960*/  ISETP.GT.AND P4, PT, R86, 0x1, P5 ;  /* 0x000000015600780c */ /* 0x000fc80002f84270 */
[----:B------:R-:W-:-:S04]  /*e970*/  ISETP.LT.OR P4, PT, R87, 0x2, P4 ;  /* 0x000000025700780c */ /* 0x000fc80002781670 */
[----:B------:R-:W-:Y:S02]  /*e980*/  FSEL R25, R25, -INF , !P4 ;  /* 0xff80000019197808 */ /* 0x000fe40006000000 */
[----:B------:R-:W-:Y:S01]  /*e990*/  ISETP.GT.AND P4, PT, R86, 0x8, P5 ;  /* 0x000000085600780c */ /* 0x000fe20002f84270 */
[--C-:B0-----:R-:W-:Y:S02]  /*e9a0*/  IMAD.IADD R123, R123, 0x1, R121.reuse ;  /* 0x000000017b7b7824 */ /* 0x101fe400078e0279 */
[----:B------:R-:W-:Y:S01]  /*e9b0*/  IMAD.IADD R122, R122, 0x1, R121 ;  /* 0x000000017a7a7824 */ /* 0x000fe200078e0279 */
[----:B------:R-:W-:-:S04]  /*e9c0*/  ISETP.LT.OR P4, PT, R87, 0x9, P4 ;  /* 0x000000095700780c */ /* 0x000fc80002781670 */
[----:B------:R-:W-:Y:S02]  /*e9d0*/  FSEL R27, R27, -INF , !P4 ;  /* 0xff8000001b1b7808 */ /* 0x000fe40006000000 */
[----:B------:R-:W-:-:S04]  /*e9e0*/  ISETP.GT.AND P4, PT, R86, 0x9, P5 ;  /* 0x000000095600780c */ /* 0x000fc80002f84270 */
        /* <DEDUP_REMOVED lines=85> */
[----:B------:R-:W-:Y:S01]  /*ef40*/  FSEL R85, R85, -INF , !P4 ;  /* 0xff80000055557808 */ /* 0x000fe20006000000 */
[----:B------:R-:W-:Y:S08]  /*ef50*/  @!P3 BRA `(.L_x_1481) ;  /* 0x000000000058b947 */ /* 0x000ff00003800000 */
        /* <DEDUP_REMOVED lines=12> */
.L_x_1483:
[----:B------:R-:W-:-:S05]  /*f020*/  IMAD.U32 R39, RZ, RZ, UR4 ;  /* 0x00000004ff277e24 */ /* 0x000fca000f8e00ff */
[----:B------:R-:W-:-:S13]  /*f030*/  ISETP.NE.AND P4, PT, R39, 0x1, PT ;  /* 0x000000012700780c */ /* 0x000fda0003f85270 */
[----:B--2---:R-:W0:Y:S02]  /*f040*/  @P4 LDC.64 R12, c[0x0][0x9e8] ;  /* 0x00027a00ff0c4b82 */ /* 0x004e240000000a00 */
[----:B0-----:R-:W-:-:S05]  /*f050*/  @P4 IMAD.HI.U32 R12, R121, R12, RZ ;  /* 0x0000000c790c4227 */ /* 0x001fca00078e00ff */
[----:B------:R-:W-:-:S07]  /*f060*/  @P4 SHF.R.U32.HI R121, RZ, R13, R12 ;  /* 0x0000000dff794219 */ /* 0x000fce000001160c */
.L_x_1484:
[----:B------:R-:W-:Y:S05]  /*f070*/  BSYNC B0 ;  /* 0x0000000000007941 */ /* 0x000fea0003800000 */
.L_x_1482:
[----:B------:R-:W-:-:S04]  /*f080*/  IMAD R84, R121, R39, -R84 ;  /* 0x0000002779547224 */ /* 0x000fc800078e0a54 */
[----:B------:R-:W-:-:S05]  /*f090*/  IMAD.IADD R84, R84, 0x1, -R155 ;  /* 0x0000000154547824 */ /* 0x000fca00078e0a9b */
[----:B------:R-:W-:Y:S02]  /*f0a0*/  VIMNMX R122, R122, R84, !PT ;  /* 0x000000547a7a7248 */ /* 0x000fe40007fe0100 */
[----:B------:R-:W-:-:S07]  /*f0b0*/  VIADDMNMX R123, R84, R39, R123, PT ;  /* 0x00000027547b7246 */ /* 0x000fce000380017b */
.L_x_1481:
[----:B--2---:R-:W-:Y:S01]  /*f0c0*/  @!P1 IMAD R12, R16, 0x8, R2 ;  /* 0x00000008100c9824 */ /* 0x004fe200078e0202 */
[----:B------:R-:W0:Y:S01]  /*f0d0*/  LDC R39, c[0x0][0x988] ;  /* 0x00026200ff277b82 */ /* 0x000e220000000800 */
[----:B------:R-:W-:Y:S02]  /*f0e0*/  IMAD.MOV.U32 R154, RZ, RZ, R20 ;  /* 0x000000ffff9a7224 */ /* 0x000fe400078e0014 */
[----:B------:R-:W-:-:S05]  /*f0f0*/  @!P1 VIADD R12, R12, 0x16860 ;  /* 0x000168600c0c9836 */ /* 0x000fca0000000000 */
[----:B------:R-:W-:-:S04]  /*f100*/  @!P1 PRMT R12, RZ, 0x654, R12 ;  /* 0x00000654ff0c9816 */ /* 0x000fc8000000000c */
[----:B------:R1:W-:Y:S02]  /*f110*/  @!P1 SYNCS.ARRIVE.TRANS64.RED.A1T0 RZ, [R12+URZ], RZ ;  /* 0x000000ff0cff99a7 */ /* 0x0003e4000810043f */
[----:B-1----:R-:W-:-:S04]  /*f120*/  FMNMX.FTZ R12, R9, R14, !PT ;  /* 0x0000000e090c7209 */ /* 0x002fc80007810000 */
        /* <DEDUP_REMOVED lines=30> */
[----:B------:R-:W-:-:S05]  /*f310*/  FMNMX.FTZ R12, R85, R12, !PT ;  /* 0x0000000c550c7209 */ /* 0x000fca0007810000 */
[----:B------:R-:W1:Y:S02]  /*f320*/  SHFL.BFLY PT, R13, R12, 0x2, 0x1f ;  /* 0x0c401f000c0d7f89 */ /* 0x000e6400000e0000 */
[----:B-1----:R-:W-:-:S05]  /*f330*/  FMNMX.FTZ R12, R12, R13, !PT ;  /* 0x0000000d0c0c7209 */ /* 0x002fca0007810000 */
[----:B------:R-:W1:Y:S02]  /*f340*/  SHFL.BFLY PT, R13, R12, 0x1, 0x1f ;  /* 0x0c201f000c0d7f89 */ /* 0x000e6400000e0000 */
[----:B-1----:R-:W-:-:S04]  /*f350*/  FMNMX.FTZ R12, R12, R13, !PT ;  /* 0x0000000d0c0c7209 */ /* 0x002fc80007810000 */
[----:B------:R-:W-:-:S04]  /*f360*/  FSETP.NEU.FTZ.AND P4, PT, R12, -INF , PT ;  /* 0xff8000000c00780b */ /* 0x000fc80003f9d000 */
[----:B------:R-:W-:-:S05]  /*f370*/  FSEL R13, R12, RZ, P4 ;  /* 0x000000ff0c0d7208 */ /* 0x000fca0002000000 */
[----:B------:R-:W-:Y:S01]  /*f380*/  FADD.FTZ R13, -R13, R14 ;  /* 0x0000000e0d0d7221 */ /* 0x000fe20000010100 */
[----:B0-----:R-:W-:-:S03]  /*f390*/  FMUL.FTZ R14, R12, R39 ;  /* 0x000000270c0e7220 */ /* 0x001fc60000410000 */
[-C--:B------:R-:W-:Y:S02]  /*f3a0*/  FMUL.FTZ R13, R13, R39.reuse ;  /* 0x000000270d0d7220 */ /* 0x080fe40000410000 */
[----:B------:R-:W-:Y:S02]  /*f3b0*/  FSEL R14, R14, RZ, P4 ;  /* 0x000000ff0e0e7208 */ /* 0x000fe40002000000 */
[----:B------:R-:W-:Y:S02]  /*f3c0*/  ISETP.GT.AND P4, PT, R122, 0x1, P5 ;  /* 0x000000017a00780c */ /* 0x000fe40002f84270 */
[----:B------:R-:W0:Y:S01]  /*f3d0*/  MUFU.EX2 R13, R13 ;  /* 0x0000000d000d7308 */ /* 0x000e220000000800 */
[-CC-:B------:R-:W-:Y:S01]  /*f3e0*/  FFMA.FTZ R9, R9, R39.reuse, -R14.reuse ;  /* 0x0000002709097223 */ /* 0x180fe2000001080e */
[----:B------:R-:W-:Y:S01]  /*f3f0*/  ISETP.LT.OR P4, PT, R123, 0x2, P4 ;  /* 0x000000027b00780c */ /* 0x000fe20002781670 */
[-CC-:B------:R-:W-:Y:S01]  /*f400*/  FFMA.FTZ R25, R25, R39.reuse, -R14.reuse ;  /* 0x0000002719197223 */ /* 0x180fe2000001080e */
[-CC-:B------:R-:W-:Y:S01]  /*f410*/  FFMA.FTZ R27, R27, R39.reuse, -R14.reuse ;  /* 0x000000271b1b7223 */ /* 0x180fe2000001080e */
[-CC-:B------:R-:W-:Y:S01]  /*f420*/  FFMA.FTZ R28, R28, R39.reuse, -R14.reuse ;  /* 0x000000271c1c7223 */ /* 0x180fe2000001080e */
[----:B------:R-:W-:Y:S01]  /*f430*/  FSEL R26, R26, -INF , !P4 ;  /* 0xff8000001a1a7808 */ /* 0x000fe20006000000 */
[-CC-:B------:R-:W-:Y:S01]  /*f440*/  FFMA.FTZ R31, R31, R39.reuse, -R14.reuse ;  /* 0x000000271f1f7223 */ /* 0x180fe2000001080e */
[----:B------:R-:W-:Y:S01]  /*f450*/  ISETP.GT.AND P4, PT, R122, 0x8, P5 ;  /* 0x000000087a00780c */ /* 0x000fe20002f84270 */
[-CC-:B------:R-:W-:Y:S01]  /*f460*/  FFMA.FTZ R33, R33, R39.reuse, -R14.reuse ;  /* 0x0000002721217223 */ /* 0x180fe2000001080e */
[-CC-:B------:R-:W-:Y:S01]  /*f470*/  FFMA.FTZ R35, R35, R39.reuse, -R14.reuse ;  /* 0x0000002723237223 */ /* 0x180fe2000001080e */
        /* <DEDUP_REMOVED lines=34> */
[----:B------:R-:W-:Y:S01]  /*f6a0*/  FFMA.FTZ R14, R85, R39, -R14 ;  /* 0x00000027550e7223 */ /* 0x000fe2000001080e */
[----:B------:R-:W-:Y:S01]  /*f6b0*/  FSEL R34, R34, -INF , !P4 ;  /* 0xff80000022227808 */ /* 0x000fe20006000000 */
[----:B------:R-:W1:Y:S01]  /*f6c0*/  MUFU.EX2 R148, R9 ;  /* 0x0000000900947308 */ /* 0x000e620000000800 */
[----:B------:R-:W-:Y:S01]  /*f6d0*/  ISETP.GT.AND P4, PT, R122, 0x18, P5 ;  /* 0x000000187a00780c */ /* 0x000fe20002f84270 */
[-C--:B0-----:R-:W-:Y:S01]  /*f6e0*/  FMUL.FTZ R88, R88, R13.reuse ;  /* 0x0000000d58587220 */ /* 0x081fe20000410000 */
[-C--:B------:R-:W-:Y:S01]  /*f6f0*/  FMUL.FTZ R89, R89, R13.reuse ;  /* 0x0000000d59597220 */ /* 0x080fe20000410000 */
[-C--:B------:R-:W-:Y:S01]  /*f700*/  FMUL.FTZ R92, R92, R13.reuse ;  /* 0x0000000d5c5c7220 */ /* 0x080fe20000410000 */
[----:B------:R-:W-:Y:S01]  /*f710*/  ISETP.LT.OR P4, PT, R123, 0x19, P4 ;  /* 0x000000197b00780c */ /* 0x000fe20002781670 */
[-C--:B------:R-:W-:Y:S01]  /*f720*/  FMUL.FTZ R93, R93, R13.reuse ;  /* 0x0000000d5d5d7220 */ /* 0x080fe20000410000 */
[-C--:B------:R-:W-:Y:S01]  /*f730*/  FMUL.FTZ R96, R96, R13.reuse ;  /* 0x0000000d60607220 */ /* 0x080fe20000410000 */
[----:B------:R-:W0:Y:S01]  /*f740*/  MUFU.EX2 R25, R25 ;  /* 0x0000001900197308 */ /* 0x000e220000000800 */
[----:B------:R-:W-:Y:S01]  /*f750*/  FSEL R36, R36, -INF , !P4 ;  /* 0xff80000024247808 */ /* 0x000fe20006000000 */
[-C--:B------:R-:W-:Y:S01]  /*f760*/  FMUL.FTZ R97, R97, R13.reuse ;  /* 0x0000000d61617220 */ /* 0x080fe20000410000 */
[----:B------:R-:W-:Y:S01]  /*f770*/  ISETP.GT.AND P4, PT, R122, 0x19, P5 ;  /* 0x000000197a00780c */ /* 0x000fe20002f84270 */
[-C--:B------:R-:W-:Y:S01]  /*f780*/  FMUL.FTZ R100, R100, R13.reuse ;  /* 0x0000000d64647220 */ /* 0x080fe20000410000 */
[-C--:B------:R-:W-:Y:S01]  /*f790*/  FMUL.FTZ R101, R101, R13.reuse ;  /* 0x0000000d65657220 */ /* 0x080fe20000410000 */
[-C--:B------:R-:W-:Y:S01]  /*f7a0*/  FMUL.FTZ R104, R104, R13.reuse ;  /* 0x0000000d68687220 */ /* 0x080fe20000410000 */
[----:B------:R-:W-:Y:S01]  /*f7b0*/  ISETP.LT.OR P4, PT, R123, 0x1a, P4 ;  /* 0x0000001a7b00780c */ /* 0x000fe20002781670 */
[----:B------:R-:W2:Y:S01]  /*f7c0*/  MUFU.EX2 R27, R27 ;  /* 0x0000001b001b7308 */ /* 0x000ea20000000800 */
[----:B-1----:R-:W-:Y:S01]  /*f7d0*/  FFMA.FTZ R4, R13, R4, R148 ;  /* 0x000000040d047223 */ /* 0x002fe20000010094 */
[-C--:B------:R-:W-:Y:S01]  /*f7e0*/  FMUL.FTZ R105, R105, R13.reuse ;  /* 0x0000000d69697220 */ /* 0x080fe20000410000 */
[----:B------:R-:W-:Y:S01]  /*f7f0*/  FSEL R38, R38, -INF , !P4 ;  /* 0xff80000026267808 */ /* 0x000fe20006000000 */
[-C--:B------:R-:W-:Y:S01]  /*f800*/  FMUL.FTZ R108, R108, R13.reuse ;  /* 0x0000000d6c6c7220 */ /* 0x080fe20000410000 */
[----:B------:R-:W-:Y:S01]  /*f810*/  ISETP.GT.AND P4, PT, R122, 0x20, P5 ;  /* 0x000000207a00780c */ /* 0x000fe20002f84270 */
[-C--:B------:R-:W-:Y:S01]  /*f820*/  FMUL.FTZ R109, R109, R13.reuse ;  /* 0x0000000d6d6d7220 */ /* 0x080fe20000410000 */
[-C--:B------:R-:W-:Y:S01]  /*f830*/  FMUL.FTZ R112, R112, R13.reuse ;  /* 0x0000000d70707220 */ /* 0x080fe20000410000 */
[----:B------:R-:W1:Y:S01]  /*f840*/  MUFU.EX2 R28, R28 ;  /* 0x0000001c001c7308 */ /* 0x000e620000000800 */
[----:B------:R-:W-:Y:S01]  /*f850*/  ISETP.LT.OR P4, PT, R123, 0x21, P4 ;  /* 0x000000217b00780c */ /* 0x000fe20002781670 */
[C---:B0-----:R-:W-:Y:S01]  /*f860*/  FADD.FTZ R4, R25.reuse, R4 ;  /* 0x0000000419047221 */ /* 0x041fe20000010000 */
[----:B------:R-:W-:Y:S01]  /*f870*/  F2FP.BF16.F32.PACK_AB R148, R25, R148 ;  /* 0x000000941994723e */ /* 0x000fe200000010ff */
[-C--:B------:R-:W-:Y:S01]  /*f880*/  FMUL.FTZ R113, R113, R13.reuse ;  /* 0x0000000d71717220 */ /* 0x080fe20000410000 */
[----:B------:R-:W-:Y:S01]  /*f890*/  FSEL R40, R40, -INF , !P4 ;  /* 0xff80000028287808 */ /* 0x000fe20006000000 */
[-C--:B------:R-:W-:Y:S01]  /*f8a0*/  FMUL.FTZ R116, R116, R13.reuse ;  /* 0x0000000d74747220 */ /* 0x080fe20000410000 */
[----:B------:R-:W-:Y:S01]  /*f8b0*/  ISETP.GT.AND P4, PT, R122, 0x21, P5 ;  /* 0x000000217a00780c */ /* 0x000fe20002f84270 */
[----:B------:R-:W0:Y:S01]  /*f8c0*/  MUFU.EX2 R31, R31 ;  /* 0x0000001f001f7308 */ /* 0x000e220000000800 */
[----:B--2---:R-:W-:Y:S01]  /*f8d0*/  FADD.FTZ R4, R27, R4 ;  /* 0x000000041b047221 */ /* 0x004fe20000010000 */
[----:B------:R-:W-:Y:S01]  /*f8e0*/  FMUL.FTZ R117, R117, R13 ;  /* 0x0000000d75757220 */ /* 0x000fe20000410000 */
[----:B------:R-:W-:-:S04]  /*f8f0*/  ISETP.LT.OR P4, PT, R123, 0x22, P4 ;  /* 0x000000227b00780c */ /* 0x000fc80002781670 */
[----:B------:R-:W-:Y:S01]  /*f900*/  FSEL R42, R42, -INF , !P4 ;  /* 0xff8000002a2a7808 */ /* 0x000fe20006000000 */
[----:B------:R-:W2:Y:S01]  /*f910*/  MUFU.EX2 R33, R33 ;  /* 0x0000002100217308 */ /* 0x000ea20000000800 */
[----:B------:R-:W-:Y:S01]  /*f920*/  ISETP.GT.AND P4, PT, R122, 0x28, P5 ;  /* 0x000000287a00780c */ /* 0x000fe20002f84270 */
[C---:B-1----:R-:W-:Y:S01]  /*f930*/  FADD.FTZ R4, R28.reuse, R4 ;  /* 0x000000041c047221 */ /* 0x042fe20000010000 */
[----:B------:R-:W-:Y:S02]  /*f940*/  F2FP.BF16.F32.PACK_AB R150, R28, R27 ;  /* 0x0000001b1c96723e */ /* 0x000fe400000010ff */
[----:B------:R-:W-:-:S03]  /*f950*/  ISETP.LT.OR P4, PT, R123, 0x29, P4 ;  /* 0x000000297b00780c */ /* 0x000fc60002781670 */
[----:B------:R-:W1:Y:S01]  /*f960*/  MUFU.EX2 R35, R35 ;  /* 0x0000002300237308 */ /* 0x000e620000000800 */
[----:B------:R-:W-:Y:S01]  /*f970*/  FSEL R44, R44, -INF , !P4 ;  /* 0xff8000002c2c7808 */ /* 0x000fe20006000000 */
[----:B0-----:R-:W-:Y:S01]  /*f980*/  FADD.FTZ R4, R31, R4 ;  /* 0x000000041f047221 */ /* 0x001fe20000010000 */
[----:B------:R-:W-:-:S04]  /*f990*/  ISETP.GT.AND P4, PT, R122, 0x29, P5 ;  /* 0x000000297a00780c */ /* 0x000fc80002f84270 */
[----:B------:R-:W-:Y:S01]  /*f9a0*/  ISETP.LT.OR P4, PT, R123, 0x2a, P4 ;  /* 0x0000002a7b00780c */ /* 0x000fe20002781670 */
[----:B------:R-:W0:Y:S01]  /*f9b0*/  MUFU.EX2 R37, R37 ;  /* 0x0000002500257308 */ /* 0x000e220000000800 */
[C---:B--2---:R-:W-:Y:S01]  /*f9c0*/  FADD.FTZ R4, R33.reuse, R4 ;  /* 0x0000000421047221 */ /* 0x044fe20000010000 */
[----:B------:R-:W-:Y:S02]  /*f9d0*/  F2FP.BF16.F32.PACK_AB R144, R33, R31 ;  /* 0x0000001f2190723e */ /* 0x000fe400000010ff */
[----:B------:R-:W-:Y:S02]  /*f9e0*/  FSEL R46, R46, -INF , !P4 ;  /* 0xff8000002e2e7808 */ /* 0x000fe40006000000 */
[----:B------:R-:W-:Y:S02]  /*f9f0*/  ISETP.GT.AND P4, PT, R122, 0x30, P5 ;  /* 0x000000307a00780c */ /* 0x000fe40002f84270 */
[----:B------:R-:W2:Y:S01]  /*fa00*/  MUFU.EX2 R124, R124 ;  /* 0x0000007c007c7308 */ /* 0x000ea20000000800 */
[----:B-1----:R-:W-:Y:S01]  /*fa10*/  FADD.FTZ R4, R35, R4 ;  /* 0x0000000423047221 */ /* 0x002fe20000010000 */
[----:B------:R-:W-:-:S04]  /*fa20*/  ISETP.LT.OR P4, PT, R123, 0x31, P4 ;  /* 0x000000317b00780c */ /* 0x000fc80002781670 */
[----:B------:R-:W-:Y:S02]  /*fa30*/  FSEL R49, R49, -INF , !P4 ;  /* 0xff80000031317808 */ /* 0x000fe40006000000 */
[----:B------:R-:W-:Y:S01]  /*fa40*/  ISETP.GT.AND P4, PT, R122, 0x31, P5 ;  /* 0x000000317a00780c */ /* 0x000fe20002f84270 */
[----:B------:R-:W1:Y:S01]  /*fa50*/  MUFU.EX2 R41, R41 ;  /* 0x0000002900297308 */ /* 0x000e620000000800 */
[C---:B0-----:R-:W-:Y:S01]  /*fa60*/  FADD.FTZ R25, R37.reuse, R4 ;  /* 0x0000000425197221 */ /* 0x041fe20000010000 */
[----:B------:R-:W-:Y:S02]  /*fa70*/  F2FP.BF16.F32.PACK_AB R146, R37, R35 ;  /* 0x000000232592723e */ /* 0x000fe400000010ff */
[----:B------:R-:W-:-:S04]  /*fa80*/  ISETP.LT.OR P4, PT, R123, 0x32, P4 ;  /* 0x000000327b00780c */ /* 0x000fc80002781670 */
[----:B------:R-:W-:Y:S01]  /*fa90*/  FSEL R50, R50, -INF , !P4 ;  /* 0xff80000032327808 */ /* 0x000fe20006000000 */
[----:B------:R-:W0:Y:S01]  /*faa0*/  MUFU.EX2 R43, R43 ;  /* 0x0000002b002b7308 */ /* 0x000e220000000800 */
[----:B------:R-:W-:Y:S01]  /*fab0*/  ISETP.GT.AND P4, PT, R122, 0x38, P5 ;  /* 0x000000387a00780c */ /* 0x000fe20002f84270 */
[----:B--2---:R-:W-:-:S03]  /*fac0*/  FADD.FTZ R4, R124, R25 ;  /* 0x000000197c047221 */ /* 0x004fc60000010000 */
[----:B------:R-:W-:-:S03]  /*fad0*/  ISETP.LT.OR P4, PT, R123, 0x39, P4 ;  /* 0x000000397b00780c */ /* 0x000fc60002781670 */
[----:B------:R-:W2:Y:S01]  /*fae0*/  MUFU.EX2 R45, R45 ;  /* 0x0000002d002d7308 */ /* 0x000ea20000000800 */
[----:B------:R-:W-:Y:S01]  /*faf0*/  FSEL R52, R52, -INF , !P4 ;  /* 0xff80000034347808 */ /* 0x000fe20006000000 */
[C---:B-1----:R-:W-:Y:S01]  /*fb00*/  FADD.FTZ R4, R41.reuse, R4 ;  /* 0x0000000429047221 */ /* 0x042fe20000010000 */
[----:B------:R-:W-:Y:S02]  /*fb10*/  ISETP.GT.AND P4, PT, R122, 0x39, P5 ;  /* 0x000000397a00780c */ /* 0x000fe40002f84270 */
[----:B------:R-:W-:Y:S02]  /*fb20*/  F2FP.BF16.F32.PACK_AB R140, R41, R124 ;  /* 0x0000007c298c723e */ /* 0x000fe400000010ff */
[----:B------:R-:W-:Y:S01]  /*fb30*/  ISETP.LT.OR P4, PT, R123, 0x3a, P4 ;  /* 0x0000003a7b00780c */ /* 0x000fe20002781670 */
[----:B------:R-:W1:Y:S01]  /*fb40*/  MUFU.EX2 R47, R47 ;  /* 0x0000002f002f7308 */ /* 0x000e620000000800 */
[----:B0-----:R-:W-:Y:S02]  /*fb50*/  FADD.FTZ R4, R43, R4 ;  /* 0x000000042b047221 */ /* 0x001fe40000010000 */
[----:B------:R-:W-:-:S02]  /*fb60*/  FSEL R54, R54, -INF , !P4 ;  /* 0xff80000036367808 */ /* 0x000fc40006000000 */
[----:B------:R-:W-:-:S03]  /*fb70*/  ISETP.GT.AND P4, PT, R122, 0x40, P5 ;  /* 0x000000407a00780c */ /* 0x000fc60002f84270 */
[----:B------:R-:W0:Y:S01]  /*fb80*/  MUFU.EX2 R48, R48 ;  /* 0x0000003000307308 */ /* 0x000e220000000800 */
[----:B------:R-:W-:Y:S01]  /*fb90*/  ISETP.LT.OR P4, PT, R123, 0x41, P4 ;  /* 0x000000417b00780c */ /* 0x000fe20002781670 */
[C---:B--2---:R-:W-:Y:S01]  /*fba0*/  FADD.FTZ R4, R45.reuse, R4 ;  /* 0x000000042d047221 */ /* 0x044fe20000010000 */
[----:B------:R-:W-:Y:S02]  /*fbb0*/  F2FP.BF16.F32.PACK_AB R142, R45, R43 ;  /* 0x0000002b2d8e723e */ /* 0x000fe400000010ff */
[----:B------:R-:W-:Y:S02]  /*fbc0*/  FSEL R56, R56, -INF , !P4 ;  /* 0xff80000038387808 */ /* 0x000fe40006000000 */
[----:B------:R-:W-:Y:S01]  /*fbd0*/  ISETP.GT.AND P4, PT, R122, 0x41, P5 ;  /* 0x000000417a00780c */ /* 0x000fe20002f84270 */
[----:B------:R-:W-:Y:S01]  /*fbe0*/  MUFU.EX2 R51, R51 ;  /* 0x0000003300337308 */ /* 0x000fe20000000800 */
[----:B-1----:R-:W-:Y:S02]  /*fbf0*/  FADD.FTZ R25, R47, R4 ;  /* 0x000000042f197221 */ /* 0x002fe40000010000 */
[----:B------:R-:W-:-:S04]  /*fc00*/  ISETP.LT.OR P4, PT, R123, 0x42, P4 ;  /* 0x000000427b00780c */ /* 0x000fc80002781670 */
[----:B------:R-:W-:Y:S01]  /*fc10*/  FSEL R58, R58, -INF , !P4 ;  /* 0xff8000003a3a7808 */ /* 0x000fe20006000000 */
[----:B------:R-:W1:Y:S01]  /*fc20*/  MUFU.EX2 R53, R53 ;  /* 0x0000003500357308 */ /* 0x000e620000000800 */
[----:B------:R-:W-:Y:S02]  /*fc30*/  ISETP.GT.AND P4, PT, R122, 0x48, P5 ;  /* 0x000000487a00780c */ /* 0x000fe40002f84270 */
[----:B0-----:R-:W-:Y:S02]  /*fc40*/  F2FP.BF16.F32.PACK_AB R136, R48, R47 ;  /* 0x0000002f3088723e */ /* 0x001fe400000010ff */
[----:B------:R-:W-:-:S03]  /*fc50*/  ISETP.LT.OR P4, PT, R123, 0x49, P4 ;  /* 0x000000497b00780c */ /* 0x000fc60002781670 */
[----:B------:R-:W-:Y:S01]  /*fc60*/  MUFU.EX2 R55, R55 ;  /* 0x0000003700377308 */ /* 0x000fe20000000800 */
[----:B------:R-:W-:Y:S02]  /*fc70*/  FSEL R60, R60, -INF , !P4 ;  /* 0xff8000003c3c7808 */ /* 0x000fe40006000000 */
[----:B------:R-:W-:-:S04]  /*fc80*/  ISETP.GT.AND P4, PT, R122, 0x49, P5 ;  /* 0x000000497a00780c */ /* 0x000fc80002f84270 */
[----:B------:R-:W-:Y:S01]  /*fc90*/  ISETP.LT.OR P4, PT, R123, 0x4a, P4 ;  /* 0x0000004a7b00780c */ /* 0x000fe20002781670 */
[----:B------:R-:W0:Y:S01]  /*fca0*/  MUFU.EX2 R57, R57 ;  /* 0x0000003900397308 */ /* 0x000e220000000800 */
[----:B-1----:R-:W-:Y:S02]  /*fcb0*/  F2FP.BF16.F32.PACK_AB R138, R53, R51 ;  /* 0x00000033358a723e */ /* 0x002fe400000010ff */
[----:B------:R-:W-:Y:S02]  /*fcc0*/  FSEL R62, R62, -INF , !P4 ;  /* 0xff8000003e3e7808 */ /* 0x000fe40006000000 */
[----:B------:R-:W-:-:S03]  /*fcd0*/  ISETP.GT.AND P4, PT, R122, 0x50, P5 ;  /* 0x000000507a00780c */ /* 0x000fc60002f84270 */
[----:B------:R-:W-:Y:S01]  /*fce0*/  MUFU.EX2 R59, R59 ;  /* 0x0000003b003b7308 */ /* 0x000fe20000000800 */
[----:B------:R-:W-:-:S04]  /*fcf0*/  ISETP.LT.OR P4, PT, R123, 0x51, P4 ;  /* 0x000000517b00780c */ /* 0x000fc80002781670 */
[----:B------:R-:W-:Y:S02]  /*fd00*/  FSEL R64, R64, -INF , !P4 ;  /* 0xff80000040407808 */ /* 0x000fe40006000000 */
[----:B------:R-:W-:Y:S01]  /*fd10*/  ISETP.GT.AND P4, PT, R122, 0x51, P5 ;  /* 0x000000517a00780c */ /* 0x000fe20002f84270 */
[----:B------:R-:W1:Y:S01]  /*fd20*/  MUFU.EX2 R61, R61 ;  /* 0x0000003d003d7308 */ /* 0x000e620000000800 */
[----:B0-----:R-:W-:Y:S02]  /*fd30*/  F2FP.BF16.F32.PACK_AB R132, R57, R55 ;  /* 0x000000373984723e */ /* 0x001fe400000010ff */
[----:B------:R-:W-:-:S04]  /*fd40*/  ISETP.LT.OR P4, PT, R123, 0x52, P4 ;  /* 0x000000527b00780c */ /* 0x000fc80002781670 */
[----:B------:R-:W-:Y:S01]  /*fd50*/  FSEL R66, R66, -INF , !P4 ;  /* 0xff80000042427808 */ /* 0x000fe20006000000 */
[----:B------:R-:W-:Y:S01]  /*fd60*/  MUFU.EX2 R63, R63 ;  /* 0x0000003f003f7308 */ /* 0x000fe20000000800 */
[----:B------:R-:W-:-:S04]  /*fd70*/  ISETP.GT.AND P4, PT, R122, 0x58, P5 ;  /* 0x000000587a00780c */ /* 0x000fc80002f84270 */
[----:B------:R-:W-:-:S03]  /*fd80*/  ISETP.LT.OR P4, PT, R123, 0x59, P4 ;  /* 0x000000597b00780c */ /* 0x000fc60002781670 */
[----:B------:R-:W0:Y:S01]  /*fd90*/  MUFU.EX2 R65, R65 ;  /* 0x0000004100417308 */ /* 0x000e220000000800 */
[----:B------:R-:W-:Y:S02]  /*fda0*/  FSEL R68, R68, -INF , !P4 ;  /* 0xff80000044447808 */ /* 0x000fe40006000000 */
[----:B------:R-:W-:Y:S02]  /*fdb0*/  ISETP.GT.AND P4, PT, R122, 0x59, P5 ;  /* 0x000000597a00780c */ /* 0x000fe40002f84270 */
[----:B-1----:R-:W-:Y:S02]  /*fdc0*/  F2FP.BF16.F32.PACK_AB R134, R61, R59 ;  /* 0x0000003b3d86723e */ /* 0x002fe400000010ff */
[----:B------:R-:W-:Y:S01]  /*fdd0*/  ISETP.LT.OR P4, PT, R123, 0x5a, P4 ;  /* 0x0000005a7b00780c */ /* 0x000fe20002781670 */
[----:B------:R-:W-:Y:S03]  /*fde0*/  MUFU.EX2 R67, R67 ;  /* 0x0000004300437308 */ /* 0x000fe60000000800 */
[----:B------:R-:W-:-:S02]  /*fdf0*/  FSEL R70, R70, -INF , !P4 ;  /* 0xff80000046467808 */ /* 0x000fc40006000000 */
[----:B------:R-:W-:-:S03]  /*fe00*/  ISETP.GT.AND P4, PT, R122, 0x60, P5 ;  /* 0x000000607a00780c */ /* 0x000fc60002f84270 */
[----:B------:R-:W1:Y:S01]  /*fe10*/  MUFU.EX2 R69, R69 ;  /* 0x0000004500457308 */ /* 0x000e620000000800 */
[----:B------:R-:W-:Y:S02]  /*fe20*/  ISETP.LT.OR P4, PT, R123, 0x61, P4 ;  /* 0x000000617b00780c */ /* 0x000fe40002781670 */
[----:B0-----:R-:W-:Y:S02]  /*fe30*/  F2FP.BF16.F32.PACK_AB R128, R65, R63 ;  /* 0x0000003f4180723e */ /* 0x001fe400000010ff */
[----:B------:R-:W-:Y:S02]  /*fe40*/  FSEL R72, R72, -INF , !P4 ;  /* 0xff80000048487808 */ /* 0x000fe40006000000 */
[----:B------:R-:W-:Y:S01]  /*fe50*/  ISETP.GT.AND P4, PT, R122, 0x61, P5 ;  /* 0x000000617a00780c */ /* 0x000fe20002f84270 */
[----:B------:R-:W-:Y:S03]  /*fe60*/  MUFU.EX2 R71, R71 ;  /* 0x0000004700477308 */ /* 0x000fe60000000800 */
[----:B------:R-:W-:-:S04]  /*fe70*/  ISETP.LT.OR P4, PT, R123, 0x62, P4 ;  /* 0x000000627b00780c */ /* 0x000fc80002781670 */
[----:B------:R-:W-:Y:S01]  /*fe80*/  FSEL R74, R74, -INF , !P4 ;  /* 0xff8000004a4a7808 */ /* 0x000fe20006000000 */
[----:B------:R-:W0:Y:S01]  /*fe90*/  MUFU.EX2 R73, R73 ;  /* 0x0000004900497308 */ /* 0x000e220000000800 */
[----:B------:R-:W-:Y:S02]  /*fea0*/  ISETP.GT.AND P4, PT, R122, 0x68, P5 ;  /* 0x000000687a00780c */ /* 0x000fe40002f84270 */
[----:B-1----:R-:W-:Y:S02]  /*feb0*/  F2FP.BF16.F32.PACK_AB R130, R69, R67 ;  /* 0x000000434582723e */ /* 0x002fe400000010ff */
[----:B------:R-:W-:-:S03]  /*fec0*/  ISETP.LT.OR P4, PT, R123, 0x69, P4 ;  /* 0x000000697b00780c */ /* 0x000fc60002781670 */
[----:B------:R-:W-:Y:S01]  /*fed0*/  MUFU.EX2 R75, R75 ;  /* 0x0000004b004b7308 */ /* 0x000fe20000000800 */
[----:B------:R-:W-:Y:S02]  /*fee0*/  FSEL R8, R8, -INF , !P4 ;  /* 0xff80000008087808 */ /* 0x000fe40006000000 */
[----:B------:R-:W-:-:S04]  /*fef0*/  ISETP.GT.AND P4, PT, R122, 0x69, P5 ;  /* 0x000000697a00780c */ /* 0x000fc80002f84270 */
[----:B------:R-:W-:Y:S01]  /*ff00*/  ISETP.LT.OR P4, PT, R123, 0x6a, P4 ;  /* 0x0000006a7b00780c */ /* 0x000fe20002781670 */
[----:B------:R-:W1:Y:S01]  /*ff10*/  MUFU.EX2 R76, R76 ;  /* 0x0000004c004c7308 */ /* 0x000e620000000800 */
[----:B0-----:R-:W-:Y:S02]  /*ff20*/  F2FP.BF16.F32.PACK_AB R124, R73, R71 ;  /* 0x00000047497c723e */ /* 0x001fe400000010ff */
[----:B------:R-:W-:Y:S02]  /*ff30*/  FSEL R77, R77, -INF , !P4 ;  /* 0xff8000004d4d7808 */ /* 0x000fe40006000000 */
[----:B------:R-:W-:-:S03]  /*ff40*/  ISETP.GT.AND P4, PT, R122, 0x70, P5 ;  /* 0x000000707a00780c */ /* 0x000fc60002f84270 */
[----:B------:R-:W-:Y:S01]  /*ff50*/  MUFU.EX2 R78, R78 ;  /* 0x0000004e004e7308 */ /* 0x000fe20000000800 */
[----:B------:R-:W-:-:S04]  /*ff60*/  ISETP.LT.OR P4, PT, R123, 0x71, P4 ;  /* 0x000000717b00780c */ /* 0x000fc80002781670 */
[----:B------:R-:W-:Y:S02]  /*ff70*/  FSEL R79, R79, -INF , !P4 ;  /* 0xff8000004f4f7808 */ /* 0x000fe40006000000 */
[----:B------:R-:W-:Y:S01]  /*ff80*/  ISETP.GT.AND P4, PT, R122, 0x71, P5 ;  /* 0x000000717a00780c */ /* 0x000fe20002f84270 */
[----:B------:R-:W0:Y:S01]  /*ff90*/  MUFU.EX2 R80, R80 ;  /* 0x0000005000507308 */ /* 0x000e220000000800 */
[----:B-1----:R-:W-:Y:S02]  /*ffa0*/  F2FP.BF16.F32.PACK_AB R126, R76, R75 ;  /* 0x0000004b4c7e723e */ /* 0x002fe400000010ff */
[----:B------:R-:W-:-:S04]  /*ffb0*/  ISETP.LT.OR P4, PT, R123, 0x72, P4 ;  /* 0x000000727b00780c */ /* 0x000fc80002781670 */
[----:B------:R-:W-:Y:S01]  /*ffc0*/  FSEL R81, R81, -INF , !P4 ;  /* 0xff80000051517808 */ /* 0x000fe20006000000 */
[----:B------:R-:W-:Y:S01]  /*ffd0*/  MUFU.EX2 R14, R14 ;  /* 0x0000000e000e7308 */ /* 0x000fe20000000800 */
[----:B------:R-:W-:-:S04]  /*ffe0*/  ISETP.GT.AND P4, PT, R122, RZ, P5 ;  /* 0x000000ff7a00720c */ /* 0x000fc80002f84270 */
[----:B------:R-:W-:-:S04]  /*fff0*/  ISETP.LT.OR P4, PT, R123, 0x1, P4 ;  /* 0x000000017b00780c */ /* 0x000fc80002781670 */
[----:B------:R-:W-:Y:S02]  /*10000*/  FSEL R24, R24, -INF , !P4 ;  /* 0xff80000018187808 */ /* 0x000fe40006000000 */
[----:B------:R-:W-:Y:S02]  /*10010*/  ISETP.GT.AND P4, PT, R122, 0x78, P5 ;  /* 0x000000787a00780c */ /* 0x000fe40002f84270 */
[----:B------:R-:W-:Y:S02]  /*10020*/  FMNMX.FTZ R85, R24, R5, !PT ;  /* 0x0000000518557209 */ /* 0x000fe40007810000 */
[----:B------:R-:W-:Y:S02]  /*10030*/  ISETP.GT.AND P5, PT, R122, 0x79, P5 ;  /* 0x000000797a00780c */ /* 0x000fe40002fa4270 */
[----:B------:R-:W-:Y:S01]  /*10040*/  FMNMX.FTZ R16, R26, R85, !PT ;  /* 0x000000551a107209 */ /* 0x000fe20007810000 */
[----:B------:R0:W-:Y:S01]  /*10050*/  MUFU.EX2 R122, R120 ;  /* 0x00000078007a7308 */ /* 0x0001e20000000800 */
        /* <DEDUP_REMOVED lines=8> */
[----:B0-----:R-:W-:Y:S02]  /*100e0*/  F2FP.BF16.F32.PACK_AB R120, R80, R78 ;  /* 0x0000004e5078723e */ /* 0x001fe400000010ff */
        /* <DEDUP_REMOVED lines=31> */
[----:B------:R-:W-:-:S03]  /*102e0*/  FMUL.FTZ R85, R9, R39 ;  /* 0x0000002709557220 */ /* 0x000fc60000410000 */
[----:B------:R-:W-:Y:S02]  /*102f0*/  FSEL R16, R9, RZ, P4 ;  /* 0x000000ff09107208 */ /* 0x000fe40002000000 */
[----:B------:R-:W-:Y:S02]  /*10300*/  FSEL R85, R85, RZ, P4 ;  /* 0x000000ff55557208 */ /* 0x000fe40002000000 */
[----:B------:R-:W-:Y:S01]  /*10310*/  ISETP.GT.AND P4, PT, R0, R21, PT ;  /* 0x000000150000720c */ /* 0x000fe20003f84270 */
[----:B------:R-:W-:Y:S01]  /*10320*/  FADD.FTZ R16, -R16, R5 ;  /* 0x0000000510107221 */ /* 0x000fe20000010100 */
[----:B------:R-:W-:Y:S02]  /*10330*/  VIADD R0, R0, 0xffffffff ;  /* 0xffffffff00007836 */ /* 0x000fe40000000000 */
[-CC-:B------:R-:W-:Y:S01]  /*10340*/  FFMA.FTZ R24, R24, R39.reuse, -R85.reuse ;  /* 0x0000002718187223 */ /* 0x180fe20000010855 */
[-CC-:B------:R-:W-:Y:S01]  /*10350*/  FFMA.FTZ R26, R26, R39.reuse, -R85.reuse ;  /* 0x000000271a1a7223 */ /* 0x180fe20000010855 */
[-C--:B------:R-:W-:Y:S01]  /*10360*/  FMUL.FTZ R5, R16, R39.reuse ;  /* 0x0000002710057220 */ /* 0x080fe20000410000 */
        /* <DEDUP_REMOVED lines=12> */
[-C--:B------:R-:W-:Y:S01]  /*10430*/  FFMA.FTZ R49, R49, R39.reuse, -R85 ;  /* 0x0000002731317223 */ /* 0x080fe20000010855 */
[----:B------:R-:W-:Y:S01]  /*10440*/  FADD.FTZ R16, R48, R25 ;  /* 0x0000001930107221 */ /* 0x000fe20000010000 */
[-CC-:B------:R-:W-:Y:S01]  /*10450*/  FFMA.FTZ R50, R50, R39.reuse, -R85.reuse ;  /* 0x0000002732327223 */ /* 0x180fe20000010855 */
[-CC-:B------:R-:W-:Y:S01]  /*10460*/  FFMA.FTZ R52, R52, R39.reuse, -R85.reuse ;  /* 0x0000002734347223 */ /* 0x180fe20000010855 */
[-CC-:B------:R-:W-:Y:S01]  /*10470*/  FFMA.FTZ R54, R54, R39.reuse, -R85.reuse ;  /* 0x0000002736367223 */ /* 0x180fe20000010855 */
[----:B------:R-:W-:Y:S01]  /*10480*/  FADD.FTZ R16, R51, R16 ;  /* 0x0000001033107221 */ /* 0x000fe20000010000 */
[-CC-:B------:R-:W-:Y:S01]  /*10490*/  FFMA.FTZ R56, R56, R39.reuse, -R85.reuse ;  /* 0x0000002738387223 */ /* 0x180fe20000010855 */
[----:B------:R-:W1:Y:S01]  /*104a0*/  MUFU.EX2 R26, R26 ;  /* 0x0000001a001a7308 */ /* 0x000e620000000800 */
[-CC-:B------:R-:W-:Y:S01]  /*104b0*/  FFMA.FTZ R58, R58, R39.reuse, -R85.reuse ;  /* 0x000000273a3a7223 */ /* 0x180fe20000010855 */
[----:B------:R-:W-:Y:S01]  /*104c0*/  FADD.FTZ R16, R53, R16 ;  /* 0x0000001035107221 */ /* 0x000fe20000010000 */
[-CC-:B------:R-:W-:Y:S01]  /*104d0*/  FFMA.FTZ R60, R60, R39.reuse, -R85.reuse ;  /* 0x000000273c3c7223 */ /* 0x180fe20000010855 */
[-CC-:B------:R-:W-:Y:S01]  /*104e0*/  FFMA.FTZ R62, R62, R39.reuse, -R85.reuse ;  /* 0x000000273e3e7223 */ /* 0x180fe20000010855 */
[-CC-:B------:R-:W-:Y:S01]  /*104f0*/  FFMA.FTZ R64, R64, R39.reuse, -R85.reuse ;  /* 0x0000002740407223 */ /* 0x180fe20000010855 */
[----:B------:R-:W-:Y:S01]  /*10500*/  FADD.FTZ R16, R55, R16 ;  /* 0x0000001037107221 */ /* 0x000fe20000010000 */
[--C-:B------:R-:W-:Y:S01]  /*10510*/  FFMA.FTZ R66, R66, R39, -R85.reuse ;  /* 0x0000002742427223 */ /* 0x100fe20000010855 */
[----:B------:R-:W2:Y:S01]  /*10520*/  MUFU.EX2 R29, R29 ;  /* 0x0000001d001d7308 */ /* 0x000ea20000000800 */
[----:B0-----:R-:W-:Y:S01]  /*10530*/  FFMA.FTZ R3, R5, R3, R24 ;  /* 0x0000000305037223 */ /* 0x001fe20000010018 */
[----:B------:R-:W-:Y:S01]  /*10540*/  FADD.FTZ R16, R57, R16 ;  /* 0x0000001039107221 */ /* 0x000fe20000010000 */
[-CC-:B------:R-:W-:Y:S01]  /*10550*/  FFMA.FTZ R68, R68, R39.reuse, -R85.reuse ;  /* 0x0000002744447223 */ /* 0x180fe20000010855 */
[-CC-:B------:R-:W-:Y:S01]  /*10560*/  FFMA.FTZ R70, R70, R39.reuse, -R85.reuse ;  /* 0x0000002746467223 */ /* 0x180fe20000010855 */
[-CC-:B------:R-:W-:Y:S01]  /*10570*/  FFMA.FTZ R72, R72, R39.reuse, -R85.reuse ;  /* 0x0000002748487223 */ /* 0x180fe20000010855 */
[----:B------:R-:W-:Y:S01]  /*10580*/  FADD.FTZ R16, R59, R16 ;  /* 0x000000103b107221 */ /* 0x000fe20000010000 */
[-C--:B------:R-:W-:Y:S01]  /*10590*/  FFMA.FTZ R74, R74, R39.reuse, -R85 ;  /* 0x000000274a4a7223 */ /* 0x080fe20000010855 */
[----:B------:R-:W0:Y:S01]  /*105a0*/  MUFU.EX2 R30, R30 ;  /* 0x0000001e001e7308 */ /* 0x000e220000000800 */
[----:B-1----:R-:W-:Y:S01]  /*105b0*/  FADD.FTZ R4, R26, R3 ;  /* 0x000000031a047221 */ /* 0x002fe20000010000 */
[----:B------:R-:W-:Y:S01]  /*105c0*/  FADD.FTZ R16, R61, R16 ;  /* 0x000000103d107221 */ /* 0x000fe20000010000 */
[-CC-:B------:R-:W-:Y:S01]  /*105d0*/  FFMA.FTZ R8, R8, R39.reuse, -R85.reuse ;  /* 0x0000002708087223 */ /* 0x180fe20000010855 */
[-CC-:B------:R-:W-:Y:S01]  /*105e0*/  FFMA.FTZ R77, R77, R39.reuse, -R85.reuse ;  /* 0x000000274d4d7223 */ /* 0x180fe20000010855 */
[-CC-:B------:R-:W-:Y:S01]  /*105f0*/  FFMA.FTZ R79, R79, R39.reuse, -R85.reuse ;  /* 0x000000274f4f7223 */ /* 0x180fe20000010855 */
[----:B------:R-:W-:Y:S01]  /*10600*/  FADD.FTZ R16, R63, R16 ;  /* 0x000000103f107221 */ /* 0x000fe20000010000 */
[-CC-:B------:R-:W-:Y:S01]  /*10610*/  FFMA.FTZ R81, R81, R39.reuse, -R85.reuse ;  /* 0x0000002751517223 */ /* 0x180fe20000010855 */
[----:B------:R-:W1:Y:S01]  /*10620*/  MUFU.EX2 R32, R32 ;  /* 0x0000002000207308 */ /* 0x000e620000000800 */
[----:B--2---:R-:W-:Y:S01]  /*10630*/  FADD.FTZ R3, R29, R4 ;  /* 0x000000041d037221 */ /* 0x004fe20000010000 */
[----:B------:R-:W-:Y:S01]  /*10640*/  FADD.FTZ R16, R65, R16 ;  /* 0x0000001041107221 */ /* 0x000fe20000010000 */
[-CC-:B------:R-:W-:Y:S01]  /*10650*/  FFMA.FTZ R82, R82, R39.reuse, -R85.reuse ;  /* 0x0000002752527223 */ /* 0x180fe20000010855 */
[----:B------:R-:W-:Y:S01]  /*10660*/  FFMA.FTZ R83, R83, R39, -R85 ;  /* 0x0000002753537223 */ /* 0x000fe20000010855 */
        /* <DEDUP_REMOVED lines=31> */
[----:B------:R-:W-:Y:S01]  /*10860*/  FMUL.FTZ R119, R119, R5 ;  /* 0x0000000577777220 */ /* 0x000fe20000410000 */
[----:B------:R-:W-:Y:S01]  /*10870*/  F2FP.BF16.F32.PACK_AB R149, R26, R24 ;  /* 0x000000181a95723e */ /* 0x000fe200000010ff */
[----:B------:R-:W-:Y:S01]  /*10880*/  FADD.FTZ R25, R122, R25 ;  /* 0x000000197a197221 */ /* 0x000fe20000010000 */
[----:B------:R-:W-:Y:S01]  /*10890*/  F2FP.BF16.F32.PACK_AB R122, R14, R122 ;  /* 0x0000007a0e7a723e */ /* 0x000fe200000010ff */
[----:B------:R-:W0:Y:S01]  /*108a0*/  MUFU.EX2 R42, R42 ;  /* 0x0000002a002a7308 */ /* 0x000e220000000800 */
[----:B-1----:R-:W-:Y:S01]  /*108b0*/  FADD.FTZ R3, R38, R3 ;  /* 0x0000000326037221 */ /* 0x002fe20000010000 */
[----:B------:R-:W-:Y:S01]  /*108c0*/  F2FP.BF16.F32.PACK_AB R151, R30, R29 ;  /* 0x0000001d1e97723e */ /* 0x000fe200000010ff */
[----:B------:R-:W-:Y:S01]  /*108d0*/  IMAD.MOV.U32 R5, RZ, RZ, R9 ;  /* 0x000000ffff057224 */ /* 0x000fe200078e0009 */
[----:B------:R-:W-:-:S02]  /*108e0*/  F2FP.BF16.F32.PACK_AB R145, R34, R32 ;  /* 0x000000202291723e */ /* 0x000fc400000010ff */
[----:B------:R-:W-:Y:S02]  /*108f0*/  F2FP.BF16.F32.PACK_AB R147, R38, R36 ;  /* 0x000000242693723e */ /* 0x000fe400000010ff */
        /* <DEDUP_REMOVED lines=11> */
[----:B0-----:R-:W-:Y:S01]  /*109b0*/  FADD.FTZ R3, R49, R4 ;  /* 0x0000000431037221 */ /* 0x001fe20000010000 */
[----:B------:R-:W-:-:S06]  /*109c0*/  FADD.FTZ R4, R14, R25 ;  /* 0x000000190e047221 */ /* 0x000fcc0000010000 */
        /* <DEDUP_REMOVED lines=40> */
[----:B------:R-:W-:-:S06]  /*10c50*/  IMAD.MOV.U32 R16, RZ, RZ, R15 ;  /* 0x000000ffff107224 */ /* 0x000fcc00078e000f */
[----:B------:R-:W1:Y:S01]  /*10c60*/  MUFU.EX2 R83, R83 ;  /* 0x0000005300537308 */ /* 0x000e620000000800 */
[C---:B--2---:R-:W-:Y:S01]  /*10c70*/  FADD.FTZ R3, R14.reuse, R3 ;  /* 0x000000030e037221 */ /* 0x044fe20000010000 */
[----:B------:R-:W-:Y:S01]  /*10c80*/  F2FP.BF16.F32.PACK_AB R121, R14, R79 ;  /* 0x0000004f0e79723e */ /* 0x000fe200000010ff */
[----:B------:R-:W-:Y:S02]  /*10c90*/  IMAD.MOV.U32 R14, RZ, RZ, R12 ;  /* 0x000000ffff0e7224 */ /* 0x000fe400078e000c */
[----:B0-----:R-:W-:-:S04]  /*10ca0*/  FADD.FTZ R3, R82, R3 ;  /* 0x0000000352037221 */ /* 0x001fc80000010000 */
[C---:B-1----:R-:W-:Y:S01]  /*10cb0*/  FADD.FTZ R3, R83.reuse, R3 ;  /* 0x0000000353037221 */ /* 0x042fe20000010000 */
[----:B------:R-:W-:Y:S01]  /*10cc0*/  F2FP.BF16.F32.PACK_AB R123, R83, R82 ;  /* 0x00000052537b723e */ /* 0x000fe200000010ff */
[----:B------:R-:W-:Y:S06]  /*10cd0*/  @P4 BRA `(.L_x_1485) ;  /* 0xffffffc8002c4947 */ /* 0x000fec000383ffff */
[----:B------:R-:W-:Y:S02]  /*10ce0*/  IMAD.MOV.U32 R5, RZ, RZ, R9 ;  /* 0x000000ffff057224 */ /* 0x000fe400078e0009 */
[----:B------:R-:W-:Y:S02]  /*10cf0*/  IMAD.MOV.U32 R14, RZ, RZ, R12 ;  /* 0x000000ffff0e7224 */ /* 0x000fe400078e000c */
[----:B------:R-:W-:Y:S02]  /*10d00*/  IMAD.MOV.U32 R16, RZ, RZ, R15 ;  /* 0x000000ffff107224 */ /* 0x000fe400078e000f */
[----:B------:R-:W-:-:S07]  /*10d10*/  IMAD.MOV.U32 R154, RZ, RZ, R20 ;  /* 0x000000ffff9a7224 */ /* 0x000fce00078e0014 */
.L_x_1467:
[----:B------:R-:W2:Y:S01]  /*10d20*/  LDL R21, [R1+0x1c] ;  /* 0x00001c0001157983 */ /* 0x000ea20000100800 */
[----:B------:R-:W0:Y:S01]  /*10d30*/  LDC R8, c[0x0][0x448] ;  /* 0x00011200ff087b82 */ /* 0x000e220000000800 */
[----:B------:R-:W-:Y:S02]  /*10d40*/  ULDC UR12, c[0x0][0x9dc] ;  /* 0x00027700000c7ab9 */ /* 0x000fe40000000800 */
[----:B------:R-:W3:Y:S04]  /*10d50*/  LDL R15, [R1+0x8] ;  /* 0x00000800010f7983 */ /* 0x000ee80000100800 */
[----:B------:R-:W3:Y:S01]  /*10d60*/  LDL R13, [R1+0xc] ;  /* 0x00000c00010d7983 */ /* 0x000ee20000100800 */
[----:B------:R-:W1:Y:S01]  /*10d70*/  LDC R20, c[0x0][0x9e4] ;  /* 0x00027900ff147b82 */ /* 0x000e620000000800 */
[----:B0-----:R-:W-:-:S02]  /*10d80*/  ISETP.NE.AND P4, PT, R8, 0x1, PT ;  /* 0x000000010800780c */ /* 0x001fc40003f85270 */
[----:B-1----:R-:W-:-:S11]  /*10d90*/  ISETP.GE.AND P5, PT, R20, 0x1, PT ;  /* 0x000000011400780c */ /* 0x002fd60003fa6270 */
[----:B------:R-:W0:Y:S08]  /*10da0*/  @P4 LDC R9, c[0x0][0x44c] ;  /* 0x00011300ff094b82 */ /* 0x000e300000000800 */
[----:B------:R-:W1:Y:S01]  /*10db0*/  @P4 LDC R12, c[0x0][0x450] ;  /* 0x00011400ff0c4b82 */ /* 0x000e620000000800 */
[----:B--2---:R-:W-:-:S04]  /*10dc0*/  VIADD R8, R21, 0xbf ;  /* 0x000000bf15087836 */ /* 0x004fc80000000000 */
[----:B0-----:R-:W-:Y:S01]  /*10dd0*/  @P4 IMAD.HI.U32 R9, R8, R9, RZ ;  /* 0x0000000908094227 */ /* 0x001fe200078e00ff */
[----:B---3--:R-:W-:-:S04]  /*10de0*/  IADD3 R13, R13, 0x1, -R15 ;  /* 0x000000010d0d7810 */ /* 0x008fc80007ffe80f */
[----:B-1----:R-:W-:-:S05]  /*10df0*/  @P4 SHF.R.U32.HI R8, RZ, R12, R9 ;  /* 0x0000000cff084219 */ /* 0x002fca0000011609 */
[----:B------:R-:W-:-:S04]  /*10e00*/  IMAD.IADD R8, R8, 0x1, R13 ;  /* 0x0000000108087824 */ /* 0x000fc800078e020d */
[----:B------:R-:W-:Y:S01]  /*10e10*/  VIADD R12, R8, -UR12 ;  /* 0x8000000c080c7c36 */ /* 0x000fe20008000000 */
        /* <DEDUP_REMOVED lines=12> */
.L_x_1488:
[----:B------:R-:W-:-:S13]  /*10ee0*/  ISETP.NE.AND P2, PT, R20, 0x1, PT ;  /* 0x000000011400780c */ /* 0x000fda0003f45270 */
[----:B------:R-:W0:Y:S02]  /*10ef0*/  @P2 LDC.64 R8, c[0x0][0x9e8] ;  /* 0x00027a00ff082b82 */ /* 0x000e240000000a00 */
[----:B0-----:R-:W-:-:S05]  /*10f00*/  @P2 IMAD.HI.U32 R8, R13, R8, RZ ;  /* 0x000000080d082227 */ /* 0x001fca00078e00ff */
[----:B------:R-:W-:-:S07]  /*10f10*/  @P2 SHF.R.U32.HI R13, RZ, R9, R8 ;  /* 0x00000009ff0d2219 */ /* 0x000fce0000011608 */
.L_x_1489:
[----:B------:R-:W-:Y:S05]  /*10f20*/  BSYNC B0 ;  /* 0x0000000000007941 */ /* 0x000fea0003800000 */
.L_x_1487:
[----:B------:R-:W-:-:S05]  /*10f30*/  IMAD R13, R13, R20, RZ ;  /* 0x000000140d0d7224 */ /* 0x000fca00078e02ff */
[----:B------:R-:W-:-:S07]  /*10f40*/  VIMNMX R12, R12, R13, !PT ;  /* 0x0000000d0c0c7248 */ /* 0x000fce0007fe0100 */
.L_x_1486:
[----:B------:R-:W2:Y:S01]  /*10f50*/  LDL R8, [R1+0x58] ;  /* 0x0000580001087983 */ /* 0x000ea20000100800 */
[----:B------:R-:W-:-:S05]  /*10f60*/  VIADD R12, R12, 0x7f ;  /* 0x0000007f0c0c7836 */ /* 0x000fca0000000000 */
[----:B------:R-:W-:-:S04]  /*10f70*/  SHF.R.S32.HI R9, RZ, 0x1f, R12 ;  /* 0x0000001fff097819 */ /* 0x000fc8000001140c */
[----:B------:R-:W-:-:S04]  /*10f80*/  LEA.HI R9, R9, R12, RZ, 0x7 ;  /* 0x0000000c09097211 */ /* 0x000fc800078f38ff */
[----:B------:R-:W-:-:S04]  /*10f90*/  SHF.R.S32.HI R9, RZ, 0x7, R9 ;  /* 0x00000007ff097819 */ /* 0x000fc80000011409 */
[----:B--2---:R-:W-:-:S04]  /*10fa0*/  VIMNMX R8, R8, R9, !PT ;  /* 0x0000000908087248 */ /* 0x004fc80007fe0100 */
[----:B------:R-:W-:Y:S01]  /*10fb0*/  ISETP.GE.AND P2, PT, R0, R8, PT ;  /* 0x000000080000720c */ /* 0x000fe20003f46270 */
[----:B------:R0:W-:-:S12]  /*10fc0*/  STL [R1+0x50], R8 ;  /* 0x0000500801007387 */ /* 0x0001d80000100800 */
[----:B0-----:R-:W-:Y:S05]  /*10fd0*/  @!P2 BRA `(.L_x_1490) ;  /* 0x000000280000a947 */ /* 0x001fea0003800000 */
[----:B------:R-:W-:Y:S02]  /*10fe0*/  IMAD.MOV.U32 R13, RZ, RZ, R5 ;  /* 0x000000ffff0d7224 */ /* 0x000fe400078e0005 */
[----:B------:R-:W-:Y:S02]  /*10ff0*/  IMAD.MOV.U32 R12, RZ, RZ, R14 ;  /* 0x000000ffff0c7224 */ /* 0x000fe400078e000e */
[----:B------:R-:W-:Y:S02]  /*11000*/  IMAD.MOV.U32 R8, RZ, RZ, R154 ;  /* 0x000000ffff087224 */ /* 0x000fe400078e009a */
[----:B------:R-:W-:-:S07]  /*11010*/  IMAD.MOV.U32 R20, RZ, RZ, R16 ;  /* 0x000000ffff147224 */ /* 0x000fce00078e0010 */
.L_x_1500:
        /* <DEDUP_REMOVED lines=11> */
.L_x_1492:
[----:B------:R-:W-:Y:S01]  /*110d0*/  IMAD R5, R16, 0x8, R2 ;  /* 0x0000000810057824 */ /* 0x000fe200078e0202 */
[----:B------:R-:W-:-:S04]  /*110e0*/  SHF.L.U32 R14, R154, 0x1f, RZ ;  /* 0x0000001f9a0e7819 */ /* 0x000fc800000006ff */
[----:B------:R0:W1:Y:S01]  /*110f0*/  SYNCS.PHASECHK.TRANS64.TRYWAIT P3, [R5+URZ+0x16830], R14 ;  /* 0x0168300e050075a7 */ /* 0x000062000806017f */
[----:B------:R-:W-:Y:S05]  /*11100*/  @!P0 BRA `(.L_x_1493) ;  /* 0x0000000000048947 */ /* 0x000fea0003800000 */
[----:B------:R-:W-:Y:S01]  /*11110*/  BPT.TRAP 0x1 ;  /* 0x000000040000795c */ /* 0x000fe20000300000 */
.L_x_1493:
[----:B------:R-:W-:Y:S04]  /*11120*/  BSSY B0, `(.L_x_1491) ;  /* 0x0000004000007945 */ /* 0x000fe80003800000 */
[----:B-1----:R-:W-:Y:S05]  /*11130*/  @P3 BRA `(.L_x_1494) ;  /* 0x0000000000083947 */ /* 0x002fea0003800000 */
[----:B------:R-:W1:Y:S02]  /*11140*/  SYNCS.PHASECHK.TRANS64.TRYWAIT P3, [R5+URZ+0x16830], R14 ;  /* 0x0168300e050075a7 */ /* 0x000e64000806017f */
[----:B-1----:R-:W-:Y:S05]  /*11150*/  @!P3 BRA `(.L_x_1495) ;  /* 0x0000011000e4b947 */ /* 0x002fea0003800000 */
.L_x_1494:
[----:B------:R-:W-:Y:S05]  /*11160*/  BSYNC B0 ;  /* 0x0000000000007941 */ /* 0x000fea0003800000 */
.L_x_1491:
[----:B------:R-:W2:Y:S01]  /*11170*/  LDL R9, [R1+0x20] ;  /* 0x0000200001097983 */ /* 0x000ea20000100800 */
[----:B------:R-:W-:Y:S01]  /*11180*/  IMAD.MOV.U32 R15, RZ, RZ, 0x40000040 ;  /* 0x40000040ff0f7424 */ /* 0x000fe200078e00ff */
[----:B------:R-:W-:Y:S05]  /*11190*/  WARPSYNC.ALL ;  /* 0x0000000000007948 */ /* 0x000fea0003800000 */
[----:B------:R-:W-:Y:S01]  /*111a0*/  R2UR UR23, R15 ;  /* 0x000000000f1772ca */ /* 0x000fe200000e0000 */
[----:B01----:R-:W0:Y:S01]  /*111b0*/  S2R R5, SR_TID.X ;  /* 0x0000000000057919 */ /* 0x003e220000002100 */
[----:B------:R-:W-:Y:S01]  /*111c0*/  IMAD.MOV.U32 R27, RZ, RZ, 0x40000040 ;  /* 0x40000040ff1b7424 */ /* 0x000fe200078e00ff */
[----:B------:R-:W-:Y:S01]  /*111d0*/  R2UR UR12, R6 ;  /* 0x00000000060c72ca */ /* 0x000fe200000e0000 */
[----:B------:R-:W-:Y:S01]  /*111e0*/  IMAD.MOV.U32 R25, RZ, RZ, 0x40000040 ;  /* 0x40000040ff197424 */ /* 0x000fe200078e00ff */
[----:B------:R-:W-:-:S02]  /*111f0*/  R2UR UR13, R7 ;  /* 0x00000000070d72ca */ /* 0x000fc400000e0000 */
[----:B0-----:R-:W-:-:S05]  /*11200*/  SHF.R.U32.HI R5, RZ, 0x7, R5 ;  /* 0x00000007ff057819 */ /* 0x001fca0000011605 */
[----:B------:R-:W-:Y:S01]  /*11210*/  VIADD R5, R5, 0x8 ;  /* 0x0000000805057836 */ /* 0x000fe20000000000 */
[----:B------:R-:W-:Y:S02]  /*11220*/  R2UR UR15, R27 ;  /* 0x000000001b0f72ca */ /* 0x000fe400000e0000 */
[----:B------:R-:W-:Y:S02]  /*11230*/  R2UR UR19, R25 ;  /* 0x00000000191372ca */ /* 0x000fe400000e0000 */
[----:B------:R-:W-:Y:S01]  /*11240*/  R2UR UR27, R27 ;  /* 0x000000001b1b72ca */ /* 0x000fe200000e0000 */
[----:B------:R0:W-:Y:S01]  /*11250*/  BAR.SYNC.DEFER_BLOCKING R5, 0x100 ;  /* 0x000400050000751d */ /* 0x0001e20000010000 */
[----:B--2---:R-:W-:-:S04]  /*11260*/  IMAD R26, R16, 0x400, R9 ;  /* 0x00000400101a7824 */ /* 0x004fc800078e0209 */
[----:B------:R-:W-:-:S05]  /*11270*/  VIADD R14, R26, 0x4 ;  /* 0x000000041a0e7836 */ /* 0x000fca0000000000 */
[----:B------:R-:W-:Y:S02]  /*11280*/  R2UR UR22, R14 ;  /* 0x000000000e1672ca */ /* 0x000fe400000e0000 */
[----:B------:R-:W2:Y:S01]  /*11290*/  LDL.64 R14, [R1] ;  /* 0x00000000010e7983 */ /* 0x000ea20000100a00 */
[C---:B------:R-:W-:Y:S01]  /*112a0*/  R2UR UR14, R26.reuse ;  /* 0x000000001a0e72ca */ /* 0x040fe200000e0000 */
[C---:B------:R-:W-:Y:S02]  /*112b0*/  VIADD R24, R26.reuse, 0x2 ;  /* 0x000000021a187836 */ /* 0x040fe40000000000 */
[----:B------:R-:W-:-:S03]  /*112c0*/  VIADD R26, R26, 0x6 ;  /* 0x000000061a1a7836 */ /* 0x000fc60000000000 */
[----:B------:R-:W-:Y:S02]  /*112d0*/  R2UR UR18, R24 ;  /* 0x00000000181272ca */ /* 0x000fe400000e0000 */
[----:B------:R-:W-:Y:S02]  /*112e0*/  R2UR UR26, R26 ;  /* 0x000000001a1a72ca */ /* 0x000fe400000e0000 */
[----:B------:R-:W-:-:S06]  /*112f0*/  WARPGROUP.ARRIVE ;  /* 0x00000000000079c5 */ /* 0x000fcc0000000000 */
[----:B------:R-:W-:Y:S01]  /*11300*/  HGMMA.64x128x16.F32.BF16 R24, gdesc[UR12], RZ, !UPT, gsb0 ;  /* 0x01e000000c1879f0 */ /* 0x000fe2000c0018ff */
[----:B------:R-:W-:Y:S02]  /*11310*/  R2UR UR20, R156 ;  /* 0x000000009c1472ca */ /* 0x000fe400000e0000 */
[----:B------:R-:W-:Y:S01]  /*11320*/  R2UR UR21, R157 ;  /* 0x000000009d1572ca */ /* 0x000fe200000e0000 */
[----:B------:R-:W-:Y:S02]  /*11330*/  WARPGROUP.DEPBAR.LE gsb0, 0x0 ;  /* 0x00008000000079c5 */ /* 0x000fe40000010000 */
[----:B------:R-:W-:Y:S01]  /*11340*/  WARPGROUP.ARRIVE ;  /* 0x00000000000079c5 */ /* 0x000fe20000000000 */
[----:B--2---:R-:W-:Y:S02]  /*11350*/  R2UR UR16, R14 ;  /* 0x000000000e1072ca */ /* 0x004fe400000e0000 */
        /* <DEDUP_REMOVED lines=14> */
.L_x_1497:
[----:B------:R-:W-:Y:S01]  /*11440*/  SHF.L.U32 R5, R8, 0x1f, RZ ;  /* 0x0000001f08057819 */ /* 0x000fe200000006ff */
[----:B------:R-:W-:-:S04]  /*11450*/  IMAD R8, R20, 0x8, R2 ;  /* 0x0000000814087824 */ /* 0x000fc800078e0202 */
[----:B------:R0:W1:Y:S01]  /*11460*/  SYNCS.PHASECHK.TRANS64.TRYWAIT P2, [R8+URZ+0x16850], R5 ;  /* 0x01685005080075a7 */ /* 0x000062000804017f */
[----:B------:R-:W-:Y:S05]  /*11470*/  @!P0 BRA `(.L_x_1498) ;  /* 0x0000000000048947 */ /* 0x000fea0003800000 */
[----:B------:R-:W-:Y:S01]  /*11480*/  BPT.TRAP 0x1 ;  /* 0x000000040000795c */ /* 0x000fe20000300000 */
.L_x_1498:
[----:B-1----:R-:W-:Y:S05]  /*11490*/  @P2 BRA `(.L_x_1496) ;  /* 0x0000000000082947 */ /* 0x002fea0003800000 */
[----:B------:R-:W1:Y:S02]  /*114a0*/  SYNCS.PHASECHK.TRANS64.TRYWAIT P2, [R8+URZ+0x16850], R5 ;  /* 0x01685005080075a7 */ /* 0x000e64000804017f */
[----:B-1----:R-:W-:Y:S05]  /*114b0*/  @!P2 BRA `(.L_x_1499) ;  /* 0x000001100020a947 */ /* 0x002fea0003800000 */
.L_x_1496:
[----:B01----:R-:W-:Y:S01]  /*114c0*/  VIADD R5, R2, 0x400 ;  /* 0x0000040002057836 */ /* 0x003fe20000000000 */
[----:B------:R-:W-:Y:S05]  /*114d0*/  WARPSYNC.ALL ;  /* 0x0000000000007948 */ /* 0x000fea0003800000 */
[----:B------:R-:W-:-:S04]  /*114e0*/  SHF.R.U32.HI R5, RZ, 0x4, R5 ;  /* 0x00000004ff057819 */ /* 0x000fc80000011605 */
[----:B------:R-:W-:-:S05]  /*114f0*/  LOP3.LUT R8, R5, 0x3fff, RZ, 0xc0, !PT ;  /* 0x00003fff05087812 */ /* 0x000fca00078ec0ff */
[----:B------:R-:W-:Y:S01]  /*11500*/  IMAD R8, R20, 0x400, R8 ;  /* 0x0000040014087824 */ /* 0x000fe200078e0208 */
[----:B------:R-:W-:Y:S01]  /*11510*/  WARPGROUP.ARRIVE ;  /* 0x00000000000079c5 */ /* 0x000fe20000000000 */
[----:B------:R-:W-:Y:S02]  /*11520*/  IMAD.MOV.U32 R9, RZ, RZ, 0x40000040 ;  /* 0x40000040ff097424 */ /* 0x000fe400078e00ff */
[----:B------:R-:W-:Y:S01]  /*11530*/  FMUL.FTZ R35, R35, UR7 ;  /* 0x0000000723237c20 */ /* 0x000fe20008410000 */
[C---:B------:R-:W-:Y:S01]  /*11540*/  VIADD R14, R8.reuse, 0x80 ;  /* 0x00000080080e7836 */ /* 0x040fe20000000000 */
[----:B------:R-:W-:Y:S01]  /*11550*/  R2UR UR14, R8 ;  /* 0x00000000080e72ca */ /* 0x000fe200000e0000 */
[----:B------:R-:W-:Y:S01]  /*11560*/  IMAD.MOV.U32 R15, RZ, RZ, 0x40000040 ;  /* 0x40000040ff0f7424 */ /* 0x000fe200078e00ff */
[----:B------:R-:W-:Y:S01]  /*11570*/  R2UR UR15, R9 ;  /* 0x00000000090f72ca */ /* 0x000fe200000e0000 */
        /* <DEDUP_REMOVED lines=12> */
[----:B------:R-:W-:Y:S01]  /*11640*/  HGMMA.64x64x16.F32.BF16 R88, R148, gdesc[UR12].tnspB, R88, gsb0 ;  /* 0x40e0000c94587df0 */ /* 0x000fe20008001858 */
[----:B------:R-:W-:Y:S01]  /*11650*/  R2UR UR14, R14 ;  /* 0x000000000e0e72ca */ /* 0x000fe200000e0000 */
[----:B------:R-:W-:Y:S01]  /*11660*/  VIADD R14, R8, 0x100 ;  /* 0x00000100080e7836 */ /* 0x000fe20000000000 */
[----:B------:R-:W-:Y:S01]  /*11670*/  R2UR UR15, R15 ;  /* 0x000000000f0f72ca */ /* 0x000fe200000e0000 */
[----:B------:R-:W-:Y:S01]  /*11680*/  IMAD.MOV.U32 R15, RZ, RZ, 0x40000040 ;  /* 0x40000040ff0f7424 */ /* 0x000fe200078e00ff */
[----:B------:R-:W-:Y:S01]  /*11690*/  MUFU.TANH R9, R9 ;  /* 0x0000000900097308 */ /* 0x000fe20000002400 */
[----:B------:R-:W-:Y:S01]  /*116a0*/  FMUL.FTZ R42, R42, UR7 ;  /* 0x000000072a2a7c20 */ /* 0x000fe20008410000 */
[----:B------:R-:W-:Y:S01]  /*116b0*/  FMUL.FTZ R43, R43, UR7 ;  /* 0x000000072b2b7c20 */ /* 0x000fe20008410000 */
[----:B------:R-:W-:Y:S01]  /*116c0*/  FMUL.FTZ R33, R53, UR7 ;  /* 0x0000000735217c20 */ /* 0x000fe20008410000 */
[----:B------:R-:W-:Y:S01]  /*116d0*/  FMUL.FTZ R38, R38, UR7 ;  /* 0x0000000726267c20 */ /* 0x000fe20008410000 */
[----:B------:R-:W-:Y:S01]  /*116e0*/  FMUL.FTZ R53, R81, UR7 ;  /* 0x0000000751357c20 */ /* 0x000fe20008410000 */
[----:B------:R-:W-:-:S02]  /*116f0*/  IMAD.MOV.U32 R45, RZ, RZ, 0x40000040 ;  /* 0x40000040ff2d7424 */ /* 0x000fc400078e00ff */
[----:B------:R-:W-:Y:S08]  /*11700*/  MUFU.TANH R21, R21 ;  /* 0x0000001500157308 */ /* 0x000ff00000002400 */
[----:B------:R-:W-:Y:S08]  /*11710*/  MUFU.TANH R28, R28 ;  /* 0x0000001c001c7308 */ /* 0x000ff00000002400 */
[----:B------:R-:W-:Y:S08]  /*11720*/  MUFU.TANH R29, R29 ;  /* 0x0000001d001d7308 */ /* 0x000ff00000002400 */
[----:B------:R-:W-:Y:S08]  /*11730*/  MUFU.TANH R33, R33 ;  /* 0x0000002100217308 */ /* 0x000ff00000002400 */
[----:B------:R-:W-:Y:S01]  /*11740*/  MUFU.TANH R53, R53 ;  /* 0x0000003500357308 */ /* 0x000fe20000002400 */
[----:B------:R-:W-:-:S02]  /*11750*/  WARPGROUP.DEPBAR.LE gsb0, 0x0 ;  /* 0x00008000000079c5 */ /* 0x000fc40000010000 */
[----:B------:R-:W-:-:S05]  /*11760*/  WARPGROUP.ARRIVE ;  /* 0x00000000000079c5 */ /* 0x000fca0000000000 */
[----:B------:R0:W-:Y:S01]  /*11770*/  MUFU.TANH R151, R35 ;  /* 0x0000002300977308 */ /* 0x0001e20000002400 */
[----:B------:R-:W-:Y:S01]  /*11780*/  FMUL.FTZ R149, R47, UR7 ;  /* 0x000000072f957c20 */ /* 0x000fe20008410000 */
[----:B------:R-:W-:Y:S01]  /*11790*/  FMUL.FTZ R47, R69, UR7 ;  /* 0x00000007452f7c20 */ /* 0x000fe20008410000 */
[----:B------:R-:W-:Y:S01]  /*117a0*/  HGMMA.64x64x16.F32.BF16 R88, R144, gdesc[UR12].tnspB, R88, gsb0 ;  /* 0x40e0000c90587df0 */ /* 0x000fe20008001858 */
[----:B------:R-:W-:Y:S01]  /*117b0*/  R2UR UR14, R14 ;  /* 0x000000000e0e72ca */ /* 0x000fe200000e0000 */
[----:B------:R-:W-:Y:S01]  /*117c0*/  VIADD R14, R8, 0x180 ;  /* 0x00000180080e7836 */ /* 0x000fe20000000000 */
[----:B------:R-:W-:Y:S01]  /*117d0*/  R2UR UR15, R15 ;  /* 0x000000000f0f72ca */ /* 0x000fe200000e0000 */
[----:B------:R-:W-:Y:S01]  /*117e0*/  IMAD.MOV.U32 R15, RZ, RZ, 0x40000040 ;  /* 0x40000040ff0f7424 */ /* 0x000fe200078e00ff */
[----:B------:R1:W-:Y:S01]  /*117f0*/  MUFU.TANH R150, R26 ;  /* 0x0000001a00967308 */ /* 0x0003e20000002400 */
[----:B0-----:R-:W-:Y:S01]  /*11800*/  FMUL.FTZ R35, R58, UR7 ;  /* 0x000000073a237c20 */ /* 0x001fe20008410000 */
[----:B------:R-:W-:Y:S01]  /*11810*/  FMUL.FTZ R58, R67, UR7 ;  /* 0x00000007433a7c20 */ /* 0x000fe20008410000 */
[----:B------:R-:W-:-:S05]  /*11820*/  FMUL.FTZ R67, R86, UR7 ;  /* 0x0000000756437c20 */ /* 0x000fca0008410000 */
[----:B------:R0:W2:Y:S01]  /*11830*/  MUFU.TANH R148, R27 ;  /* 0x0000001b00947308 */ /* 0x0000a20000002400 */
[----:B-1----:R-:W-:Y:S01]  /*11840*/  FMUL.FTZ R26, R40, UR7 ;  /* 0x00000007281a7c20 */ /* 0x002fe20008410000 */
[----:B------:R-:W-:Y:S01]  /*11850*/  FMUL.FTZ R40, R61, UR7 ;  /* 0x000000073d287c20 */ /* 0x000fe20008410000 */
[----:B------:R-:W-:-:S05]  /*11860*/  FMUL.FTZ R61, R74, UR7 ;  /* 0x000000074a3d7c20 */ /* 0x000fca0008410000 */
[----:B------:R-:W-:Y:S01]  /*11870*/  MUFU.TANH R26, R26 ;  /* 0x0000001a001a7308 */ /* 0x000fe20000002400 */
[----:B0-----:R-:W-:-:S07]  /*11880*/  FMUL.FTZ R27, R41, UR7 ;  /* 0x00000007291b7c20 */ /* 0x001fce0008410000 */
[----:B------:R-:W-:Y:S01]  /*11890*/  MUFU.TANH R27, R27 ;  /* 0x0000001b001b7308 */ /* 0x000fe20000002400 */
[----:B--2---:R-:W-:-:S07]  /*118a0*/  IMAD.MOV.U32 R81, RZ, RZ, R148 ;  /* 0x000000ffff517224 */ /* 0x004fce00078e0094 */
[----:B------:R-:W-:Y:S08]  /*118b0*/  MUFU.TANH R41, R42 ;  /* 0x0000002a00297308 */ /* 0x000ff00000002400 */
[----:B------:R0:W-:Y:S08]  /*118c0*/  MUFU.TANH R42, R43 ;  /* 0x0000002b002a7308 */ /* 0x0001f00000002400 */
[----:B------:R-:W-:Y:S01]  /*118d0*/  MUFU.TANH R40, R40 ;  /* 0x0000002800287308 */ /* 0x000fe20000002400 */
[----:B0-----:R-:W-:Y:S01]  /*118e0*/  FMUL.FTZ R43, R65, UR7 ;  /* 0x00000007412b7c20 */ /* 0x001fe20008410000 */
[----:B------:R-:W-:-:S06]  /*118f0*/  FMUL.FTZ R65, R82, UR7 ;  /* 0x0000000752417c20 */ /* 0x000fcc0008410000 */
[----:B------:R-:W-:Y:S08]  /*11900*/  MUFU.TANH R43, R43 ;  /* 0x0000002b002b7308 */ /* 0x000ff00000002400 */
[----:B------:R-:W-:Y:S08]  /*11910*/  MUFU.TANH R47, R47 ;  /* 0x0000002f002f7308 */ /* 0x000ff00000002400 */
[----:B------:R-:W-:Y:S01]  /*11920*/  MUFU.TANH R149, R149 ;  /* 0x0000009500957308 */ /* 0x000fe20000002400 */
[----:B------:R-:W-:-:S02]  /*11930*/  WARPGROUP.DEPBAR.LE gsb0, 0x0 ;  /* 0x00008000000079c5 */ /* 0x000fc40000010000 */
[----:B------:R-:W-:-:S05]  /*11940*/  WARPGROUP.ARRIVE ;  /* 0x00000000000079c5 */ /* 0x000fca0000000000 */
[----:B------:R0:W-:Y:S01]  /*11950*/  MUFU.TANH R147, R39 ;  /* 0x0000002700937308 */ /* 0x0001e20000002400 */
[----:B------:R-:W-:Y:S01]  /*11960*/  HGMMA.64x64x16.F32.BF16 R88, R140, gdesc[UR12].tnspB, R88, gsb0 ;  /* 0x40e0000c8c587df0 */ /* 0x000fe20008001858 */
[----:B------:R-:W-:Y:S02]  /*11970*/  R2UR UR14, R14 ;  /* 0x000000000e0e72ca */ /* 0x000fe400000e0000 */
[----:B------:R-:W-:Y:S01]  /*11980*/  R2UR UR15, R15 ;  /* 0x000000000f0f72ca */ /* 0x000fe200000e0000 */
[----:B------:R-:W-:Y:S01]  /*11990*/  FMUL.FTZ R15, R32, UR7 ;  /* 0x00000007200f7c20 */ /* 0x000fe20008410000 */
[----:B------:R-:W-:Y:S01]  /*119a0*/  FMUL.FTZ R32, R52, UR7 ;  /* 0x0000000734207c20 */ /* 0x000fe20008410000 */
[----:B------:R-:W-:Y:S01]  /*119b0*/  FMUL.FTZ R52, R80, UR7 ;  /* 0x0000000750347c20 */ /* 0x000fe20008410000 */
[----:B------:R1:W2:Y:S01]  /*119c0*/  MUFU.TANH R14, R34 ;  /* 0x00000022000e7308 */ /* 0x0002a20000002400 */
[----:B0-----:R-:W-:Y:S02]  /*119d0*/  IMAD.MOV.U32 R39, RZ, RZ, R151 ;  /* 0x000000ffff277224 */ /* 0x001fe400078e0097 */
[----:B------:R-:W-:Y:S01]  /*119e0*/  FMUL.FTZ R151, R46, UR7 ;  /* 0x000000072e977c20 */ /* 0x000fe20008410000 */
[----:B------:R-:W-:Y:S01]  /*119f0*/  FMUL.FTZ R46, R68, UR7 ;  /* 0x00000007442e7c20 */ /* 0x000fe20008410000 */
[----:B------:R-:W-:Y:S01]  /*11a00*/  FMUL.FTZ R68, R87, UR7 ;  /* 0x0000000757447c20 */ /* 0x000fe20008410000 */
[----:B------:R-:W-:-:S02]  /*11a10*/  IMAD.MOV.U32 R44, RZ, RZ, R39 ;  /* 0x000000ffff2c7224 */ /* 0x000fc400078e0027 */
[----:B------:R-:W-:Y:S01]  /*11a20*/  MUFU.TANH R15, R15 ;  /* 0x0000000f000f7308 */ /* 0x000fe20000002400 */
[----:B-1----:R-:W-:Y:S01]  /*11a30*/  FMUL.FTZ R34, R56, UR7 ;  /* 0x0000000738227c20 */ /* 0x002fe20008410000 */
[----:B------:R-:W-:Y:S01]  /*11a40*/  FMUL.FTZ R56, R63, UR7 ;  /* 0x000000073f387c20 */ /* 0x000fe20008410000 */
[----:B------:R-:W-:-:S05]  /*11a50*/  FMUL.FTZ R63, R78, UR7 ;  /* 0x000000074e3f7c20 */ /* 0x000fca0008410000 */
[----:B------:R0:W1:Y:S01]  /*11a60*/  MUFU.TANH R146, R30 ;  /* 0x0000001e00927308 */ /* 0x0000620000002400 */
[----:B--2---:R-:W-:-:S07]  /*11a70*/  IMAD.MOV.U32 R39, RZ, RZ, R14 ;  /* 0x000000ffff277224 */ /* 0x004fce00078e000e */
[----:B------:R2:W-:Y:S01]  /*11a80*/  MUFU.TANH R144, R31 ;  /* 0x0000001f00907308 */ /* 0x0005e20000002400 */
[----:B0-----:R-:W-:Y:S01]  /*11a90*/  FMUL.FTZ R30, R48, UR7 ;  /* 0x00000007301e7c20 */ /* 0x001fe20008410000 */
[----:B------:R-:W-:Y:S02]  /*11aa0*/  IMAD.MOV.U32 R48, RZ, RZ, R147 ;  /* 0x000000ffff307224 */ /* 0x000fe400078e0093 */
[----:B------:R-:W-:Y:S01]  /*11ab0*/  FMUL.FTZ R147, R50, UR7 ;  /* 0x0000000732937c20 */ /* 0x000fe20008410000 */
[----:B------:R-:W-:Y:S01]  /*11ac0*/  FMUL.FTZ R50, R76, UR7 ;  /* 0x000000074c327c20 */ /* 0x000fe20008410000 */
[----:B------:R-:W-:Y:S02]  /*11ad0*/  IMAD.MOV.U32 R76, RZ, RZ, R39 ;  /* 0x000000ffff4c7224 */ /* 0x000fe400078e0027 */
[----:B------:R-:W-:Y:S01]  /*11ae0*/  IMAD.MOV.U32 R69, RZ, RZ, R48 ;  /* 0x000000ffff457224 */ /* 0x000fe200078e0030 */
[----:B------:R-:W-:Y:S01]  /*11af0*/  MUFU.TANH R30, R30 ;  /* 0x0000001e001e7308 */ /* 0x000fe20000002400 */
[----:B--2---:R-:W-:Y:S01]  /*11b00*/  FMUL.FTZ R31, R49, UR7 ;  /* 0x00000007311f7c20 */ /* 0x004fe20008410000 */
[----:B------:R-:W-:Y:S01]  /*11b10*/  FMUL.FTZ R48, R72, UR7 ;  /* 0x0000000748307c20 */ /* 0x000fe20008410000 */
[----:B-1----:R-:W-:-:S05]  /*11b20*/  IMAD.MOV.U32 R80, RZ, RZ, R146 ;  /* 0x000000ffff507224 */ /* 0x002fca00078e0092 */
[----:B------:R-:W-:Y:S08]  /*11b30*/  MUFU.TANH R31, R31 ;  /* 0x0000001f001f7308 */ /* 0x000ff00000002400 */
[----:B------:R-:W-:Y:S08]  /*11b40*/  MUFU.TANH R32, R32 ;  /* 0x0000002000207308 */ /* 0x000ff00000002400 */
[----:B------:R-:W-:Y:S08]  /*11b50*/  MUFU.TANH R34, R34 ;  /* 0x0000002200227308 */ /* 0x000ff00000002400 */
[----:B------:R0:W1:Y:S01]  /*11b60*/  MUFU.TANH R145, R38 ;  /* 0x0000002600917308 */ /* 0x0000620000002400 */
[----:B------:R-:W-:-:S02]  /*11b70*/  WARPGROUP.DEPBAR.LE gsb0, 0x0 ;  /* 0x00008000000079c5 */ /* 0x000fc40000010000 */
[----:B------:R-:W-:Y:S01]  /*11b80*/  FMUL.FTZ R142, R24, UR7 ;  /* 0x00000007188e7c20 */ /* 0x000fe20008410000 */
[----:B------:R-:W-:Y:S01]  /*11b90*/  FMUL.FTZ R140, R25, UR7 ;  /* 0x00000007198c7c20 */ /* 0x000fe20008410000 */
[----:B------:R-:W-:Y:S01]  /*11ba0*/  WARPGROUP.ARRIVE ;  /* 0x00000000000079c5 */ /* 0x000fe20000000000 */
[----:B------:R-:W-:Y:S01]  /*11bb0*/  FMUL.FTZ R24, R36, UR7 ;  /* 0x0000000724187c20 */ /* 0x000fe20008410000 */
[----:B------:R-:W-:Y:S01]  /*11bc0*/  FMUL.FTZ R25, R37, UR7 ;  /* 0x0000000725197c20 */ /* 0x000fe20008410000 */
[----:B------:R-:W-:Y:S01]  /*11bd0*/  FMUL.FTZ R36, R57, UR7 ;  /* 0x0000000739247c20 */ /* 0x000fe20008410000 */
[----:B------:R-:W2:Y:S01]  /*11be0*/  MUFU.TANH R142, R142 ;  /* 0x0000008e008e7308 */ /* 0x000ea20000002400 */
[----:B0-----:R-:W-:Y:S01]  /*11bf0*/  FMUL.FTZ R38, R60, UR7 ;  /* 0x000000073c267c20 */ /* 0x001fe20008410000 */
[----:B------:R-:W-:Y:S01]  /*11c00*/  HGMMA.64x64x16.F32.BF16 R88, R136, gdesc[UR12].tnspB, R88, gsb0 ;  /* 0x40e0000c88587df0 */ /* 0x000fe20008001858 */
[----:B-1----:R-:W-:Y:S02]  /*11c10*/  IMAD.MOV.U32 R49, RZ, RZ, R145 ;  /* 0x000000ffff317224 */ /* 0x002fe400078e0091 */
[----:B------:R-:W-:Y:S01]  /*11c20*/  FMUL.FTZ R145, R51, UR7 ;  /* 0x0000000733917c20 */ /* 0x000fe20008410000 */
[----:B------:R-:W-:Y:S01]  /*11c30*/  FMUL.FTZ R51, R77, UR7 ;  /* 0x000000074d337c20 */ /* 0x000fe20008410000 */
[----:B------:R-:W-:Y:S01]  /*11c40*/  FMUL.FTZ R141, R55, UR7 ;  /* 0x00000007378d7c20 */ /* 0x000fe20008410000 */
[----:B------:R-:W-:Y:S01]  /*11c50*/  IMAD.MOV.U32 R72, RZ, RZ, R49 ;  /* 0x000000ffff487224 */ /* 0x000fe200078e0031 */
[----:B------:R-:W0:Y:S01]  /*11c60*/  MUFU.TANH R140, R140 ;  /* 0x0000008c008c7308 */ /* 0x000e220000002400 */
[----:B------:R-:W-:Y:S01]  /*11c70*/  FMUL.FTZ R49, R73, UR7 ;  /* 0x0000000749317c20 */ /* 0x000fe20008410000 */
[----:B------:R-:W-:Y:S01]  /*11c80*/  FMUL.FTZ R55, R84, UR7 ;  /* 0x0000000754377c20 */ /* 0x000fe20008410000 */
[----:B------:R-:W-:Y:S01]  /*11c90*/  FMUL.FTZ R143, R54, UR7 ;  /* 0x00000007368f7c20 */ /* 0x000fe20008410000 */
[----:B------:R-:W-:Y:S01]  /*11ca0*/  FMUL.FTZ R54, R85, UR7 ;  /* 0x0000000755367c20 */ /* 0x000fe20008410000 */
[----:B------:R-:W-:-:S02]  /*11cb0*/  IMAD.MOV.U32 R73, RZ, RZ, R44 ;  /* 0x000000ffff497224 */ /* 0x000fc400078e002c */
[----:B------:R-:W-:Y:S01]  /*11cc0*/  FMUL.FTZ R37, R59, UR7 ;  /* 0x000000073b257c20 */ /* 0x000fe20008410000 */
[----:B------:R-:W-:Y:S01]  /*11cd0*/  FMUL.FTZ R59, R70, UR7 ;  /* 0x00000007463b7c20 */ /* 0x000fe20008410000 */
[----:B------:R-:W1:Y:S01]  /*11ce0*/  MUFU.TANH R24, R24 ;  /* 0x0000001800187308 */ /* 0x000e620000002400 */
[----:B--2---:R-:W-:Y:S01]  /*11cf0*/  FMNMX.FTZ R14, R142, R12, !PT ;  /* 0x0000000c8e0e7209 */ /* 0x004fe20007810000 */
[----:B------:R-:W-:Y:S01]  /*11d00*/  IMAD.MOV.U32 R84, RZ, RZ, R150 ;  /* 0x000000ffff547224 */ /* 0x000fe200078e0096 */
[----:B------:R-:W-:Y:S01]  /*11d10*/  R2UR UR15, R45 ;  /* 0x000000002d0f72ca */ /* 0x000fe200000e0000 */
[----:B------:R-:W-:Y:S02]  /*11d20*/  IMAD.MOV.U32 R77, RZ, RZ, R144 ;  /* 0x000000ffff4d7224 */ /* 0x000fe400078e0090 */
[----:B------:R-:W-:Y:S01]  /*11d30*/  FMUL.FTZ R57, R66, UR7 ;  /* 0x0000000742397c20 */ /* 0x000fe20008410000 */
[----:B------:R-:W-:Y:S01]  /*11d40*/  FMUL.FTZ R60, R71, UR7 ;  /* 0x00000007473c7c20 */ /* 0x000fe20008410000 */
[----:B------:R-:W-:Y:S01]  /*11d50*/  FMUL.FTZ R66, R83, UR7 ;  /* 0x0000000753427c20 */ /* 0x000fe20008410000 */
[----:B------:R-:W2:Y:S01]  /*11d60*/  MUFU.TANH R25, R25 ;  /* 0x0000001900197308 */ /* 0x000ea20000002400 */
[----:B0-----:R-:W-:-:S04]  /*11d70*/  FMNMX.FTZ R14, R140, R14, !PT ;  /* 0x0000000e8c0e7209 */ /* 0x001fc80007810000 */
[----:B------:R-:W-:-:S03]  /*11d80*/  FMNMX.FTZ R14, R5, R14, !PT ;  /* 0x0000000e050e7209 */ /* 0x000fc60007810000 */
[----:B------:R-:W0:Y:S01]  /*11d90*/  MUFU.TANH R36, R36 ;  /* 0x0000002400247308 */ /* 0x000e220000002400 */
[----:B------:R-:W-:-:S04]  /*11da0*/  FMNMX.FTZ R14, R9, R14, !PT ;  /* 0x0000000e090e7209 */ /* 0x000fc80007810000 */
[----:B------:R-:W-:-:S03]  /*11db0*/  FMNMX.FTZ R14, R15, R14, !PT ;  /* 0x0000000e0f0e7209 */ /* 0x000fc60007810000 */
[----:B------:R-:W3:Y:S01]  /*11dc0*/  MUFU.TANH R38, R38 ;  /* 0x0000002600267308 */ /* 0x000ee20000002400 */
[----:B------:R-:W-:-:S04]  /*11dd0*/  FMNMX.FTZ R14, R21, R14, !PT ;  /* 0x0000000e150e7209 */ /* 0x000fc80007810000 */
[----:B-1----:R-:W-:-:S03]  /*11de0*/  FMNMX.FTZ R14, R24, R14, !PT ;  /* 0x0000000e180e7209 */ /* 0x002fc60007810000 */
[----:B------:R-:W-:Y:S01]  /*11df0*/  MUFU.TANH R46, R46 ;  /* 0x0000002e002e7308 */ /* 0x000fe20000002400 */
[----:B--2---:R-:W-:-:S04]  /*11e00*/  FMNMX.FTZ R14, R25, R14, !PT ;  /* 0x0000000e190e7209 */ /* 0x004fc80007810000 */
[----:B------:R-:W-:-:S03]  /*11e10*/  FMNMX.FTZ R14, R26, R14, !PT ;  /* 0x0000000e1a0e7209 */ /* 0x000fc60007810000 */
[----:B------:R-:W-:Y:S01]  /*11e20*/  MUFU.TANH R48, R48 ;  /* 0x0000003000307308 */ /* 0x000fe20000002400 */
[----:B------:R-:W-:-:S04]  /*11e30*/  FMNMX.FTZ R14, R27, R14, !PT ;  /* 0x0000000e1b0e7209 */ /* 0x000fc80007810000 */
[----:B------:R-:W-:-:S03]  /*11e40*/  FMNMX.FTZ R14, R28, R14, !PT ;  /* 0x0000000e1c0e7209 */ /* 0x000fc60007810000 */
[----:B------:R-:W-:Y:S01]  /*11e50*/  MUFU.TANH R49, R49 ;  /* 0x0000003100317308 */ /* 0x000fe20000002400 */
[----:B------:R-:W-:-:S04]  /*11e60*/  FMNMX.FTZ R14, R29, R14, !PT ;  /* 0x0000000e1d0e7209 */ /* 0x000fc80007810000 */
[----:B------:R-:W-:-:S03]  /*11e70*/  FMNMX.FTZ R14, R30, R14, !PT ;  /* 0x0000000e1e0e7209 */ /* 0x000fc60007810000 */
[----:B------:R-:W-:Y:S01]  /*11e80*/  MUFU.TANH R50, R50 ;  /* 0x0000003200327308 */ /* 0x000fe20000002400 */
[----:B------:R-:W-:-:S04]  /*11e90*/  FMNMX.FTZ R14, R31, R14, !PT ;  /* 0x0000000e1f0e7209 */ /* 0x000fc80007810000 */
[----:B------:R-:W-:Y:S01]  /*11ea0*/  FMNMX.FTZ R14, R32, R14, !PT ;  /* 0x0000000e200e7209 */ /* 0x000fe20007810000 */
[----:B------:R-:W-:Y:S02]  /*11eb0*/  WARPGROUP.DEPBAR.LE gsb0, 0x0 ;  /* 0x00008000000079c5 */ /* 0x000fe40000010000 */
[----:B------:R-:W-:Y:S02]  /*11ec0*/  IMAD.MOV.U32 R139, RZ, RZ, R42 ;  /* 0x000000ffff8b7224 */ /* 0x000fe400078e002a */
[----:B------:R-:W-:Y:S01]  /*11ed0*/  FMUL.FTZ R42, R64, UR7 ;  /* 0x00000007402a7c20 */ /* 0x000fe20008410000 */
[----:B------:R-:W-:Y:S01]  /*11ee0*/  FMNMX.FTZ R14, R33, R14, !PT ;  /* 0x0000000e210e7209 */ /* 0x000fe20007810000 */
[----:B------:R-:W-:Y:S01]  /*11ef0*/  MUFU.TANH R51, R51 ;  /* 0x0000003300337308 */ /* 0x000fe20000002400 */
[----:B------:R-:W-:Y:S02]  /*11f00*/  IMAD.MOV.U32 R137, RZ, RZ, R41 ;  /* 0x000000ffff897224 */ /* 0x000fe400078e0029 */
[----:B------:R-:W-:Y:S01]  /*11f10*/  FMUL.FTZ R41, R62, UR7 ;  /* 0x000000073e297c20 */ /* 0x000fe20008410000 */
[----:B------:R-:W-:Y:S01]  /*11f20*/  FMNMX.FTZ R14, R34, R14, !PT ;  /* 0x0000000e220e7209 */ /* 0x000fe20007810000 */
[----:B------:R-:W-:Y:S01]  /*11f30*/  WARPGROUP.ARRIVE ;  /* 0x00000000000079c5 */ /* 0x000fe20000000000 */
[----:B------:R-:W-:Y:S01]  /*11f40*/  FMUL.FTZ R62, R75, UR7 ;  /* 0x000000074b3e7c20 */ /* 0x000fe20008410000 */
[----:B------:R-:W-:Y:S01]  /*11f50*/  FMUL.FTZ R64, R79, UR7 ;  /* 0x000000074f407c20 */ /* 0x000fe20008410000 */
[----:B0-----:R-:W-:Y:S01]  /*11f60*/  FMNMX.FTZ R14, R36, R14, !PT ;  /* 0x0000000e240e7209 */ /* 0x001fe20007810000 */
[----:B------:R-:W0:Y:S03]  /*11f70*/  MUFU.TANH R42, R42 ;  /* 0x0000002a002a7308 */ /* 0x000e260000002400 */
[----:B---3--:R-:W-:-:S04]  /*11f80*/  FMNMX.FTZ R14, R38, R14, !PT ;  /* 0x0000000e260e7209 */ /* 0x008fc80007810000 */
[----:B------:R-:W-:Y:S01]  /*11f90*/  FMNMX.FTZ R14, R40, R14, !PT ;  /* 0x0000000e280e7209 */ /* 0x000fe20007810000 */
[----:B------:R-:W1:Y:S08]  /*11fa0*/  MUFU.TANH R52, R52 ;  /* 0x0000003400347308 */ /* 0x000e700000002400 */
        /* <DEDUP_REMOVED lines=8> */
[----:B------:R-:W-:-:S03]  /*12030*/  FMNMX.FTZ R14, R49, R14, !PT ;  /* 0x0000000e310e7209 */ /* 0x000fc60007810000 */
[----:B------:R-:W4:Y:S01]  /*12040*/  MUFU.TANH R147, R147 ;  /* 0x0000009300937308 */ /* 0x000f220000002400 */
[----:B------:R-:W-:-:S04]  /*12050*/  FMNMX.FTZ R14, R50, R14, !PT ;  /* 0x0000000e320e7209 */ /* 0x000fc80007810000 */
[----:B------:R-:W-:-:S03]  /*12060*/  FMNMX.FTZ R14, R51, R14, !PT ;  /* 0x0000000e330e7209 */ /* 0x000fc60007810000 */
[----:B------:R-:W5:Y:S01]  /*12070*/  MUFU.TANH R145, R145 ;  /* 0x0000009100917308 */ /* 0x000f620000002400 */
[----:B-1----:R-:W-:-:S04]  /*12080*/  FMNMX.FTZ R14, R52, R14, !PT ;  /* 0x0000000e340e7209 */ /* 0x002fc80007810000 */
[----:B------:R-:W-:-:S03]  /*12090*/  FMNMX.FTZ R14, R53, R14, !PT ;  /* 0x0000000e350e7209 */ /* 0x000fc60007810000 */
[----:B------:R-:W1:Y:S01]  /*120a0*/  MUFU.TANH R143, R143 ;  /* 0x0000008f008f7308 */ /* 0x000e620000002400 */
[----:B--2---:R-:W-:-:S04]  /*120b0*/  FMNMX.FTZ R14, R55, R14, !PT ;  /* 0x0000000e370e7209 */ /* 0x004fc80007810000 */
[----:B0-----:R-:W-:-:S03]  /*120c0*/  FMNMX.FTZ R14, R54, R14, !PT ;  /* 0x0000000e360e7209 */ /* 0x001fc60007810000 */
[----:B------:R-:W0:Y:S02]  /*120d0*/  MUFU.TANH R141, R141 ;  /* 0x0000008d008d7308 */ /* 0x000e240000002400 */
[----:B------:R-:W2:Y:S06]  /*120e0*/  SHFL.BFLY PT, R39, R14, 0x2, 0x1f ;  /* 0x0c401f000e277f89 */ /* 0x000eac00000e0000 */
[----:B------:R-:W0:Y:S08]  /*120f0*/  MUFU.TANH R35, R35 ;  /* 0x0000002300237308 */ /* 0x000e300000002400 */
[----:B------:R-:W0:Y:S08]  /*12100*/  MUFU.TANH R37, R37 ;  /* 0x0000002500257308 */ /* 0x000e300000002400 */
[----:B------:R-:W0:Y:S01]  /*12110*/  MUFU.TANH R41, R41 ;  /* 0x0000002900297308 */ /* 0x000e220000002400 */
[----:B--2---:R-:W-:-:S02]  /*12120*/  FMNMX.FTZ R14, R14, R39, !PT ;  /* 0x000000270e0e7209 */ /* 0x004fc40007810000 */
[----:B------:R-:W2:Y:S03]  /*12130*/  LDC R39, c[0x0][0x988] ;  /* 0x00026200ff277b82 */ /* 0x000ea60000000800 */
[----:B------:R-:W3:Y:S02]  /*12140*/  SHFL.BFLY PT, R44, R14, 0x1, 0x1f ;  /* 0x0c201f000e2c7f89 */ /* 0x000ee400000e0000 */
[----:B------:R-:W0:Y:S08]  /*12150*/  MUFU.TANH R56, R56 ;  /* 0x0000003800387308 */ /* 0x000e300000002400 */
[----:B------:R-:W0:Y:S08]  /*12160*/  MUFU.TANH R57, R57 ;  /* 0x0000003900397308 */ /* 0x000e300000002400 */
[----:B------:R-:W0:Y:S01]  /*12170*/  MUFU.TANH R58, R58 ;  /* 0x0000003a003a7308 */ /* 0x000e220000002400 */
[----:B---3--:R-:W-:Y:S01]  /*12180*/  FMNMX.FTZ R14, R14, R44, !PT ;  /* 0x0000002c0e0e7209 */ /* 0x008fe20007810000 */
[----:B------:R-:W-:-:S06]  /*12190*/  VIADD R44, R8, 0x200 ;  /* 0x00000200082c7836 */ /* 0x000fcc0000000000 */
[----:B------:R-:W3:Y:S01]  /*121a0*/  MUFU.TANH R59, R59 ;  /* 0x0000003b003b7308 */ /* 0x000ee20000002400 */
[-C--:B--2---:R-:W-:Y:S01]  /*121b0*/  FMUL.FTZ R70, R14, R39.reuse ;  /* 0x000000270e467220 */ /* 0x084fe20000410000 */
[----:B------:R-:W-:Y:S01]  /*121c0*/  R2UR UR14, R44 ;  /* 0x000000002c0e72ca */ /* 0x000fe200000e0000 */
[----:B------:R-:W-:Y:S02]  /*121d0*/  FADD.FTZ R12, -R14, R12 ;  /* 0x0000000c0e0c7221 */ /* 0x000fe40000010100 */
[--C-:B------:R-:W-:Y:S01]  /*121e0*/  FFMA.FTZ R150, R5, R39, -R70.reuse ;  /* 0x0000002705967223 */ /* 0x100fe20000010846 */
[----:B------:R-:W-:Y:S02]  /*121f0*/  FMNMX.FTZ R5, R84, R13, !PT ;  /* 0x0000000d54057209 */ /* 0x000fe40007810000 */
[----:B------:R-:W2:Y:S01]  /*12200*/  MUFU.TANH R60, R60 ;  /* 0x0000003c003c7308 */ /* 0x000ea20000002400 */
[-CC-:B------:R-:W-:Y:S01]  /*12210*/  FFMA.FTZ R45, R9, R39.reuse, -R70.reuse ;  /* 0x00000027092d7223 */ /* 0x180fe20000010846 */
[--C-:B------:R-:W-:Y:S01]  /*12220*/  FFMA.FTZ R9, R21, R39, -R70.reuse ;  /* 0x0000002715097223 */ /* 0x100fe20000010846 */
[----:B------:R-:W-:Y:S01]  /*12230*/  FMNMX.FTZ R5, R81, R5, !PT ;  /* 0x0000000551057209 */ /* 0x000fe20007810000 */
[-CC-:B------:R-:W-:Y:S01]  /*12240*/  FFMA.FTZ R146, R24, R39.reuse, -R70.reuse ;  /* 0x0000002718927223 */ /* 0x180fe20000010846 */
[--C-:B------:R-:W-:Y:S01]  /*12250*/  FFMA.FTZ R21, R25, R39, -R70.reuse ;  /* 0x0000002719157223 */ /* 0x100fe20000010846 */
[----:B------:R-:W-:Y:S01]  /*12260*/  VIADD R24, R8, 0x280 ;  /* 0x0000028008187836 */ /* 0x000fe20000000000 */
[----:B------:R-:W-:Y:S01]  /*12270*/  FMNMX.FTZ R5, R80, R5, !PT ;  /* 0x0000000550057209 */ /* 0x000fe20007810000 */
[----:B------:R-:W-:Y:S01]  /*12280*/  HGMMA.64x64x16.F32.BF16 R88, R132, gdesc[UR12].tnspB, R88, gsb0 ;  /* 0x40e0000c84587df0 */ /* 0x000fe20008001858 */
[----:B------:R-:W2:Y:S01]  /*12290*/  MUFU.TANH R61, R61 ;  /* 0x0000003d003d7308 */ /* 0x000ea20000002400 */
[----:B------:R-:W-:Y:S01]  /*122a0*/  IMAD.MOV.U32 R25, RZ, RZ, 0x40000040 ;  /* 0x40000040ff197424 */ /* 0x000fe200078e00ff */
[----:B------:R-:W-:Y:S01]  /*122b0*/  FMNMX.FTZ R5, R77, R5, !PT ;  /* 0x000000054d057209 */ /* 0x000fe20007810000 */
[-CC-:B------:R-:W-:Y:S01]  /*122c0*/  FFMA.FTZ R148, R140, R39.reuse, -R70.reuse ;  /* 0x000000278c947223 */ /* 0x180fe20000010846 */
[----:B------:R-:W-:Y:S01]  /*122d0*/  R2UR UR14, R24 ;  /* 0x00000000180e72ca */ /* 0x000fe200000e0000 */
[--C-:B------:R-:W-:Y:S01]  /*122e0*/  FFMA.FTZ R140, R26, R39, -R70.reuse ;  /* 0x000000271a8c7223 */ /* 0x100fe20000010846 */
[----:B------:R-:W-:Y:S01]  /*122f0*/  FMNMX.FTZ R5, R76, R5, !PT ;  /* 0x000000054c057209 */ /* 0x000fe20007810000 */
[-CC-:B------:R-:W-:Y:S01]  /*12300*/  FFMA.FTZ R26, R27, R39.reuse, -R70.reuse ;  /* 0x000000271b1a7223 */ /* 0x180fe20000010846 */
[----:B------:R-:W2:Y:S01]  /*12310*/  MUFU.TANH R62, R62 ;  /* 0x0000003e003e7308 */ /* 0x000ea20000002400 */
[----:B------:R-:W-:Y:S01]  /*12320*/  R2UR UR15, R25 ;  /* 0x00000000190f72ca */ /* 0x000fe200000e0000 */
[--C-:B------:R-:W-:Y:S01]  /*12330*/  FFMA.FTZ R27, R31, R39, -R70.reuse ;  /* 0x000000271f1b7223 */ /* 0x100fe20000010846 */
[----:B------:R-:W-:Y:S01]  /*12340*/  FMNMX.FTZ R5, R73, R5, !PT ;  /* 0x0000000549057209 */ /* 0x000fe20007810000 */
[-CC-:B------:R-:W-:Y:S01]  /*12350*/  FFMA.FTZ R31, R40, R39.reuse, -R70.reuse ;  /* 0x00000027281f7223 */ /* 0x180fe20000010846 */
[-CC-:B------:R-:W-:Y:S01]  /*12360*/  FFMA.FTZ R40, R50, R39.reuse, -R70.reuse ;  /* 0x0000002732287223 */ /* 0x180fe20000010846 */
[--C-:B------:R-:W-:Y:S01]  /*12370*/  FFMA.FTZ R54, R54, R39, -R70.reuse ;  /* 0x0000002736367223 */ /* 0x100fe20000010846 */
[----:B------:R-:W-:Y:S01]  /*12380*/  FMNMX.FTZ R5, R72, R5, !PT ;  /* 0x0000000548057209 */ /* 0x000fe20007810000 */
[----:B------:R-:W2:Y:S01]  /*12390*/  MUFU.TANH R63, R63 ;  /* 0x0000003f003f7308 */ /* 0x000ea20000002400 */
[-CC-:B------:R-:W-:Y:S01]  /*123a0*/  FFMA.FTZ R136, R30, R39.reuse, -R70.reuse ;  /* 0x000000271e887223 */ /* 0x180fe20000010846 */
[--C-:B------:R-:W-:Y:S01]  /*123b0*/  FFMA.FTZ R30, R36, R39, -R70.reuse ;  /* 0x00000027241e7223 */ /* 0x100fe20000010846 */
[----:B------:R-:W-:Y:S01]  /*123c0*/  FMNMX.FTZ R5, R69, R5, !PT ;  /* 0x0000000545057209 */ /* 0x000fe20007810000 */
[----:B------:R-:W-:Y:S01]  /*123d0*/  FFMA.FTZ R36, R48, R39, -R70 ;  /* 0x0000002730247223 */ /* 0x000fe20000010846 */
[----:B------:R-:W-:-:S02]  /*123e0*/  IMAD.MOV.U32 R25, RZ, RZ, 0x40000040 ;  /* 0x40000040ff197424 */ /* 0x000fc400078e00ff */
[--C-:B------:R-:W-:Y:S01]  /*123f0*/  FFMA.FTZ R44, R142, R39, -R70.reuse ;  /* 0x000000278e2c7223 */ /* 0x100fe20000010846 */
[----:B------:R-:W-:Y:S01]  /*12400*/  FMNMX.FTZ R5, R137, R5, !PT ;  /* 0x0000000589057209 */ /* 0x000fe20007810000 */
[----:B------:R-:W2:Y:S01]  /*12410*/  MUFU.TANH R64, R64 ;  /* 0x0000004000407308 */ /* 0x000ea20000002400 */
[-CC-:B------:R-:W-:Y:S01]  /*12420*/  FFMA.FTZ R142, R28, R39.reuse, -R70.reuse ;  /* 0x000000271c8e7223 */ /* 0x180fe20000010846 */
[--C-:B------:R-:W-:Y:S01]  /*12430*/  FFMA.FTZ R28, R33, R39, -R70.reuse ;  /* 0x00000027211c7223 */ /* 0x100fe20000010846 */
[----:B------:R-:W-:Y:S01]  /*12440*/  FMNMX.FTZ R5, R139, R5, !PT ;  /* 0x000000058b057209 */ /* 0x000fe20007810000 */
[-CC-:B------:R-:W-:Y:S01]  /*12450*/  FFMA.FTZ R33, R46, R39.reuse, -R70.reuse ;  /* 0x000000272e217223 */ /* 0x180fe20000010846 */
[-CC-:B------:R-:W-:Y:S01]  /*12460*/  FFMA.FTZ R46, R53, R39.reuse, -R70.reuse ;  /* 0x00000027352e7223 */ /* 0x180fe20000010846 */
[----:B------:R-:W-:Y:S01]  /*12470*/  FMUL.FTZ R12, R12, R39 ;  /* 0x000000270c0c7220 */ /* 0x000fe20000410000 */
[----:B------:R-:W-:Y:S01]  /*12480*/  FMNMX.FTZ R5, R151, R5, !PT ;  /* 0x0000000597057209 */ /* 0x000fe20007810000 */
[----:B------:R-:W2:Y:S01]  /*12490*/  MUFU.TANH R65, R65 ;  /* 0x0000004100417308 */ /* 0x000ea20000002400 */
[-CC-:B------:R-:W-:Y:S01]  /*124a0*/  FFMA.FTZ R144, R15, R39.reuse, -R70.reuse ;  /* 0x000000270f907223 */ /* 0x180fe20000010846 */
[--C-:B------:R-:W-:Y:S01]  /*124b0*/  FFMA.FTZ R15, R29, R39, -R70.reuse ;  /* 0x000000271d0f7223 */ /* 0x100fe20000010846 */
[----:B------:R-:W-:Y:S01]  /*124c0*/  FMNMX.FTZ R5, R149, R5, !PT ;  /* 0x0000000595057209 */ /* 0x000fe20007810000 */
[-CC-:B------:R-:W-:Y:S01]  /*124d0*/  FFMA.FTZ R29, R42, R39.reuse, -R70.reuse ;  /* 0x000000272a1d7223 */ /* 0x180fe20000010846 */
[-CC-:B------:R-:W-:Y:S01]  /*124e0*/  FFMA.FTZ R42, R51, R39.reuse, -R70.reuse ;  /* 0x00000027332a7223 */ /* 0x180fe20000010846 */
[--C-:B------:R-:W-:Y:S01]  /*124f0*/  FFMA.FTZ R138, R32, R39, -R70.reuse ;  /* 0x00000027208a7223 */ /* 0x100fe20000010846 */
[----:B----4-:R-:W-:Y:S01]  /*12500*/  FMNMX.FTZ R5, R147, R5, !PT ;  /* 0x0000000593057209 */ /* 0x010fe20007810000 */
[----:B------:R-:W4:Y:S01]  /*12510*/  MUFU.TANH R66, R66 ;  /* 0x0000004200427308 */ /* 0x000f220000002400 */
[-CC-:B------:R-:W-:Y:S01]  /*12520*/  FFMA.FTZ R32, R43, R39.reuse, -R70.reuse ;  /* 0x000000272b207223 */ /* 0x180fe20000010846 */
[----:B------:R-:W-:Y:S01]  /*12530*/  FFMA.FTZ R43, R52, R39, -R70 ;  /* 0x00000027342b7223 */ /* 0x000fe20000010846 */
[----:B-----5:R-:W-:-:S04]  /*12540*/  FMNMX.FTZ R5, R145, R5, !PT ;  /* 0x0000000591057209 */ /* 0x020fc80007810000 */
[----:B-1----:R-:W-:Y:S01]  /*12550*/  FMNMX.FTZ R5, R143, R5, !PT ;  /* 0x000000058f057209 */ /* 0x002fe20007810000 */
[----:B------:R-:W1:Y:S03]  /*12560*/  MUFU.TANH R67, R67 ;  /* 0x0000004300437308 */ /* 0x000e660000002400 */
[----:B0-----:R-:W-:-:S04]  /*12570*/  FMNMX.FTZ R5, R141, R5, !PT ;  /* 0x000000058d057209 */ /* 0x001fc80007810000 */
[----:B------:R-:W-:Y:S01]  /*12580*/  FMNMX.FTZ R5, R35, R5, !PT ;  /* 0x0000000523057209 */ /* 0x000fe20007810000 */
[----:B------:R-:W0:Y:S03]  /*12590*/  MUFU.TANH R68, R68 ;  /* 0x0000004400447308 */ /* 0x000e260000002400 */
[----:B------:R-:W-:-:S04]  /*125a0*/  FMNMX.FTZ R5, R37, R5, !PT ;  /* 0x0000000525057209 */ /* 0x000fc80007810000 */
[----:B------:R-:W-:Y:S01]  /*125b0*/  FMNMX.FTZ R5, R41, R5, !PT ;  /* 0x0000000529057209 */ /* 0x000fe20007810000 */
[----:B------:R-:W-:Y:S03]  /*125c0*/  MUFU.EX2 R12, R12 ;  /* 0x0000000c000c7308 */ /* 0x000fe60000000800 */
[----:B------:R-:W-:-:S04]  /*125d0*/  FMNMX.FTZ R5, R56, R5, !PT ;  /* 0x0000000538057209 */ /* 0x000fc80007810000 */
[----:B------:R-:W-:Y:S01]  /*125e0*/  FMNMX.FTZ R5, R57, R5, !PT ;  /* 0x0000000539057209 */ /* 0x000fe20007810000 */
[----:B------:R-:W5:Y:S03]  /*125f0*/  MUFU.EX2 R44, R44 ;  /* 0x0000002c002c7308 */ /* 0x000f660000000800 */
[----:B------:R-:W-:Y:S01]  /*12600*/  FMNMX.FTZ R5, R58, R5, !PT ;  /* 0x000000053a057209 */ /* 0x000fe20007810000 */
[----:B------:R-:W-:-:S03]  /*12610*/  WARPGROUP.DEPBAR.LE gsb0, 0x0 ;  /* 0x00008000000079c5 */ /* 0x000fc60000010000 */
[----:B---3--:R-:W-:Y:S01]  /*12620*/  FMNMX.FTZ R5, R59, R5, !PT ;  /* 0x000000053b057209 */ /* 0x008fe20007810000 */
[--C-:B------:R-:W-:Y:S01]  /*12630*/  FFMA.FTZ R134, R38, R39, -R70.reuse ;  /* 0x0000002726867223 */ /* 0x100fe20000010846 */
[----:B------:R-:W-:Y:S01]  /*12640*/  WARPGROUP.ARRIVE ;  /* 0x00000000000079c5 */ /* 0x000fe20000000000 */
[----:B------:R-:W3:Y:S01]  /*12650*/  MUFU.EX2 R148, R148 ;  /* 0x0000009400947308 */ /* 0x000ee20000000800 */
[----:B--2---:R-:W-:Y:S01]  /*12660*/  FMNMX.FTZ R5, R60, R5, !PT ;  /* 0x000000053c057209 */ /* 0x004fe20007810000 */
[-CC-:B------:R-:W-:Y:S01]  /*12670*/  FFMA.FTZ R132, R34, R39.reuse, -R70.reuse ;  /* 0x0000002722847223 */ /* 0x180fe20000010846 */
[-CC-:B------:R-:W-:Y:S01]  /*12680*/  FFMA.FTZ R34, R47, R39.reuse, -R70.reuse ;  /* 0x000000272f227223 */ /* 0x180fe20000010846 */
[----:B------:R-:W-:Y:S01]  /*12690*/  FFMA.FTZ R47, R55, R39, -R70 ;  /* 0x00000027372f7223 */ /* 0x000fe20000010846 */
[----:B------:R-:W-:Y:S01]  /*126a0*/  FMNMX.FTZ R5, R61, R5, !PT ;  /* 0x000000053d057209 */ /* 0x000fe20007810000 */
[----:B------:R-:W-:Y:S01]  /*126b0*/  HGMMA.64x64x16.F32.BF16 R88, R128, gdesc[UR12].tnspB, R88, gsb0 ;  /* 0x40e0000c80587df0 */ /* 0x000fe20008001858 */
[----:B------:R-:W-:Y:S01]  /*126c0*/  R2UR UR15, R25 ;  /* 0x00000000190f72ca */ /* 0x000fe200000e0000 */
[----:B------:R-:W-:Y:S01]  /*126d0*/  IMAD.MOV.U32 R25, RZ, RZ, 0x40000040 ;  /* 0x40000040ff197424 */ /* 0x000fe200078e00ff */
[----:B------:R-:W-:Y:S01]  /*126e0*/  FMNMX.FTZ R5, R62, R5, !PT ;  /* 0x000000053e057209 */ /* 0x000fe20007810000 */
[----:B------:R-:W2:Y:S03]  /*126f0*/  MUFU.EX2 R150, R150 ;  /* 0x0000009600967308 */ /* 0x000ea60000000800 */
[----:B------:R-:W-:-:S04]  /*12700*/  FMNMX.FTZ R5, R63, R5, !PT ;  /* 0x000000053f057209 */ /* 0x000fc80007810000 */
[----:B------:R-:W-:Y:S01]  /*12710*/  FMNMX.FTZ R5, R64, R5, !PT ;  /* 0x0000000540057209 */ /* 0x000fe20007810000 */
[----:B------:R-:W2:Y:S03]  /*12720*/  MUFU.EX2 R45, R45 ;  /* 0x0000002d002d7308 */ /* 0x000ea60000000800 */
[----:B------:R-:W-:-:S04]  /*12730*/  FMNMX.FTZ R5, R65, R5, !PT ;  /* 0x0000000541057209 */ /* 0x000fc80007810000 */
[----:B----4-:R-:W-:Y:S01]  /*12740*/  FMNMX.FTZ R5, R66, R5, !PT ;  /* 0x0000000542057209 */ /* 0x010fe20007810000 */
[----:B------:R-:W-:Y:S03]  /*12750*/  MUFU.EX2 R144, R144 ;  /* 0x0000009000907308 */ /* 0x000fe60000000800 */
[----:B-1----:R-:W-:-:S04]  /*12760*/  FMNMX.FTZ R5, R67, R5, !PT ;  /* 0x0000000543057209 */ /* 0x002fc80007810000 */
[----:B0-----:R-:W-:Y:S01]  /*12770*/  FMNMX.FTZ R5, R68, R5, !PT ;  /* 0x0000000544057209 */ /* 0x001fe20007810000 */
[----:B-----5:R-:W-:Y:S01]  /*12780*/  FFMA.FTZ R4, R12, R4, R44 ;  /* 0x000000040c047223 */ /* 0x020fe2000001002c */
[----:B------:R-:W-:Y:S01]  /*12790*/  @!P1 IMAD R20, R20, 0x8, R2 ;  /* 0x0000000814149824 */ /* 0x000fe200078e0202 */
[----:B------:R-:W-:Y:S02]  /*127a0*/  MUFU.EX2 R9, R9 ;  /* 0x0000000900097308 */ /* 0x000fe40000000800 */
[----:B------:R-:W0:Y:S06]  /*127b0*/  SHFL.BFLY PT, R38, R5, 0x2, 0x1f ;  /* 0x0c401f0005267f89 */ /* 0x000e2c00000e0000 */
[----:B------:R-:W-:Y:S08]  /*127c0*/  MUFU.EX2 R146, R146 ;  /* 0x0000009200927308 */ /* 0x000ff00000000800 */
[----:B------:R-:W-:Y:S08]  /*127d0*/  MUFU.EX2 R21, R21 ;  /* 0x0000001500157308 */ /* 0x000ff00000000800 */
[----:B------:R-:W-:Y:S01]  /*127e0*/  MUFU.EX2 R140, R140 ;  /* 0x0000008c008c7308 */ /* 0x000fe20000000800 */
[----:B0-----:R-:W-:Y:S01]  /*127f0*/  FMNMX.FTZ R5, R5, R38, !PT ;  /* 0x0000002605057209 */ /* 0x001fe20007810000 */
[----:B------:R-:W-:-:S04]  /*12800*/  FFMA.FTZ R38, R49, R39, -R70 ;  /* 0x0000002731267223 */ /* 0x000fc80000010846 */
[----:B------:R-:W0:Y:S02]  /*12810*/  SHFL.BFLY PT, R24, R5, 0x1, 0x1f ;  /* 0x0c201f0005187f89 */ /* 0x000e2400000e0000 */
[----:B------:R-:W-:Y:S08]  /*12820*/  MUFU.EX2 R26, R26 ;  /* 0x0000001a001a7308 */ /* 0x000ff00000000800 */
[----:B------:R-:W-:Y:S01]  /*12830*/  MUFU.EX2 R142, R142 ;  /* 0x0000008e008e7308 */ /* 0x000fe20000000800 */
[----:B------:R-:W-:-:S02]  /*12840*/  WARPGROUP.DEPBAR.LE gsb0, 0x0 ;  /* 0x00008000000079c5 */ /* 0x000fc40000010000 */
[----:B------:R-:W-:Y:S01]  /*12850*/  WARPGROUP.ARRIVE ;  /* 0x00000000000079c5 */ /* 0x000fe20000000000 */
[----:B---3--:R-:W-:Y:S01]  /*12860*/  FADD.FTZ R4, R148, R4 ;  /* 0x0000000494047221 */ /* 0x008fe20000010000 */
[----:B------:R-:W-:-:S03]  /*12870*/  @!P1 VIADD R20, R20, 0x16860 ;  /* 0x0001686014149836 */ /* 0x000fc60000000000 */
[----:B------:R-:W-:Y:S01]  /*12880*/  MUFU.EX2 R15, R15 ;  /* 0x0000000f000f7308 */ /* 0x000fe20000000800 */
[----:B0-----:R-:W-:-:S05]  /*12890*/  FMNMX.FTZ R5, R5, R24, !PT ;  /* 0x0000001805057209 */ /* 0x001fca0007810000 */
[CC--:B------:R-:W-:Y:S01]  /*128a0*/  FMUL.FTZ R50, R5.reuse, R39.reuse ;  /* 0x0000002705327220 */ /* 0x0c0fe20000410000 */
[----:B------:R-:W-:Y:S01]  /*128b0*/  FADD.FTZ R24, -R5, R13 ;  /* 0x0000000d05187221 */ /* 0x000fe20000010100 */
[----:B------:R-:W-:Y:S02]  /*128c0*/  MUFU.EX2 R136, R136 ;  /* 0x0000008800887308 */ /* 0x000fe40000000800 */
[-CC-:B------:R-:W-:Y:S01]  /*128d0*/  FFMA.FTZ R53, R76, R39.reuse, -R50.reuse ;  /* 0x000000274c357223 */ /* 0x180fe20000010832 */
[-C--:B------:R-:W-:Y:S01]  /*128e0*/  FMUL.FTZ R24, R24, R39.reuse ;  /* 0x0000002718187220 */ /* 0x080fe20000410000 */
[-CC-:B------:R-:W-:Y:S01]  /*128f0*/  FFMA.FTZ R49, R84, R39.reuse, -R50.reuse ;  /* 0x0000002754317223 */ /* 0x180fe20000010832 */
[-CC-:B------:R-:W-:Y:S01]  /*12900*/  FFMA.FTZ R51, R81, R39.reuse, -R50.reuse ;  /* 0x0000002751337223 */ /* 0x180fe20000010832 */
[-CC-:B------:R-:W-:Y:S01]  /*12910*/  FFMA.FTZ R52, R80, R39.reuse, -R50.reuse ;  /* 0x0000002750347223 */ /* 0x180fe20000010832 */
[-CC-:B------:R-:W-:Y:S01]  /*12920*/  FFMA.FTZ R71, R73, R39.reuse, -R50.reuse ;  /* 0x0000002749477223 */ /* 0x180fe20000010832 */
[----:B------:R0:W-:Y:S01]  /*12930*/  MUFU.EX2 R13, R54 ;  /* 0x00000036000d7308 */ /* 0x0001e20000000800 */
[-CC-:B------:R-:W-:Y:S01]  /*12940*/  FFMA.FTZ R133, R35, R39.reuse, -R50.reuse ;  /* 0x0000002723857223 */ /* 0x180fe20000010832 */
[-CC-:B------:R-:W-:Y:S01]  /*12950*/  FFMA.FTZ R55, R72, R39.reuse, -R50.reuse ;  /* 0x0000002748377223 */ /* 0x180fe20000010832 */
[-C--:B------:R-:W-:Y:S01]  /*12960*/  FFMA.FTZ R75, R69, R39.reuse, -R50 ;  /* 0x00000027454b7223 */ /* 0x080fe20000010832 */
[----:B--2---:R-:W-:Y:S01]  /*12970*/  FADD.FTZ R4, R150, R4 ;  /* 0x0000000496047221 */ /* 0x004fe20000010000 */
[-C--:B------:R-:W-:Y:S01]  /*12980*/  FFMA.FTZ R69, R137, R39.reuse, -R50 ;  /* 0x0000002789457223 */ /* 0x080fe20000010832 */
[----:B------:R-:W-:Y:S01]  /*12990*/  @!P1 PRMT R20, RZ, 0x654, R20 ;  /* 0x00000654ff149816 */ /* 0x000fe20000000014 */
[-CC-:B------:R-:W-:Y:S01]  /*129a0*/  FFMA.FTZ R72, R139, R39.reuse, -R50.reuse ;  /* 0x000000278b487223 */ /* 0x180fe20000010832 */
[----:B------:R1:W-:Y:S01]  /*129b0*/  MUFU.EX2 R48, R24 ;  /* 0x0000001800307308 */ /* 0x0003e20000000800 */
[-CC-:B0-----:R-:W-:Y:S01]  /*129c0*/  FFMA.FTZ R54, R77, R39.reuse, -R50.reuse ;  /* 0x000000274d367223 */ /* 0x181fe20000010832 */
[-CC-:B------:R-:W-:Y:S01]  /*129d0*/  FFMA.FTZ R70, R151, R39.reuse, -R50.reuse ;  /* 0x0000002797467223 */ /* 0x180fe20000010832 */
[----:B------:R-:W0:Y:S01]  /*129e0*/  S2R R77, SR_TID.X ;  /* 0x00000000004d7919 */ /* 0x000e220000002100 */
[-CC-:B------:R-:W-:Y:S01]  /*129f0*/  FFMA.FTZ R73, R149, R39.reuse, -R50.reuse ;  /* 0x0000002795497223 */ /* 0x180fe20000010832 */
[----:B------:R-:W-:-:S03]  /*12a00*/  FFMA.FTZ R74, R145, R39, -R50 ;  /* 0x00000027914a7223 */ /* 0x000fc60000010832 */
[----:B------:R-:W2:Y:S01]  /*12a10*/  MUFU.EX2 R49, R49 ;  /* 0x0000003100317308 */ /* 0x000ea20000000800 */
[----:B-1----:R-:W-:-:S07]  /*12a20*/  VIADD R24, R8, 0x300 ;  /* 0x0000030008187836 */ /* 0x002fce0000000000 */
[----:B------:R-:W1:Y:S01]  /*12a30*/  MUFU.EX2 R51, R51 ;  /* 0x0000003300337308 */ /* 0x000e620000000800 */
[----:B------:R-:W-:Y:S01]  /*12a40*/  R2UR UR14, R24 ;  /* 0x00000000180e72ca */ /* 0x000fe200000e0000 */
[----:B------:R-:W-:-:S06]  /*12a50*/  VIADD R24, R8, 0x380 ;  /* 0x0000038008187836 */ /* 0x000fcc0000000000 */
[----:B------:R-:W3:Y:S08]  /*12a60*/  MUFU.EX2 R52, R52 ;  /* 0x0000003400347308 */ /* 0x000ef00000000800 */
[----:B------:R-:W-:Y:S01]  /*12a70*/  MUFU.EX2 R53, R53 ;  /* 0x0000003500357308 */ /* 0x000fe20000000800 */
[----:B------:R-:W-:Y:S01]  /*12a80*/  HGMMA.64x64x16.F32.BF16 R88, R124, gdesc[UR12].tnspB, R88, gsb0 ;  /* 0x40e0000c7c587df0 */ /* 0x000fe20008001858 */
[----:B------:R-:W-:-:S06]  /*12a90*/  R2UR UR14, R24 ;  /* 0x00000000180e72ca */ /* 0x000fcc00000e0000 */
[----:B------:R-:W-:Y:S01]  /*12aa0*/  MUFU.EX2 R71, R71 ;  /* 0x0000004700477308 */ /* 0x000fe20000000800 */
[----:B0-----:R-:W-:Y:S01]  /*12ab0*/  SHF.R.U32.HI R76, RZ, 0x7, R77 ;  /* 0x00000007ff4c7819 */ /* 0x001fe2000001164d */
[----:B------:R-:W-:Y:S01]  /*12ac0*/  FADD.FTZ R4, R45, R4 ;  /* 0x000000042d047221 */ /* 0x000fe20000010000 */
[----:B------:R-:W-:Y:S01]  /*12ad0*/  R2UR UR15, R25 ;  /* 0x00000000190f72ca */ /* 0x000fe200000e0000 */
[----:B------:R-:W-:Y:S01]  /*12ae0*/  @!P1 IMAD R25, R16, 0x8, R2 ;  /* 0x0000000810199824 */ /* 0x000fe200078e0202 */
[----:B------:R-:W-:Y:S01]  /*12af0*/  ISETP.GE.U32.AND P2, PT, R77, 0x180, PT ;  /* 0x000001804d00780c */ /* 0x000fe20003f46070 */
[----:B------:R-:W-:Y:S02]  /*12b00*/  VIADD R24, R76, 0x9 ;  /* 0x000000094c187836 */ /* 0x000fe40000000000 */
[--C-:B------:R-:W-:Y:S01]  /*12b10*/  FFMA.FTZ R137, R147, R39, -R50.reuse ;  /* 0x0000002793897223 */ /* 0x100fe20000010832 */
[----:B------:R-:W4:Y:S01]  /*12b20*/  LDL R76, [R1+0x50] ;  /* 0x00005000014c7983 */ /* 0x000f220000100800 */
[----:B------:R-:W0:Y:S01]  /*12b30*/  MUFU.EX2 R54, R54 ;  /* 0x0000003600367308 */ /* 0x000e220000000800 */
[----:B--2---:R-:W-:Y:S01]  /*12b40*/  FFMA.FTZ R3, R48, R3, R49 ;  /* 0x0000000330037223 */ /* 0x004fe20000010031 */
[-CC-:B------:R-:W-:Y:S01]  /*12b50*/  FFMA.FTZ R139, R143, R39.reuse, -R50.reuse ;  /* 0x000000278f8b7223 */ /* 0x180fe20000010832 */
[----:B------:R-:W-:-:S05]  /*12b60*/  FFMA.FTZ R8, R141, R39, -R50 ;  /* 0x000000278d087223 */ /* 0x000fca0000010832 */
[----:B------:R-:W2:Y:S08]  /*12b70*/  MUFU.EX2 R55, R55 ;  /* 0x0000003700377308 */ /* 0x000eb00000000800 */
[----:B------:R-:W5:Y:S08]  /*12b80*/  MUFU.EX2 R75, R75 ;  /* 0x0000004b004b7308 */ /* 0x000f700000000800 */
[----:B------:R-:W5:Y:S08]  /*12b90*/  MUFU.EX2 R69, R69 ;  /* 0x0000004500457308 */ /* 0x000f700000000800 */
[----:B------:R-:W5:Y:S08]  /*12ba0*/  MUFU.EX2 R72, R72 ;  /* 0x0000004800487308 */ /* 0x000f700000000800 */
[----:B------:R-:W5:Y:S08]  /*12bb0*/  MUFU.EX2 R70, R70 ;  /* 0x0000004600467308 */ /* 0x000f700000000800 */
[----:B------:R-:W5:Y:S08]  /*12bc0*/  MUFU.EX2 R73, R73 ;  /* 0x0000004900497308 */ /* 0x000f700000000800 */
[----:B------:R-:W-:Y:S01]  /*12bd0*/  MUFU.EX2 R27, R27 ;  /* 0x0000001b001b7308 */ /* 0x000fe20000000800 */
[----:B------:R-:W-:-:S02]  /*12be0*/  WARPGROUP.DEPBAR.LE gsb0, 0x0 ;  /* 0x00008000000079c5 */ /* 0x000fc40000010000 */
[----:B------:R-:W-:Y:S01]  /*12bf0*/  WARPGROUP.ARRIVE ;  /* 0x00000000000079c5 */ /* 0x000fe20000000000 */
[----:B------:R-:W-:Y:S01]  /*12c00*/  @!P1 VIADD R25, R25, 0x16840 ;  /* 0x0001684019199836 */ /* 0x000fe20000000000 */
[----:B------:R-:W-:Y:S01]  /*12c10*/  SEL R35, R24, 0x9, !P2 ;  /* 0x0000000918237807 */ /* 0x000fe20005000000 */
[----:B-1----:R-:W-:Y:S02]  /*12c20*/  FADD.FTZ R3, R51, R3 ;  /* 0x0000000333037221 */ /* 0x002fe40000010000 */
[----:B------:R-:W1:Y:S01]  /*12c30*/  MUFU.EX2 R137, R137 ;  /* 0x0000008900897308 */ /* 0x000e620000000800 */
[----:B------:R-:W-:Y:S01]  /*12c40*/  HGMMA.64x64x16.F32.BF16 R88, R120, gdesc[UR12].tnspB, R88, gsb0 ;  /* 0x40e0000c78587df0 */ /* 0x000fe20008001858 */
[----:B------:R-:W-:-:S06]  /*12c50*/  @!P1 PRMT R25, RZ, 0x654, R25 ;  /* 0x00000654ff199816 */ /* 0x000fcc0000000019 */
[----:B------:R-:W1:Y:S08]  /*12c60*/  MUFU.EX2 R74, R74 ;  /* 0x0000004a004a7308 */ /* 0x000e700000000800 */
[----:B------:R-:W-:Y:S08]  /*12c70*/  MUFU.EX2 R138, R138 ;  /* 0x0000008a008a7308 */ /* 0x000ff00000000800 */
[----:B------:R-:W1:Y:S01]  /*12c80*/  MUFU.EX2 R139, R139 ;  /* 0x0000008b008b7308 */ /* 0x000e620000000800 */
[-CC-:B------:R-:W-:Y:S01]  /*12c90*/  FFMA.FTZ R37, R37, R39.reuse, -R50.reuse ;  /* 0x0000002725257223 */ /* 0x180fe20000010832 */
[----:B------:R-:W-:-:S06]  /*12ca0*/  FFMA.FTZ R135, R41, R39, -R50 ;  /* 0x0000002729877223 */ /* 0x000fcc0000010832 */
[----:B------:R-:W-:Y:S08]  /*12cb0*/  MUFU.EX2 R28, R28 ;  /* 0x0000001c001c7308 */ /* 0x000ff00000000800 */
[----:B------:R-:W1:Y:S01]  /*12cc0*/  MUFU.EX2 R8, R8 ;  /* 0x0000000800087308 */ /* 0x000e620000000800 */
[----:B------:R-:W-:-:S07]  /*12cd0*/  F2FP.BF16.F32.PACK_AB R148, R148, R44 ;  /* 0x0000002c9494723e */ /* 0x000fce00000010ff */
[----:B------:R-:W1:Y:S08]  /*12ce0*/  MUFU.EX2 R132, R132 ;  /* 0x0000008400847308 */ /* 0x000e700000000800 */
[----:B------:R-:W1:Y:S08]  /*12cf0*/  MUFU.EX2 R133, R133 ;  /* 0x0000008500857308 */ /* 0x000e700000000800 */
[----:B------:R-:W1:Y:S08]  /*12d00*/  MUFU.EX2 R30, R30 ;  /* 0x0000001e001e7308 */ /* 0x000e700000000800 */
[----:B------:R-:W-:Y:S01]  /*12d10*/  MUFU.EX2 R134, R134 ;  /* 0x0000008600867308 */ /* 0x000fe20000000800 */
[----:B------:R-:W-:-:S02]  /*12d20*/  WARPGROUP.DEPBAR.LE gsb0, 0x0 ;  /* 0x00008000000079c5 */ /* 0x000fc40000010000 */
[----:B------:R5:W-:Y:S06]  /*12d30*/  BAR.ARV R35, 0x100 ;  /* 0x000400230000751d */ /* 0x000bec0000002000 */
[----:B------:R3:W-:Y:S01]  /*12d40*/  @!P1 SYNCS.ARRIVE.TRANS64.RED.A1T0 RZ, [R25+URZ], RZ ;  /* 0x000000ff19ff99a7 */ /* 0x0007e2000810043f */
[----:B------:R-:W-:Y:S01]  /*12d50*/  MUFU.EX2 R31, R31 ;  /* 0x0000001f001f7308 */ /* 0x000fe20000000800 */
[----:B---3--:R-:W-:Y:S01]  /*12d60*/  FADD.FTZ R25, R52, R3 ;  /* 0x0000000334197221 */ /* 0x008fe20000010000 */
[----:B------:R3:W-:Y:S06]  /*12d70*/  @!P1 SYNCS.ARRIVE.TRANS64.RED.A1T0 RZ, [R20+URZ], RZ ;  /* 0x000000ff14ff99a7 */ /* 0x0007ec000810043f */
[----:B------:R-:W-:Y:S01]  /*12d80*/  MUFU.EX2 R29, R29 ;  /* 0x0000001d001d7308 */ /* 0x000fe20000000800 */
[----:B0-----:R-:W-:-:S04]  /*12d90*/  FADD.FTZ R25, R54, R25 ;  /* 0x0000001936197221 */ /* 0x001fc80000010000 */
[----:B------:R-:W-:Y:S01]  /*12da0*/  FADD.FTZ R25, R53, R25 ;  /* 0x0000001935197221 */ /* 0x000fe20000010000 */
[----:B---3--:R-:W-:Y:S02]  /*12db0*/  FADD.FTZ R20, R144, R4 ;  /* 0x0000000490147221 */ /* 0x008fe40000010000 */
[----:B------:R-:W-:Y:S01]  /*12dc0*/  MUFU.EX2 R32, R32 ;  /* 0x0000002000207308 */ /* 0x000fe20000000800 */
[----:B------:R-:W-:Y:S01]  /*12dd0*/  FADD.FTZ R25, R71, R25 ;  /* 0x0000001947197221 */ /* 0x000fe20000010000 */
[----:B------:R-:W-:-:S03]  /*12de0*/  FADD.FTZ R20, R9, R20 ;  /* 0x0000001409147221 */ /* 0x000fc60000010000 */
[----:B--2---:R-:W-:Y:S01]  /*12df0*/  FADD.FTZ R25, R55, R25 ;  /* 0x0000001937197221 */ /* 0x004fe20000010000 */
[----:B-----5:R-:W-:Y:S02]  /*12e00*/  FADD.FTZ R35, R146, R20 ;  /* 0x0000001492237221 */ /* 0x020fe40000010000 */
[----:B------:R-:W-:Y:S01]  /*12e10*/  MUFU.EX2 R33, R33 ;  /* 0x0000002100217308 */ /* 0x000fe20000000800 */
[----:B------:R-:W-:Y:S01]  /*12e20*/  FADD.FTZ R25, R75, R25 ;  /* 0x000000194b197221 */ /* 0x000fe20000010000 */
[----:B------:R-:W-:-:S03]  /*12e30*/  FADD.FTZ R35, R21, R35 ;  /* 0x0000002315237221 */ /* 0x000fc60000010000 */
[----:B------:R-:W-:Y:S01]  /*12e40*/  FADD.FTZ R25, R69, R25 ;  /* 0x0000001945197221 */ /* 0x000fe20000010000 */
[----:B------:R-:W-:Y:S02]  /*12e50*/  FADD.FTZ R35, R140, R35 ;  /* 0x000000238c237221 */ /* 0x000fe40000010000 */
        /* <DEDUP_REMOVED lines=8> */
[----:B-1----:R-:W-:Y:S01]  /*12ee0*/  FADD.FTZ R25, R137, R25 ;  /* 0x0000001989197221 */ /* 0x002fe20000010000 */
[----:B------:R-:W-:Y:S02]  /*12ef0*/  FADD.FTZ R35, R136, R35 ;  /* 0x0000002388237221 */ /* 0x000fe40000010000 */
[----:B------:R-:W0:Y:S01]  /*12f00*/  MUFU.EX2 R24, R37 ;  /* 0x0000002500187308 */ /* 0x000e220000000800 */
[----:B------:R-:W-:Y:S01]  /*12f10*/  FADD.FTZ R44, R74, R25 ;  /* 0x000000194a2c7221 */ /* 0x000fe20000010000 */
[----:B------:R-:W-:Y:S01]  /*12f20*/  FADD.FTZ R35, R27, R35 ;  /* 0x000000231b237221 */ /* 0x000fe20000010000 */
[-CC-:B------:R-:W-:Y:S01]  /*12f30*/  FFMA.FTZ R56, R56, R39.reuse, -R50.reuse ;  /* 0x0000002738387223 */ /* 0x180fe20000010832 */
[-C--:B------:R-:W-:Y:S01]  /*12f40*/  FFMA.FTZ R129, R57, R39.reuse, -R50 ;  /* 0x0000002739817223 */ /* 0x080fe20000010832 */
[----:B------:R-:W-:Y:S01]  /*12f50*/  FADD.FTZ R25, R139, R44 ;  /* 0x0000002c8b197221 */ /* 0x000fe20000010000 */
[----:B------:R-:W-:Y:S02]  /*12f60*/  FADD.FTZ R35, R138, R35 ;  /* 0x000000238a237221 */ /* 0x000fe40000010000 */
[----:B------:R-:W1:Y:S01]  /*12f70*/  MUFU.EX2 R135, R135 ;  /* 0x0000008700877308 */ /* 0x000e620000000800 */
[----:B------:R-:W-:Y:S01]  /*12f80*/  FFMA.FTZ R4, R58, R39, -R50 ;  /* 0x000000273a047223 */ /* 0x000fe20000010832 */
[----:B------:R-:W-:Y:S01]  /*12f90*/  FADD.FTZ R44, R8, R25 ;  /* 0x00000019082c7221 */ /* 0x000fe20000010000 */
[----:B------:R-:W-:Y:S01]  /*12fa0*/  FADD.FTZ R35, R28, R35 ;  /* 0x000000231c237221 */ /* 0x000fe20000010000 */
[----:B------:R-:W-:-:S04]  /*12fb0*/  F2FP.BF16.F32.PACK_AB R146, R21, R146 ;  /* 0x000000921592723e */ /* 0x000fc800000010ff */
[----:B------:R-:W2:Y:S01]  /*12fc0*/  MUFU.EX2 R3, R56 ;  /* 0x0000003800037308 */ /* 0x000ea20000000800 */
[----:B------:R-:W-:Y:S01]  /*12fd0*/  FADD.FTZ R35, R132, R35 ;  /* 0x0000002384237221 */ /* 0x000fe20000010000 */
[----:B------:R-:W-:Y:S01]  /*12fe0*/  FADD.FTZ R21, R133, R44 ;  /* 0x0000002c85157221 */ /* 0x000fe20000010000 */
[----:B------:R-:W-:-:S05]  /*12ff0*/  FFMA.FTZ R131, R59, R39, -R50 ;  /* 0x000000273b837223 */ /* 0x000fca0000010832 */
[----:B------:R-:W3:Y:S01]  /*13000*/  MUFU.EX2 R129, R129 ;  /* 0x0000008100817308 */ /* 0x000ee20000000800 */
[----:B------:R-:W-:Y:S01]  /*13010*/  FADD.FTZ R35, R30, R35 ;  /* 0x000000231e237221 */ /* 0x000fe20000010000 */
[----:B0-----:R-:W-:Y:S01]  /*13020*/  FADD.FTZ R44, R24, R21 ;  /* 0x00000015182c7221 */ /* 0x001fe20000010000 */
[----:B------:R-:W-:Y:S01]  /*13030*/  FFMA.FTZ R20, R60, R39, -R50 ;  /* 0x000000273c147223 */ /* 0x000fe20000010832 */
[----:B------:R-:W-:-:S04]  /*13040*/  F2FP.BF16.F32.PACK_AB R140, R26, R140 ;  /* 0x0000008c1a8c723e */ /* 0x000fc800000010ff */
[----:B------:R-:W0:Y:S01]  /*13050*/  MUFU.EX2 R4, R4 ;  /* 0x0000000400047308 */ /* 0x000e220000000800 */
[----:B------:R-:W-:Y:S01]  /*13060*/  FADD.FTZ R26, R134, R35 ;  /* 0x00000023861a7221 */ /* 0x000fe20000010000 */
[----:B-1----:R-:W-:Y:S01]  /*13070*/  FADD.FTZ R44, R135, R44 ;  /* 0x0000002c872c7221 */ /* 0x002fe20000010000 */
[----:B------:R-:W-:-:S05]  /*13080*/  FFMA.FTZ R125, R61, R39, -R50 ;  /* 0x000000273d7d7223 */ /* 0x000fca0000010832 */
[----:B------:R-:W1:Y:S01]  /*13090*/  MUFU.EX2 R131, R131 ;  /* 0x0000008300837308 */ /* 0x000e620000000800 */
[----:B------:R-:W-:Y:S01]  /*130a0*/  FADD.FTZ R26, R31, R26 ;  /* 0x0000001a1f1a7221 */ /* 0x000fe20000010000 */
[----:B--2---:R-:W-:Y:S01]  /*130b0*/  FADD.FTZ R44, R3, R44 ;  /* 0x0000002c032c7221 */ /* 0x004fe20000010000 */
[----:B------:R-:W-:Y:S01]  /*130c0*/  FFMA.FTZ R62, R62, R39, -R50 ;  /* 0x000000273e3e7223 */ /* 0x000fe20000010832 */
[----:B------:R-:W-:-:S04]  /*130d0*/  F2FP.BF16.F32.PACK_AB R142, R15, R142 ;  /* 0x0000008e0f8e723e */ /* 0x000fc800000010ff */
[----:B------:R-:W2:Y:S01]  /*130e0*/  MUFU.EX2 R20, R20 ;  /* 0x0000001400147308 */ /* 0x000ea20000000800 */
[----:B------:R-:W-:Y:S01]  /*130f0*/  FADD.FTZ R15, R29, R26 ;  /* 0x0000001a1d0f7221 */ /* 0x000fe20000010000 */
[----:B---3--:R-:W-:Y:S01]  /*13100*/  FADD.FTZ R21, R129, R44 ;  /* 0x0000002c81157221 */ /* 0x008fe20000010000 */
[----:B------:R-:W-:Y:S01]  /*13110*/  FFMA.FTZ R63, R63, R39, -R50 ;  /* 0x000000273f3f7223 */ /* 0x000fe20000010832 */
[----:B------:R-:W-:-:S04]  /*13120*/  F2FP.BF16.F32.PACK_AB R144, R9, R144 ;  /* 0x000000900990723e */ /* 0x000fc800000010ff */
[----:B------:R-:W3:Y:S01]  /*13130*/  MUFU.EX2 R125, R125 ;  /* 0x0000007d007d7308 */ /* 0x000ee20000000800 */
[----:B------:R-:W-:Y:S01]  /*13140*/  FADD.FTZ R26, R32, R15 ;  /* 0x0000000f201a7221 */ /* 0x000fe20000010000 */
[----:B0-----:R-:W-:Y:S01]  /*13150*/  FADD.FTZ R44, R4, R21 ;  /* 0x00000015042c7221 */ /* 0x001fe20000010000 */
[----:B------:R-:W-:-:S05]  /*13160*/  FFMA.FTZ R64, R64, R39, -R50 ;  /* 0x0000002740407223 */ /* 0x000fca0000010832 */
[----:B------:R-:W0:Y:S01]  /*13170*/  MUFU.EX2 R38, R38 ;  /* 0x0000002600267308 */ /* 0x000e220000000800 */
[----:B------:R-:W-:Y:S01]  /*13180*/  FADD.FTZ R15, R33, R26 ;  /* 0x0000001a210f7221 */ /* 0x000fe20000010000 */
[----:B-1----:R-:W-:-:S06]  /*13190*/  FADD.FTZ R21, R131, R44 ;  /* 0x0000002c83157221 */ /* 0x002fcc0000010000 */
[----:B------:R-:W1:Y:S01]  /*131a0*/  MUFU.EX2 R9, R62 ;  /* 0x0000003e00097308 */ /* 0x000e620000000800 */
[----:B------:R-:W-:Y:S01]  /*131b0*/  FFMA.FTZ R65, R65, R39, -R50 ;  /* 0x0000002741417223 */ /* 0x000fe20000010832 */
[----:B------:R-:W-:Y:S01]  /*131c0*/  F2FP.BF16.F32.PACK_AB R139, R8, R139 ;  /* 0x0000008b088b723e */ /* 0x000fe200000010ff */
[----:B------:R-:W-:-:S05]  /*131d0*/  FADD.FTZ R15, R34, R15 ;  /* 0x0000000f220f7221 */ /* 0x000fca0000010000 */
[----:B------:R-:W5:Y:S01]  /*131e0*/  MUFU.EX2 R40, R40 ;  /* 0x0000002800287308 */ /* 0x000f620000000800 */
[----:B--2---:R-:W-:Y:S01]  /*131f0*/  FADD.FTZ R8, R20, R21 ;  /* 0x0000001514087221 */ /* 0x004fe20000010000 */
[----:B------:R-:W-:-:S06]  /*13200*/  FFMA.FTZ R66, R66, R39, -R50 ;  /* 0x0000002742427223 */ /* 0x000fcc0000010832 */
[----:B------:R-:W2:Y:S01]  /*13210*/  MUFU.EX2 R63, R63 ;  /* 0x0000003f003f7308 */ /* 0x000ea20000000800 */
[----:B------:R-:W-:Y:S01]  /*13220*/  FADD.FTZ R15, R36, R15 ;  /* 0x0000000f240f7221 */ /* 0x000fe20000010000 */
[----:B---3--:R-:W-:-:S06]  /*13230*/  FADD.FTZ R8, R125, R8 ;  /* 0x000000087d087221 */ /* 0x008fcc0000010000 */
[----:B------:R-:W3:Y:S01]  /*13240*/  MUFU.EX2 R42, R42 ;  /* 0x0000002a002a7308 */ /* 0x000ee20000000800 */
[----:B------:R-:W-:-:S07]  /*13250*/  FFMA.FTZ R67, R67, R39, -R50 ;  /* 0x0000002743437223 */ /* 0x000fce0000010832 */
[----:B------:R-:W4:Y:S01]  /*13260*/  MUFU.EX2 R64, R64 ;  /* 0x0000004000407308 */ /* 0x000f220000000800 */
[----:B0-----:R-:W-:Y:S01]  /*13270*/  FADD.FTZ R15, R38, R15 ;  /* 0x0000000f260f7221 */ /* 0x001fe20000010000 */
[----:B-1----:R-:W-:-:S06]  /*13280*/  FADD.FTZ R8, R9, R8 ;  /* 0x0000000809087221 */ /* 0x002fcc0000010000 */
[----:B------:R-:W0:Y:S01]  /*13290*/  MUFU.EX2 R43, R43 ;  /* 0x0000002b002b7308 */ /* 0x000e220000000800 */
[----:B------:R-:W-:-:S07]  /*132a0*/  FFMA.FTZ R50, R68, R39, -R50 ;  /* 0x0000002744327223 */ /* 0x000fce0000010832 */
[----:B------:R-:W1:Y:S01]  /*132b0*/  MUFU.EX2 R65, R65 ;  /* 0x0000004100417308 */ /* 0x000e620000000800 */
[----:B------:R-:W-:Y:S01]  /*132c0*/  F2FP.BF16.F32.PACK_AB R135, R3, R135 ;  /* 0x000000870387723e */ /* 0x000fe200000010ff */
[----:B-----5:R-:W-:Y:S01]  /*132d0*/  FADD.FTZ R15, R40, R15 ;  /* 0x0000000f280f7221 */ /* 0x020fe20000010000 */
[----:B--2---:R-:W-:-:S05]  /*132e0*/  FADD.FTZ R3, R63, R8 ;  /* 0x000000083f037221 */ /* 0x004fca0000010000 */
[----:B------:R-:W2:Y:S08]  /*132f0*/  MUFU.EX2 R46, R46 ;  /* 0x0000002e002e7308 */ /* 0x000eb00000000800 */
[----:B------:R-:W5:Y:S01]  /*13300*/  MUFU.EX2 R66, R66 ;  /* 0x0000004200427308 */ /* 0x000f620000000800 */
[----:B------:R-:W-:Y:S01]  /*13310*/  F2FP.BF16.F32.PACK_AB R129, R4, R129 ;  /* 0x000000810481723e */ /* 0x000fe200000010ff */
[----:B---3--:R-:W-:Y:S01]  /*13320*/  FADD.FTZ R4, R42, R15 ;  /* 0x0000000f2a047221 */ /* 0x008fe20000010000 */
[----:B----4-:R-:W-:-:S05]  /*13330*/  FADD.FTZ R8, R64, R3 ;  /* 0x0000000340087221 */ /* 0x010fca0000010000 */
[----:B------:R-:W3:Y:S01]  /*13340*/  MUFU.EX2 R47, R47 ;  /* 0x0000002f002f7308 */ /* 0x000ee20000000800 */
[----:B------:R-:W-:-:S07]  /*13350*/  ISETP.GT.AND P2, PT, R0, R76, PT ;  /* 0x0000004c0000720c */ /* 0x000fce0003f44270 */
[----:B------:R-:W4:Y:S01]  /*13360*/  MUFU.EX2 R67, R67 ;  /* 0x0000004300437308 */ /* 0x000f220000000800 */
[----:B0-----:R-:W-:Y:S01]  /*13370*/  FADD.FTZ R3, R43, R4 ;  /* 0x000000042b037221 */ /* 0x001fe20000010000 */
[----:B-1----:R-:W-:-:S06]  /*13380*/  FADD.FTZ R15, R65, R8 ;  /* 0x00000008410f7221 */ /* 0x002fcc0000010000 */
[----:B------:R-:W0:Y:S01]  /*13390*/  MUFU.EX2 R50, R50 ;  /* 0x0000003200327308 */ /* 0x000e220000000800 */
[----:B--2---:R-:W-:Y:S01]  /*133a0*/  FADD.FTZ R4, R46, R3 ;  /* 0x000000032e047221 */ /* 0x004fe20000010000 */
[----:B-----5:R-:W-:-:S03]  /*133b0*/  FADD.FTZ R8, R66, R15 ;  /* 0x0000000f42087221 */ /* 0x020fc60000010000 */
[----:B---3--:R-:W-:Y:S01]  /*133c0*/  FADD.FTZ R4, R47, R4 ;  /* 0x000000042f047221 */ /* 0x008fe20000010000 */
[----:B----4-:R-:W-:Y:S01]  /*133d0*/  FADD.FTZ R8, R67, R8 ;  /* 0x0000000843087221 */ /* 0x010fe20000010000 */
[----:B------:R-:W-:Y:S02]  /*133e0*/  F2FP.BF16.F32.PACK_AB R131, R20, R131 ;  /* 0x000000831483723e */ /* 0x000fe400000010ff */
[C---:B------:R-:W-:Y:S01]  /*133f0*/  FADD.FTZ R4, R13.reuse, R4 ;  /* 0x000000040d047221 */ /* 0x040fe20000010000 */
[----:B------:R-:W-:Y:S01]  /*13400*/  F2FP.BF16.F32.PACK_AB R122, R13, R47 ;  /* 0x0000002f0d7a723e */ /* 0x000fe200000010ff */
[-C--:B------:R-:W-:Y:S01]  /*13410*/  FMUL.FTZ R88, R88, R12.reuse ;  /* 0x0000000c58587220 */ /* 0x080fe20000410000 */
[-C--:B------:R-:W-:Y:S01]  /*13420*/  FMUL.FTZ R89, R89, R12.reuse ;  /* 0x0000000c59597220 */ /* 0x080fe20000410000 */
[-C--:B------:R-:W-:Y:S01]  /*13430*/  FMUL.FTZ R92, R92, R12.reuse ;  /* 0x0000000c5c5c7220 */ /* 0x080fe20000410000 */
[-C--:B------:R-:W-:Y:S01]  /*13440*/  FMUL.FTZ R93, R93, R12.reuse ;  /* 0x0000000c5d5d7220 */ /* 0x080fe20000410000 */
[----:B0-----:R-:W-:Y:S01]  /*13450*/  FADD.FTZ R3, R50, R8 ;  /* 0x0000000832037221 */ /* 0x001fe20000010000 */
        /* <DEDUP_REMOVED lines=12> */
[----:B------:R-:W-:Y:S01]  /*13520*/  F2FP.BF16.F32.PACK_AB R150, R45, R150 ;  /* 0x000000962d96723e */ /* 0x000fe200000010ff */
[----:B------:R-:W-:Y:S01]  /*13530*/  VIADD R0, R0, 0xffffffff ;  /* 0xffffffff00007836 */ /* 0x000fe20000000000 */
[----:B------:R-:W-:Y:S01]  /*13540*/  F2FP.BF16.F32.PACK_AB R149, R51, R49 ;  /* 0x000000313395723e */ /* 0x000fe200000010ff */
[----:B------:R-:W-:Y:S01]  /*13550*/  FMUL.FTZ R90, R90, R48 ;  /* 0x000000305a5a7220 */ /* 0x000fe20000410000 */
[----:B------:R-:W-:Y:S01]  /*13560*/  F2FP.BF16.F32.PACK_AB R151, R54, R52 ;  /* 0x000000343697723e */ /* 0x000fe200000010ff */
[-C--:B------:R-:W-:Y:S01]  /*13570*/  FMUL.FTZ R91, R91, R48.reuse ;  /* 0x000000305b5b7220 */ /* 0x080fe20000410000 */
[----:B------:R-:W-:Y:S01]  /*13580*/  F2FP.BF16.F32.PACK_AB R145, R71, R53 ;  /* 0x000000354791723e */ /* 0x000fe200000010ff */
[-C--:B------:R-:W-:Y:S01]  /*13590*/  FMUL.FTZ R94, R94, R48.reuse ;  /* 0x000000305e5e7220 */ /* 0x080fe20000410000 */
[----:B------:R-:W-:Y:S01]  /*135a0*/  F2FP.BF16.F32.PACK_AB R147, R75, R55 ;  /* 0x000000374b93723e */ /* 0x000fe200000010ff */
[-C--:B------:R-:W-:Y:S01]  /*135b0*/  FMUL.FTZ R95, R95, R48.reuse ;  /* 0x000000305f5f7220 */ /* 0x080fe20000410000 */
[----:B------:R-:W-:Y:S01]  /*135c0*/  F2FP.BF16.F32.PACK_AB R141, R72, R69 ;  /* 0x00000045488d723e */ /* 0x000fe200000010ff */
[----:B------:R-:W-:Y:S01]  /*135d0*/  FMUL.FTZ R98, R98, R48 ;  /* 0x0000003062627220 */ /* 0x000fe20000410000 */
[----:B------:R-:W-:Y:S01]  /*135e0*/  F2FP.BF16.F32.PACK_AB R143, R73, R70 ;  /* 0x00000046498f723e */ /* 0x000fe200000010ff */
[----:B------:R-:W-:Y:S01]  /*135f0*/  FMUL.FTZ R99, R99, R48 ;  /* 0x0000003063637220 */ /* 0x000fe20000410000 */
        /* <DEDUP_REMOVED lines=11> */
[-C--:B------:R-:W-:Y:S01]  /*136b0*/  FMUL.FTZ R111, R111, R48.reuse ;  /* 0x000000306f6f7220 */ /* 0x080fe20000410000 */
[----:B------:R-:W-:Y:S01]  /*136c0*/  F2FP.BF16.F32.PACK_AB R128, R32, R29 ;  /* 0x0000001d2080723e */ /* 0x000fe200000010ff */
[-C--:B------:R-:W-:Y:S01]  /*136d0*/  FMUL.FTZ R114, R114, R48.reuse ;  /* 0x0000003072727220 */ /* 0x080fe20000410000 */
[----:B------:R-:W-:Y:S01]  /*136e0*/  F2FP.BF16.F32.PACK_AB R130, R34, R33 ;  /* 0x000000212282723e */ /* 0x000fe200000010ff */
[----:B------:R-:W-:Y:S01]  /*136f0*/  FMUL.FTZ R115, R115, R48 ;  /* 0x0000003073737220 */ /* 0x000fe20000410000 */
[----:B------:R-:W-:Y:S01]  /*13700*/  F2FP.BF16.F32.PACK_AB R124, R38, R36 ;  /* 0x00000024267c723e */ /* 0x000fe200000010ff */
[-C--:B------:R-:W-:Y:S01]  /*13710*/  FMUL.FTZ R118, R118, R48.reuse ;  /* 0x0000003076767220 */ /* 0x080fe20000410000 */
[----:B------:R-:W-:Y:S01]  /*13720*/  F2FP.BF16.F32.PACK_AB R125, R9, R125 ;  /* 0x0000007d097d723e */ /* 0x000fe200000010ff */
[----:B------:R-:W-:Y:S01]  /*13730*/  FMUL.FTZ R119, R119, R48 ;  /* 0x0000003077777220 */ /* 0x000fe20000410000 */
        /* <DEDUP_REMOVED lines=8> */
[----:B------:R-:W-:Y:S01]  /*137c0*/  F2FP.BF16.F32.PACK_AB R123, R50, R67 ;  /* 0x00000043327b723e */ /* 0x000fe200000010ff */
[----:B------:R-:W-:Y:S06]  /*137d0*/  @P2 BRA `(.L_x_1500) ;  /* 0xffffffd800102947 */ /* 0x000fec000383ffff */
.L_x_1490:
[----:B------:R-:W2:Y:S02]  /*137e0*/  LDL R8, [R1+0x58] ;  /* 0x0000580001087983 */ /* 0x000ea40000100800 */
[----:B--2---:R-:W-:-:S13]  /*137f0*/  ISETP.GE.AND P2, PT, R0, R8, PT ;  /* 0x000000080000720c */ /* 0x004fda0003f46270 */
[----:B------:R-:W-:Y:S05]  /*13800*/  @!P2 BRA `(.L_x_1501) ;  /* 0x0000003400e8a947 */ /* 0x000fea0003800000 */
[----:B------:R-:W-:Y:S02]  /*13810*/  IMAD.MOV.U32 R15, RZ, RZ, R5 ;  /* 0x000000ffff0f7224 */ /* 0x000fe400078e0005 */
[----:B------:R-:W-:Y:S02]  /*13820*/  IMAD.MOV.U32 R20, RZ, RZ, R14 ;  /* 0x000000ffff147224 */ /* 0x000fe400078e000e */
[----:B------:R-:W-:Y:S02]  /*13830*/  IMAD.MOV.U32 R8, RZ, RZ, R154 ;  /* 0x000000ffff087224 */ /* 0x000fe400078e009a */
[----:B------:R-:W-:-:S07]  /*13840*/  IMAD.MOV.U32 R21, RZ, RZ, R16 ;  /* 0x000000ffff157224 */ /* 0x000fce00078e0010 */
.L_x_1519:
        /* <DEDUP_REMOVED lines=11> */
.L_x_1503:
[----:B------:R-:W-:Y:S01]  /*13900*/  IMAD R5, R16, 0x8, R2 ;  /* 0x0000000810057824 */ /* 0x000fe200078e0202 */
[----:B------:R-:W-:-:S04]  /*13910*/  SHF.L.U32 R12, R154, 0x1f, RZ ;  /* 0x0000001f9a0c7819 */ /* 0x000fc800000006ff */
[----:B------:R0:W1:Y:S01]  /*13920*/  SYNCS.PHASECHK.TRANS64.TRYWAIT P3, [R5+URZ+0x16830], R12 ;  /* 0x0168300c050075a7 */ /* 0x000062000806017f */
[----:B------:R-:W-:Y:S05]  /*13930*/  @!P0 BRA `(.L_x_1504) ;  /* 0x0000000000048947 */ /* 0x000fea0003800000 */
[----:B------:R-:W-:Y:S01]  /*13940*/  BPT.TRAP 0x1 ;  /* 0x000000040000795c */ /* 0x000fe20000300000 */
.L_x_1504:
[----:B------:R-:W-:Y:S04]  /*13950*/  BSSY B0, `(.L_x_1502) ;  /* 0x0000004000007945 */ /* 0x000fe80003800000 */
[----:B-1----:R-:W-:Y:S05]  /*13960*/  @P3 BRA `(.L_x_1505) ;  /* 0x0000000000083947 */ /* 0x002fea0003800000 */
[----:B------:R-:W1:Y:S02]  /*13970*/  SYNCS.PHASECHK.TRANS64.TRYWAIT P3, [R5+URZ+0x16830], R12 ;  /* 0x0168300c050075a7 */ /* 0x000e64000806017f */
[----:B-1----:R-:W-:Y:S05]  /*13980*/  @!P3 BRA `(.L_x_1506) ;  /* 0x000000ec0000b947 */ /* 0x002fea0003800000 */
.L_x_1505:
[----:B------:R-:W-:Y:S05]  /*13990*/  BSYNC B0 ;  /* 0x0000000000007941 */ /* 0x000fea0003800000 */
.L_x_1502:
        /* <DEDUP_REMOVED lines=45> */
.L_x_1508:
[----:B------:R-:W-:Y:S01]  /*13c70*/  SHF.L.U32 R5, R8, 0x1f, RZ ;  /* 0x0000001f08057819 */ /* 0x000fe200000006ff */
[----:B------:R-:W-:-:S04]  /*13c80*/  IMAD R8, R21, 0x8, R2 ;  /* 0x0000000815087824 */ /* 0x000fc800078e0202 */
[----:B------:R0:W1:Y:S01]  /*13c90*/  SYNCS.PHASECHK.TRANS64.TRYWAIT P2, [R8+URZ+0x16850], R5 ;  /* 0x01685005080075a7 */ /* 0x000062000804017f */
[----:B------:R-:W-:Y:S05]  /*13ca0*/  @!P0 BRA `(.L_x_1509) ;  /* 0x0000000000048947 */ /* 0x000fea0003800000 */
[----:B------:R-:W-:Y:S01]  /*13cb0*/  BPT.TRAP 0x1 ;  /* 0x000000040000795c */ /* 0x000fe20000300000 */
.L_x_1509:
[----:B-1----:R-:W-:Y:S05]  /*13cc0*/  @P2 BRA `(.L_x_1507) ;  /* 0x0000000000082947 */ /* 0x002fea0003800000 */
[----:B------:R-:W1:Y:S02]  /*13cd0*/  SYNCS.PHASECHK.TRANS64.TRYWAIT P2, [R8+URZ+0x16850], R5 ;  /* 0x01685005080075a7 */ /* 0x000e64000804017f */
[----:B-1----:R-:W-:Y:S05]  /*13ce0*/  @!P2 BRA `(.L_x_1510) ;  /* 0x000000e8003ca947 */ /* 0x002fea0003800000 */
.L_x_1507:
[----:B01----:R-:W-:Y:S01]  /*13cf0*/  VIADD R5, R2, 0x400 ;  /* 0x0000040002057836 */ /* 0x003fe20000000000 */
[----:B------:R-:W-:Y:S05]  /*13d00*/  WARPSYNC.ALL ;  /* 0x0000000000007948 */ /* 0x000fea0003800000 */
[----:B------:R-:W-:Y:S01]  /*13d10*/  SHF.R.U32.HI R5, RZ, 0x4, R5 ;  /* 0x00000004ff057819 */ /* 0x000fe20000011605 */
[----:B------:R-:W-:Y:S01]  /*13d20*/  IMAD.MOV.U32 R9, RZ, RZ, 0x40000040 ;  /* 0x40000040ff097424 */ /* 0x000fe200078e00ff */
[----:B------:R-:W-:Y:S02]  /*13d30*/  WARPGROUP.ARRIVE ;  /* 0x00000000000079c5 */ /* 0x000fe40000000000 */
[----:B------:R-:W-:-:S02]  /*13d40*/  LOP3.LUT R5, R5, 0x3fff, RZ, 0xc0, !PT ;  /* 0x00003fff05057812 */ /* 0x000fc400078ec0ff */
[----:B------:R-:W-:-:S03]  /*13d50*/  R2UR UR15, R9 ;  /* 0x00000000090f72ca */ /* 0x000fc600000e0000 */
        /* <DEDUP_REMOVED lines=11> */
[----:B------:R-:W2:Y:S04]  /*13e10*/  LDL R148, [R1+0x1c] ;  /* 0x00001c0001947983 */ /* 0x000ea80000100800 */
[----:B------:R-:W2:Y:S02]  /*13e20*/  LDL R149, [R1+0x4c] ;  /* 0x00004c0001957983 */ /* 0x000ea40000100800 */
[----:B------:R-:W-:Y:S01]  /*13e30*/  HGMMA.64x64x16.F32.BF16 R88, R144, gdesc[UR12].tnspB, R88, gsb0 ;  /* 0x40e0000c90587df0 */ /* 0x000fe20008001858 */
[----:B------:R-:W-:-:S02]  /*13e40*/  R2UR UR14, R12 ;  /* 0x000000000c0e72ca */ /* 0x000fc400000e0000 */
[----:B------:R-:W-:Y:S01]  /*13e50*/  R2UR UR15, R13 ;  /* 0x000000000d0f72ca */ /* 0x000fe200000e0000 */
[----:B------:R-:W-:Y:S01]  /*13e60*/  VIADD R12, R8, 0x180 ;  /* 0x00000180080c7836 */ /* 0x000fe20000000000 */
[----:B------:R-:W3:Y:S01]  /*13e70*/  LDL R150, [R1+0xc] ;  /* 0x00000c0001967983 */ /* 0x000ee20000100800 */
[----:B------:R-:W-:-:S03]  /*13e80*/  IMAD.MOV.U32 R13, RZ, RZ, 0x40000040 ;  /* 0x40000040ff0d7424 */ /* 0x000fc600078e00ff */
[----:B------:R-:W3:Y:S01]  /*13e90*/  LDL R151, [R1+0x8] ;  /* 0x0000080001977983 */ /* 0x000ee20000100800 */
        /* <DEDUP_REMOVED lines=33> */
[----:B------:R-:W-:-:S02]  /*140b0*/  @!P1 IMAD R80, R16, 0x8, R2 ;  /* 0x0000000810509824 */ /* 0x000fc400078e0202 */
        /* <DEDUP_REMOVED lines=8> */
[----:B------:R-:W-:Y:S02]  /*14140*/  @!P1 VIADD R80, R80, 0x16840 ;  /* 0x0001684050509836 */ /* 0x000fe40000000000 */
        /* <DEDUP_REMOVED lines=24> */
[----:B------:R-:W-:-:S02]  /*142d0*/  WARPGROUP.DEPBAR.LE gsb0, 0x0 ;  /* 0x00008000000079c5 */ /* 0x000fc40000010000 */
[----:B------:R-:W-:-:S05]  /*142e0*/  WARPGROUP.ARRIVE ;  /* 0x00000000000079c5 */ /* 0x000fca0000000000 */
[----:B------:R-:W1:Y:S01]  /*142f0*/  MUFU.TANH R9, R9 ;  /* 0x0000000900097308 */ /* 0x000e620000002400 */
[----:B------:R-:W-:Y:S01]  /*14300*/  HGMMA.64x64x16.F32.BF16 R88, R140, gdesc[UR12].tnspB, R88, gsb0 ;  /* 0x40e0000c8c587df0 */ /* 0x000fe20008001858 */
[----:B------:R-:W-:Y:S01]  /*14310*/  R2UR UR14, R12 ;  /* 0x000000000c0e72ca */ /* 0x000fe200000e0000 */
[----:B------:R-:W-:Y:S01]  /*14320*/  VIADD R12, R8, 0x200 ;  /* 0x00000200080c7836 */ /* 0x000fe20000000000 */
[----:B------:R-:W-:Y:S01]  /*14330*/  R2UR UR15, R13 ;  /* 0x000000000d0f72ca */ /* 0x000fe200000e0000 */
[----:B------:R-:W-:-:S03]  /*14340*/  IMAD.MOV.U32 R13, RZ, RZ, 0x40000040 ;  /* 0x40000040ff0d7424 */ /* 0x000fc600078e00ff */
        /* <DEDUP_REMOVED lines=55> */
[----:B--2---:R-:W-:-:S02]  /*146c0*/  IMAD.IADD R83, R149, 0x1, R148 ;  /* 0x0000000195537824 */ /* 0x004fc400078e0294 */
[----:B------:R-:W2:Y:S04]  /*146d0*/  S2R R148, SR_TID.X ;  /* 0x0000000000947919 */ /* 0x000ea80000002100 */
[----:B------:R-:W0:Y:S08]  /*146e0*/  MUFU.TANH R55, R55 ;  /* 0x0000003700377308 */ /* 0x000e300000002400 */
[----:B------:R-:W0:Y:S08]  /*146f0*/  MUFU.TANH R56, R56 ;  /* 0x0000003800387308 */ /* 0x000e300000002400 */
[----:B------:R-:W0:Y:S08]  /*14700*/  MUFU.TANH R57, R57 ;  /* 0x0000003900397308 */ /* 0x000e300000002400 */
[----:B------:R-:W0:Y:S01]  /*14710*/  MUFU.TANH R58, R58 ;  /* 0x0000003a003a7308 */ /* 0x000e220000002400 */
[----:B--2---:R-:W-:-:S02]  /*14720*/  SHF.R.U32.HI R149, RZ, 0x7, R148 ;  /* 0x00000007ff957819 */ /* 0x004fc40000011694 */
[----:B------:R-:W-:-:S05]  /*14730*/  ISETP.GE.U32.AND P2, PT, R148, 0x180, PT ;  /* 0x000001809400780c */ /* 0x000fca0003f46070 */
[----:B------:R-:W2:Y:S08]  /*14740*/  MUFU.TANH R59, R59 ;  /* 0x0000003b003b7308 */ /* 0x000eb00000002400 */
        /* <DEDUP_REMOVED lines=14> */
[----:B------:R-:W0:Y:S01]  /*14830*/  MUFU.TANH R67, R67 ;  /* 0x0000004300437308 */ /* 0x000e220000002400 */
[----:B-1----:R-:W-:-:S07]  /*14840*/  @P4 IMAD.HI.U32 R13, R83, R13, RZ ;  /* 0x0000000d530d4227 */ /* 0x002fce00078e00ff */
[----:B------:R-:W1:Y:S01]  /*14850*/  MUFU.TANH R68, R68 ;  /* 0x0000004400447308 */ /* 0x000e620000002400 */
[----:B-----5:R-:W-:Y:S01]  /*14860*/  @P4 SHF.R.U32.HI R83, RZ, R12, R13 ;  /* 0x0000000cff534219 */ /* 0x020fe2000001160d */
[----:B------:R-:W-:Y:S01]  /*14870*/  VIADD R13, R149, 0x9 ;  /* 0x00000009950d7836 */ /* 0x000fe20000000000 */
[----:B------:R-:W-:-:S04]  /*14880*/  IADD3 R12, -R155, 0x1, -R82 ;  /* 0x000000019b0c7810 */ /* 0x000fc80007ffe952 */
[----:B------:R-:W-:Y:S01]  /*14890*/  SEL R13, R13, 0x9, !P2 ;  /* 0x000000090d0d7807 */ /* 0x000fe20005000000 */
[----:B------:R-:W0:Y:S01]  /*148a0*/  MUFU.TANH R69, R69 ;  /* 0x0000004500457308 */ /* 0x000e220000002400 */
[----:B---3--:R-:W-:-:S07]  /*148b0*/  IADD3 R12, -R151, R12, R150 ;  /* 0x0000000c970c7210 */ /* 0x008fce0007ffe196 */
[----:B------:R-:W3:Y:S08]  /*148c0*/  MUFU.TANH R70, R70 ;  /* 0x0000004600467308 */ /* 0x000ef00000002400 */
        /* <DEDUP_REMOVED lines=16> */
[----:B------:R-:W5:Y:S01]  /*149d0*/  SHFL.IDX PT, R122, R83, RZ, 0x1c1f ;  /* 0x001c1fff537a7589 */ /* 0x000f6200000e0000 */
[C---:B------:R-:W-:Y:S02]  /*149e0*/  VIADD R121, R12.reuse, UR9 ;  /* 0x000000090c797c36 */ /* 0x040fe40008000000 */
[----:B------:R-:W-:Y:S01]  /*149f0*/  VIADD R120, R12, UR11 ;  /* 0x0000000b0c787c36 */ /* 0x000fe20008000000 */
[----:B------:R0:W-:Y:S06]  /*14a00*/  BAR.ARV R13, 0x100 ;  /* 0x0004000d0000751d */ /* 0x0001ec0000002000 */
[----:B------:R4:W-:Y:S02]  /*14a10*/  @!P1 SYNCS.ARRIVE.TRANS64.RED.A1T0 RZ, [R80+URZ], RZ ;  /* 0x000000ff50ff99a7 */ /* 0x0009e4000810043f */
[----:B----4-:R-:W-:-:S06]  /*14a20*/  FMUL.FTZ R80, R87, UR6 ;  /* 0x0000000657507c20 */ /* 0x010fcc0008410000 */
[----:B------:R-:W4:Y:S01]  /*14a30*/  MUFU.TANH R80, R80 ;  /* 0x0000005000507308 */ /* 0x000f220000002400 */
[--C-:B-----5:R-:W-:Y:S02]  /*14a40*/  IMAD.IADD R87, R121, 0x1, R122.reuse ;  /* 0x0000000179577824 */ /* 0x120fe400078e027a */
[----:B------:R-:W-:Y:S01]  /*14a50*/  IMAD.IADD R86, R120, 0x1, R122 ;  /* 0x0000000178567824 */ /* 0x000fe200078e027a */
[----:B0123--:R-:W-:Y:S06]  /*14a60*/  @!P5 BRA `(.L_x_1511) ;  /* 0x000000000058d947 */ /* 0x00ffec0003800000 */
[----:B------:R-:W-:Y:S01]  /*14a70*/  IADD3 R122, -R151, R150, R122 ;  /* 0x00000096977a7210 */ /* 0x000fe20007ffe17a */
[----:B------:R-:W-:Y:S03]  /*14a80*/  BSSY B0, `(.L_x_1512) ;  /* 0x0000010000007945 */ /* 0x000fe60003800000 */
        /* <DEDUP_REMOVED lines=10> */
.L_x_1513:
[----:B------:R-:W-:-:S05]  /*14b30*/  IMAD.U32 R123, RZ, RZ, UR5 ;  /* 0x00000005ff7b7e24 */ /* 0x000fca000f8e00ff */
[----:B------:R-:W-:-:S13]  /*14b40*/  ISETP.NE.AND P2, PT, R123, 0x1, PT ;  /* 0x000000017b00780c */ /* 0x000fda0003f45270 */
[----:B------:R-:W0:Y:S02]  /*14b50*/  @P2 LDC.64 R12, c[0x0][0x9e8] ;  /* 0x00027a00ff0c2b82 */ /* 0x000e240000000a00 */
[----:B0-----:R-:W-:-:S05]  /*14b60*/  @P2 IMAD.HI.U32 R12, R122, R12, RZ ;  /* 0x0000000c7a0c2227 */ /* 0x001fca00078e00ff */
[----:B------:R-:W-:-:S07]  /*14b70*/  @P2 SHF.R.U32.HI R122, RZ, R13, R12 ;  /* 0x0000000dff7a2219 */ /* 0x000fce000001160c */
.L_x_1514:
[----:B------:R-:W-:Y:S05]  /*14b80*/  BSYNC B0 ;  /* 0x0000000000007941 */ /* 0x000fea0003800000 */
.L_x_1512:
[----:B------:R-:W-:-:S04]  /*14b90*/  IMAD R122, R122, R123, -R82 ;  /* 0x0000007b7a7a7224 */ /* 0x000fc800078e0a52 */
[----:B------:R-:W-:-:S05]  /*14ba0*/  IMAD.IADD R122, R122, 0x1, -R155 ;  /* 0x000000017a7a7824 */ /* 0x000fca00078e0a9b */
[----:B------:R-:W-:Y:S02]  /*14bb0*/  VIMNMX R86, R86, R122, !PT ;  /* 0x0000007a56567248 */ /* 0x000fe40007fe0100 */
[----:B------:R-:W-:-:S07]  /*14bc0*/  VIADDMNMX R87, R122, R123, R87, PT ;  /* 0x0000007b7a577246 */ /* 0x000fce0003800157 */
.L_x_1511:
        /* <DEDUP_REMOVED lines=113> */
.L_x_1517:
[----:B------:R-:W-:-:S05]  /*152e0*/  IMAD.U32 R86, RZ, RZ, UR5 ;  /* 0x00000005ff567e24 */ /* 0x000fca000f8e00ff */
[----:B------:R-:W-:-:S13]  /*152f0*/  ISETP.NE.AND P2, PT, R86, 0x1, PT ;  /* 0x000000015600780c */ /* 0x000fda0003f45270 */
[----:B------:R-:W0:Y:S02]  /*15300*/  @P2 LDC.64 R12, c[0x0][0x9e8] ;  /* 0x00027a00ff0c2b82 */ /* 0x000e240000000a00 */
[----:B0-----:R-:W-:-:S05]  /*15310*/  @P2 IMAD.HI.U32 R12, R83, R12, RZ ;  /* 0x0000000c530c2227 */ /* 0x001fca00078e00ff */
[----:B------:R-:W-:-:S07]  /*15320*/  @P2 SHF.R.U32.HI R83, RZ, R13, R12 ;  /* 0x0000000dff532219 */ /* 0x000fce000001160c */
.L_x_1518:
[----:B------:R-:W-:Y:S05]  /*15330*/  BSYNC B0 ;  /* 0x0000000000007941 */ /* 0x000fea0003800000 */
.L_x_1516:
[----:B------:R-:W-:-:S04]  /*15340*/  IMAD R82, R83, R86, -R82 ;  /* 0x0000005653527224 */ /* 0x000fc800078e0a52 */
[----:B------:R-:W-:-:S05]  /*15350*/  IMAD.IADD R82, R82, 0x1, -R155 ;  /* 0x0000000152527824 */ /* 0x000fca00078e0a9b */
[----:B------:R-:W-:Y:S02]  /*15360*/  VIADDMNMX R121, R82, R86, R121, PT ;  /* 0x0000005652797246 */ /* 0x000fe40003800179 */
[----:B------:R-:W-:-:S07]  /*15370*/  VIMNMX R120, R120, R82, !PT ;  /* 0x0000005278787248 */ /* 0x000fce0007fe0100 */
.L_x_1515:
[----:B------:R-:W-:Y:S01]  /*15380*/  ISETP.GT.AND P2, PT, R120, 0x1, P3 ;  /* 0x000000017800780c */ /* 0x000fe20001f44270 */
[----:B------:R-:W2:Y:S01]  /*15390*/  LDL R87, [R1+0x58] ;  /* 0x0000580001577983 */ /* 0x000ea20000100800 */
[----:B------:R-:W-:Y:S01]  /*153a0*/  @!P1 IMAD R12, R21, 0x8, R2 ;  /* 0x00000008150c9824 */ /* 0x000fe200078e0202 */
[----:B------:R-:W-:Y:S02]  /*153b0*/  FMNMX.FTZ R82, R5, R20, !PT ;  /* 0x0000001405527209 */ /* 0x000fe40007810000 */
[----:B------:R-:W-:Y:S01]  /*153c0*/  ISETP.LT.OR P2, PT, R121, 0x2, P2 ;  /* 0x000000027900780c */ /* 0x000fe20001741670 */
[----:B------:R-:W-:Y:S01]  /*153d0*/  @!P1 VIADD R12, R12, 0x16860 ;  /* 0x000168600c0c9836 */ /* 0x000fe20000000000 */
[----:B------:R-:W-:Y:S02]  /*153e0*/  FMNMX.FTZ R82, R9, R82, !PT ;  /* 0x0000005209527209 */ /* 0x000fe40007810000 */
[----:B------:R-:W-:Y:S02]  /*153f0*/  FSEL R24, R24, -INF , !P2 ;  /* 0xff80000018187808 */ /* 0x000fe40005000000 */
[----:B------:R-:W-:-:S02]  /*15400*/  ISETP.GT.AND P2, PT, R120, 0x8, P3 ;  /* 0x000000087800780c */ /* 0x000fc40001f44270 */
[----:B------:R-:W-:Y:S02]  /*15410*/  @!P1 PRMT R12, RZ, 0x654, R12 ;  /* 0x00000654ff0c9816 */ /* 0x000fe4000000000c */
[----:B------:R-:W-:Y:S02]  /*15420*/  ISETP.LT.OR P2, PT, R121, 0x9, P2 ;  /* 0x000000097900780c */ /* 0x000fe40001741670 */
[----:B------:R0:W-:Y:S01]  /*15430*/  @!P1 SYNCS.ARRIVE.TRANS64.RED.A1T0 RZ, [R12+URZ], RZ ;  /* 0x000000ff0cff99a7 */ /* 0x0001e2000810043f */
[----:B------:R-:W-:Y:S02]  /*15440*/  FMNMX.FTZ R13, R25, R82, !PT ;  /* 0x00000052190d7209 */ /* 0x000fe40007810000 */
[----:B------:R-:W-:Y:S02]  /*15450*/  FSEL R27, R27, -INF , !P2 ;  /* 0xff8000001b1b7808 */ /* 0x000fe40005000000 */
[----:B------:R-:W-:Y:S02]  /*15460*/  ISETP.GT.AND P2, PT, R120, 0x9, P3 ;  /* 0x000000097800780c */ /* 0x000fe40001f44270 */
[----:B------:R-:W-:-:S02]  /*15470*/  FMNMX.FTZ R82, R26, R13, !PT ;  /* 0x0000000d1a527209 */ /* 0x000fc40007810000 */
[----:B------:R-:W-:Y:S02]  /*15480*/  ISETP.LT.OR P2, PT, R121, 0xa, P2 ;  /* 0x0000000a7900780c */ /* 0x000fe40001741670 */
[----:B------:R-:W-:Y:S02]  /*15490*/  FMNMX.FTZ R13, R29, R82, !PT ;  /* 0x000000521d0d7209 */ /* 0x000fe40007810000 */
[----:B------:R-:W-:Y:S02]  /*154a0*/  FSEL R28, R28, -INF , !P2 ;  /* 0xff8000001c1c7808 */ /* 0x000fe40005000000 */
[----:B------:R-:W-:Y:S02]  /*154b0*/  ISETP.GT.AND P2, PT, R120, 0x10, P3 ;  /* 0x000000107800780c */ /* 0x000fe40001f44270 */
[----:B------:R-:W-:Y:S02]  /*154c0*/  FMNMX.FTZ R82, R30, R13, !PT ;  /* 0x0000000d1e527209 */ /* 0x000fe40007810000 */
[----:B------:R-:W-:-:S02]  /*154d0*/  ISETP.LT.OR P2, PT, R121, 0x11, P2 ;  /* 0x000000117900780c */ /* 0x000fc40001741670 */
[----:B------:R-:W-:Y:S02]  /*154e0*/  FMNMX.FTZ R13, R33, R82, !PT ;  /* 0x00000052210d7209 */ /* 0x000fe40007810000 */
[----:B------:R-:W-:Y:S02]  /*154f0*/  FSEL R31, R31, -INF , !P2 ;  /* 0xff8000001f1f7808 */ /* 0x000fe40005000000 */
[----:B------:R-:W-:Y:S02]  /*15500*/  ISETP.GT.AND P2, PT, R120, 0x11, P3 ;  /* 0x000000117800780c */ /* 0x000fe40001f44270 */
[----:B------:R-:W-:Y:S02]  /*15510*/  FMNMX.FTZ R82, R34, R13, !PT ;  /* 0x0000000d22527209 */ /* 0x000fe40007810000 */
[----:B------:R-:W-:Y:S02]  /*15520*/  ISETP.LT.OR P2, PT, R121, 0x12, P2 ;  /* 0x000000127900780c */ /* 0x000fe40001741670 */
[----:B------:R-:W-:-:S02]  /*15530*/  FMNMX.FTZ R13, R37, R82, !PT ;  /* 0x00000052250d7209 */ /* 0x000fc40007810000 */
[----:B------:R-:W-:Y:S02]  /*15540*/  FSEL R32, R32, -INF , !P2 ;  /* 0xff80000020207808 */ /* 0x000fe40005000000 */
[----:B------:R-:W-:Y:S02]  /*15550*/  ISETP.GT.AND P2, PT, R120, 0x18, P3 ;  /* 0x000000187800780c */ /* 0x000fe40001f44270 */
[----:B------:R-:W-:Y:S02]  /*15560*/  FMNMX.FTZ R82, R38, R13, !PT ;  /* 0x0000000d26527209 */ /* 0x000fe40007810000 */
[----:B------:R-:W-:Y:S02]  /*15570*/  ISETP.LT.OR P2, PT, R121, 0x19, P2 ;  /* 0x000000197900780c */ /* 0x000fe40001741670 */
[----:B------:R-:W-:Y:S02]  /*15580*/  FMNMX.FTZ R13, R41, R82, !PT ;  /* 0x00000052290d7209 */ /* 0x000fe40007810000 */
[----:B------:R-:W-:-:S02]  /*15590*/  FSEL R35, R35, -INF , !P2 ;  /* 0xff80000023237808 */ /* 0x000fc40005000000 */
[----:B------:R-:W-:Y:S02]  /*155a0*/  ISETP.GT.AND P2, PT, R120, 0x19, P3 ;  /* 0x000000197800780c */ /* 0x000fe40001f44270 */
[----:B------:R-:W-:Y:S02]  /*155b0*/  FMNMX.FTZ R82, R42, R13, !PT ;  /* 0x0000000d2a527209 */ /* 0x000fe40007810000 */
[----:B------:R-:W-:Y:S02]  /*155c0*/  ISETP.LT.OR P2, PT, R121, 0x1a, P2 ;  /* 0x0000001a7900780c */ /* 0x000fe40001741670 */
[----:B------:R-:W-:Y:S02]  /*155d0*/  FMNMX.FTZ R13, R45, R82, !PT ;  /* 0x000000522d0d7209 */ /* 0x000fe40007810000 */
[----:B------:R-:W-:Y:S02]  /*155e0*/  FSEL R36, R36, -INF , !P2 ;  /* 0xff80000024247808 */ /* 0x000fe40005000000 */
[----:B------:R-:W-:-:S02]  /*155f0*/  ISETP.GT.AND P2, PT, R120, 0x20, P3 ;  /* 0x000000207800780c */ /* 0x000fc40001f44270 */
[----:B------:R-:W-:Y:S02]  /*15600*/  FMNMX.FTZ R82, R46, R13, !PT ;  /* 0x0000000d2e527209 */ /* 0x000fe40007810000 */
[----:B------:R-:W-:Y:S02]  /*15610*/  ISETP.LT.OR P2, PT, R121, 0x21, P2 ;  /* 0x000000217900780c */ /* 0x000fe40001741670 */
[----:B------:R-:W-:Y:S02]  /*15620*/  FMNMX.FTZ R13, R49, R82, !PT ;  /* 0x00000052310d7209 */ /* 0x000fe40007810000 */
[----:B0-----:R-:W-:Y:S02]  /*15630*/  FSEL R12, R39, -INF , !P2 ;  /* 0xff800000270c7808 */ /* 0x001fe40005000000 */
        /* <DEDUP_REMOVED lines=42> */
[----:B------:R-:W-:-:S03]  /*158e0*/  ISETP.LT.OR P2, PT, R121, 0x42, P2 ;  /* 0x000000427900780c */ /* 0x000fc60001741670 */
[----:B------:R-:W0:Y:S01]  /*158f0*/  SHFL.BFLY PT, R39, R21, 0x2, 0x1f ;  /* 0x0c401f0015277f89 */ /* 0x000e2200000e0000 */
        /* <DEDUP_REMOVED lines=19> */
[----:B------:R-:W-:-:S04]  /*15a30*/  ISETP.GT.AND P2, PT, R120, RZ, P3 ;  /* 0x000000ff7800720c */ /* 0x000fc80001f44270 */
[----:B------:R-:W-:-:S04]  /*15a40*/  ISETP.LT.OR P2, PT, R121, 0x1, P2 ;  /* 0x000000017900780c */ /* 0x000fc80001741670 */
[----:B------:R-:W-:Y:S02]  /*15a50*/  FSEL R13, R14, -INF , !P2 ;  /* 0xff8000000e0d7808 */ /* 0x000fe40005000000 */
[----:B0-----:R-:W-:Y:S02]  /*15a60*/  FMNMX.FTZ R14, R21, R39, !PT ;  /* 0x00000027150e7209 */ /* 0x001fe40007810000 */
[----:B------:R-:W-:Y:S02]  /*15a70*/  FMNMX.FTZ R21, R13, R15, !PT ;  /* 0x0000000f0d157209 */ /* 0x000fe40007810000 */
[----:B------:R-:W-:Y:S01]  /*15a80*/  ISETP.GT.AND P2, PT, R120, 0x60, P3 ;  /* 0x000000607800780c */ /* 0x000fe20001f44270 */
[----:B------:R-:W0:Y:S01]  /*15a90*/  SHFL.BFLY PT, R39, R14, 0x1, 0x1f ;  /* 0x0c201f000e277f89 */ /* 0x000e2200000e0000 */
[----:B------:R-:W-:Y:S02]  /*15aa0*/  FMNMX.FTZ R82, R24, R21, !PT ;  /* 0x0000001518527209 */ /* 0x000fe40007810000 */
[----:B------:R-:W-:-:S02]  /*15ab0*/  ISETP.LT.OR P2, PT, R121, 0x61, P2 ;  /* 0x000000617900780c */ /* 0x000fc40001741670 */
[----:B------:R-:W-:Y:S02]  /*15ac0*/  FMNMX.FTZ R21, R27, R82, !PT ;  /* 0x000000521b157209 */ /* 0x000fe40007810000 */
[----:B------:R-:W-:Y:S02]  /*15ad0*/  FSEL R71, R71, -INF , !P2 ;  /* 0xff80000047477808 */ /* 0x000fe40005000000 */
[----:B------:R-:W-:Y:S02]  /*15ae0*/  FMNMX.FTZ R82, R28, R21, !PT ;  /* 0x000000151c527209 */ /* 0x000fe40007810000 */
[----:B------:R-:W-:Y:S02]  /*15af0*/  ISETP.GT.AND P2, PT, R120, 0x61, P3 ;  /* 0x000000617800780c */ /* 0x000fe40001f44270 */
        /* <DEDUP_REMOVED lines=33> */
[----:B0-----:R-:W-:Y:S02]  /*15d10*/  FMNMX.FTZ R14, R14, R39, !PT ;  /* 0x000000270e0e7209 */ /* 0x001fe40007810000 */
[----:B------:R-:W-:Y:S02]  /*15d20*/  FMNMX.FTZ R82, R64, R21, !PT ;  /* 0x0000001540527209 */ /* 0x000fe40007810000 */
[----:B------:R-:W-:Y:S02]  /*15d30*/  FSEL R81, R81, -INF , !P2 ;  /* 0xff80000051517808 */ /* 0x000fe40005000000 */
[----:B------:R-:W-:Y:S02]  /*15d40*/  FMNMX.FTZ R21, R67, R82, !PT ;  /* 0x0000005243157209 */ /* 0x000fe40007810000 */
[----:B------:R-:W-:-:S02]  /*15d50*/  FSETP.NEU.FTZ.AND P2, PT, R14, -INF , PT ;  /* 0xff8000000e00780b */ /* 0x000fc40003f5d000 */
[----:B------:R-:W-:Y:S02]  /*15d60*/  FMNMX.FTZ R82, R68, R21, !PT ;  /* 0x0000001544527209 */ /* 0x000fe40007810000 */
[----:B------:R-:W-:Y:S02]  /*15d70*/  FSEL R39, R14, RZ, P2 ;  /* 0x000000ff0e277208 */ /* 0x000fe40001000000 */
[----:B------:R-:W-:Y:S02]  /*15d80*/  FMNMX.FTZ R21, R71, R82, !PT ;  /* 0x0000005247157209 */ /* 0x000fe40007810000 */
[----:B------:R-:W-:Y:S01]  /*15d90*/  ISETP.GT.AND P3, PT, R120, 0x79, P3 ;  /* 0x000000797800780c */ /* 0x000fe20001f64270 */
[----:B------:R-:W-:Y:S01]  /*15da0*/  FADD.FTZ R20, -R39, R20 ;  /* 0x0000001427147221 */ /* 0x000fe20000010100 */
[----:B------:R-:W-:Y:S01]  /*15db0*/  FMNMX.FTZ R82, R72, R21, !PT ;  /* 0x0000001548527209 */ /* 0x000fe20007810000 */
[----:B------:R-:W0:Y:S01]  /*15dc0*/  LDC R39, c[0x0][0x988] ;  /* 0x00026200ff277b82 */ /* 0x000e220000000800 */
[----:B------:R-:W-:-:S02]  /*15dd0*/  ISETP.LT.OR P3, PT, R121, 0x7a, P3 ;  /* 0x0000007a7900780c */ /* 0x000fc40001f61670 */
[----:B------:R-:W-:Y:S02]  /*15de0*/  FMNMX.FTZ R21, R75, R82, !PT ;  /* 0x000000524b157209 */ /* 0x000fe40007810000 */
[----:B----4-:R-:W-:Y:S02]  /*15df0*/  FSEL R80, R80, -INF , !P3 ;  /* 0xff80000050507808 */ /* 0x010fe40005800000 */
[----:B------:R-:W-:-:S04]  /*15e00*/  FMNMX.FTZ R21, R8, R21, !PT ;  /* 0x0000001508157209 */ /* 0x000fc80007810000 */
[----:B------:R-:W-:-:S04]  /*15e10*/  FMNMX.FTZ R82, R78, R21, !PT ;  /* 0x000000154e527209 */ /* 0x000fc80007810000 */
[----:B------:R-:W-:-:S04]  /*15e20*/  FMNMX.FTZ R21, R79, R82, !PT ;  /* 0x000000524f157209 */ /* 0x000fc80007810000 */
[----:B------:R-:W-:-:S04]  /*15e30*/  FMNMX.FTZ R21, R81, R21, !PT ;  /* 0x0000001551157209 */ /* 0x000fc80007810000 */
[----:B------:R-:W-:Y:S01]  /*15e40*/  FMNMX.FTZ R21, R80, R21, !PT ;  /* 0x0000001550157209 */ /* 0x000fe20007810000 */
[-C--:B0-----:R-:W-:Y:S01]  /*15e50*/  FMUL.FTZ R82, R14, R39.reuse ;  /* 0x000000270e527220 */ /* 0x081fe20000410000 */
[----:B------:R-:W-:-:S03]  /*15e60*/  FMUL.FTZ R20, R20, R39 ;  /* 0x0000002714147220 */ /* 0x000fc60000410000 */
[----:B------:R-:W0:Y:S01]  /*15e70*/  SHFL.BFLY PT, R83, R21, 0x2, 0x1f ;  /* 0x0c401f0015537f89 */ /* 0x000e2200000e0000 */
[----:B------:R-:W-:Y:S02]  /*15e80*/  FSEL R82, R82, RZ, P2 ;  /* 0x000000ff52527208 */ /* 0x000fe40001000000 */
[----:B------:R-:W-:Y:S03]  /*15e90*/  MUFU.EX2 R20, R20 ;  /* 0x0000001400147308 */ /* 0x000fe60000000800 */
[-CC-:B------:R-:W-:Y:S01]  /*15ea0*/  FFMA.FTZ R5, R5, R39.reuse, -R82.reuse ;  /* 0x0000002705057223 */ /* 0x180fe20000010852 */
[-CC-:B------:R-:W-:Y:S01]  /*15eb0*/  FFMA.FTZ R9, R9, R39.reuse, -R82.reuse ;  /* 0x0000002709097223 */ /* 0x180fe20000010852 */
[-CC-:B------:R-:W-:Y:S01]  /*15ec0*/  FFMA.FTZ R25, R25, R39.reuse, -R82.reuse ;  /* 0x0000002719197223 */ /* 0x180fe20000010852 */
[-CC-:B------:R-:W-:Y:S01]  /*15ed0*/  FFMA.FTZ R26, R26, R39.reuse, -R82.reuse ;  /* 0x000000271a1a7223 */ /* 0x180fe20000010852 */
[-CC-:B------:R-:W-:Y:S01]  /*15ee0*/  FFMA.FTZ R29, R29, R39.reuse, -R82.reuse ;  /* 0x000000271d1d7223 */ /* 0x180fe20000010852 */
[----:B------:R0:W1:Y:S01]  /*15ef0*/  MUFU.EX2 R148, R5 ;  /* 0x0000000500947308 */ /* 0x0000620000000800 */
[-CC-:B------:R-:W-:Y:S01]  /*15f00*/  FFMA.FTZ R30, R30, R39.reuse, -R82.reuse ;  /* 0x000000271e1e7223 */ /* 0x180fe20000010852 */
[-CC-:B------:R-:W-:Y:S01]  /*15f10*/  FFMA.FTZ R33, R33, R39.reuse, -R82.reuse ;  /* 0x0000002721217223 */ /* 0x180fe20000010852 */
[-CC-:B------:R-:W-:Y:S01]  /*15f20*/  FFMA.FTZ R34, R34, R39.reuse, -R82.reuse ;  /* 0x0000002722227223 */ /* 0x180fe20000010852 */
[-CC-:B------:R-:W-:Y:S01]  /*15f30*/  FFMA.FTZ R37, R37, R39.reuse, -R82.reuse ;  /* 0x0000002725257223 */ /* 0x180fe20000010852 */
[-CC-:B------:R-:W-:Y:S01]  /*15f40*/  FFMA.FTZ R38, R38, R39.reuse, -R82.reuse ;  /* 0x0000002726267223 */ /* 0x180fe20000010852 */
[-CC-:B------:R-:W-:Y:S01]  /*15f50*/  FFMA.FTZ R41, R41, R39.reuse, -R82.reuse ;  /* 0x0000002729297223 */ /* 0x180fe20000010852 */
[-CC-:B------:R-:W-:Y:S01]  /*15f60*/  FFMA.FTZ R42, R42, R39.reuse, -R82.reuse ;  /* 0x000000272a2a7223 */ /* 0x180fe20000010852 */
[----:B------:R-:W3:Y:S01]  /*15f70*/  MUFU.EX2 R9, R9 ;  /* 0x0000000900097308 */ /* 0x000ee20000000800 */
[-CC-:B------:R-:W-:Y:S01]  /*15f80*/  FFMA.FTZ R45, R45, R39.reuse, -R82.reuse ;  /* 0x000000272d2d7223 */ /* 0x180fe20000010852 */
[-CC-:B------:R-:W-:Y:S01]  /*15f90*/  FFMA.FTZ R46, R46, R39.reuse, -R82.reuse ;  /* 0x000000272e2e7223 */ /* 0x180fe20000010852 */
[-CC-:B------:R-:W-:Y:S01]  /*15fa0*/  FFMA.FTZ R49, R49, R39.reuse, -R82.reuse ;  /* 0x0000002731317223 */ /* 0x180fe20000010852 */
[--C-:B------:R-:W-:Y:S01]  /*15fb0*/  FFMA.FTZ R50, R50, R39, -R82.reuse ;  /* 0x0000002732327223 */ /* 0x100fe20000010852 */
[----:B0-----:R-:W-:Y:S01]  /*15fc0*/  FMNMX.FTZ R5, R21, R83, !PT ;  /* 0x0000005315057209 */ /* 0x001fe20007810000 */
[-CC-:B------:R-:W-:Y:S01]  /*15fd0*/  FFMA.FTZ R53, R53, R39.reuse, -R82.reuse ;  /* 0x0000002735357223 */ /* 0x180fe20000010852 */
[-C--:B------:R-:W-:Y:S01]  /*15fe0*/  FFMA.FTZ R54, R54, R39.reuse, -R82 ;  /* 0x0000002736367223 */ /* 0x080fe20000010852 */
[----:B------:R-:W-:Y:S01]  /*15ff0*/  MUFU.EX2 R25, R25 ;  /* 0x0000001900197308 */ /* 0x000fe20000000800 */
[----:B-1----:R-:W-:Y:S01]  /*16000*/  FFMA.FTZ R4, R20, R4, R148 ;  /* 0x0000000414047223 */ /* 0x002fe20000010094 */
[----:B------:R-:W0:Y:S01]  /*16010*/  SHFL.BFLY PT, R21, R5, 0x1, 0x1f ;  /* 0x0c201f0005157f89 */ /* 0x000e2200000e0000 */
[-CC-:B------:R-:W-:Y:S01]  /*16020*/  FFMA.FTZ R57, R57, R39.reuse, -R82.reuse ;  /* 0x0000002739397223 */ /* 0x180fe20000010852 */
[-CC-:B------:R-:W-:Y:S01]  /*16030*/  FFMA.FTZ R58, R58, R39.reuse, -R82.reuse ;  /* 0x000000273a3a7223 */ /* 0x180fe20000010852 */
[-CC-:B------:R-:W-:Y:S01]  /*16040*/  FFMA.FTZ R61, R61, R39.reuse, -R82.reuse ;  /* 0x000000273d3d7223 */ /* 0x180fe20000010852 */
[-CC-:B------:R-:W-:Y:S01]  /*16050*/  FFMA.FTZ R62, R62, R39.reuse, -R82.reuse ;  /* 0x000000273e3e7223 */ /* 0x180fe20000010852 */
[-C--:B------:R-:W-:Y:S01]  /*16060*/  FFMA.FTZ R65, R65, R39.reuse, -R82 ;  /* 0x0000002741417223 */ /* 0x080fe20000010852 */
[----:B------:R-:W1:Y:S01]  /*16070*/  MUFU.EX2 R26, R26 ;  /* 0x0000001a001a7308 */ /* 0x000e620000000800 */
[C---:B---3--:R-:W-:Y:S01]  /*16080*/  FADD.FTZ R4, R9.reuse, R4 ;  /* 0x0000000409047221 */ /* 0x048fe20000010000 */
[----:B------:R-:W-:Y:S01]  /*16090*/  F2FP.BF16.F32.PACK_AB R148, R9, R148 ;  /* 0x000000940994723e */ /* 0x000fe200000010ff */
        /* <DEDUP_REMOVED lines=9> */
[----:B------:R-:W-:Y:S01]  /*16130*/  FFMA.FTZ R82, R85, R39, -R82 ;  /* 0x0000002755527223 */ /* 0x000fe20000010852 */
[-C--:B------:R-:W-:Y:S01]  /*16140*/  FMUL.FTZ R88, R88, R20.reuse ;  /* 0x0000001458587220 */ /* 0x080fe20000410000 */
[-C--:B------:R-:W-:Y:S01]  /*16150*/  FMUL.FTZ R89, R89, R20.reuse ;  /* 0x0000001459597220 */ /* 0x080fe20000410000 */
[-C--:B------:R-:W-:Y:S01]  /*16160*/  FMUL.FTZ R92, R92, R20.reuse ;  /* 0x000000145c5c7220 */ /* 0x080fe20000410000 */
[----:B------:R-:W4:Y:S01]  /*16170*/  MUFU.EX2 R30, R30 ;  /* 0x0000001e001e7308 */ /* 0x000f220000000800 */
[----:B-1----:R-:W-:Y:S01]  /*16180*/  F2FP.BF16.F32.PACK_AB R150, R26, R25 ;  /* 0x000000191a96723e */ /* 0x002fe200000010ff */
[-C--:B------:R-:W-:Y:S01]  /*16190*/  FMUL.FTZ R93, R93, R20.reuse ;  /* 0x000000145d5d7220 */ /* 0x080fe20000410000 */
[----:B0-----:R-:W-:Y:S01]  /*161a0*/  FMNMX.FTZ R5, R5, R21, !PT ;  /* 0x0000001505057209 */ /* 0x001fe20007810000 */
[-C--:B------:R-:W-:Y:S01]  /*161b0*/  FMUL.FTZ R96, R96, R20.reuse ;  /* 0x0000001460607220 */ /* 0x080fe20000410000 */
[-C--:B------:R-:W-:Y:S01]  /*161c0*/  FMUL.FTZ R97, R97, R20.reuse ;  /* 0x0000001461617220 */ /* 0x080fe20000410000 */
[-C--:B------:R-:W-:Y:S01]  /*161d0*/  FMUL.FTZ R100, R100, R20.reuse ;  /* 0x0000001464647220 */ /* 0x080fe20000410000 */
[C---:B------:R-:W-:Y:S01]  /*161e0*/  FSETP.NEU.FTZ.AND P2, PT, R5.reuse, -INF , PT ;  /* 0xff8000000500780b */ /* 0x040fe20003f5d000 */
[-C--:B------:R-:W-:Y:S01]  /*161f0*/  FMUL.FTZ R86, R5, R39.reuse ;  /* 0x0000002705567220 */ /* 0x080fe20000410000 */
[----:B------:R-:W0:Y:S01]  /*16200*/  MUFU.EX2 R33, R33 ;  /* 0x0000002100217308 */ /* 0x000e220000000800 */
[-C--:B------:R-:W-:Y:S01]  /*16210*/  FMUL.FTZ R101, R101, R20.reuse ;  /* 0x0000001465657220 */ /* 0x080fe20000410000 */
[-C--:B------:R-:W-:Y:S01]  /*16220*/  FMUL.FTZ R104, R104, R20.reuse ;  /* 0x0000001468687220 */ /* 0x080fe20000410000 */
[-C--:B------:R-:W-:Y:S01]  /*16230*/  FMUL.FTZ R105, R105, R20.reuse ;  /* 0x0000001469697220 */ /* 0x080fe20000410000 */
[----:B------:R-:W-:Y:S01]  /*16240*/  FSEL R86, R86, RZ, P2 ;  /* 0x000000ff56567208 */ /* 0x000fe20001000000 */
[-C--:B------:R-:W-:Y:S01]  /*16250*/  FMUL.FTZ R108, R108, R20.reuse ;  /* 0x000000146c6c7220 */ /* 0x080fe20000410000 */
[-C--:B------:R-:W-:Y:S01]  /*16260*/  FMUL.FTZ R109, R109, R20.reuse ;  /* 0x000000146d6d7220 */ /* 0x080fe20000410000 */
[-C--:B------:R-:W-:Y:S01]  /*16270*/  FMUL.FTZ R112, R112, R20.reuse ;  /* 0x0000001470707220 */ /* 0x080fe20000410000 */
[----:B------:R-:W1:Y:S01]  /*16280*/  MUFU.EX2 R34, R34 ;  /* 0x0000002200227308 */ /* 0x000e620000000800 */
[-C--:B------:R-:W-:Y:S01]  /*16290*/  FFMA.FTZ R147, R35, R39.reuse, -R86 ;  /* 0x0000002723937223 */ /* 0x080fe20000010856 */
[----:B------:R-:W-:Y:S01]  /*162a0*/  FADD.FTZ R35, R25, R4 ;  /* 0x0000000419237221 */ /* 0x000fe20000010000 */
[-CC-:B------:R-:W-:Y:S01]  /*162b0*/  FFMA.FTZ R149, R13, R39.reuse, -R86.reuse ;  /* 0x000000270d957223 */ /* 0x180fe20000010856 */
[-CC-:B------:R-:W-:Y:S01]  /*162c0*/  FFMA.FTZ R13, R24, R39.reuse, -R86.reuse ;  /* 0x00000027180d7223 */ /* 0x180fe20000010856 */
[-CC-:B------:R-:W-:Y:S01]  /*162d0*/  FFMA.FTZ R24, R32, R39.reuse, -R86.reuse ;  /* 0x0000002720187223 */ /* 0x180fe20000010856 */
[-CC-:B------:R-:W-:Y:S01]  /*162e0*/  FFMA.FTZ R32, R8, R39.reuse, -R86.reuse ;  /* 0x0000002708207223 */ /* 0x180fe20000010856 */
[----:B------:R-:W-:Y:S01]  /*162f0*/  FADD.FTZ R4, R26, R35 ;  /* 0x000000231a047221 */ /* 0x000fe20000010000 */
[----:B------:R-:W-:Y:S01]  /*16300*/  FSEL R8, R5, RZ, P2 ;  /* 0x000000ff05087208 */ /* 0x000fe20001000000 */
[----:B------:R-:W5:Y:S01]  /*16310*/  MUFU.EX2 R37, R37 ;  /* 0x0000002500257308 */ /* 0x000f620000000800 */
[-C--:B------:R-:W-:Y:S01]  /*16320*/  FFMA.FTZ R151, R27, R39.reuse, -R86 ;  /* 0x000000271b977223 */ /* 0x080fe20000010856 */
[----:B---3--:R-:W-:Y:S01]  /*16330*/  FADD.FTZ R9, R29, R4 ;  /* 0x000000041d097221 */ /* 0x008fe20000010000 */
[-CC-:B------:R-:W-:Y:S01]  /*16340*/  FFMA.FTZ R21, R28, R39.reuse, -R86.reuse ;  /* 0x000000271c157223 */ /* 0x180fe20000010856 */
[----:B------:R-:W-:Y:S01]  /*16350*/  FADD.FTZ R8, -R8, R15 ;  /* 0x0000000f08087221 */ /* 0x000fe20000010100 */
[-CC-:B------:R-:W-:Y:S01]  /*16360*/  FFMA.FTZ R145, R31, R39.reuse, -R86.reuse ;  /* 0x000000271f917223 */ /* 0x180fe20000010856 */
[----:B----4-:R-:W-:Y:S01]  /*16370*/  FADD.FTZ R4, R30, R9 ;  /* 0x000000091e047221 */ /* 0x010fe20000010000 */
[-C--:B------:R-:W-:Y:S01]  /*16380*/  FFMA.FTZ R27, R36, R39.reuse, -R86 ;  /* 0x00000027241b7223 */ /* 0x080fe20000010856 */
[----:B------:R-:W3:Y:S01]  /*16390*/  MUFU.EX2 R38, R38 ;  /* 0x0000002600267308 */ /* 0x000ee20000000800 */
[-C--:B------:R-:W-:Y:S01]  /*163a0*/  FMUL.FTZ R8, R8, R39.reuse ;  /* 0x0000002708087220 */ /* 0x080fe20000410000 */
[----:B0-----:R-:W-:Y:S01]  /*163b0*/  FADD.FTZ R9, R33, R4 ;  /* 0x0000000421097221 */ /* 0x001fe20000010000 */
[-CC-:B------:R-:W-:Y:S01]  /*163c0*/  FFMA.FTZ R141, R12, R39.reuse, -R86.reuse ;  /* 0x000000270c8d7223 */ /* 0x180fe20000010856 */
[-CC-:B------:R-:W-:Y:S01]  /*163d0*/  FFMA.FTZ R12, R40, R39.reuse, -R86.reuse ;  /* 0x00000027280c7223 */ /* 0x180fe20000010856 */
[-CC-:B------:R-:W-:Y:S01]  /*163e0*/  FFMA.FTZ R143, R43, R39.reuse, -R86.reuse ;  /* 0x000000272b8f7223 */ /* 0x180fe20000010856 */
[----:B-1----:R-:W-:Y:S01]  /*163f0*/  FADD.FTZ R4, R34, R9 ;  /* 0x0000000922047221 */ /* 0x002fe20000010000 */
[-CC-:B------:R-:W-:Y:S01]  /*16400*/  FFMA.FTZ R28, R44, R39.reuse, -R86.reuse ;  /* 0x000000272c1c7223 */ /* 0x180fe20000010856 */
[----:B------:R-:W0:Y:S01]  /*16410*/  MUFU.EX2 R41, R41 ;  /* 0x0000002900297308 */ /* 0x000e220000000800 */
[-C--:B------:R-:W-:Y:S01]  /*16420*/  FFMA.FTZ R137, R47, R39.reuse, -R86 ;  /* 0x000000272f897223 */ /* 0x080fe20000010856 */
[----:B-----5:R-:W-:Y:S01]  /*16430*/  FADD.FTZ R9, R37, R4 ;  /* 0x0000000425097221 */ /* 0x020fe20000010000 */
[-CC-:B------:R-:W-:Y:S01]  /*16440*/  FFMA.FTZ R31, R48, R39.reuse, -R86.reuse ;  /* 0x00000027301f7223 */ /* 0x180fe20000010856 */
[-CC-:B------:R-:W-:Y:S01]  /*16450*/  FFMA.FTZ R51, R51, R39.reuse, -R86.reuse ;  /* 0x0000002733337223 */ /* 0x180fe20000010856 */
[-CC-:B------:R-:W-:Y:S01]  /*16460*/  FFMA.FTZ R52, R52, R39.reuse, -R86.reuse ;  /* 0x0000002734347223 */ /* 0x180fe20000010856 */
[-CC-:B------:R-:W-:Y:S01]  /*16470*/  FFMA.FTZ R55, R55, R39.reuse, -R86.reuse ;  /* 0x0000002737377223 */ /* 0x180fe20000010856 */
[-CC-:B------:R-:W-:Y:S01]  /*16480*/  FFMA.FTZ R56, R56, R39.reuse, -R86.reuse ;  /* 0x0000002738387223 */ /* 0x180fe20000010856 */
        /* <DEDUP_REMOVED lines=8> */
[----:B------:R-:W-:Y:S01]  /*16510*/  MUFU.EX2 R149, R149 ;  /* 0x0000009500957308 */ /* 0x000fe20000000800 */
[----:B0-----:R-:W-:Y:S01]  /*16520*/  FADD.FTZ R9, R41, R4 ;  /* 0x0000000429097221 */ /* 0x001fe20000010000 */
[-CC-:B------:R-:W-:Y:S01]  /*16530*/  FFMA.FTZ R71, R71, R39.reuse, -R86.reuse ;  /* 0x0000002747477223 */ /* 0x180fe20000010856 */
[-CC-:B------:R-:W-:Y:S01]  /*16540*/  FFMA.FTZ R72, R72, R39.reuse, -R86.reuse ;  /* 0x0000002748487223 */ /* 0x180fe20000010856 */
[-CC-:B------:R-:W-:Y:S01]  /*16550*/  FFMA.FTZ R75, R75, R39.reuse, -R86.reuse ;  /* 0x000000274b4b7223 */ /* 0x180fe20000010856 */
[-CC-:B------:R-:W-:Y:S01]  /*16560*/  FFMA.FTZ R78, R78, R39.reuse, -R86.reuse ;  /* 0x000000274e4e7223 */ /* 0x180fe20000010856 */
[-CC-:B------:R-:W-:Y:S01]  /*16570*/  FFMA.FTZ R79, R79, R39.reuse, -R86.reuse ;  /* 0x000000274f4f7223 */ /* 0x180fe20000010856 */
[-CC-:B------:R-:W-:Y:S01]  /*16580*/  FFMA.FTZ R81, R81, R39.reuse, -R86.reuse ;  /* 0x0000002751517223 */ /* 0x180fe20000010856 */
[----:B------:R-:W0:Y:S01]  /*16590*/  MUFU.EX2 R8, R8 ;  /* 0x0000000800087308 */ /* 0x000e220000000800 */
[----:B-1----:R-:W-:Y:S01]  /*165a0*/  FADD.FTZ R26, R42, R9 ;  /* 0x000000092a1a7221 */ /* 0x002fe20000010000 */
[----:B------:R-:W-:Y:S01]  /*165b0*/  FFMA.FTZ R80, R80, R39, -R86 ;  /* 0x0000002750507223 */ /* 0x000fe20000010856 */
[----:B--2---:R-:W-:Y:S01]  /*165c0*/  ISETP.GT.AND P2, PT, R0, R87, PT ;  /* 0x000000570000720c */ /* 0x004fe20003f44270 */
[-C--:B------:R-:W-:Y:S01]  /*165d0*/  FMUL.FTZ R113, R113, R20.reuse ;  /* 0x0000001471717220 */ /* 0x080fe20000410000 */
[-C--:B------:R-:W-:Y:S01]  /*165e0*/  FMUL.FTZ R116, R116, R20.reuse ;  /* 0x0000001474747220 */ /* 0x080fe20000410000 */
[----:B------:R-:W-:Y:S01]  /*165f0*/  FMUL.FTZ R117, R117, R20 ;  /* 0x0000001475757220 */ /* 0x000fe20000410000 */
[----:B------:R-:W-:Y:S01]  /*16600*/  F2FP.BF16.F32.PACK_AB R144, R30, R29 ;  /* 0x0000001d1e90723e */ /* 0x000fe200000010ff */
[----:B------:R-:W1:Y:S01]  /*16610*/  MUFU.EX2 R45, R45 ;  /* 0x0000002d002d7308 */ /* 0x000e620000000800 */
[----:B------:R-:W-:Y:S01]  /*16620*/  F2FP.BF16.F32.PACK_AB R146, R34, R33 ;  /* 0x000000212292723e */ /* 0x000fe200000010ff */
[----:B------:R-:W-:Y:S01]  /*16630*/  VIADD R0, R0, 0xffffffff ;  /* 0xffffffff00007836 */ /* 0x000fe20000000000 */
[----:B------:R-:W-:Y:S01]  /*16640*/  F2FP.BF16.F32.PACK_AB R140, R38, R37 ;  /* 0x00000025268c723e */ /* 0x000fe200000010ff */
[----:B------:R-:W-:Y:S01]  /*16650*/  IMAD.MOV.U32 R20, RZ, RZ, R14 ;  /* 0x000000ffff147224 */ /* 0x000fe200078e000e */
[----:B------:R-:W-:Y:S01]  /*16660*/  F2FP.BF16.F32.PACK_AB R142, R42, R41 ;  /* 0x000000292a8e723e */ /* 0x000fe200000010ff */
[----:B------:R-:W-:-:S02]  /*16670*/  IMAD.MOV.U32 R15, RZ, RZ, R5 ;  /* 0x000000ffff0f7224 */ /* 0x000fc400078e0005 */
[----:B------:R-:W2:Y:S01]  /*16680*/  MUFU.EX2 R13, R13 ;  /* 0x0000000d000d7308 */ /* 0x000ea20000000800 */
[----:B0-----:R-:W-:Y:S01]  /*16690*/  FFMA.FTZ R4, R8, R3, R149 ;  /* 0x0000000308047223 */ /* 0x001fe20000010095 */
[-C--:B------:R-:W-:Y:S01]  /*166a0*/  FMUL.FTZ R90, R90, R8.reuse ;  /* 0x000000085a5a7220 */ /* 0x080fe20000410000 */
[-C--:B------:R-:W-:Y:S01]  /*166b0*/  FMUL.FTZ R91, R91, R8.reuse ;  /* 0x000000085b5b7220 */ /* 0x080fe20000410000 */
[-C--:B------:R-:W-:Y:S01]  /*166c0*/  FMUL.FTZ R94, R94, R8.reuse ;  /* 0x000000085e5e7220 */ /* 0x080fe20000410000 */
[-C--:B------:R-:W-:Y:S01]  /*166d0*/  FMUL.FTZ R95, R95, R8.reuse ;  /* 0x000000085f5f7220 */ /* 0x080fe20000410000 */
[-C--:B------:R-:W-:Y:S01]  /*166e0*/  FMUL.FTZ R98, R98, R8.reuse ;  /* 0x0000000862627220 */ /* 0x080fe20000410000 */
        /* <DEDUP_REMOVED lines=9> */
[----:B------:R-:W1:Y:S01]  /*16780*/  MUFU.EX2 R151, R151 ;  /* 0x0000009700977308 */ /* 0x000e620000000800 */
[----:B--2---:R-:W-:Y:S01]  /*16790*/  FADD.FTZ R4, R13, R4 ;  /* 0x000000040d047221 */ /* 0x004fe20000010000 */
[-C--:B------:R-:W-:Y:S01]  /*167a0*/  FMUL.FTZ R114, R114, R8.reuse ;  /* 0x0000000872727220 */ /* 0x080fe20000410000 */
[-C--:B------:R-:W-:Y:S01]  /*167b0*/  FMUL.FTZ R115, R115, R8.reuse ;  /* 0x0000000873737220 */ /* 0x080fe20000410000 */
[-C--:B------:R-:W-:Y:S01]  /*167c0*/  FMUL.FTZ R118, R118, R8.reuse ;  /* 0x0000000876767220 */ /* 0x080fe20000410000 */
[----:B------:R-:W-:Y:S01]  /*167d0*/  FMUL.FTZ R119, R119, R8 ;  /* 0x0000000877777220 */ /* 0x000fe20000410000 */
[----:B------:R-:W-:Y:S01]  /*167e0*/  F2FP.BF16.F32.PACK_AB R149, R13, R149 ;  /* 0x000000950d95723e */ /* 0x000fe200000010ff */
[----:B------:R-:W-:Y:S01]  /*167f0*/  IMAD.MOV.U32 R8, RZ, RZ, R154 ;  /* 0x000000ffff087224 */ /* 0x000fe200078e009a */
        /* <DEDUP_REMOVED lines=9> */
[----:B------:R-:W-:Y:S01]  /*16890*/  F2FP.BF16.F32.PACK_AB R151, R21, R151 ;  /* 0x000000971597723e */ /* 0x000fe200000010ff */
[----:B------:R-:W-:-:S05]  /*168a0*/  IMAD.MOV.U32 R21, RZ, RZ, R16 ;  /* 0x000000ffff157224 */ /* 0x000fca00078e0010 */
        /* <DEDUP_REMOVED lines=106> */
[----:B-1----:R-:W-:Y:S01]  /*16f50*/  FADD.FTZ R12, R81, R12 ;  /* 0x0000000c510c7221 */ /* 0x002fe20000010000 */
[C---:B--2---:R-:W-:Y:S01]  /*16f60*/  FADD.FTZ R4, R82.reuse, R9 ;  /* 0x0000000952047221 */ /* 0x044fe20000010000 */
[----:B------:R-:W-:Y:S02]  /*16f70*/  F2FP.BF16.F32.PACK_AB R122, R82, R84 ;  /* 0x00000054527a723e */ /* 0x000fe400000010ff */
[C---:B0-----:R-:W-:Y:S01]  /*16f80*/  FADD.FTZ R3, R80.reuse, R12 ;  /* 0x0000000c50037221 */ /* 0x041fe20000010000 */
[----:B------:R-:W-:Y:S01]  /*16f90*/  F2FP.BF16.F32.PACK_AB R123, R80, R81 ;  /* 0x00000051507b723e */ /* 0x000fe200000010ff */
[----:B------:R-:W-:Y:S06]  /*16fa0*/  @P2 BRA `(.L_x_1519) ;  /* 0xffffffc800282947 */ /* 0x000fec000383ffff */
.L_x_1501:
[----:B------:R-:W-:Y:S05]  /*16fb0*/  WARPSYNC.ALL ;  /* 0x0000000000007948 */ /* 0x000fea0003800000 */
[----:B------:R-:W-:Y:S06]  /*16fc0*/  BAR.ARV 0x8, 0x200 ;  /* 0x0208000000007b1d */ /* 0x000fec0000002000 */
[----:B------:R-:W-:Y:S05]  /*16fd0*/  @!P0 BRA `(.L_x_1520) ;  /* 0x0000000000048947 */ /* 0x000fea0003800000 */
[----:B------:R-:W-:Y:S01]  /*16fe0*/  BPT.TRAP 0x1 ;  /* 0x000000040000795c */ /* 0x000fe20000300000 */
.L_x_1520:
[----:B------:R-:W-:Y:S01]  /*16ff0*/  IMAD R11, R16, 0x8, R2 ;  /* 0x00000008100b7824 */ /* 0x000fe200078e0202 */
[----:B------:R-:W-:-:S04]  /*17000*/  SHF.L.U32 R0, R154, 0x1f, RZ ;  /* 0x0000001f9a007819 */ /* 0x000fc800000006ff */
[----:B------:R0:W1:Y:S01]  /*17010*/  SYNCS.PHASECHK.TRANS64.TRYWAIT P2, [R11+URZ+0x16850], R0 ;  /* 0x016850000b0075a7 */ /* 0x000062000804017f */
[----:B------:R-:W-:Y:S05]  /*17020*/  @!P0 BRA `(.L_x_1521) ;  /* 0x0000000000048947 */ /* 0x000fea0003800000 */
[----:B------:R-:W-:Y:S01]  /*17030*/  BPT.TRAP 0x1 ;  /* 0x000000040000795c */ /* 0x000fe20000300000 */
.L_x_1521:
[----:B------:R-:W-:-:S05]  /*17040*/  VIADD R2, R2, 0x400 ;  /* 0x0000040002027836 */ /* 0x000fca0000000000 */
[----:B------:R-:W-:-:S04]  /*17050*/  SHF.R.U32.HI R2, RZ, 0x4, R2 ;  /* 0x00000004ff027819 */ /* 0x000fc80000011602 */
[----:B------:R-:W-:Y:S01]  /*17060*/  LOP3.LUT R7, R2, 0x3fff, RZ, 0xc0, !PT ;  /* 0x00003fff02077812 */ /* 0x000fe200078ec0ff */
[----:B-1----:R-:W-:Y:S06]  /*17070*/  @P2 BRA `(.L_x_1522) ;  /* 0x0000000000082947 */ /* 0x002fec0003800000 */
[----:B------:R-:W1:Y:S02]  /*17080*/  SYNCS.PHASECHK.TRANS64.TRYWAIT P0, [R11+URZ+0x16850], R0 ;  /* 0x016850000b0075a7 */ /* 0x000e64000800017f */
[----:B-1----:R-:W-:Y:S05]  /*17090*/  @!P0 BRA `(.L_x_1523) ;  /* 0x000000b400648947 */ /* 0x002fea0003800000 */
.L_x_1522:
[----:B------:R-:W-:Y:S01]  /*170a0*/  IMAD R6, R16, 0x400, R7 ;  /* 0x0000040010067824 */ /* 0x000fe200078e0207 */
[----:B------:R-:W2:Y:S01]  /*170b0*/  LDL.LU R13, [R1+0x70] ;  /* 0x00007000010d7983 */ /* 0x000ea20000300800 */
[----:B------:R-:W-:Y:S01]  /*170c0*/  IMAD.MOV.U32 R7, RZ, RZ, 0x40000040 ;  /* 0x40000040ff077424 */ /* 0x000fe200078e00ff */
[----:B------:R-:W-:Y:S05]  /*170d0*/  WARPSYNC.ALL ;  /* 0x0000000000007948 */ /* 0x000fea0003800000 */
[C---:B------:R-:W-:Y:S01]  /*170e0*/  R2UR UR6, R6.reuse ;  /* 0x00000000060672ca */ /* 0x040fe200000e0000 */
[----:B------:R-:W-:Y:S01]  /*170f0*/  WARPGROUP.ARRIVE ;  /* 0x00000000000079c5 */ /* 0x000fe20000000000 */
[----:B------:R-:W-:Y:S01]  /*17100*/  R2UR UR7, R7 ;  /* 0x00000000070772ca */ /* 0x000fe200000e0000 */
[----:B------:R-:W-:Y:S01]  /*17110*/  VIADD R8, R6, 0x80 ;  /* 0x0000008006087836 */ /* 0x000fe20000000000 */
[----:B01----:R-:W0:Y:S01]  /*17120*/  SHFL.BFLY PT, R0, R3, 0x2, 0x1f ;  /* 0x0c401f0003007f89 */ /* 0x003e2200000e0000 */
[----:B------:R-:W-:-:S02]  /*17130*/  IMAD.MOV.U32 R9, RZ, RZ, 0x40000040 ;  /* 0x40000040ff097424 */ /* 0x000fc400078e00ff */
[----:B------:R-:W-:Y:S02]  /*17140*/  IMAD.MOV.U32 R7, RZ, RZ, 0x40000040 ;  /* 0x40000040ff077424 */ /* 0x000fe400078e00ff */
[----:B------:R-:W-:-:S05]  /*17150*/  VIADD R16, R16, 0x1 ;  /* 0x0000000110107836 */ /* 0x000fca0000000000 */
[----:B------:R-:W-:Y:S01]  /*17160*/  ISETP.NE.AND P2, PT, R16, 0x2, PT ;  /* 0x000000021000780c */ /* 0x000fe20003f45270 */
[----:B------:R-:W-:Y:S01]  /*17170*/  HGMMA.64x64x16.F32.BF16 R88, R148, gdesc[UR4].tnspB, R88, gsb0 ;  /* 0x40e0000494587df0 */ /* 0x000fe20008001858 */
[----:B------:R-:W-:Y:S01]  /*17180*/  R2UR UR6, R8 ;  /* 0x00000000080672ca */ /* 0x000fe200000e0000 */
[----:B------:R-:W-:Y:S01]  /*17190*/  VIADD R8, R6, 0x100 ;  /* 0x0000010006087836 */ /* 0x000fe20000000000 */
[----:B------:R-:W-:Y:S01]  /*171a0*/  R2UR UR7, R9 ;  /* 0x00000000090772ca */ /* 0x000fe200000e0000 */
[----:B------:R-:W-:Y:S01]  /*171b0*/  IMAD.MOV.U32 R9, RZ, RZ, 0x40000040 ;  /* 0x40000040ff097424 */ /* 0x000fe200078e00ff */
[----:B------:R-:W-:Y:S01]  /*171c0*/  SEL R16, R16, RZ, P2 ;  /* 0x000000ff10107207 */ /* 0x000fe20001000000 */
[----:B0-----:R-:W-:Y:S01]  /*171d0*/  FADD.FTZ R2, R0, R3 ;  /* 0x0000000300027221 */ /* 0x001fe20000010000 */
[----:B------:R-:W-:-:S04]  /*171e0*/  SEL R3, RZ, 0x1, P2 ;  /* 0x00000001ff037807 */ /* 0x000fc80001000000 */
[----:B------:R-:W-:Y:S01]  /*171f0*/  LOP3.LUT R154, R154, R3, RZ, 0x3c, !PT ;  /* 0x000000039a9a7212 */ /* 0x000fe200078e3cff */
[----:B------:R-:W-:Y:S01]  /*17200*/  IMAD.MOV.U32 R3, RZ, RZ, -0x800000 ;  /* 0xff800000ff037424 */ /* 0x000fe200078e00ff */
[----:B------:R-:W-:Y:S02]  /*17210*/  WARPGROUP.DEPBAR.LE gsb0, 0x0 ;  /* 0x00008000000079c5 */ /* 0x000fe40000010000 */
[----:B------:R-:W-:-:S06]  /*17220*/  WARPGROUP.ARRIVE ;  /* 0x00000000000079c5 */ /* 0x000fcc0000000000 */
[----:B------:R-:W-:Y:S01]  /*17230*/  HGMMA.64x64x16.F32.BF16 R88, R144, gdesc[UR4].tnspB, R88, gsb0 ;  /* 0x40e0000490587df0 */ /* 0x000fe20008001858 */
[----:B------:R-:W-:Y:S01]  /*17240*/  R2UR UR6, R8 ;  /* 0x00000000080672ca */ /* 0x000fe200000e0000 */
[----:B------:R-:W-:Y:S01]  /*17250*/  VIADD R8, R6, 0x180 ;  /* 0x0000018006087836 */ /* 0x000fe20000000000 */
[----:B------:R-:W-:Y:S01]  /*17260*/  R2UR UR7, R9 ;  /* 0x00000000090772ca */ /* 0x000fe200000e0000 */
[----:B------:R-:W-:Y:S01]  /*17270*/  IMAD.MOV.U32 R9, RZ, RZ, 0x40000040 ;  /* 0x40000040ff097424 */ /* 0x000fe200078e00ff */
[----:B------:R-:W-:Y:S02]  /*17280*/  WARPGROUP.DEPBAR.LE gsb0, 0x0 ;  /* 0x00008000000079c5 */ /* 0x000fe40000010000 */
[----:B------:R-:W-:-:S09]  /*17290*/  WARPGROUP.ARRIVE ;  /* 0x00000000000079c5 */ /* 0x000fd20000000000 */
        /* <DEDUP_REMOVED lines=11> */
[----:B------:R-:W-:Y:S02]  /*17350*/  IMAD.MOV.U32 R9, RZ, RZ, 0x40000040 ;  /* 0x40000040ff097424 */ /* 0x000fe400078e00ff */
[----:B--2---:R-:W-:-:S05]  /*17360*/  VIADD R13, R13, 0x1 ;  /* 0x000000010d0d7836 */ /* 0x004fca0000000000 */
[----:B------:R-:W-:Y:S01]  /*17370*/  STL [R1+0x70], R13 ;  /* 0x0000700d01007387 */ /* 0x000fe20000100800 */
[----:B------:R-:W-:Y:S02]  /*17380*/  WARPGROUP.DEPBAR.LE gsb0, 0x0 ;  /* 0x00008000000079c5 */ /* 0x000fe40000010000 */
[----:B------:R-:W-:-:S06]  /*17390*/  WARPGROUP.ARRIVE ;  /* 0x00000000000079c5 */ /* 0x000fcc0000000000 */
[----:B------:R-:W-:Y:S01]  /*173a0*/  HGMMA.64x64x16.F32.BF16 R88, R132, gdesc[UR4].tnspB, R88, gsb0 ;  /* 0x40e0000484587df0 */ /* 0x000fe20008001858 */
[----:B------:R-:W-:Y:S01]  /*173b0*/  R2UR UR6, R8 ;  /* 0x00000000080672ca */ /* 0x000fe200000e0000 */
[C---:B------:R-:W-:Y:S01]  /*173c0*/  VIADD R8, R6.reuse, 0x300 ;  /* 0x0000030006087836 */ /* 0x040fe20000000000 */
[----:B------:R-:W-:Y:S01]  /*173d0*/  R2UR UR7, R9 ;  /* 0x00000000090772ca */ /* 0x000fe200000e0000 */
[----:B------:R-:W-:Y:S02]  /*173e0*/  IMAD.MOV.U32 R9, RZ, RZ, 0x40000040 ;  /* 0x40000040ff097424 */ /* 0x000fe400078e00ff */
[----:B------:R-:W-:Y:S01]  /*173f0*/  VIADD R6, R6, 0x380 ;  /* 0x0000038006067836 */ /* 0x000fe20000000000 */
[----:B------:R-:W-:Y:S02]  /*17400*/  WARPGROUP.DEPBAR.LE gsb0, 0x0 ;  /* 0x00008000000079c5 */ /* 0x000fe40000010000 */
[----:B------:R-:W-:-:S07]  /*17410*/  WARPGROUP.ARRIVE ;  /* 0x00000000000079c5 */ /* 0x000fce0000000000 */
[----:B------:R-:W-:Y:S01]  /*17420*/  HGMMA.64x64x16.F32.BF16 R88, R128, gdesc[UR4].tnspB, R88, gsb0 ;  /* 0x40e0000480587df0 */ /* 0x000fe20008001858 */
[----:B------:R-:W-:Y:S02]  /*17430*/  R2UR UR6, R8 ;  /* 0x00000000080672ca */ /* 0x000fe400000e0000 */
[----:B------:R-:W-:Y:S02]  /*17440*/  R2UR UR7, R9 ;  /* 0x00000000090772ca */ /* 0x000fe400000e0000 */
[----:B------:R-:W0:Y:S02]  /*17450*/  SHFL.BFLY PT, R9, R4, 0x2, 0x1f ;  /* 0x0c401f0004097f89 */ /* 0x000e2400000e0000 */
[----:B0-----:R-:W-:Y:S01]  /*17460*/  FADD.FTZ R9, R9, R4 ;  /* 0x0000000409097221 */ /* 0x001fe20000010000 */
[----:B------:R-:W-:-:S04]  /*17470*/  IMAD.MOV.U32 R4, RZ, RZ, RZ ;  /* 0x000000ffff047224 */ /* 0x000fc800078e00ff */
[----:B------:R-:W0:Y:S02]  /*17480*/  SHFL.BFLY PT, R0, R9, 0x1, 0x1f ;  /* 0x0c201f0009007f89 */ /* 0x000e2400000e0000 */
[----:B0-----:R-:W-:Y:S01]  /*17490*/  FADD.FTZ R10, R9, R0 ;  /* 0x00000000090a7221 */ /* 0x001fe20000010000 */
[----:B------:R-:W-:Y:S02]  /*174a0*/  @!P1 VIADD R9, R11, 0x16860 ;  /* 0x000168600b099836 */ /* 0x000fe40000000000 */
[----:B------:R-:W-:Y:S02]  /*174b0*/  IMAD.MOV.U32 R0, RZ, RZ, -0x800000 ;  /* 0xff800000ff007424 */ /* 0x000fe400078e00ff */
[----:B------:R-:W-:Y:S02]  /*174c0*/  FSETP.NE.FTZ.AND P0, PT, R10, RZ, PT ;  /* 0x000000ff0a00720b */ /* 0x000fe40003f15000 */
[----:B------:R-:W-:-:S11]  /*174d0*/  @!P1 PRMT R9, RZ, 0x654, R9 ;  /* 0x00000654ff099816 */ /* 0x000fd60000000009 */
[----:B------:R-:W-:Y:S01]  /*174e0*/  @P0 MUFU.RCP R4, R10 ;  /* 0x0000000a00040308 */ /* 0x000fe20000001000 */
[----:B------:R-:W-:Y:S02]  /*174f0*/  WARPGROUP.DEPBAR.LE gsb0, 0x0 ;  /* 0x00008000000079c5 */ /* 0x000fe40000010000 */
[----:B------:R-:W-:-:S06]  /*17500*/  WARPGROUP.ARRIVE ;  /* 0x00000000000079c5 */ /* 0x000fcc0000000000 */
[----:B------:R-:W-:Y:S01]  /*17510*/  HGMMA.64x64x16.F32.BF16 R88, R124, gdesc[UR4].tnspB, R88, gsb0 ;  /* 0x40e000047c587df0 */ /* 0x000fe20008001858 */
[----:B------:R-:W-:Y:S02]  /*17520*/  R2UR UR6, R6 ;  /* 0x00000000060672ca */ /* 0x000fe400000e0000 */
[----:B------:R-:W-:Y:S01]  /*17530*/  R2UR UR7, R7 ;  /* 0x00000000070772ca */ /* 0x000fe200000e0000 */
[----:B------:R-:W0:Y:S01]  /*17540*/  @P0 MUFU.LG2 R6, R10 ;  /* 0x0000000a00060308 */ /* 0x000e220000000c00 */
[----:B------:R-:W1:Y:S01]  /*17550*/  SHFL.BFLY PT, R7, R2, 0x1, 0x1f ;  /* 0x0c201f0002077f89 */ /* 0x000e6200000e0000 */
[----:B0-----:R-:W-:Y:S01]  /*17560*/  @P0 FMUL.FTZ R6, R6, 0.69314718246459960938 ;  /* 0x3f31721806060820 */ /* 0x001fe20000410000 */
[----:B-1----:R-:W-:Y:S01]  /*17570*/  FADD.FTZ R12, R2, R7 ;  /* 0x00000007020c7221 */ /* 0x002fe20000010000 */
[----:B------:R-:W-:Y:S02]  /*17580*/  IMAD.MOV.U32 R2, RZ, RZ, RZ ;  /* 0x000000ffff027224 */ /* 0x000fe400078e00ff */
[----:B------:R-:W-:-:S02]  /*17590*/  @P0 FMUL.FTZ R7, R39, 0.69314718246459960938 ;  /* 0x3f31721827070820 */ /* 0x000fc40000410000 */
[----:B------:R-:W-:Y:S02]  /*175a0*/  FSETP.NE.FTZ.AND P3, PT, R12, RZ, PT ;  /* 0x000000ff0c00720b */ /* 0x000fe40003f75000 */
[----:B------:R-:W-:Y:S01]  /*175b0*/  @P0 FFMA.FTZ R0, R7, R14, R6 ;  /* 0x0000000e07000223 */ /* 0x000fe20000010006 */
[----:B------:R-:W-:-:S10]  /*175c0*/  PLOP3.LUT P0, PT, PT, PT, PT, 0x8, 0x0 ;  /* 0x000000000000781c */ /* 0x000fd40003f0e170 */
[----:B------:R-:W0:Y:S01]  /*175d0*/  @P3 MUFU.LG2 R8, R12 ;  /* 0x0000000c00083308 */ /* 0x000e220000000c00 */
[----:B------:R-:W-:-:S07]  /*175e0*/  @P3 FMUL.FTZ R39, R39, 0.69314718246459960938 ;  /* 0x3f31721827273820 */ /* 0x000fce0000410000 */
[----:B------:R-:W1:Y:S01]  /*175f0*/  @P3 MUFU.RCP R2, R12 ;  /* 0x0000000c00023308 */ /* 0x000e620000001000 */
[----:B0-----:R-:W-:-:S04]  /*17600*/  @P3 FMUL.FTZ R8, R8, 0.69314718246459960938 ;  /* 0x3f31721808083820 */ /* 0x001fc80000410000 */
[----:B------:R-:W-:Y:S01]  /*17610*/  @P3 FFMA.FTZ R3, R39, R5, R8 ;  /* 0x0000000527033223 */ /* 0x000fe20000010008 */
[----:B------:R-:W-:Y:S02]  /*17620*/  WARPGROUP.DEPBAR.LE gsb0, 0x0 ;  /* 0x00008000000079c5 */ /* 0x000fe40000010000 */
[----:B------:R-:W-:-:S06]  /*17630*/  WARPGROUP.ARRIVE ;  /* 0x00000000000079c5 */ /* 0x000fcc0000000000 */
[----:B------:R-:W-:Y:S03]  /*17640*/  HGMMA.64x64x16.F32.BF16 R88, R120, gdesc[UR4].tnspB, R88, gsb0 ;  /* 0x40e0000478587df0 */ /* 0x000fe60008001858 */
        /* <DEDUP_REMOVED lines=33> */
[----:B0-----:R-:W-:-:S07]  /*17860*/  FMUL.FTZ R119, R119, R2 ;  /* 0x0000000277777220 */ /* 0x001fce0000410000 */
.L_x_1416:
[----:B------:R-:W0:Y:S01]  /*17870*/  S2R R2, SR_TID.X ;  /* 0x0000000000027919 */ /* 0x000e220000002100 */
[----:B------:R-:W-:Y:S05]  /*17880*/  WARPSYNC.ALL ;  /* 0x0000000000007948 */ /* 0x000fea0003800000 */
[----:B------:R-:W1:Y:S08]  /*17890*/  S2UR UR5, SR_CgaCtaId ;  /* 0x00000000000579c3 */ /* 0x000e700000008800 */
[----:B------:R-:W-:Y:S06]  /*178a0*/  BAR.SYNC.DEFER_BLOCKING 0x5, 0x200 ;  /* 0x0148000000007b1d */ /* 0x000fec0000010000 */
[----:B------:R-:W-:Y:S01]  /*178b0*/  UMOV UR4, 0x400 ;  /* 0x0000040000047882 */ /* 0x000fe20000000000 */
[----:B------:R-:W-:Y:S01]  /*178c0*/  BSSY B0, `(.L_x_1524) ;  /* 0x0000241000007945 */ /* 0x000fe20003800000 */
[----:B-1----:R-:W-:Y:S01]  /*178d0*/  ULEA UR4, UR5, UR4, 0x18 ;  /* 0x0000000405047291 */ /* 0x002fe2000f8ec03f */
[----:B0-----:R-:W-:-:S05]  /*178e0*/  VIADD R48, R2, 0xffffff80 ;  /* 0xffffff8002307836 */ /* 0x001fca0000000000 */
[----:B------:R-:W-:Y:S01]  /*178f0*/  IMAD.U32 R2, RZ, RZ, UR4 ;  /* 0x00000004ff027e24 */ /* 0x000fe2000f8e00ff */
[--C-:B------:R-:W-:Y:S02]  /*17900*/  SHF.R.S32.HI R46, RZ, 0x1f, R48.reuse ;  /* 0x0000001fff2e7819 */ /* 0x100fe40000011430 */
[----:B------:R-:W-:Y:S02]  /*17910*/  SHF.R.S32.HI R4, RZ, 0x1f, R48 ;  /* 0x0000001fff047819 */ /* 0x000fe40000011430 */
[-C--:B------:R-:W-:Y:S01]  /*17920*/  LEA.HI R46, R46, R48.reuse, RZ, 0x3 ;  /* 0x000000302e2e7211 */ /* 0x080fe200078f18ff */
[----:B------:R0:W1:Y:S01]  /*17930*/  LDS.128 R28, [R2+0x168d0] ;  /* 0x0168d000021c7984 */ /* 0x0000620000000c00 */
[----:B------:R-:W-:Y:S02]  /*17940*/  LEA.HI R4, R4, R48, RZ, 0x3 ;  /* 0x0000003004047211 */ /* 0x000fe400078f18ff */
[----:B------:R-:W-:Y:S02]  /*17950*/  LOP3.LUT R46, R46, 0xfffffff8, RZ, 0xc0, !PT ;  /* 0xfffffff82e2e7812 */ /* 0x000fe400078ec0ff */
[----:B------:R-:W-:-:S03]  /*17960*/  SHF.R.S32.HI R45, RZ, 0x3, R4 ;  /* 0x00000003ff2d7819 */ /* 0x000fc60000011404 */
[----:B------:R-:W-:-:S04]  /*17970*/  IMAD.IADD R46, R48, 0x1, -R46 ;  /* 0x00000001302e7824 */ /* 0x000fc800078e0a2e */
[----:B------:R-:W-:-:S05]  /*17980*/  IMAD.SHL.U32 R44, R46, 0x8, RZ ;  /* 0x000000082e2c7824 */ /* 0x000fca00078e00ff */
[----:B------:R-:W-:Y:S01]  /*17990*/  SHF.R.S32.HI R43, RZ, 0x1f, R44 ;  /* 0x0000001fff2b7819 */ /* 0x000fe2000001142c */
[----:B------:R-:W-:Y:S06]  /*179a0*/  BAR.ARV 0x4, 0x200 ;  /* 0x0108000000007b1d */ /* 0x000fec0000002000 */
[----:B0-----:R-:W-:Y:S05]  /*179b0*/  @P0 BRA `(.L_x_1525) ;  /* 0x0000001800340947 */ /* 0x001fea0003800000 */
[----:B------:R-:W2:Y:S01]  /*179c0*/  LDL R6, [R1+0x80] ;  /* 0x0000800001067983 */ /* 0x000ea20000100800 */
[----:B------:R-:W-:-:S03]  /*179d0*/  ULDC UR4, c[0x0][0xad4] ;  /* 0x0002b50000047ab9 */ /* 0x000fc60000000800 */
[----:B------:R-:W3:Y:S04]  /*179e0*/  LDL.LU R34, [R1+0x68] ;  /* 0x0000680001227983 */ /* 0x000ee80000300800 */
[----:B------:R-:W4:Y:S01]  /*179f0*/  LDL R40, [R1+0x6c] ;  /* 0x00006c0001287983 */ /* 0x000f220000100800 */
[----:B------:R-:W0:Y:S01]  /*17a00*/  S2R R5, SR_SWINHI ;  /* 0x0000000000057919 */ /* 0x000e220000002f00 */
[----:B-----5:R-:W-:Y:S02]  /*17a10*/  MOV R24, R2 ;  /* 0x0000000200187202 */ /* 0x020fe40000000f00 */
[----:B0-----:R-:W-:Y:S02]  /*17a20*/  MOV R25, R5 ;  /* 0x0000000500197202 */ /* 0x001fe40000000f00 */
[----:B------:R-:W-:Y:S01]  /*17a30*/  F2FP.BF16.F32.PACK_AB R14, R27, R26 ;  /* 0x0000001a1b0e723e */ /* 0x000fe200000010ff */
[----:B-1----:R-:W-:-:S02]  /*17a40*/  IMAD.MOV.U32 R28, RZ, RZ, RZ ;  /* 0x000000ffff1c7224 */ /* 0x002fc400078e00ff */
[----:B--2---:R-:W-:-:S03]  /*17a50*/  IMAD.WIDE R10, R6, 0x2, R24 ;  /* 0x00000002060a7825 */ /* 0x004fc600078e0218 */
[----:B------:R-:W-:-:S05]  /*17a60*/  IADD3 R33, P0, R10, 0x60, RZ ;  /* 0x000000600a217810 */ /* 0x000fca0007f1e0ff */
[----:B------:R-:W-:Y:S01]  /*17a70*/  IMAD.X R5, RZ, RZ, R11, P0 ;  /* 0x000000ffff057224 */ /* 0x000fe200000e060b */
[----:B---3--:R-:W-:-:S04]  /*17a80*/  ISETP.NE.AND P0, PT, R34, RZ, PT ;  /* 0x000000ff2200720c */ /* 0x008fc80003f05270 */
[----:B------:R-:W-:Y:S01]  /*17a90*/  SEL R39, R34, UR4, P0 ;  /* 0x0000000422277c07 */ /* 0x000fe20008000000 */
[----:B------:R-:W-:Y:S05]  /*17aa0*/  WARPSYNC.ALL ;  /* 0x0000000000007948 */ /* 0x000fea0003800000 */
[----:B------:R-:W-:Y:S01]  /*17ab0*/  BAR.SYNC.DEFER_BLOCKING 0x1, 0x180 ;  /* 0x0046000000007b1d */ /* 0x000fe20000010000 */
[C---:B------:R-:W-:Y:S02]  /*17ac0*/  IADD3 R13, P2, R10.reuse, 0x20, RZ ;  /* 0x000000200a0d7810 */ /* 0x040fe40007f5e0ff */
[C---:B------:R-:W-:Y:S02]  /*17ad0*/  IADD3 R15, P1, R10.reuse, 0x40, RZ ;  /* 0x000000400a0f7810 */ /* 0x040fe40007f3e0ff */
[----:B------:R-:W-:Y:S01]  /*17ae0*/  LOP3.LUT R9, R10, 0x380, RZ, 0xc0, !PT ;  /* 0x000003800a097812 */ /* 0x000fe200078ec0ff */
[----:B------:R-:W-:Y:S01]  /*17af0*/  ULDC.64 UR6, c[0x0][0xc08] ;  /* 0x0003020000067ab9 */ /* 0x000fe20000000a00 */
[----:B------:R-:W-:Y:S01]  /*17b00*/  LOP3.LUT R4, R13, 0x380, RZ, 0xc0, !PT ;  /* 0x000003800d047812 */ /* 0x000fe200078ec0ff */
[----:B------:R-:W-:Y:S01]  /*17b10*/  ULDC.64 UR4, c[0x0][0xc00] ;  /* 0x0003000000047ab9 */ /* 0x000fe20000000a00 */
[----:B------:R-:W-:-:S02]  /*17b20*/  LOP3.LUT R6, R15, 0x380, RZ, 0xc0, !PT ;  /* 0x000003800f067812 */ /* 0x000fc400078ec0ff */
[----:B------:R-:W-:Y:S02]  /*17b30*/  LOP3.LUT R12, R33, 0x380, RZ, 0xc0, !PT ;  /* 0x00000380210c7812 */ /* 0x000fe400078ec0ff */
[----:B------:R-:W-:Y:S02]  /*17b40*/  ISETP.NE.U32.AND P0, PT, RZ, UR6, PT ;  /* 0x00000006ff007c0c */ /* 0x000fe4000bf05070 */
[----:B------:R-:W-:Y:S02]  /*17b50*/  SHF.R.U64 R9, R9, 0x3, RZ ;  /* 0x0000000309097819 */ /* 0x000fe400000012ff */
[----:B------:R-:W-:Y:S02]  /*17b60*/  SHF.R.U64 R4, R4, 0x3, RZ ;  /* 0x0000000304047819 */ /* 0x000fe400000012ff */
[----:B------:R-:W-:Y:S02]  /*17b70*/  SHF.R.U64 R6, R6, 0x3, RZ ;  /* 0x0000000306067819 */ /* 0x000fe400000012ff */
[----:B------:R-:W-:-:S02]  /*17b80*/  SHF.R.U64 R12, R12, 0x3, RZ ;  /* 0x000000030c0c7819 */ /* 0x000fc400000012ff */
[----:B------:R-:W-:Y:S02]  /*17b90*/  ISETP.NE.AND.EX P0, PT, RZ, UR7, PT, P0 ;  /* 0x00000007ff007c0c */ /* 0x000fe4000bf05300 */
[----:B------:R-:W-:Y:S01]  /*17ba0*/  LOP3.LUT R10, R9, R10, RZ, 0x3c, !PT ;  /* 0x0000000a090a7212 */ /* 0x000fe200078e3cff */
[--C-:B------:R-:W-:Y:S01]  /*17bb0*/  IMAD.X R7, RZ, RZ, R11.reuse, P1 ;  /* 0x000000ffff077224 */ /* 0x100fe200008e060b */
[----:B------:R-:W-:Y:S01]  /*17bc0*/  LOP3.LUT R8, R4, R13, RZ, 0x3c, !PT ;  /* 0x0000000d04087212 */ /* 0x000fe200078e3cff */
[----:B------:R-:W-:Y:S01]  /*17bd0*/  IMAD.X R9, RZ, RZ, R11, P2 ;  /* 0x000000ffff097224 */ /* 0x000fe200010e060b */
[----:B------:R-:W-:Y:S02]  /*17be0*/  LOP3.LUT R6, R6, R15, RZ, 0x3c, !PT ;  /* 0x0000000f06067212 */ /* 0x000fe400078e3cff */
[----:B------:R-:W-:Y:S02]  /*17bf0*/  LOP3.LUT R4, R12, R33, RZ, 0x3c, !PT ;  /* 0x000000210c047212 */ /* 0x000fe400078e3cff */
[----:B------:R-:W-:Y:S01]  /*17c00*/  MOV R10, R10 ;  /* 0x0000000a000a7202 */ /* 0x000fe20000000f00 */
[----:B------:R-:W4:Y:S01]  /*17c10*/  LDC.64 R32, c[0x0][0xc00] ;  /* 0x00030000ff207b82 */ /* 0x000f220000000a00 */
[----:B------:R-:W-:-:S02]  /*17c20*/  F2FP.BF16.F32.PACK_AB R12, R21, R20 ;  /* 0x00000014150c723e */ /* 0x000fc400000010ff */
[----:B------:R-:W-:Y:S02]  /*17c30*/  F2FP.BF16.F32.PACK_AB R13, R91, R90 ;  /* 0x0000005a5b0d723e */ /* 0x000fe400000010ff */
[----:B------:R-:W-:Y:S02]  /*17c40*/  F2FP.BF16.F32.PACK_AB R15, R95, R94 ;  /* 0x0000005e5f0f723e */ /* 0x000fe400000010ff */
[----:B------:R-:W-:Y:S01]  /*17c50*/  MOV R37, R6 ;  /* 0x0000000600257202 */ /* 0x000fe20000000f00 */
[----:B------:R-:W0:Y:S01]  /*17c60*/  @P0 LDC.64 R34, c[0x0][0xc08] ;  /* 0x00030200ff220b82 */ /* 0x000e220000000a00 */
[----:B------:R-:W-:Y:S01]  /*17c70*/  MOV R36, R4 ;  /* 0x0000000400247202 */ /* 0x000fe20000000f00 */
[----:B------:R1:W-:Y:S01]  /*17c80*/  STSM.16.M88.4 [R10], R12 ;  /* 0x0000000c0a007844 */ /* 0x0003e20000000200 */
[----:B------:R-:W-:Y:S02]  /*17c90*/  MOV R38, R8 ;  /* 0x0000000800267202 */ /* 0x000fe40000000f00 */
[----:B------:R-:W-:-:S02]  /*17ca0*/  F2FP.BF16.F32.PACK_AB R4, R97, R96 ;  /* 0x000000606104723e */ /* 0x000fc400000010ff */
[----:B------:R-:W-:Y:S02]  /*17cb0*/  F2FP.BF16.F32.PACK_AB R5, R99, R98 ;  /* 0x000000626305723e */ /* 0x000fe400000010ff */
[----:B------:R-:W-:Y:S02]  /*17cc0*/  F2FP.BF16.F32.PACK_AB R6, R101, R100 ;  /* 0x000000646506723e */ /* 0x000fe400000010ff */
[----:B------:R-:W-:Y:S02]  /*17cd0*/  F2FP.BF16.F32.PACK_AB R7, R103, R102 ;  /* 0x000000666707723e */ /* 0x000fe400000010ff */
[----:B------:R-:W-:Y:S02]  /*17ce0*/  F2FP.BF16.F32.PACK_AB R8, R105, R104 ;  /* 0x000000686908723e */ /* 0x000fe400000010ff */
[----:B------:R-:W-:Y:S02]  /*17cf0*/  F2FP.BF16.F32.PACK_AB R9, R107, R106 ;  /* 0x0000006a6b09723e */ /* 0x000fe400000010ff */
[----:B------:R-:W-:-:S02]  /*17d00*/  F2FP.BF16.F32.PACK_AB R11, R111, R110 ;  /* 0x0000006e6f0b723e */ /* 0x000fc400000010ff */
[----:B-1----:R-:W-:Y:S02]  /*17d10*/  F2FP.BF16.F32.PACK_AB R10, R109, R108 ;  /* 0x0000006c6d0a723e */ /* 0x002fe400000010ff */
[----:B------:R-:W-:Y:S02]  /*17d20*/  F2FP.BF16.F32.PACK_AB R12, R113, R112 ;  /* 0x00000070710c723e */ /* 0x000fe400000010ff */
[----:B------:R-:W-:Y:S02]  /*17d30*/  F2FP.BF16.F32.PACK_AB R13, R115, R114 ;  /* 0x00000072730d723e */ /* 0x000fe400000010ff */
[----:B------:R-:W-:Y:S02]  /*17d40*/  F2FP.BF16.F32.PACK_AB R14, R117, R116 ;  /* 0x00000074750e723e */ /* 0x000fe400000010ff */
[----:B------:R-:W-:Y:S01]  /*17d50*/  F2FP.BF16.F32.PACK_AB R15, R119, R118 ;  /* 0x00000076770f723e */ /* 0x000fe200000010ff */
[----:B------:R-:W-:Y:S04]  /*17d60*/  STSM.16.M88.4 [R38], R4 ;  /* 0x0000000426007844 */ /* 0x000fe80000000200 */
[----:B------:R1:W-:Y:S04]  /*17d70*/  STSM.16.M88.4 [R37], R8 ;  /* 0x0000000825007844 */ /* 0x0003e80000000200 */
[----:B------:R2:W-:Y:S01]  /*17d80*/  STSM.16.M88.4 [R36], R12 ;  /* 0x0000000c24007844 */ /* 0x0005e20000000200 */
[----:B------:R-:W-:Y:S01]  /*17d90*/  BAR.SYNC.DEFER_BLOCKING 0x1, 0x180 ;  /* 0x0046000000007b1d */ /* 0x000fe20000010000 */
[----:B------:R-:W-:-:S04]  /*17da0*/  ISETP.NE.U32.AND P3, PT, RZ, UR4, PT ;  /* 0x00000004ff007c0c */ /* 0x000fc8000bf65070 */
[----:B------:R-:W-:Y:S01]  /*17db0*/  ISETP.NE.AND.EX P3, PT, RZ, UR5, PT, P3 ;  /* 0x00000005ff007c0c */ /* 0x000fe2000bf65330 */
[----:B------:R-:W-:Y:S01]  /*17dc0*/  ULDC UR6, c[0x0][0xa88] ;  /* 0x0002a20000067ab9 */ /* 0x000fe20000000800 */
[C---:B----4-:R-:W-:Y:S01]  /*17dd0*/  IMAD.WIDE R32, R40.reuse, 0x4, R32 ;  /* 0x0000000428207825 */ /* 0x050fe200078e0220 */
[----:B------:R-:W-:Y:S01]  /*17de0*/  ISETP.GT.AND P1, PT, R39, 0x1, PT ;  /* 0x000000012700780c */ /* 0x000fe20003f24270 */
[----:B-1----:R-:W1:Y:S02]  /*17df0*/  LDC R8, c[0x0][0xbe8] ;  /* 0x0002fa00ff087b82 */ /* 0x002e640000000800 */
[----:B------:R-:W-:Y:S02]  /*17e00*/  IMAD.U32 R47, RZ, RZ, UR6 ;  /* 0x00000006ff2f7e24 */ /* 0x000fe4000f8e00ff */
[----:B0-----:R-:W-:-:S05]  /*17e10*/  @P0 IMAD.WIDE R4, R40, 0x4, R34 ;  /* 0x0000000428040825 */ /* 0x001fca00078e0222 */
[----:B------:R0:W5:Y:S04]  /*17e20*/  @P3 LDG.E R28, desc[UR40][R32.64] ;  /* 0x00000028201c3981 */ /* 0x000168000c1e1900 */
[----:B------:R0:W5:Y:S01]  /*17e30*/  @P0 LDG.E R47, desc[UR40][R4.64] ;  /* 0x00000028042f0981 */ /* 0x000162000c1e1900 */
[----:B------:R-:W-:-:S05]  /*17e40*/  IMAD.MOV.U32 R34, RZ, RZ, 0x9b8 ;  /* 0x000009b8ff227424 */ /* 0x000fca00078e00ff */
[----:B------:R-:W-:-:S04]  /*17e50*/  SEL R34, R34, 0x978, P1 ;  /* 0x0000097822227807 */ /* 0x000fc80000800000 */
[----:B--2---:R0:W2:Y:S08]  /*17e60*/  LDC.64 R12, c[0x0][R34+0x220] ;  /* 0x00008800220c7b82 */ /* 0x0040b00000000a00 */
[----:B------:R0:W3:Y:S08]  /*17e70*/  LDC.64 R14, c[0x0][R34+0x218] ;  /* 0x00008600220e7b82 */ /* 0x0000f00000000a00 */
[----:B------:R0:W4:Y:S01]  /*17e80*/  LDC.64 R10, c[0x0][R34+0x228] ;  /* 0x00008a00220a7b82 */ /* 0x0001220000000a00 */
[----:B-1----:R-:W-:Y:S01]  /*17e90*/  ISETP.NE.AND P2, PT, R8, 0x1, PT ;  /* 0x000000010800780c */ /* 0x002fe20003f45270 */
[----:B0-----:R-:W-:-:S12]  /*17ea0*/  @P0 BRA `(.L_x_1526) ;  /* 0x0000000000100947 */ /* 0x001fd80003800000 */
[----:B------:R-:W-:Y:S05]  /*17eb0*/  @!P3 BRA `(.L_x_1526) ;  /* 0x00000000000cb947 */ /* 0x000fea0003800000 */
[----:B------:R-:W2:Y:S04]  /*17ec0*/  LDG.E R4, desc[UR40][R32.64] ;  /* 0x0000002820047981 */ /* 0x000ea8000c1e1900 */
[----:B-----5:R-:W2:Y:S02]  /*17ed0*/  LDG.E R47, desc[UR40][R32.64+0x4] ;  /* 0x00000428202f7981 */ /* 0x020ea4000c1e1900 */
[----:B--2---:R-:W-:-:S07]  /*17ee0*/  IMAD.IADD R47, R47, 0x1, -R4 ;  /* 0x000000012f2f7824 */ /* 0x004fce00078e0a04 */
.L_x_1526:
[----:B------:R-:W3:Y:S04]  /*17ef0*/  LDL R49, [R1+0x64] ;  /* 0x0000640001317983 */ /* 0x000ee80000100800 */
[----:B------:R-:W4:Y:S04]  /*17f00*/  LDL R38, [R1+0x4c] ;  /* 0x00004c0001267983 */ /* 0x000f280000100800 */
[----:B------:R-:W4:Y:S04]  /*17f10*/  LDL R50, [R1+0x1c] ;  /* 0x00001c0001327983 */ /* 0x000f280000100800 */
[----:B------:R-:W4:Y:S01]  /*17f20*/  LDL R48, [R1+0x74] ;  /* 0x0000740001307983 */ /* 0x000f220000100800 */
[----:B------:R-:W-:Y:S01]  /*17f30*/  ISETP.NE.U32.AND P0, PT, RZ, UR4, PT ;  /* 0x00000004ff007c0c */ /* 0x000fe2000bf05070 */
[----:B------:R0:W1:Y:S03]  /*17f40*/  LDC.64 R4, c[0x0][R34+0x210] ;  /* 0x0000840022047b82 */ /* 0x0000660000000a00 */
[----:B------:R-:W-:-:S02]  /*17f50*/  ISETP.NE.AND.EX P0, PT, RZ, UR5, PT, P0 ;  /* 0x00000005ff007c0c */ /* 0x000fc4000bf05300 */
[----:B------:R-:W-:Y:S02]  /*17f60*/  SHF.R.S32.HI R32, RZ, 0x1f, R40 ;  /* 0x0000001fff207819 */ /* 0x000fe40000011428 */
[----:B------:R-:W-:Y:S01]  /*17f70*/  SEL R9, R40, RZ, !P0 ;  /* 0x000000ff28097207 */ /* 0x000fe20004000000 */
[----:B------:R-:W1:Y:S01]  /*17f80*/  @P2 LDC R36, c[0x0][0xbec] ;  /* 0x0002fb00ff242b82 */ /* 0x000e620000000800 */
[----:B------:R-:W4:Y:S07]  /*17f90*/  LDL R40, [R1+0x7c] ;  /* 0x00007c0001287983 */ /* 0x000f2e0000100800 */
[----:B------:R-:W1:Y:S01]  /*17fa0*/  @P2 LDC R39, c[0x0][0xbf0] ;  /* 0x0002fc00ff272b82 */ /* 0x000e620000000800 */
[----:B------:R-:W-:-:S07]  /*17fb0*/  SEL R33, R32, RZ, !P0 ;  /* 0x000000ff20217207 */ /* 0x000fce0004000000 */
[----:B------:R-:W1:Y:S01]  /*17fc0*/  LDC.64 R6, c[0x0][0xba8] ;  /* 0x0002ea00ff067b82 */ /* 0x000e620000000a00 */
[----:B--2---:R-:W-:Y:S01]  /*17fd0*/  IMAD R13, R13, R9, RZ ;  /* 0x000000090d0d7224 */ /* 0x004fe200078e02ff */
[----:B0-----:R-:W0:Y:S03]  /*17fe0*/  S2R R34, SR_TID.X ;  /* 0x0000000000227919 */ /* 0x001e260000002100 */
[C---:B------:R-:W-:Y:S02]  /*17ff0*/  IMAD R37, R12.reuse, R33, R13 ;  /* 0x000000210c257224 */ /* 0x040fe400078e020d */
[----:B------:R-:W-:-:S04]  /*18000*/  IMAD.WIDE.U32 R12, R12, R9, RZ ;  /* 0x000000090c0c7225 */ /* 0x000fc800078e00ff */
[----:B------:R-:W-:Y:S01]  /*18010*/  IMAD.IADD R37, R13, 0x1, R37 ;  /* 0x000000010d257824 */ /* 0x000fe200078e0225 */
[----:B-1----:R-:W1:Y:S08]  /*18020*/  @!P1 LDC R6, c[0x0][0xb50] ;  /* 0x0002d400ff069b82 */ /* 0x002e700000000800 */
[----:B------:R-:W2:Y:S01]  /*18030*/  @!P1 LDC R7, c[0x0][0xb54] ;  /* 0x0002d500ff079b82 */ /* 0x000ea20000000800 */
[----:B0-----:R-:W-:-:S05]  /*18040*/  VIADD R42, R34, 0xffffff80 ;  /* 0xffffff80222a7836 */ /* 0x001fca0000000000 */
[----:B------:R-:W-:-:S04]  /*18050*/  SHF.R.S32.HI R34, RZ, 0x1f, R42 ;  /* 0x0000001fff227819 */ /* 0x000fc8000001142a */
[----:B------:R-:W-:-:S04]  /*18060*/  LEA.HI R34, R34, R42, RZ, 0x7 ;  /* 0x0000002a22227211 */ /* 0x000fc800078f38ff */
[----:B------:R-:W-:Y:S01]  /*18070*/  LOP3.LUT R34, R34, 0xffffff80, RZ, 0xc0, !PT ;  /* 0xffffff8022227812 */ /* 0x000fe200078ec0ff */
[----:B-----5:R-:W-:-:S04]  /*18080*/  IMAD R47, R47, R8, RZ ;  /* 0x000000082f2f7224 */ /* 0x020fc800078e02ff */
[----:B------:R-:W-:Y:S02]  /*18090*/  IMAD.IADD R34, R42, 0x1, -R34 ;  /* 0x000000012a227824 */ /* 0x000fe400078e0a22 */
[-C--:B---3--:R-:W-:Y:S02]  /*180a0*/  IMAD R35, R15, R49.reuse, RZ ;  /* 0x000000310f237224 */ /* 0x088fe400078e02ff */
[----:B------:R-:W-:-:S04]  /*180b0*/  IMAD.WIDE.U32 R14, R14, R49, RZ ;  /* 0x000000310e0e7225 */ /* 0x000fc800078e00ff */
[----:B----4-:R-:W-:Y:S01]  /*180c0*/  IMAD.IADD R41, R38, 0x1, R50 ;  /* 0x0000000126297824 */ /* 0x010fe200078e0232 */
[----:B------:R-:W-:Y:S02]  /*180d0*/  IADD3 R32, P0, P3, R12, R14, R28 ;  /* 0x0000000e0c207210 */ /* 0x000fe40007b1e01c */
[----:B------:R-:W-:Y:S01]  /*180e0*/  SEL R33, R48, RZ, P1 ;  /* 0x000000ff30217207 */ /* 0x000fe20000800000 */
[----:B------:R-:W-:-:S04]  /*180f0*/  @P2 IMAD.HI.U32 R14, R41, R36, RZ ;  /* 0x00000024290e2227 */ /* 0x000fc800078e00ff */
[----:B------:R-:W-:Y:S02]  /*18100*/  IMAD.IADD R38, R15, 0x1, R35 ;  /* 0x000000010f267824 */ /* 0x000fe400078e0223 */
[----:B------:R-:W-:Y:S01]  /*18110*/  IMAD.MOV.U32 R15, RZ, RZ, R41 ;  /* 0x000000ffff0f7224 */ /* 0x000fe200078e0029 */
[----:B------:R-:W-:Y:S01]  /*18120*/  @P2 SHF.R.U32.HI R15, RZ, R39, R14 ;  /* 0x00000027ff0f2219 */ /* 0x000fe2000001160e */
[-C--:B------:R-:W-:Y:S01]  /*18130*/  IMAD R35, R11, R33.reuse, RZ ;  /* 0x000000210b237224 */ /* 0x080fe200078e02ff */
[----:B------:R-:W-:Y:S01]  /*18140*/  SHF.R.S32.HI R11, RZ, 0x1f, R28 ;  /* 0x0000001fff0b7819 */ /* 0x000fe2000001141c */
[----:B------:R-:W-:-:S03]  /*18150*/  IMAD.WIDE.U32 R12, R10, R33, RZ ;  /* 0x000000210a0c7225 */ /* 0x000fc600078e00ff */
[----:B------:R-:W-:Y:S01]  /*18160*/  IADD3.X R33, R37, R38, R11, P0, P3 ;  /* 0x0000002625217210 */ /* 0x000fe200007e640b */
[----:B------:R-:W-:Y:S01]  /*18170*/  IMAD.MOV R37, RZ, RZ, -R15 ;  /* 0x000000ffff257224 */ /* 0x000fe200078e0a0f */
[----:B------:R-:W-:Y:S01]  /*18180*/  IADD3 R12, P0, P3, R15, R32, R12 ;  /* 0x000000200f0c7210 */ /* 0x000fe20007b1e00c */
[----:B------:R-:W-:Y:S01]  /*18190*/  IMAD.IADD R35, R13, 0x1, R35 ;  /* 0x000000010d237824 */ /* 0x000fe200078e0223 */
[----:B------:R-:W-:Y:S01]  /*181a0*/  SHF.R.S32.HI R10, RZ, 0x1f, R15 ;  /* 0x0000001fff0a7819 */ /* 0x000fe2000001140f */
[----:B------:R-:W-:-:S03]  /*181b0*/  IMAD R15, R8, R37, R41 ;  /* 0x00000025080f7224 */ /* 0x000fc600078e0229 */
[----:B------:R-:W-:Y:S01]  /*181c0*/  IADD3.X R13, R10, R33, R35, P0, P3 ;  /* 0x000000210a0d7210 */ /* 0x000fe200007e6423 */
[----:B------:R-:W-:Y:S01]  /*181d0*/  IMAD R5, R5, R15, RZ ;  /* 0x0000000f05057224 */ /* 0x000fe200078e02ff */
[----:B------:R-:W-:-:S05]  /*181e0*/  SHF.R.S32.HI R33, RZ, 0x1f, R15 ;  /* 0x0000001fff217819 */ /* 0x000fca000001140f */
[C---:B------:R-:W-:Y:S02]  /*181f0*/  IMAD R33, R4.reuse, R33, R5 ;  /* 0x0000002104217224 */ /* 0x040fe400078e0205 */
[----:B------:R-:W-:-:S04]  /*18200*/  IMAD.WIDE.U32 R4, R4, R15, R12 ;  /* 0x0000000f04047225 */ /* 0x000fc800078e000c */
[----:B------:R-:W-:Y:S01]  /*18210*/  IMAD.IADD R5, R5, 0x1, R33 ;  /* 0x0000000105057824 */ /* 0x000fe200078e0221 */
[----:B-1----:R-:W-:-:S04]  /*18220*/  LEA R14, P0, R4, R6, 0x2 ;  /* 0x00000006040e7211 */ /* 0x002fc800078010ff */
[----:B--2---:R-:W-:Y:S01]  /*18230*/  LEA.HI.X R7, R4, R7, R5, 0x2, P0 ;  /* 0x0000000704077211 */ /* 0x004fe200000f1405 */
[----:B------:R-:W-:Y:S01]  /*18240*/  SHFL.IDX PT, R12, R14, 0x1, 0x1c1f ;  /* 0x003c1f000e0c7f89 */ /* 0x000fe200000e0000 */
[----:B------:R-:W-:-:S03]  /*18250*/  IMAD.IADD R10, R40, 0x1, R50 ;  /* 0x00000001280a7824 */ /* 0x000fc600078e0232 */
[----:B------:R-:W-:Y:S04]  /*18260*/  SHFL.IDX PT, R4, R14, RZ, 0x1c1f ;  /* 0x001c1fff0e047589 */ /* 0x000fe800000e0000 */
[----:B------:R-:W0:Y:S04]  /*18270*/  SHFL.IDX PT, R5, R7, RZ, 0x1c1f ;  /* 0x001c1fff07057589 */ /* 0x000e2800000e0000 */
[----:B------:R-:W1:Y:S01]  /*18280*/  SHFL.IDX PT, R13, R7, 0x1, 0x1c1f ;  /* 0x003c1f00070d7f89 */ /* 0x000e6200000e0000 */
        /* <DEDUP_REMOVED lines=42> */
[----:B------:R-:W-:-:S03]  /*18530*/  IMAD.IADD R14, R50, 0x1, R0 ;  /* 0x00000001320e7824 */ /* 0x000fc600078e0200 */
[----:B------:R-:W5:Y:S01]  /*18540*/  LD.E.128 R36, desc[UR40][R36.64] ;  /* 0x0000002824247980 */ /* 0x000f62000c101d00 */
[----:B------:R-:W-:Y:S01]  /*18550*/  @!PT LDS RZ, [RZ] ;  /* 0x00000000fffff984 */ /* 0x000fe20000000800 */
[----:B------:R-:W-:Y:S01]  /*18560*/  @!PT LDS RZ, [RZ] ;  /* 0x00000000fffff984 */ /* 0x000fe20000000800 */
[----:B------:R-:W-:Y:S01]  /*18570*/  @!PT LDS RZ, [RZ] ;  /* 0x00000000fffff984 */ /* 0x000fe20000000800 */
[----:B------:R-:W-:Y:S01]  /*18580*/  @!PT LDS RZ, [RZ] ;  /* 0x00000000fffff984 */ /* 0x000fe20000000800 */
[----:B------:R2:W-:Y:S06]  /*18590*/  MEMBAR.ALL.CTA ;  /* 0x0000000000007992 */ /* 0x0005ec0000008000 */
[----:B--2---:R-:W2:Y:S01]  /*185a0*/  FENCE.VIEW.ASYNC.S ;  /* 0x00000000000073c6 */ /* 0x004ea20000000000 */
[----:B------:R-:W-:Y:S01]  /*185b0*/  IMAD R11, R49, UR5, R11 ;  /* 0x00000005310b7c24 */ /* 0x000fe2000f8e020b */
[----:B------:R-:W-:Y:S01]  /*185c0*/  ULDC.64 UR4, c[0x0][0xaf0] ;  /* 0x0002bc0000047ab9 */ /* 0x000fe20000000a00 */
[----:B0-----:R-:W-:-:S04]  /*185d0*/  @P2 IMAD.HI.U32 R0, R14, R13, RZ ;  /* 0x0000000d0e002227 */ /* 0x001fc800078e00ff */
[----:B------:R-:W-:Y:S02]  /*185e0*/  IMAD R12, R12, UR4, RZ ;  /* 0x000000040c0c7c24 */ /* 0x000fe4000f8e02ff */
[----:B------:R-:W-:Y:S01]  /*185f0*/  IMAD.MOV.U32 R3, RZ, RZ, R14 ;  /* 0x000000ffff037224 */ /* 0x000fe200078e000e */
[----:B-1----:R-:W-:Y:S01]  /*18600*/  @P2 SHF.R.U32.HI R3, RZ, R15, R0 ;  /* 0x0000000fff032219 */ /* 0x002fe20000011600 */
[C---:B------:R-:W-:Y:S02]  /*18610*/  IMAD R13, R9.reuse, UR5, R12 ;  /* 0x00000005090d7c24 */ /* 0x040fe4000f8e020c */
[----:B------:R-:W-:Y:S01]  /*18620*/  IMAD.WIDE.U32 R10, R9, UR4, R10 ;  /* 0x00000004090a7c25 */ /* 0x000fe2000f8e000a */
[----:B------:R-:W-:Y:S01]  /*18630*/  SHF.R.S32.HI R9, RZ, 0x1f, R3 ;  /* 0x0000001fff097819 */ /* 0x000fe20000011403 */
[----:B------:R-:W-:Y:S02]  /*18640*/  ULDC.64 UR4, c[0x0][0xae0] ;  /* 0x0002b80000047ab9 */ /* 0x000fe40000000a00 */
[----:B------:R-:W-:-:S02]  /*18650*/  IMAD.IADD R11, R11, 0x1, R13 ;  /* 0x000000010b0b7824 */ /* 0x000fc400078e020d */
[----:B------:R-:W-:Y:S02]  /*18660*/  VIADD R0, R2, 0x16820 ;  /* 0x0001682002007836 */ /* 0x000fe40000000000 */
        /* <DEDUP_REMOVED lines=21> */
[----:B------:R-:W-:Y:S01]  /*187c0*/  IMAD.IADD R42, R45, 0x1, R50 ;  /* 0x000000012d2a7824 */ /* 0x000fe200078e0232 */
        /* <DEDUP_REMOVED lines=13> */
[C---:B--2---:R-:W-:Y:S02]  /*188a0*/  @!P2 LEA.HI.X R3, R44.reuse, R0, R43, 0x1, P5 ;  /* 0x000000002c03a211 */ /* 0x044fe400028f0c2b */
[----:B------:R-:W0:Y:S01]  /*188b0*/  SHFL.IDX PT, R0, R41, 0x3, 0x181f ;  /* 0x00781f0029007f89 */ /* 0x000e2200000e0000 */
[C---:B---3--:R-:W-:Y:S02]  /*188c0*/  @!P4 LEA R45, P5, R44.reuse, R14, 0x1 ;  /* 0x0000000e2c2dc211 */ /* 0x048fe400078a08ff */
[----:B------:R-:W-:Y:S01]  /*188d0*/  @!P2 IMAD.MOV.U32 R9, RZ, RZ, R3 ;  /* 0x000000ffff09a224 */ /* 0x000fe200078e0003 */
[----:B------:R-:W1:Y:S01]  /*188e0*/  SHFL.IDX PT, R14, R40, 0x3, 0x181f ;  /* 0x00781f00280e7f89 */ /* 0x000e6200000e0000 */
[C-C-:B----4-:R-:W-:Y:S01]  /*188f0*/  @!P3 LEA.HI.X R21, R44.reuse, R8, R43.reuse, 0x1, P1 ;  /* 0x000000082c15b211 */ /* 0x150fe200008f0c2b */
[----:B------:R-:W-:Y:S01]  /*18900*/  @!P2 IMAD.MOV.U32 R8, RZ, RZ, R28 ;  /* 0x000000ffff08a224 */ /* 0x000fe200078e001c */
[----:B------:R-:W-:-:S04]  /*18910*/  @!P4 LEA.HI.X R10, R44, R10, R43, 0x1, P5 ;  /* 0x0000000a2c0ac211 */ /* 0x000fc800028f0c2b */
[----:B-----5:R2:W-:Y:S04]  /*18920*/  @!P2 ST.E.128 desc[UR40][R8.64], R4 ;  /* 0x000000040800a985 */ /* 0x0205e8000c101d28 */
[----:B------:R3:W-:Y:S01]  /*18930*/  @!P3 ST.E.128 desc[UR40][R20.64], R24 ;  /* 0x000000181400b985 */ /* 0x0007e2000c101d28 */
[----:B--2---:R-:W-:Y:S02]  /*18940*/  @!P4 IMAD.MOV.U32 R4, RZ, RZ, R45 ;  /* 0x000000ffff04c224 */ /* 0x004fe400078e002d */
[----:B------:R-:W-:-:S05]  /*18950*/  @!P4 IMAD.MOV.U32 R5, RZ, RZ, R10 ;  /* 0x000000ffff05c224 */ /* 0x000fca00078e000a */
[----:B01----:R3:W-:Y:S02]  /*18960*/  @!P4 ST.E.128 desc[UR40][R4.64], R32 ;  /* 0x000000200400c985 */ /* 0x0037e4000c101d28 */
.L_x_1740:
[----:B------:R-:W-:-:S05]  /*18970*/  VIADD R42, R42, 0x90 ;  /* 0x000000902a2a7836 */ /* 0x000fca0000000000 */
[----:B------:R-:W-:-:S13]  /*18980*/  ISETP.GE.OR P0, PT, R42, R47, P0 ;  /* 0x0000002f2a00720c */ /* 0x000fda0000706670 */
[----:B------:R-:W-:Y:S05]  /*18990*/  @P0 BRA `(.L_x_1529) ;  /* 0x0000001000cc0947 */ /* 0x000fea0003800000 */
[----:B------:R-:W-:-:S04]  /*189a0*/  LEA R14, P0, R44, R14, 0x1 ;  /* 0x0000000e2c0e7211 */ /* 0x000fc800078008ff */
[----:B------:R-:W-:-:S05]  /*189b0*/  LEA.HI.X R15, R44, R0, R43, 0x1, P0 ;  /* 0x000000002c0f7211 */ /* 0x000fca00000f0c2b */
[----:B------:R4:W-:Y:S01]  /*189c0*/  ST.E.128 desc[UR40][R14.64], R36 ;  /* 0x000000240e007985 */ /* 0x0009e2000c101d28 */
[----:B------:R-:W-:Y:S05]  /*189d0*/  BRA `(.L_x_1529) ;  /* 0x0000001000bc7947 */ /* 0x000fea0003800000 */
.L_x_1527:
        /* <DEDUP_REMOVED lines=11> */
[----:B------:R-:W-:Y:S02]  /*18a90*/  VIADD R35, R155, 0x10 ;  /* 0x000000109b237836 */ /* 0x000fe40000000000 */
[----:B------:R-:W-:-:S03]  /*18aa0*/  IMAD.WIDE.U32 R4, R49, UR4, R4 ;  /* 0x0000000431047c25 */ /* 0x000fc6000f8e0004 */
[----:B------:R-:W-:Y:S01]  /*18ab0*/  SHF.R.S32.HI R28, RZ, 0x1f, R35 ;  /* 0x0000001fff1c7819 */ /* 0x000fe20000011423 */
[----:B------:R-:W-:Y:S01]  /*18ac0*/  IMAD R5, R49, UR5, R5 ;  /* 0x0000000531057c24 */ /* 0x000fe2000f8e0205 */
[----:B------:R-:W-:Y:S01]  /*18ad0*/  ULDC.64 UR4, c[0x0][0xb40] ;  /* 0x0002d00000047ab9 */ /* 0x000fe20000000a00 */
[----:B------:R-:W-:Y:S02]  /*18ae0*/  VIADD R37, R155, 0x18 ;  /* 0x000000189b257836 */ /* 0x000fe40000000000 */
[----:B------:R-:W-:Y:S02]  /*18af0*/  IMAD R0, R0, UR4, RZ ;  /* 0x0000000400007c24 */ /* 0x000fe4000f8e02ff */
[----:B0-----:R-:W-:Y:S01]  /*18b00*/  @P2 IMAD.HI.U32 R12, R41, R12, RZ ;  /* 0x0000000c290c2227 */ /* 0x001fe200078e00ff */
[----:B------:R-:W-:-:S03]  /*18b10*/  SHF.R.S32.HI R34, RZ, 0x1f, R37 ;  /* 0x0000001fff227819 */ /* 0x000fc60000011425 */
[C---:B------:R-:W-:Y:S01]  /*18b20*/  IMAD R7, R9.reuse, UR5, R0 ;  /* 0x0000000509077c24 */ /* 0x040fe2000f8e0200 */
[----:B-1----:R-:W-:Y:S01]  /*18b30*/  @P2 SHF.R.U32.HI R3, RZ, R13, R12 ;  /* 0x0000000dff032219 */ /* 0x002fe2000001160c */
[----:B------:R-:W-:Y:S01]  /*18b40*/  IMAD.WIDE.U32 R4, R9, UR4, R4 ;  /* 0x0000000409047c25 */ /* 0x000fe2000f8e0004 */
[----:B------:R-:W-:Y:S02]  /*18b50*/  ULDC.64 UR4, c[0x0][0xb48] ;  /* 0x0002d20000047ab9 */ /* 0x000fe40000000a00 */
[----:B------:R-:W-:Y:S01]  /*18b60*/  SHF.R.S32.HI R0, RZ, 0x1f, R3 ;  /* 0x0000001fff007819 */ /* 0x000fe20000011403 */
[----:B------:R-:W-:Y:S02]  /*18b70*/  IMAD.IADD R5, R5, 0x1, R7 ;  /* 0x0000000105057824 */ /* 0x000fe400078e0207 */
[----:B------:R-:W-:Y:S02]  /*18b80*/  IMAD.MOV R7, RZ, RZ, -R3 ;  /* 0x000000ffff077224 */ /* 0x000fe400078e0a03 */
[----:B------:R-:W-:-:S04]  /*18b90*/  IMAD.WIDE.U32 R4, R48, UR4, R4 ;  /* 0x0000000430047c25 */ /* 0x000fc8000f8e0004 */
[----:B------:R-:W-:Y:S02]  /*18ba0*/  IMAD R7, R8, R7, R41 ;  /* 0x0000000708077224 */ /* 0x000fe400078e0229 */
[----:B------:R-:W-:Y:S02]  /*18bb0*/  IMAD R0, R0, UR6, RZ ;  /* 0x0000000600007c24 */ /* 0x000fe4000f8e02ff */
[----:B------:R-:W-:Y:S01]  /*18bc0*/  IMAD R5, R48, UR5, R5 ;  /* 0x0000000530057c24 */ /* 0x000fe2000f8e0205 */
[----:B------:R-:W-:Y:S01]  /*18bd0*/  ULDC.64 UR4, c[0x0][0xb28] ;  /* 0x0002ca0000047ab9 */ /* 0x000fe20000000a00 */
[C---:B------:R-:W-:Y:S01]  /*18be0*/  IMAD R9, R3.reuse, UR7, R0 ;  /* 0x0000000703097c24 */ /* 0x040fe2000f8e0200 */
[----:B------:R-:W-:Y:S01]  /*18bf0*/  SHF.R.S32.HI R0, RZ, 0x1f, R7 ;  /* 0x0000001fff007819 */ /* 0x000fe20000011407 */
[----:B------:R-:W-:-:S04]  /*18c00*/  IMAD.WIDE.U32 R4, R3, UR6, R4 ;  /* 0x0000000603047c25 */ /* 0x000fc8000f8e0004 */
[----:B------:R-:W-:Y:S02]  /*18c10*/  IMAD R0, R0, UR4, RZ ;  /* 0x0000000400007c24 */ /* 0x000fe4000f8e02ff */
[----:B------:R-:W-:Y:S02]  /*18c20*/  IMAD.IADD R5, R5, 0x1, R9 ;  /* 0x0000000105057824 */ /* 0x000fe400078e0209 */
[----:B------:R-:W-:Y:S02]  /*18c30*/  VIADD R8, R2, 0x16820 ;  /* 0x0001682002087836 */ /* 0x000fe40000000000 */
[C---:B------:R-:W-:Y:S02]  /*18c40*/  IMAD R3, R7.reuse, UR5, R0 ;  /* 0x0000000507037c24 */ /* 0x040fe4000f8e0200 */
[----:B------:R-:W-:Y:S01]  /*18c50*/  IMAD.WIDE.U32 R4, R7, UR4, R4 ;  /* 0x0000000407047c25 */ /* 0x000fe2000f8e0004 */
[----:B------:R-:W-:Y:S01]  /*18c60*/  ULDC.64 UR4, c[0x0][0xb00] ;  /* 0x0002c00000047ab9 */ /* 0x000fe20000000a00 */
[----:B------:R-:W-:-:S02]  /*18c70*/  PRMT R8, RZ, 0x654, R8 ;  /* 0x00000654ff087816 */ /* 0x000fc40000000008 */
[----:B------:R-:W-:Y:S01]  /*18c80*/  IMAD.IADD R5, R5, 0x1, R3 ;  /* 0x0000000105057824 */ /* 0x000fe200078e0203 */
[C---:B------:R-:W-:Y:S01]  /*18c90*/  LEA R3, P0, R4.reuse, UR4, 0x2 ;  /* 0x0000000404037c11 */ /* 0x040fe2000f8010ff */
[C---:B------:R-:W-:Y:S01]  /*18ca0*/  VIADD R39, R155.reuse, 0x20 ;  /* 0x000000209b277836 */ /* 0x040fe20000000000 */
[----:B------:R-:W-:Y:S01]  /*18cb0*/  UMOV UR4, 0xffffffff ;  /* 0xffffffff00047882 */ /* 0x000fe20000000000 */
[C---:B------:R-:W-:Y:S01]  /*18cc0*/  VIADD R41, R155.reuse, 0x28 ;  /* 0x000000289b297836 */ /* 0x040fe20000000000 */
[----:B------:R0:W-:Y:S01]  /*18cd0*/  SYNCS.ARRIVE.TRANS64.RED.A1T0 RZ, [R8+URZ], RZ ;  /* 0x000000ff08ff79a7 */ /* 0x0001e2000810043f */
[C---:B------:R-:W-:Y:S01]  /*18ce0*/  VIADD R43, R155.reuse, 0x30 ;  /* 0x000000309b2b7836 */ /* 0x040fe20000000000 */
[----:B------:R-:W-:Y:S01]  /*18cf0*/  LEA.HI.X R4, R4, UR5, R5, 0x2, P0 ;  /* 0x0000000504047c11 */ /* 0x000fe200080f1405 */
[C---:B------:R-:W-:Y:S01]  /*18d00*/  VIADD R45, R155.reuse, 0x38 ;  /* 0x000000389b2d7836 */ /* 0x040fe20000000000 */
[----:B------:R-:W-:Y:S01]  /*18d10*/  SHF.R.S32.HI R5, RZ, 0x1f, R155 ;  /* 0x0000001fff057819 */ /* 0x000fe2000001149b */
[----:B------:R-:W-:Y:S01]  /*18d20*/  VIADD R7, R155, 0x8 ;  /* 0x000000089b077836 */ /* 0x000fe20000000000 */
[----:B------:R-:W-:-:S02]  /*18d30*/  SHF.R.S32.HI R36, RZ, 0x1f, R39 ;  /* 0x0000001fff247819 */ /* 0x000fc40000011427 */
[----:B------:R-:W-:Y:S02]  /*18d40*/  SHF.R.S32.HI R38, RZ, 0x1f, R41 ;  /* 0x0000001fff267819 */ /* 0x000fe40000011429 */
[----:B------:R-:W-:Y:S02]  /*18d50*/  SHF.R.S32.HI R40, RZ, 0x1f, R43 ;  /* 0x0000001fff287819 */ /* 0x000fe4000001142b */
[----:B------:R-:W-:Y:S02]  /*18d60*/  SHF.R.S32.HI R42, RZ, 0x1f, R45 ;  /* 0x0000001fff2a7819 */ /* 0x000fe4000001142d */
[----:B------:R-:W-:Y:S01]  /*18d70*/  SHF.R.S32.HI R44, RZ, 0x1f, R7 ;  /* 0x0000001fff2c7819 */ /* 0x000fe20000011407 */
[----:B0-----:R-:W-:Y:S06]  /*18d80*/  BRA.DIV UR4, `(.L_x_1530) ;  /* 0x0000009e04447947 */ /* 0x001fec000b800000 */
[----:B------:R0:W1:Y:S04]  /*18d90*/  SHFL.IDX PT, R0, R4, RZ, 0x1c1f ;  /* 0x001c1fff04007589 */ /* 0x00006800000e0000 */
[----:B------:R0:W2:Y:S02]  /*18da0*/  SHFL.IDX PT, R14, R3, RZ, 0x1c1f ;  /* 0x001c1fff030e7589 */ /* 0x0000a400000e0000 */
.L_x_1743:
        /* <DEDUP_REMOVED lines=8> */
[-C--:B--2---:R-:W-:Y:S02]  /*18e30*/  @!P1 LEA R8, P3, R155, R14.reuse, 0x2 ;  /* 0x0000000e9b089211 */ /* 0x084fe400078610ff */
[----:B------:R-:W-:Y:S02]  /*18e40*/  @!P2 LEA R10, P4, R7, R14, 0x2 ;  /* 0x0000000e070aa211 */ /* 0x000fe400078810ff */
[-C--:B-1----:R-:W-:Y:S02]  /*18e50*/  @!P1 LEA.HI.X R9, R155, R0.reuse, R5, 0x2, P3 ;  /* 0x000000009b099211 */ /* 0x082fe400018f1405 */
[----:B------:R-:W-:Y:S02]  /*18e60*/  @!P2 LEA.HI.X R11, R7, R0, R44, 0x2, P4 ;  /* 0x00000000070ba211 */ /* 0x000fe400020f142c */
[----:B------:R-:W-:Y:S01]  /*18e70*/  @!P5 LEA R12, P3, R35, R14, 0x2 ;  /* 0x0000000e230cd211 */ /* 0x000fe200078610ff */
[----:B------:R1:W-:Y:S01]  /*18e80*/  @!P1 ST.E.64 desc[UR40][R8.64], R20 ;  /* 0x0000001408009985 */ /* 0x0003e2000c101b28 */
[----:B------:R-:W-:-:S02]  /*18e90*/  ISETP.GE.AND P1, PT, R39, UR4, PT ;  /* 0x0000000427007c0c */ /* 0x000fc4000bf26270 */
[----:B------:R-:W-:Y:S01]  /*18ea0*/  @!P5 LEA.HI.X R13, R35, R0, R28, 0x2, P3 ;  /* 0x00000000230dd211 */ /* 0x000fe200018f141c */
[----:B------:R2:W-:Y:S01]  /*18eb0*/  @!P2 ST.E.64 desc[UR40][R10.64], R26 ;  /* 0x0000001a0a00a985 */ /* 0x0005e2000c101b28 */
[----:B------:R-:W-:Y:S02]  /*18ec0*/  ISETP.GE.AND P2, PT, R41, UR4, PT ;  /* 0x0000000429007c0c */ /* 0x000fe4000bf46270 */
[----:B------:R-:W-:Y:S01]  /*18ed0*/  @!P0 LEA R24, P4, R37, R14, 0x2 ;  /* 0x0000000e25188211 */ /* 0x000fe200078810ff */
[----:B------:R3:W-:Y:S01]  /*18ee0*/  @!P5 ST.E.64 desc[UR40][R12.64], R96 ;  /* 0x000000600c00d985 */ /* 0x0007e2000c101b28 */
[----:B------:R-:W-:Y:S02]  /*18ef0*/  ISETP.GE.AND P3, PT, R43, UR4, PT ;  /* 0x000000042b007c0c */ /* 0x000fe4000bf66270 */
[----:B------:R-:W-:Y:S02]  /*18f00*/  ISETP.GE.AND P5, PT, R45, UR4, PT ;  /* 0x000000042d007c0c */ /* 0x000fe4000bfa6270 */
[----:B------:R-:W-:-:S02]  /*18f10*/  @!P0 LEA.HI.X R25, R37, R0, R34, 0x2, P4 ;  /* 0x0000000025198211 */ /* 0x000fc400020f1422 */
[----:B------:R-:W-:-:S03]  /*18f20*/  @!P1 LEA R32, P4, R39, R14, 0x2 ;  /* 0x0000000e27209211 */ /* 0x000fc600078810ff */
[----:B------:R3:W-:Y:S01]  /*18f30*/  @!P0 ST.E.64 desc[UR40][R24.64], R100 ;  /* 0x0000006418008985 */ /* 0x0007e2000c101b28 */
[----:B-1----:R-:W-:Y:S02]  /*18f40*/  @!P2 LEA R8, P0, R41, R14, 0x2 ;  /* 0x0000000e2908a211 */ /* 0x002fe400078010ff */
[----:B------:R-:W-:Y:S02]  /*18f50*/  @!P1 LEA.HI.X R33, R39, R0, R36, 0x2, P4 ;  /* 0x0000000027219211 */ /* 0x000fe400020f1424 */
[----:B--2---:R-:W-:Y:S02]  /*18f60*/  @!P3 LEA R10, P4, R43, R14, 0x2 ;  /* 0x0000000e2b0ab211 */ /* 0x004fe400078810ff */
[----:B------:R-:W-:Y:S01]  /*18f70*/  @!P2 LEA.HI.X R9, R41, R0, R38, 0x2, P0 ;  /* 0x000000002909a211 */ /* 0x000fe200000f1426 */
[----:B------:R3:W-:Y:S01]  /*18f80*/  @!P1 ST.E.64 desc[UR40][R32.64], R104 ;  /* 0x0000006820009985 */ /* 0x0007e2000c101b28 */
[----:B------:R-:W-:Y:S02]  /*18f90*/  @!P5 LEA R14, P0, R45, R14, 0x2 ;  /* 0x0000000e2d0ed211 */ /* 0x000fe400078010ff */
[-C--:B------:R-:W-:Y:S01]  /*18fa0*/  @!P3 LEA.HI.X R11, R43, R0.reuse, R40, 0x2, P4 ;  /* 0x000000002b0bb211 */ /* 0x080fe200020f1428 */
[----:B------:R3:W-:Y:S01]  /*18fb0*/  @!P2 ST.E.64 desc[UR40][R8.64], R108 ;  /* 0x0000006c0800a985 */ /* 0x0007e2000c101b28 */
[----:B------:R-:W-:-:S03]  /*18fc0*/  @!P5 LEA.HI.X R15, R45, R0, R42, 0x2, P0 ;  /* 0x000000002d0fd211 */ /* 0x000fc600000f142a */
[----:B------:R3:W-:Y:S04]  /*18fd0*/  @!P3 ST.E.64 desc[UR40][R10.64], R112 ;  /* 0x000000700a00b985 */ /* 0x0007e8000c101b28 */
[----:B------:R3:W-:Y:S02]  /*18fe0*/  @!P5 ST.E.64 desc[UR40][R14.64], R116 ;  /* 0x000000740e00d985 */ /* 0x0007e4000c101b28 */
.L_x_1532:
[----:B------:R-:W-:Y:S05]  /*18ff0*/  BSYNC B1 ;  /* 0x0000000000017941 */ /* 0x000fea0003800000 */
.L_x_1531:
[----:B------:R-:W-:-:S03]  /*19000*/  UMOV UR4, 0xffffffff ;  /* 0xffffffff00047882 */ /* 0x000fc60000000000 */
[----:B------:R-:W-:Y:S05]  /*19010*/  BRA.DIV UR4, `(.L_x_1533) ;  /* 0x0000009a04d47947 */ /* 0x000fea000b800000 */
[----:B-1----:R1:W4:Y:S04]  /*19020*/  SHFL.IDX PT, R0, R4, 0x1, 0x1c1f ;  /* 0x003c1f0004007f89 */ /* 0x00232800000e0000 */
[----:B--23--:R1:W2:Y:S02]  /*19030*/  SHFL.IDX PT, R14, R3, 0x1, 0x1c1f ;  /* 0x003c1f00030e7f89 */ /* 0x00c2a400000e0000 */
.L_x_1747:
[----:B------:R-:W-:-:S13]  /*19040*/  ISETP.GE.AND P0, PT, R6, R47, PT ;  /* 0x0000002f0600720c */ /* 0x000fda0003f06270 */
[----:B------:R-:W-:Y:S05]  /*19050*/  @P0 BRA `(.L_x_1529) ;  /* 0x0000000c001c0947 */ /* 0x000fea0003800000 */
[----:B------:R-:W-:Y:S02]  /*19060*/  ULDC UR4, c[0x0][0xac8] ;  /* 0x0002b20000047ab9 */ /* 0x000fe40000000800 */
[----:B------:R-:W-:Y:S02]  /*19070*/  ISETP.GE.AND P0, PT, R155, UR4, PT ;  /* 0x000000049b007c0c */ /* 0x000fe4000bf06270 */
[----:B------:R-:W-:Y:S02]  /*19080*/  ISETP.GE.AND P5, PT, R7, UR4, PT ;  /* 0x0000000407007c0c */ /* 0x000fe4000bfa6270 */
[----:B------:R-:W-:Y:S02]  /*19090*/  ISETP.GE.AND P3, PT, R35, UR4, PT ;  /* 0x0000000423007c0c */ /* 0x000fe4000bf66270 */
[----:B------:R-:W-:-:S07]  /*190a0*/  ISETP.GE.AND P2, PT, R37, UR4, PT ;  /* 0x0000000425007c0c */ /* 0x000fce000bf46270 */
[-C--:B012---:R-:W-:Y:S02]  /*190b0*/  @!P0 LEA R4, P1, R155, R14.reuse, 0x2 ;  /* 0x0000000e9b048211 */ /* 0x087fe400078210ff */
[----:B------:R-:W-:Y:S02]  /*190c0*/  @!P5 LEA R6, P4, R7, R14, 0x2 ;  /* 0x0000000e0706d211 */ /* 0x000fe400078810ff */
[-C--:B----4-:R-:W-:Y:S02]  /*190d0*/  @!P0 LEA.HI.X R5, R155, R0.reuse, R5, 0x2, P1 ;  /* 0x000000009b058211 */ /* 0x090fe400008f1405 */
[----:B------:R-:W-:Y:S02]  /*190e0*/  ISETP.GE.AND P1, PT, R39, UR4, PT ;  /* 0x0000000427007c0c */ /* 0x000fe4000bf26270 */
[----:B------:R-:W-:Y:S01]  /*190f0*/  @!P5 LEA.HI.X R7, R7, R0, R44, 0x2, P4 ;  /* 0x000000000707d211 */ /* 0x000fe200020f142c */
[----:B------:R0:W-:Y:S01]  /*19100*/  @!P0 ST.E.64 desc[UR40][R4.64], R90 ;  /* 0x0000005a04008985 */ /* 0x0001e2000c101b28 */
[----:B------:R-:W-:-:S02]  /*19110*/  ISETP.GE.AND P0, PT, R41, UR4, PT ;  /* 0x0000000429007c0c */ /* 0x000fc4000bf06270 */
[-C--:B------:R-:W-:Y:S01]  /*19120*/  @!P3 LEA R8, P4, R35, R14.reuse, 0x2 ;  /* 0x0000000e2308b211 */ /* 0x080fe200078810ff */
[----:B------:R1:W-:Y:S01]  /*19130*/  @!P5 ST.E.64 desc[UR40][R6.64], R94 ;  /* 0x0000005e0600d985 */ /* 0x0003e2000c101b28 */
[----:B------:R-:W-:Y:S02]  /*19140*/  @!P2 LEA R10, P5, R37, R14, 0x2 ;  /* 0x0000000e250aa211 */ /* 0x000fe400078a10ff */
[-C--:B------:R-:W-:Y:S02]  /*19150*/  @!P3 LEA.HI.X R9, R35, R0.reuse, R28, 0x2, P4 ;  /* 0x000000002309b211 */ /* 0x080fe400020f141c */
[----:B------:R-:W-:Y:S02]  /*19160*/  ISETP.GE.AND P4, PT, R43, UR4, PT ;  /* 0x000000042b007c0c */ /* 0x000fe4000bf86270 */
[----:B------:R-:W-:Y:S01]  /*19170*/  @!P2 LEA.HI.X R11, R37, R0, R34, 0x2, P5 ;  /* 0x00000000250ba211 */ /* 0x000fe200028f1422 */
[----:B------:R1:W-:Y:S01]  /*19180*/  @!P3 ST.E.64 desc[UR40][R8.64], R98 ;  /* 0x000000620800b985 */ /* 0x0003e2000c101b28 */
[----:B------:R-:W-:-:S03]  /*19190*/  @!P1 LEA R12, P5, R39, R14, 0x2 ;  /* 0x0000000e270c9211 */ /* 0x000fc600078a10ff */
[----:B------:R1:W-:Y:S01]  /*191a0*/  @!P2 ST.E.64 desc[UR40][R10.64], R102 ;  /* 0x000000660a00a985 */ /* 0x0003e2000c101b28 */
[----:B------:R-:W-:Y:S02]  /*191b0*/  @!P1 LEA.HI.X R13, R39, R0, R36, 0x2, P5 ;  /* 0x00000000270d9211 */ /* 0x000fe400028f1424 */
[----:B------:R-:W-:-:S03]  /*191c0*/  @!P0 LEA R20, P5, R41, R14, 0x2 ;  /* 0x0000000e29148211 */ /* 0x000fc600078a10ff */
[----:B------:R1:W-:Y:S01]  /*191d0*/  @!P1 ST.E.64 desc[UR40][R12.64], R106 ;  /* 0x0000006a0c009985 */ /* 0x0003e2000c101b28 */
[----:B------:R-:W-:Y:S02]  /*191e0*/  @!P0 LEA.HI.X R21, R41, R0, R38, 0x2, P5 ;  /* 0x0000000029158211 */ /* 0x000fe400028f1426 */
[----:B0-----:R-:W-:-:S03]  /*191f0*/  @!P4 LEA R4, P5, R43, R14, 0x2 ;  /* 0x0000000e2b04c211 */ /* 0x001fc600078a10ff */
[----:B------:R1:W-:Y:S01]  /*19200*/  @!P0 ST.E.64 desc[UR40][R20.64], R110 ;  /* 0x0000006e14008985 */ /* 0x0003e2000c101b28 */
[----:B------:R-:W-:Y:S02]  /*19210*/  @!P4 LEA.HI.X R5, R43, R0, R40, 0x2, P5 ;  /* 0x000000002b05c211 */ /* 0x000fe400028f1428 */
[----:B------:R-:W-:-:S03]  /*19220*/  ISETP.GE.AND P0, PT, R45, UR4, PT ;  /* 0x000000042d007c0c */ /* 0x000fc6000bf06270 */
[----:B------:R1:W-:Y:S10]  /*19230*/  @!P4 ST.E.64 desc[UR40][R4.64], R114 ;  /* 0x000000720400c985 */ /* 0x0003f4000c101b28 */
[----:B------:R-:W-:Y:S05]  /*19240*/  @P0 BRA `(.L_x_1529) ;  /* 0x0000000800a00947 */ /* 0x000fea0003800000 */
[----:B------:R-:W-:-:S04]  /*19250*/  LEA R14, P0, R45, R14, 0x2 ;  /* 0x0000000e2d0e7211 */ /* 0x000fc800078010ff */
[----:B------:R-:W-:-:S05]  /*19260*/  LEA.HI.X R15, R45, R0, R42, 0x2, P0 ;  /* 0x000000002d0f7211 */ /* 0x000fca00000f142a */
[----:B------:R0:W-:Y:S01]  /*19270*/  ST.E.64 desc[UR40][R14.64], R118 ;  /* 0x000000760e007985 */ /* 0x0001e2000c101b28 */
[----:B------:R-:W-:Y:S05]  /*19280*/  BRA `(.L_x_1529) ;  /* 0x0000000800907947 */ /* 0x000fea0003800000 */
.L_x_1525:
[----:B------:R-:W2:Y:S01]  /*19290*/  LDL R0, [R1+0x6c] ;  /* 0x00006c0001007983 */ /* 0x000ea20000100800 */
[----:B------:R-:W-:Y:S01]  /*192a0*/  ULDC.64 UR4, c[0x0][0xc08] ;  /* 0x0003020000047ab9 */ /* 0x000fe20000000a00 */
[----:B------:R-:W2:Y:S01]  /*192b0*/  LDC.64 R4, c[0x0][0xc00] ;  /* 0x00030000ff047b82 */ /* 0x000ea20000000a00 */
[----:B------:R-:W-:Y:S01]  /*192c0*/  ISETP.NE.U32.AND P0, PT, RZ, UR4, PT ;  /* 0x00000004ff007c0c */ /* 0x000fe2000bf05070 */
[----:B------:R-:W3:Y:S01]  /*192d0*/  LDL R8, [R1+0x68] ;  /* 0x0000680001087983 */ /* 0x000ee20000100800 */
[----:B------:R-:W-:Y:S02]  /*192e0*/  IMAD.MOV.U32 R3, RZ, RZ, RZ ;  /* 0x000000ffff037224 */ /* 0x000fe400078e00ff */
[----:B------:R-:W-:Y:S01]  /*192f0*/  ISETP.NE.AND.EX P1, PT, RZ, UR5, PT, P0 ;  /* 0x00000005ff007c0c */ /* 0x000fe2000bf25300 */
[----:B------:R-:W-:Y:S02]  /*19300*/  ULDC.64 UR4, c[0x0][0xc00] ;  /* 0x0003000000047ab9 */ /* 0x000fe40000000a00 */
[----:B------:R-:W-:-:S04]  /*19310*/  ISETP.NE.U32.AND P0, PT, RZ, UR4, PT ;  /* 0x00000004ff007c0c */ /* 0x000fc8000bf05070 */
[----:B------:R-:W-:-:S06]  /*19320*/  ISETP.NE.AND.EX P0, PT, RZ, UR5, PT, P0 ;  /* 0x00000005ff007c0c */ /* 0x000fcc000bf05300 */
[----:B------:R-:W0:Y:S01]  /*19330*/  @P1 LDC.64 R6, c[0x0][0xc08] ;  /* 0x00030200ff061b82 */ /* 0x000e220000000a00 */
[----:B------:R-:W-:Y:S02]  /*19340*/  ULDC UR4, c[0x0][0xa88] ;  /* 0x0002a20000047ab9 */ /* 0x000fe40000000800 */
[----:B-----5:R-:W-:Y:S02]  /*19350*/  IMAD.U32 R24, RZ, RZ, UR4 ;  /* 0x00000004ff187e24 */ /* 0x020fe4000f8e00ff */
[----:B--2---:R-:W-:-:S04]  /*19360*/  IMAD.WIDE R4, R0, 0x4, R4 ;  /* 0x0000000400047825 */ /* 0x004fc800078e0204 */
[----:B0-----:R-:W-:Y:S01]  /*19370*/  @P1 IMAD.WIDE R6, R0, 0x4, R6 ;  /* 0x0000000400061825 */ /* 0x001fe200078e0206 */
[----:B------:R0:W5:Y:S04]  /*19380*/  @P0 LDG.E R3, desc[UR40][R4.64] ;  /* 0x0000002804030981 */ /* 0x000168000c1e1900 */
[----:B------:R0:W5:Y:S01]  /*19390*/  @P1 LDG.E R24, desc[UR40][R6.64] ;  /* 0x0000002806181981 */ /* 0x000162000c1e1900 */
[----:B---3--:R-:W-:Y:S02]  /*193a0*/  ISETP.NE.AND P2, PT, R8, RZ, PT ;  /* 0x000000ff0800720c */ /* 0x008fe40003f45270 */
[----:B------:R-:W-:Y:S02]  /*193b0*/  ISETP.GT.AND P3, PT, R48, 0xbf, PT ;  /* 0x000000bf3000780c */ /* 0x000fe40003f64270 */
[----:B-1----:R-:W-:-:S09]  /*193c0*/  SHF.R.S32.HI R28, RZ, 0x1f, R0 ;  /* 0x0000001fff1c7819 */ /* 0x002fd20000011400 */
[----:B------:R-:W1:Y:S02]  /*193d0*/  @!P2 LDC R8, c[0x0][0xad4] ;  /* 0x0002b500ff08ab82 */ /* 0x000e640000000800 */
[----:B-1----:R0:W-:Y:S01]  /*193e0*/  @!P2 STL [R1+0x68], R8 ;  /* 0x000068080100a387 */ /* 0x0021e20000100800 */
[----:B------:R-:W-:Y:S01]  /*193f0*/  ISETP.GT.AND P2, PT, R8, 0x1, PT ;  /* 0x000000010800780c */ /* 0x000fe20003f44270 */
[----:B------:R-:W-:-:S12]  /*19400*/  @P1 BRA `(.L_x_1534) ;  /* 0x0000000000101947 */ /* 0x000fd80003800000 */
[----:B------:R-:W-:Y:S05]  /*19410*/  @!P0 BRA `(.L_x_1534) ;  /* 0x00000000000c8947 */ /* 0x000fea0003800000 */
[----:B0-----:R-:W2:Y:S04]  /*19420*/  LDG.E R7, desc[UR40][R4.64] ;  /* 0x0000002804077981 */ /* 0x001ea8000c1e1900 */
[----:B-----5:R-:W2:Y:S02]  /*19430*/  LDG.E R24, desc[UR40][R4.64+0x4] ;  /* 0x0000042804187981 */ /* 0x020ea4000c1e1900 */
[----:B--2---:R-:W-:-:S07]  /*19440*/  IMAD.IADD R24, R24, 0x1, -R7 ;  /* 0x0000000118187824 */ /* 0x004fce00078e0a07 */
.L_x_1534:
[----:B------:R-:W-:Y:S01]  /*19450*/  BSSY B1, `(.L_x_1535) ;  /* 0x000003a000017945 */ /* 0x000fe20003800000 */
[----:B------:R-:W-:Y:S02]  /*19460*/  SEL R33, R0, RZ, !P0 ;  /* 0x000000ff00217207 */ /* 0x000fe40004000000 */
[----:B------:R-:W-:Y:S02]  /*19470*/  SEL R28, R28, RZ, !P0 ;  /* 0x000000ff1c1c7207 */ /* 0x000fe40004000000 */
[----:B-----5:R-:W-:Y:S01]  /*19480*/  SHF.R.S32.HI R26, RZ, 0x1f, R3 ;  /* 0x0000001fff1a7819 */ /* 0x020fe20000011403 */
[----:B------:R-:W-:Y:S06]  /*19490*/  @P3 BRA `(.L_x_1536) ;  /* 0x0000000000d43947 */ /* 0x000fec0003800000 */
[----:B------:R-:W2:Y:S01]  /*194a0*/  LDL R0, [R1+0x1c] ;  /* 0x00001c0001007983 */ /* 0x000ea20000100800 */
[----:B------:R-:W1:Y:S01]  /*194b0*/  LDC R37, c[0x0][0xbe8] ;  /* 0x0002fa00ff257b82 */ /* 0x000e620000000800 */
[----:B0-----:R-:W0:Y:S01]  /*194c0*/  S2R R5, SR_TID.X ;  /* 0x0000000000057919 */ /* 0x001e220000002100 */
[----:B--2---:R-:W-:Y:S02]  /*194d0*/  IMAD.MOV.U32 R4, RZ, RZ, R0 ;  /* 0x000000ffff047224 */ /* 0x004fe400078e0000 */
[----:B-1----:R-:W-:-:S03]  /*194e0*/  IMAD R0, R24, R37, RZ ;  /* 0x0000002518007224 */ /* 0x002fc600078e02ff */
[----:B0-----:R-:W-:-:S04]  /*194f0*/  IADD3 R35, R4, -0x80, R5 ;  /* 0xffffff8004237810 */ /* 0x001fc80007ffe005 */
[----:B------:R-:W-:-:S13]  /*19500*/  ISETP.GE.AND P0, PT, R35, R0, PT ;  /* 0x000000002300720c */ /* 0x000fda0003f06270 */
[----:B------:R-:W-:Y:S05]  /*19510*/  @P0 BRA `(.L_x_1536) ;  /* 0x0000000000b40947 */ /* 0x000fea0003800000 */
[----:B------:R-:W2:Y:S01]  /*19520*/  LDL R14, [R1+0x64] ;  /* 0x00006400010e7983 */ /* 0x000ea20000100800 */
[----:B------:R-:W-:Y:S01]  /*19530*/  IMAD.MOV.U32 R20, RZ, RZ, 0x9b8 ;  /* 0x000009b8ff147424 */ /* 0x000fe200078e00ff */
[----:B------:R-:W-:Y:S01]  /*19540*/  ISETP.GT.AND P0, PT, R8, 0x1, PT ;  /* 0x000000010800780c */ /* 0x000fe20003f04270 */
[----:B------:R-:W0:Y:S01]  /*19550*/  LDC.64 R4, c[0x0][0xba8] ;  /* 0x0002ea00ff047b82 */ /* 0x000e220000000a00 */
[----:B------:R-:W3:Y:S01]  /*19560*/  LDL.LU R32, [R1+0x74] ;  /* 0x0000740001207983 */ /* 0x000ee20000300800 */
[----:B------:R-:W-:Y:S01]  /*19570*/  ISETP.NE.AND P1, PT, R37, 0x1, PT ;  /* 0x000000012500780c */ /* 0x000fe20003f25270 */
[----:B------:R-:W-:Y:S01]  /*19580*/  IMAD.MOV.U32 R21, RZ, RZ, R35 ;  /* 0x000000ffff157224 */ /* 0x000fe200078e0023 */
        /* <DEDUP_REMOVED lines=36> */
[----:B-1----:R-:W-:-:S05]  /*197d0*/  LEA.HI.X R5, R6, R5, R0, 0x2, P0 ;  /* 0x0000000506057211 */ /* 0x002fca00000f1400 */
[----:B------:R1:W-:Y:S02]  /*197e0*/  STG.E desc[UR40][R4.64], R7 ;  /* 0x0000000704007986 */ /* 0x0003e4000c101928 */
.L_x_1536:
[----:B------:R-:W-:Y:S05]  /*197f0*/  BSYNC B1 ;  /* 0x0000000000017941 */ /* 0x000fea0003800000 */
.L_x_1535:
[----:B------:R-:W-:Y:S05]  /*19800*/  @P2 BRA `(.L_x_1529) ;  /* 0x0000000400302947 */ /* 0x000fea0003800000 */
[----:B------:R-:W2:Y:S01]  /*19810*/  LDL.LU R10, [R1+0x64] ;  /* 0x00006400010a7983 */ /* 0x000ea20000300800 */
[----:B------:R-:W3:Y:S01]  /*19820*/  LDC R9, c[0x0][0xbe8] ;  /* 0x0002fa00ff097b82 */ /* 0x000ee20000000800 */
[----:B------:R-:W-:Y:S01]  /*19830*/  ULDC.64 UR4, c[0x0][0xaa0] ;  /* 0x0002a80000047ab9 */ /* 0x000fe20000000a00 */
[----:B------:R-:W-:Y:S01]  /*19840*/  ULDC.64 UR6, c[0x0][0xaf0] ;  /* 0x0002bc0000067ab9 */ /* 0x000fe20000000a00 */
[----:B------:R-:W4:Y:S01]  /*19850*/  LDL R27, [R1+0x1c] ;  /* 0x00001c00011b7983 */ /* 0x000f220000100800 */
[----:B------:R-:W-:Y:S02]  /*19860*/  IMAD R0, R26, UR4, RZ ;  /* 0x000000041a007c24 */ /* 0x000fe4000f8e02ff */
[----:B01----:R-:W-:-:S04]  /*19870*/  IMAD.WIDE.U32 R4, R3, UR4, RZ ;  /* 0x0000000403047c25 */ /* 0x003fc8000f8e00ff */
[----:B------:R-:W-:Y:S01]  /*19880*/  IMAD R7, R3, UR5, R0 ;  /* 0x0000000503077c24 */ /* 0x000fe2000f8e0200 */
[----:B------:R-:W-:Y:S01]  /*19890*/  ULDC.64 UR4, c[0x0][0xae8] ;  /* 0x0002ba0000047ab9 */ /* 0x000fe20000000a00 */
[----:B------:R-:W-:Y:S02]  /*198a0*/  IMAD R0, R46, 0x30, R45 ;  /* 0x000000302e007824 */ /* 0x000fe400078e022d */
[----:B------:R-:W-:Y:S02]  /*198b0*/  IMAD.IADD R5, R5, 0x1, R7 ;  /* 0x0000000105057824 */ /* 0x000fe400078e0207 */
[----:B------:R-:W-:-:S04]  /*198c0*/  IMAD R6, R28, UR6, RZ ;  /* 0x000000061c067c24 */ /* 0x000fc8000f8e02ff */
[----:B------:R-:W-:Y:S01]  /*198d0*/  IMAD R7, R33, UR7, R6 ;  /* 0x0000000721077c24 */ /* 0x000fe2000f8e0206 */
[----:B---3--:R-:W-:-:S13]  /*198e0*/  ISETP.NE.AND P0, PT, R9, 0x1, PT ;  /* 0x000000010900780c */ /* 0x008fda0003f05270 */
[----:B------:R-:W0:Y:S08]  /*198f0*/  @P0 LDC R11, c[0x0][0xbec] ;  /* 0x0002fb00ff0b0b82 */ /* 0x000e300000000800 */
[----:B------:R-:W1:Y:S01]  /*19900*/  @P0 LDC R13, c[0x0][0xbf0] ;  /* 0x0002fc00ff0d0b82 */ /* 0x000e620000000800 */
[----:B--2---:R-:W-:-:S04]  /*19910*/  IMAD.WIDE.U32 R4, R10, UR4, R4 ;  /* 0x000000040a047c25 */ /* 0x004fc8000f8e0004 */
[----:B----4-:R-:W-:Y:S02]  /*19920*/  IMAD.IADD R8, R27, 0x1, R0 ;  /* 0x000000011b087824 */ /* 0x010fe400078e0200 */
[----:B------:R-:W-:Y:S01]  /*19930*/  IMAD R5, R10, UR5, R5 ;  /* 0x000000050a057c24 */ /* 0x000fe2000f8e0205 */
[----:B------:R-:W-:Y:S01]  /*19940*/  ULDC.64 UR4, c[0x0][0xae0] ;  /* 0x0002b80000047ab9 */ /* 0x000fe20000000a00 */
[----:B0-----:R-:W-:-:S04]  /*19950*/  @P0 IMAD.HI.U32 R0, R8, R11, RZ ;  /* 0x0000000b08000227 */ /* 0x001fc800078e00ff */
[----:B------:R-:W-:Y:S01]  /*19960*/  IMAD.MOV.U32 R3, RZ, RZ, R8 ;  /* 0x000000ffff037224 */ /* 0x000fe200078e0008 */
[----:B-1----:R-:W-:Y:S01]  /*19970*/  @P0 SHF.R.U32.HI R3, RZ, R13, R0 ;  /* 0x0000000dff030219 */ /* 0x002fe20000011600 */
[----:B------:R-:W-:Y:S01]  /*19980*/  IMAD.WIDE.U32 R4, R33, UR6, R4 ;  /* 0x0000000621047c25 */ /* 0x000fe2000f8e0004 */
[----:B------:R-:W-:Y:S02]  /*19990*/  ULDC.64 UR6, c[0x0][0xa80] ;  /* 0x0002a00000067ab9 */ /* 0x000fe40000000a00 */
        /* <DEDUP_REMOVED lines=8> */
[----:B------:R-:W-:Y:S02]  /*19a20*/  ULDC.64 UR4, c[0x0][0xad8] ;  /* 0x0002b60000047ab9 */ /* 0x000fe40000000a00 */
[----:B------:R-:W-:Y:S02]  /*19a30*/  IMAD.IADD R5, R5, 0x1, R7 ;  /* 0x0000000105057824 */ /* 0x000fe400078e0207 */
[----:B------:R-:W-:-:S04]  /*19a40*/  IMAD R0, R0, UR4, RZ ;  /* 0x0000000400007c24 */ /* 0x000fc8000f8e02ff */
        /* <DEDUP_REMOVED lines=11> */
[----:B------:R-:W-:Y:S01]  /*19b00*/  IMAD.IADD R24, R45, 0x1, R27 ;  /* 0x000000012d187824 */ /* 0x000fe200078e021b */
        /* <DEDUP_REMOVED lines=11> */
[C---:B-1----:R-:W-:Y:S02]  /*19bc0*/  @!P2 LEA.HI.X R3, R44.reuse, R0, R43, 0x1, P5 ;  /* 0x000000002c03a211 */ /* 0x042fe400028f0c2b */
[----:B------:R0:W1:Y:S01]  /*19bd0*/  SHFL.IDX PT, R0, R20, 0x3, 0x181f ;  /* 0x00781f0014007f89 */ /* 0x00006200000e0000 */
[C---:B--2---:R-:W-:Y:S02]  /*19be0*/  @!P3 LEA R8, P1, R44.reuse, R5, 0x1 ;  /* 0x000000052c08b211 */ /* 0x044fe400078208ff */
[----:B------:R-:W-:Y:S01]  /*19bf0*/  @!P2 IMAD.MOV.U32 R11, RZ, RZ, R3 ;  /* 0x000000ffff0ba224 */ /* 0x000fe200078e0003 */
[----:B---3--:R-:W-:-:S04]  /*19c00*/  @!P4 LEA R25, P5, R44, R14, 0x1 ;  /* 0x0000000e2c19c211 */ /* 0x008fc800078a08ff */
[----:B------:R0:W-:Y:S01]  /*19c10*/  @!P2 ST.E.128 desc[UR40][R10.64], RZ ;  /* 0x000000ff0a00a985 */ /* 0x0001e2000c101d28 */
[C---:B----4-:R-:W-:Y:S01]  /*19c20*/  @!P3 LEA.HI.X R9, R44.reuse, R4, R43, 0x1, P1 ;  /* 0x000000042c09b211 */ /* 0x050fe200008f0c2b */
[----:B------:R-:W-:Y:S02]  /*19c30*/  @!P4 IMAD.MOV.U32 R4, RZ, RZ, R25 ;  /* 0x000000ffff04c224 */ /* 0x000fe400078e0019 */
[----:B------:R0:W2:Y:S01]  /*19c40*/  SHFL.IDX PT, R14, R7, 0x3, 0x181f ;  /* 0x00781f00070e7f89 */ /* 0x0000a200000e0000 */
[----:B-----5:R-:W-:-:S03]  /*19c50*/  @!P4 LEA.HI.X R5, R44, R6, R43, 0x1, P5 ;  /* 0x000000062c05c211 */ /* 0x020fc600028f0c2b */
[----:B------:R0:W-:Y:S04]  /*19c60*/  @!P3 ST.E.128 desc[UR40][R8.64], RZ ;  /* 0x000000ff0800b985 */ /* 0x0001e8000c101d28 */
[----:B------:R0:W-:Y:S02]  /*19c70*/  @!P4 ST.E.128 desc[UR40][R4.64], RZ ;  /* 0x000000ff0400c985 */ /* 0x0001e4000c101d28 */
.L_x_1756:
[----:B------:R-:W-:-:S05]  /*19c80*/  VIADD R24, R24, 0x90 ;  /* 0x0000009018187836 */ /* 0x000fca0000000000 */
[----:B------:R-:W-:-:S13]  /*19c90*/  ISETP.GE.OR P0, PT, R24, R21, P0 ;  /* 0x000000151800720c */ /* 0x000fda0000706670 */
[----:B--2---:R-:W-:-:S04]  /*19ca0*/  @!P0 LEA R14, P1, R44, R14, 0x1 ;  /* 0x0000000e2c0e8211 */ /* 0x004fc800078208ff */
[----:B-1----:R-:W-:-:S05]  /*19cb0*/  @!P0 LEA.HI.X R15, R44, R0, R43, 0x1, P1 ;  /* 0x000000002c0f8211 */ /* 0x002fca00008f0c2b */
[----:B------:R2:W-:Y:S04]  /*19cc0*/  @!P0 ST.E.128 desc[UR40][R14.64], RZ ;  /* 0x000000ff0e008985 */ /* 0x0005e8000c101d28 */
.L_x_1529:
[----:B------:R-:W-:Y:S05]  /*19cd0*/  BSYNC B0 ;  /* 0x0000000000007941 */ /* 0x000fea0003800000 */
.L_x_1524:
[----:B------:R-:W-:Y:S02]  /*19ce0*/  ULDC UR4, c[0x0][0xc3c] ;  /* 0x00030f0000047ab9 */ /* 0x000fe40000000800 */
[----:B------:R-:W-:-:S13]  /*19cf0*/  ISETP.GE.AND P0, PT, R31, UR4, PT ;  /* 0x000000041f007c0c */ /* 0x000fda000bf06270 */
[----:B------:R-:W-:Y:S05]  /*19d00*/  @!P0 BRA `(.L_x_1538) ;  /* 0xfffffe7000c88947 */ /* 0x000fea000383ffff */
[----:B------:R-:W-:Y:S05]  /*19d10*/  BRA `(.L_x_1336) ;  /* 0x0000007800a47947 */ /* 0x000fea0003800000 */
.L_x_1334:
[----:B------:R-:W-:-:S08]  /*19d20*/  NOP ;  /* 0x0000000000007918 */ /* 0x000fd00000000000 */
[----:B--2---:R-:W0:-:S00]  /*19d30*/  USETMAXREG.DEALLOC.CTAPOOL 0x20 ;  /* 0x00000020000079c8 */ /* 0x004e0000080e0500 */
[----:B0-----:R-:W-:Y:S01]  /*19d40*/  LOP3.LUT R0, R0, 0x3, RZ, 0xc0, !PT ;  /* 0x0000000300007812 */ /* 0x001fe200078ec0ff */
[----:B------:R-:W-:Y:S01]  /*19d50*/  IMAD.MOV.U32 R25, RZ, RZ, RZ ;  /* 0x000000ffff197224 */ /* 0x000fe200078e00ff */
[----:B------:R-:W-:-:S04]  /*19d60*/  LOP3.LUT R22, R22, 0xfffffffd, RZ, 0xc0, !PT ;  /* 0xfffffffd16167812 */ /* 0x000fc800078ec0ff */
[----:B------:R-:W0:Y:S02]  /*19d70*/  SHFL.IDX PT, R0, R0, RZ, 0x1f ;  /* 0x00001fff00007589 */ /* 0x000e2400000e0000 */
[----:B0-----:R-:W-:-:S13]  /*19d80*/  ISETP.NE.AND P0, PT, R0, RZ, PT ;  /* 0x000000ff0000720c */ /* 0x001fda0003f05270 */
[----:B------:R-:W-:Y:S01]  /*19d90*/  @P0 LOP3.LUT R22, R22, 0x2, RZ, 0xfc, !PT ;  /* 0x0000000216160812 */ /* 0x000fe200078efcff */
[----:B------:R-:W-:Y:S06]  /*19da0*/  @!P0 BRA `(.L_x_1539) ;  /* 0x00000000001c8947 */ /* 0x000fec0003800000 */
[----:B------:R-:W0:Y:S08]  /*19db0*/  S2UR UR5, SR_CgaCtaId ;  /* 0x00000000000579c3 */ /* 0x000e300000008800 */
[----:B------:R-:W-:Y:S06]  /*19dc0*/  BAR.SYNC.DEFER_BLOCKING 0x5, 0x200 ;  /* 0x0148000000007b1d */ /* 0x000fec0000010000 */
[----:B------:R-:W-:-:S02]  /*19dd0*/  UMOV UR4, 0x400 ;  /* 0x0000040000047882 */ /* 0x000fc40000000000 */
[----:B0-----:R-:W-:-:S09]  /*19de0*/  ULEA UR4, UR5, UR4, 0x18 ;  /* 0x0000000405047291 */ /* 0x001fd2000f8ec03f */
[----:B------:R-:W1:Y:S01]  /*19df0*/  LDS.128 R24, [UR4+0x168d0] ;  /* 0x0168d004ff187984 */ /* 0x000e620008000c00 */
[----:B------:R-:W-:Y:S06]  /*19e00*/  BAR.ARV 0x4, 0x200 ;  /* 0x0108000000007b1d */ /* 0x000fec0000002000 */
[----:B------:R-:W-:Y:S05]  /*19e10*/  BRA `(.L_x_1540) ;  /* 0x0000000c008c7947 */ /* 0x000fea0003800000 */
.L_x_1539:
[----:B------:R-:W0:Y:S01]  /*19e20*/  S2R R0, SR_TID.X ;  /* 0x0000000000007919 */ /* 0x000e220000002100 */
        /* <DEDUP_REMOVED lines=43> */
.L_x_1543:
        /* <DEDUP_REMOVED lines=37> */
.L_x_1541:
        /* <DEDUP_REMOVED lines=13> */
.L_x_1544:
        /* <DEDUP_REMOVED lines=17> */
[----:B------:R-:W-:Y:S02]  /*1a510*/  IMAD.MOV R11, RZ, RZ, -R10 ;  /* 0x000000ffff0b7224 */ /* 0x000fe400078e0a0a */
[----:B------:R-:W-:-:S04]  /*1a520*/  IMAD.HI.U32 R2, R3, R8, RZ ;  /* 0x0000000803027227 */ /* 0x000fc800078e00ff */
[----:B------:R-:W-:-:S05]  /*1a530*/  IMAD R8, R2, R11, R8 ;  /* 0x0000000b02087224 */ /* 0x000fca00078e0208 */
        /* <DEDUP_REMOVED lines=14> */
[----:B0-----:R-:W-:-:S04]  /*1a620*/  IMAD.MOV R8, RZ, RZ, -R3 ;  /* 0x000000ffff087224 */ /* 0x001fc800078e0a03 */
[----:B------:R-:W-:Y:S01]  /*1a630*/  IMAD.MOV.U32 R2, RZ, RZ, R8 ;  /* 0x000000ffff027224 */ /* 0x000fe200078e0008 */
[----:B------:R-:W-:-:S03]  /*1a640*/  IABS R8, R6 ;  /* 0x0000000600087213 */ /* 0x000fc60000000000 */
[----:B------:R-:W-:Y:S02]  /*1a650*/  IMAD R9, R2, R5, RZ ;  /* 0x0000000502097224 */ /* 0x000fe400078e02ff */
[----:B------:R-:W-:Y:S02]  /*1a660*/  IMAD.MOV.U32 R2, RZ, RZ, RZ ;  /* 0x000000ffff027224 */ /* 0x000fe400078e00ff */
[----:B------:R-:W-:Y:S02]  /*1a670*/  IMAD.MOV R8, RZ, RZ, -R8 ;  /* 0x000000ffff087224 */ /* 0x000fe400078e0a08 */
[----:B------:R-:W-:Y:S01]  /*1a680*/  IMAD.HI.U32 R2, R3, R9, R2 ;  /* 0x0000000903027227 */ /* 0x000fe200078e0002 */
[----:B------:R-:W-:-:S05]  /*1a690*/  IABS R3, R7 ;  /* 0x0000000700037213 */ /* 0x000fca0000000000 */
[----:B------:R-:W-:-:S04]  /*1a6a0*/  IMAD.HI.U32 R2, R2, R3, RZ ;  /* 0x0000000302027227 */ /* 0x000fc800078e00ff */
[----:B------:R-:W-:Y:S01]  /*1a6b0*/  IMAD R8, R2, R8, R3 ;  /* 0x0000000802087224 */ /* 0x000fe200078e0203 */
[----:B------:R-:W-:-:S04]  /*1a6c0*/  LOP3.LUT R3, R7, R6, RZ, 0x3c, !PT ;  /* 0x0000000607037212 */ /* 0x000fc800078e3cff */
[----:B------:R-:W-:Y:S02]  /*1a6d0*/  ISETP.GT.U32.AND P1, PT, R5, R8, PT ;  /* 0x000000080500720c */ /* 0x000fe40003f24070 */
[----:B------:R-:W-:Y:S01]  /*1a6e0*/  ISETP.GE.AND P2, PT, R3, RZ, PT ;  /* 0x000000ff0300720c */ /* 0x000fe20003f46270 */
[----:B------:R-:W-:-:S10]  /*1a6f0*/  IMAD.MOV R3, RZ, RZ, -R7 ;  /* 0x000000ffff037224 */ /* 0x000fd400078e0a07 */
        /* <DEDUP_REMOVED lines=13> */
.L_x_1545:
[----:B0-----:R-:W0:Y:S02]  /*1a7d0*/  LDC.64 R2, c[0x0][0xc90] ;  /* 0x00032400ff027b82 */ /* 0x001e240000000a00 */
        /* <DEDUP_REMOVED lines=10> */
[----:B------:R-:W-:-:S04]  /*1a880*/  IMAD R9, R9, R10, RZ ;  /* 0x0000000a09097224 */ /* 0x000fc800078e02ff */
[----:B------:R-:W-:Y:S01]  /*1a890*/  IMAD.HI.U32 R2, R3, R9, R2 ;  /* 0x0000000903027227 */ /* 0x000fe200078e0002 */
[----:B------:R-:W-:Y:S02]  /*1a8a0*/  IABS R9, R4 ;  /* 0x0000000400097213 */ /* 0x000fe40000000000 */
[----:B------:R-:W-:-:S03]  /*1a8b0*/  IABS R3, R5 ;  /* 0x0000000500037213 */ /* 0x000fc60000000000 */
[----:B------:R-:W-:-:S04]  /*1a8c0*/  IMAD.HI.U32 R2, R2, R9, RZ ;  /* 0x0000000902027227 */ /* 0x000fc800078e00ff */
[----:B------:R-:W-:-:S04]  /*1a8d0*/  IMAD.MOV R3, RZ, RZ, -R3 ;  /* 0x000000ffff037224 */ /* 0x000fc800078e0a03 */
        /* <DEDUP_REMOVED lines=16> */
[----:B------:R-:W-:-:S04]  /*1a9e0*/  VIADDMNMX R7, R7, UR5, R8, PT ;  /* 0x0000000507077c46 */ /* 0x000fc8000b800108 */
[----:B------:R-:W-:Y:S01]  /*1a9f0*/  IABS R8, R7 ;  /* 0x0000000700087213 */ /* 0x000fe20000000000 */
[----:B------:R-:W-:-:S03]  /*1aa00*/  IMAD.MOV R26, RZ, RZ, -R7 ;  /* 0x000000ffff1a7224 */ /* 0x000fc600078e0a07 */
[----:B------:R-:W0:Y:S08]  /*1aa10*/  I2F.RP R9, R8 ;  /* 0x0000000800097306 */ /* 0x000e300000209400 */
[----:B0-----:R-:W0:Y:S02]  /*1aa20*/  MUFU.RCP R9, R9 ;  /* 0x0000000900097308 */ /* 0x001e240000001000 */
[----:B0-----:R-:W-:Y:S01]  /*1aa30*/  VIADD R3, R9, 0xffffffe ;  /* 0x0ffffffe09037836 */ /* 0x001fe20000000000 */
[----:B------:R-:W-:-:S05]  /*1aa40*/  IABS R9, R7 ;  /* 0x0000000700097213 */ /* 0x000fca0000000000 */
[----:B------:R-:W0:Y:S02]  /*1aa50*/  F2I.FTZ.U32.TRUNC.NTZ R3, R3 ;  /* 0x0000000300037305 */ /* 0x000e24000021f000 */
[----:B0-----:R-:W-:-:S04]  /*1aa60*/  IMAD.MOV R11, RZ, RZ, -R3 ;  /* 0x000000ffff0b7224 */ /* 0x001fc800078e0a03 */
[----:B------:R-:W-:-:S04]  /*1aa70*/  IMAD R5, R11, R8, RZ ;  /* 0x000000080b057224 */ /* 0x000fc800078e02ff */
        /* <DEDUP_REMOVED lines=11> */
[----:B------:R-:W-:Y:S02]  /*1ab30*/  ISETP.GE.AND P2, PT, R3, RZ, PT ;  /* 0x000000ff0300720c */ /* 0x000fe40003f46270 */
[----:B------:R-:W-:-:S05]  /*1ab40*/  IADD3 R3, R6, 0x1000000, R4 ;  /* 0x0100000006037810 */ /* 0x000fca0007ffe004 */
[----:B------:R-:W-:-:S06]  /*1ab50*/  @P0 VIADD R2, R2, 0x1 ;  /* 0x0000000102020836 */ /* 0x000fcc0000000000 */
[----:B------:R-:W-:Y:S01]  /*1ab60*/  @!P2 IMAD.MOV R2, RZ, RZ, -R2 ;  /* 0x000000ffff02a224 */ /* 0x000fe200078e0a02 */
[----:B------:R-:W-:-:S05]  /*1ab70*/  @!P1 LOP3.LUT R2, RZ, R7, RZ, 0x33, !PT ;  /* 0x00000007ff029212 */ /* 0x000fca00078e33ff */
[----:B------:R-:W-:-:S07]  /*1ab80*/  IMAD R26, R2, R26, R3 ;  /* 0x0000001a021a7224 */ /* 0x000fce00078e0203 */
.L_x_1546:
[----:B------:R-:W-:-:S05]  /*1ab90*/  LOP3.LUT R2, RZ, R2, RZ, 0x33, !PT ;  /* 0x00000002ff027212 */ /* 0x000fca00078e33ff */
[----:B------:R-:W-:Y:S01]  /*1aba0*/  IMAD.IADD R25, R25, 0x1, R2 ;  /* 0x0000000119197824 */ /* 0x000fe200078e0202 */
[----:B------:R-:W-:Y:S06]  /*1abb0*/  BRA `(.L_x_1547) ;  /* 0x00000000000c7947 */ /* 0x000fec0003800000 */
.L_x_1542:
[----:B------:R-:W-:Y:S02]  /*1abc0*/  IMAD.MOV.U32 R25, RZ, RZ, RZ ;  /* 0x000000ffff197224 */ /* 0x000fe400078e00ff */
[----:B------:R-:W-:Y:S02]  /*1abd0*/  IMAD.U32 R24, RZ, RZ, UR6 ;  /* 0x00000006ff187e24 */ /* 0x000fe4000f8e00ff */
[----:B------:R-:W-:-:S07]  /*1abe0*/  IMAD.MOV.U32 R26, RZ, RZ, RZ ;  /* 0x000000ffff1a7224 */ /* 0x000fce00078e00ff */
.L_x_1547:
[----:B------:R-:W-:-:S13]  /*1abf0*/  ISETP.NE.AND P0, PT, R0, RZ, PT ;  /* 0x000000ff0000720c */ /* 0x000fda0003f05270 */
[----:B------:R-:W0:Y:S01]  /*1ac00*/  @!P0 S2R R3, SR_CgaCtaId ;  /* 0x0000000000038919 */ /* 0x000e220000008800 */
[----:B------:R-:W-:-:S04]  /*1ac10*/  @!P0 MOV R0, 0x400 ;  /* 0x0000040000008802 */ /* 0x000fc80000000f00 */
[----:B0-----:R-:W-:-:S05]  /*1ac20*/  @!P0 LEA R0, R3, R0, 0x18 ;  /* 0x0000000003008211 */ /* 0x001fca00078ec0ff */
[----:B------:R0:W-:Y:S01]  /*1ac30*/  @!P0 STS.128 [R0+0x168d0], R24 ;  /* 0x0168d01800008388 */ /* 0x0001e20000000c00 */
[----:B------:R-:W-:Y:S06]  /*1ac40*/  BAR.ARV 0x5, 0x200 ;  /* 0x0148000000007b1d */ /* 0x000fec0000002000 */
.L_x_1540:
[----:B------:R2:W-:Y:S01]  /*1ac50*/  STL [R1+0x34], RZ ;  /* 0x000034ff01007387 */ /* 0x0005e20000100800 */
[----:B------:R-:W-:Y:S01]  /*1ac60*/  ULDC UR4, c[0x0][0xc3c] ;  /* 0x00030f0000047ab9 */ /* 0x000fe20000000800 */
[----:B------:R-:W-:Y:S01]  /*1ac70*/  IMAD.MOV.U32 R28, RZ, RZ, 0x1 ;  /* 0x00000001ff1c7424 */ /* 0x000fe200078e00ff */
[----:B-1----:R-:W-:Y:S01]  /*1ac80*/  ISETP.GE.AND P0, PT, R27, UR4, PT ;  /* 0x000000041b007c0c */ /* 0x002fe2000bf06270 */
[----:B------:R-:W-:-:S12]  /*1ac90*/  IMAD.MOV.U32 R18, RZ, RZ, RZ ;  /* 0x000000ffff127224 */ /* 0x000fd800078e00ff */
[----:B--2---:R-:W-:Y:S05]  /*1aca0*/  @P0 BRA `(.L_x_1548) ;  /* 0x0000006400e40947 */ /* 0x004fea0003800000 */
[----:B------:R-:W1:Y:S01]  /*1acb0*/  S2R R5, SR_TID.X ;  /* 0x0000000000057919 */ /* 0x000e620000002100 */
[----:B------:R-:W2:Y:S01]  /*1acc0*/  S2UR UR5, SR_CgaCtaId ;  /* 0x00000000000579c3 */ /* 0x000ea20000008800 */
        /* <DEDUP_REMOVED lines=8> */
[----:B--2---:R-:W-:-:S06]  /*1ad50*/  ULEA UR4, UR5, UR4, 0x18 ;  /* 0x0000000405047291 */ /* 0x004fcc000f8ec03f */
[----:B------:R-:W-:Y:S01]  /*1ad60*/  IMAD.U32 R17, RZ, RZ, UR4 ;  /* 0x00000004ff117e24 */ /* 0x000fe2000f8e00ff */
[C---:B-1----:R-:W-:Y:S01]  /*1ad70*/  LOP3.LUT R4, R5.reuse, 0x7f, RZ, 0xc0, !PT ;  /* 0x0000007f05047812 */ /* 0x042fe200078ec0ff */
[----:B0-----:R-:W-:-:S04]  /*1ad80*/  IMAD.SHL.U32 R0, R5, 0x8, RZ ;  /* 0x0000000805007824 */ /* 0x001fc800078e00ff */
[----:B------:R-:W-:Y:S01]  /*1ad90*/  IMAD.SHL.U32 R3, R4, 0x8, RZ ;  /* 0x0000000804037824 */ /* 0x000fe200078e00ff */
[----:B------:R-:W-:Y:S01]  /*1ada0*/  LOP3.LUT R2, R0, 0x1f8, RZ, 0xc0, !PT ;  /* 0x000001f800027812 */ /* 0x000fe200078ec0ff */
[----:B------:R-:W-:Y:S01]  /*1adb0*/  IMAD.MOV.U32 R0, RZ, RZ, 0x1 ;  /* 0x00000001ff007424 */ /* 0x000fe200078e00ff */
[----:B------:R-:W-:Y:S02]  /*1adc0*/  SHF.R.U32.HI R4, RZ, 0x3, R4 ;  /* 0x00000003ff047819 */ /* 0x000fe40000011604 */
[----:B------:R-:W-:Y:S02]  /*1add0*/  LOP3.LUT R2, R2, 0x38, R5, 0x78, !PT ;  /* 0x0000003802027812 */ /* 0x000fe400078e7805 */
[----:B------:R0:W-:Y:S02]  /*1ade0*/  STL [R1], R0 ;  /* 0x0000000001007387 */ /* 0x0001e40000100800 */
[----:B------:R-:W-:Y:S01]  /*1adf0*/  LOP3.LUT R2, R2, 0x200, R3, 0xf8, !PT ;  /* 0x0000020002027812 */ /* 0x000fe200078ef803 */
[----:B------:R-:W-:-:S05]  /*1ae00*/  IMAD.SHL.U32 R3, R5, 0x10, RZ ;  /* 0x0000001005037824 */ /* 0x000fca00078e00ff */
[----:B------:R-:W-:Y:S01]  /*1ae10*/  LOP3.LUT R3, R4, 0x70, R3, 0xf8, !PT ;  /* 0x0000007004037812 */ /* 0x000fe200078ef803 */
[----:B0-----:R-:W-:-:S05]  /*1ae20*/  IMAD R0, R2, 0x2, R17 ;  /* 0x0000000202007824 */ /* 0x001fca00078e0211 */
[----:B------:R0:W-:Y:S02]  /*1ae30*/  STL [R1+0xc], R0 ;  /* 0x00000c0001007387 */ /* 0x0001e40000100800 */
.L_x_1690:
[----:B------:R-:W-:Y:S05]  /*1ae40*/  YIELD ;  /* 0x0000000000007946 */ /* 0x000fea0003800000 */
[----:B------:R-:W-:Y:S01]  /*1ae50*/  ULDC.64 UR4, c[0x0][0xa28] ;  /* 0x00028a0000047ab9 */ /* 0x000fe20000000a00 */
[----:B------:R-:W-:Y:S02]  /*1ae60*/  CS2R R6, SRZ ;  /* 0x0000000000067805 */ /* 0x000fe4000001ff00 */
[----:B------:R-:W-:Y:S01]  /*1ae70*/  ISETP.NE.U32.AND P0, PT, RZ, UR4, PT ;  /* 0x00000004ff007c0c */ /* 0x000fe2000bf05070 */
[----:B-1----:R-:W1:Y:S01]  /*1ae80*/  LDC.64 R10, c[0x0][0xa00] ;  /* 0x00028000ff0a7b82 */ /* 0x002e620000000a00 */
[----:B0-----:R-:W-:Y:S01]  /*1ae90*/  IMAD.MOV.U32 R0, RZ, RZ, RZ ;  /* 0x000000ffff007224 */ /* 0x001fe200078e00ff */
[----:B------:R-:W-:Y:S01]  /*1aea0*/  ULDC.64 UR6, c[0x0][0xa08] ;  /* 0x0002820000067ab9 */ /* 0x000fe20000000a00 */
[----:B------:R-:W-:Y:S01]  /*1aeb0*/  ISETP.NE.AND.EX P0, PT, RZ, UR5, PT, P0 ;  /* 0x00000005ff007c0c */ /* 0x000fe2000bf05300 */
[----:B------:R-:W-:Y:S01]  /*1aec0*/  ULDC.64 UR4, c[0x0][0xa18] ;  /* 0x0002860000047ab9 */ /* 0x000fe20000000a00 */
[----:B------:R-:W-:-:S03]  /*1aed0*/  ULDC.64 UR8, c[0x0][0xa10] ;  /* 0x0002840000087ab9 */ /* 0x000fc60000000a00 */
[----:B------:R-:W0:Y:S08]  /*1aee0*/  LDC.64 R4, c[0x0][0xa08] ;  /* 0x00028200ff047b82 */ /* 0x000e300000000a00 */
[----:B------:R-:W2:Y:S02]  /*1aef0*/  @P0 LDC.64 R2, c[0x0][0xa28] ;  /* 0x00028a00ff020b82 */ /* 0x000ea40000000a00 */
[----:B--2---:R-:W-:-:S05]  /*1af00*/  @P0 IMAD.WIDE R2, R27, 0x4, R2 ;  /* 0x000000041b020825 */ /* 0x004fca00078e0202 */
[----:B------:R2:W5:Y:S01]  /*1af10*/  @P0 LDG.E R7, desc[UR40][R2.64] ;  /* 0x0000002802070981 */ /* 0x000562000c1e1900 */
[----:B------:R-:W-:Y:S01]  /*1af20*/  ISETP.NE.U32.AND P0, PT, RZ, UR4, PT ;  /* 0x00000004ff007c0c */ /* 0x000fe2000bf05070 */
[C---:B-1----:R-:W-:Y:S01]  /*1af30*/  IMAD.WIDE R10, R27.reuse, 0x4, R10 ;  /* 0x000000041b0a7825 */ /* 0x042fe200078e020a */
[----:B------:R-:W-:Y:S02]  /*1af40*/  ISETP.NE.U32.AND P2, PT, RZ, UR6, PT ;  /* 0x00000006ff007c0c */ /* 0x000fe4000bf45070 */
[----:B------:R-:W-:Y:S01]  /*1af50*/  ISETP.NE.AND.EX P0, PT, RZ, UR5, PT, P0 ;  /* 0x00000005ff007c0c */ /* 0x000fe2000bf05300 */
[----:B------:R-:W-:Y:S01]  /*1af60*/  ULDC.64 UR4, c[0x0][0xa00] ;  /* 0x0002800000047ab9 */ /* 0x000fe20000000a00 */
[----:B------:R-:W-:Y:S01]  /*1af70*/  ISETP.NE.U32.AND P4, PT, RZ, UR8, PT ;  /* 0x00000008ff007c0c */ /* 0x000fe2000bf85070 */
[----:B------:R-:W-:Y:S01]  /*1af80*/  IMAD.MOV.U32 R12, RZ, RZ, RZ ;  /* 0x000000ffff0c7224 */ /* 0x000fe200078e00ff */
[----:B------:R-:W-:Y:S01]  /*1af90*/  ISETP.NE.U32.AND P1, PT, RZ, UR4, PT ;  /* 0x00000004ff007c0c */ /* 0x000fe2000bf25070 */
[----:B--2---:R-:W1:Y:S01]  /*1afa0*/  LDC.64 R2, c[0x0][0xa10] ;  /* 0x00028400ff027b82 */ /* 0x004e620000000a00 */
[----:B0-----:R-:W-:-:S02]  /*1afb0*/  IMAD.WIDE R4, R27, 0x4, R4 ;  /* 0x000000041b047825 */ /* 0x001fc400078e0204 */
[----:B------:R-:W-:-:S05]  /*1afc0*/  ISETP.NE.AND.EX P3, PT, RZ, UR5, PT, P1 ;  /* 0x00000005ff007c0c */ /* 0x000fca000bf65310 */
[----:B------:R-:W0:Y:S01]  /*1afd0*/  @P0 LDC.64 R8, c[0x0][0xa18] ;  /* 0x00028600ff080b82 */ /* 0x000e220000000a00 */
[----:B------:R-:W-:Y:S01]  /*1afe0*/  ULDC UR4, c[0x0][0x288] ;  /* 0x0000a20000047ab9 */ /* 0x000fe20000000800 */
[----:B------:R-:W-:Y:S02]  /*1aff0*/  ISETP.NE.AND.EX P1, PT, RZ, UR7, PT, P2 ;  /* 0x00000007ff007c0c */ /* 0x000fe4000bf25320 */
[----:B------:R-:W-:-:S04]  /*1b000*/  ISETP.NE.AND.EX P2, PT, RZ, UR9, PT, P4 ;  /* 0x00000009ff007c0c */ /* 0x000fc8000bf45340 */
[----:B------:R-:W2:Y:S07]  /*1b010*/  @P3 LDG.E R0, desc[UR40][R10.64] ;  /* 0x000000280a003981 */ /* 0x000eae000c1e1900 */
[----:B------:R-:W5:Y:S01]  /*1b020*/  @P1 LDG.E R12, desc[UR40][R4.64] ;  /* 0x00000028040c1981 */ /* 0x000f62000c1e1900 */
[----:B-1----:R-:W-:-:S05]  /*1b030*/  IMAD.WIDE R2, R27, 0x4, R2 ;  /* 0x000000041b027825 */ /* 0x002fca00078e0202 */
[----:B------:R-:W5:Y:S01]  /*1b040*/  @P2 LDG.E R6, desc[UR40][R2.64] ;  /* 0x0000002802062981 */ /* 0x000f62000c1e1900 */
[----:B0-----:R-:W-:-:S03]  /*1b050*/  @P0 IMAD.WIDE R8, R27, 0x4, R8 ;  /* 0x000000041b080825 */ /* 0x001fc600078e0208 */
[----:B--2---:R0:W-:Y:S02]  /*1b060*/  STL [R1+0x28], R0 ;  /* 0x0000280001007387 */ /* 0x0041e40000100800 */
[----:B0-----:R-:W-:Y:S01]  /*1b070*/  IMAD.U32 R0, RZ, RZ, UR4 ;  /* 0x00000004ff007e24 */ /* 0x001fe2000f8e00ff */
        /* <DEDUP_REMOVED lines=8> */
[----:B------:R-:W-:Y:S02]  /*1b100*/  ULDC UR5, c[0x0][0x348] ;  /* 0x0000d20000057ab9 */ /* 0x000fe40000000800 */
[----:B0-----:R-:W-:Y:S02]  /*1b110*/  IMAD.U32 R8, RZ, RZ, UR5 ;  /* 0x00000005ff087e24 */ /* 0x001fe4000f8e00ff */
[----:B------:R-:W-:Y:S01]  /*1b120*/  IMAD.U32 R9, RZ, RZ, UR4 ;  /* 0x00000004ff097e24 */ /* 0x000fe2000f8e00ff */
[----:B--2---:R0:W-:Y:S01]  /*1b130*/  STL [R1+0x18], R0 ;  /* 0x0000180001007387 */ /* 0x0041e20000100800 */
[----:B------:R-:W-:Y:S01]  /*1b140*/  IMAD.MOV.U32 R13, RZ, RZ, R0 ;  /* 0x000000ffff0d7224 */ /* 0x000fe200078e0000 */
[----:B---3--:R-:W-:Y:S06]  /*1b150*/  @P0 BRA `(.L_x_1549) ;  /* 0x0000000000140947 */ /* 0x008fec0003800000 */
[----:B------:R-:W-:Y:S05]  /*1b160*/  @!P3 BRA `(.L_x_1549) ;  /* 0x000000000010b947 */ /* 0x000fea0003800000 */
[----:B0-----:R-:W2:Y:S04]  /*1b170*/  LDG.E R0, desc[UR40][R10.64] ;  /* 0x000000280a007981 */ /* 0x001ea8000c1e1900 */
[----:B------:R-:W2:Y:S02]  /*1b180*/  LDG.E R10, desc[UR40][R10.64+0x4] ;  /* 0x000004280a0a7981 */ /* 0x000ea4000c1e1900 */
[----:B--2---:R-:W-:-:S05]  /*1b190*/  IMAD.IADD R13, R10, 0x1, -R0 ;  /* 0x000000010a0d7824 */ /* 0x004fca00078e0a00 */
[----:B------:R1:W-:Y:S02]  /*1b1a0*/  STL [R1+0x18], R13 ;  /* 0x0000180d01007387 */ /* 0x0003e40000100800 */
.L_x_1549:
        /* <DEDUP_REMOVED lines=14> */
.L_x_1550:
[----:B------:R-:W-:Y:S05]  /*1b290*/  @!P1 BRA `(.L_x_1551) ;  /* 0x00000000000c9947 */ /* 0x000fea0003800000 */
[----:B------:R-:W2:Y:S04]  /*1b2a0*/  LDG.E R9, desc[UR40][R4.64] ;  /* 0x0000002804097981 */ /* 0x000ea8000c1e1900 */
[----:B------:R-:W2:Y:S02]  /*1b2b0*/  LDG.E R4, desc[UR40][R4.64+0x4] ;  /* 0x0000042804047981 */ /* 0x000ea4000c1e1900 */
[----:B--2---:R-:W-:-:S07]  /*1b2c0*/  IMAD.IADD R9, R4, 0x1, -R9 ;  /* 0x0000000104097824 */ /* 0x004fce00078e0a09 */
.L_x_1551:
[----:B0-----:R-:W2:Y:S04]  /*1b2d0*/  @P2 LDG.E R4, desc[UR40][R2.64] ;  /* 0x0000002802042981 */ /* 0x001ea8000c1e1900 */
[----:B------:R0:W2:Y:S01]  /*1b2e0*/  @P2 LDG.E R5, desc[UR40][R2.64+0x4] ;  /* 0x0000042802052981 */ /* 0x0000a2000c1e1900 */
[----:B------:R-:W-:Y:S02]  /*1b2f0*/  IMAD R14, R25, 0xc0, RZ ;  /* 0x000000c0190e7824 */ /* 0x000fe400078e02ff */
[----:B-----5:R-:W-:Y:S02]  /*1b300*/  IMAD.IADD R7, R9, 0x1, -R7 ;  /* 0x0000000109077824 */ /* 0x020fe400078e0a07 */
[----:B------:R-:W-:Y:S01]  /*1b310*/  VIADD R10, R14, 0xbf ;  /* 0x000000bf0e0a7836 */ /* 0x000fe20000000000 */
[----:B------:R3:W-:Y:S01]  /*1b320*/  STL [R1+0x10], R14 ;  /* 0x0000100e01007387 */ /* 0x0007e20000100800 */
[----:B0-----:R-:W0:Y:S02]  /*1b330*/  LDC R2, c[0x0][0x448] ;  /* 0x00011200ff027b82 */ /* 0x001e240000000800 */
[----:B0-----:R-:W-:-:S13]  /*1b340*/  ISETP.NE.AND P1, PT, R2, 0x1, PT ;  /* 0x000000010200780c */ /* 0x001fda0003f25270 */
[----:B------:R-:W0:Y:S08]  /*1b350*/  @P1 LDC R3, c[0x0][0x44c] ;  /* 0x00011300ff031b82 */ /* 0x000e300000000800 */
[----:B------:R-:W4:Y:S01]  /*1b360*/  @P1 LDC R2, c[0x0][0x450] ;  /* 0x00011400ff021b82 */ /* 0x000f220000000800 */
[----:B0-----:R-:W-:-:S05]  /*1b370*/  @P1 IMAD.HI.U32 R3, R10, R3, RZ ;  /* 0x000000030a031227 */ /* 0x001fca00078e00ff */
[----:B----4-:R-:W-:Y:S01]  /*1b380*/  @P1 SHF.R.U32.HI R10, RZ, R2, R3 ;  /* 0x00000002ff0a1219 */ /* 0x010fe20000011603 */
[----:B--2---:R-:W-:-:S04]  /*1b390*/  @P2 IMAD.IADD R8, R5, 0x1, -R4 ;  /* 0x0000000105082824 */ /* 0x004fc800078e0a04 */
[----:B------:R-:W-:-:S04]  /*1b3a0*/  IMAD.IADD R19, R7, 0x1, R8 ;  /* 0x0000000107137824 */ /* 0x000fc800078e0208 */
[C---:B------:R-:W-:Y:S01]  /*1b3b0*/  VIADD R4, R19.reuse, 0x7f ;  /* 0x0000007f13047836 */ /* 0x040fe20000000000 */
[----:B------:R-:W-:-:S04]  /*1b3c0*/  IADD3 R9, R19, 0x1, -R13 ;  /* 0x0000000113097810 */ /* 0x000fc80007ffe80d */
[----:B------:R-:W-:Y:S01]  /*1b3d0*/  SHF.R.S32.HI R2, RZ, 0x1f, R4 ;  /* 0x0000001fff027819 */ /* 0x000fe20000011404 */
[----:B------:R-:W-:-:S03]  /*1b3e0*/  IMAD.IADD R10, R9, 0x1, R10 ;  /* 0x00000001090a7824 */ /* 0x000fc600078e020a */
[----:B------:R-:W-:Y:S02]  /*1b3f0*/  LEA.HI R4, R2, R4, RZ, 0x7 ;  /* 0x0000000402047211 */ /* 0x000fe400078f38ff */
[----:B------:R-:W0:Y:S02]  /*1b400*/  LDC.64 R2, c[0x0][0x9e0] ;  /* 0x00027800ff027b82 */ /* 0x000e240000000a00 */
[----:B------:R-:W-:-:S05]  /*1b410*/  SHF.R.S32.HI R12, RZ, 0x7, R4 ;  /* 0x00000007ff0c7819 */ /* 0x000fca0000011404 */
[----:B------:R3:W-:Y:S01]  /*1b420*/  STL [R1+0x44], R12 ;  /* 0x0000440c01007387 */ /* 0x0007e20000100800 */
[----:B0-----:R-:W-:Y:S01]  /*1b430*/  ISETP.GE.AND P3, PT, R3, 0x1, PT ;  /* 0x000000010300780c */ /* 0x001fe20003f66270 */
[----:B------:R-:W-:-:S12]  /*1b440*/  IMAD.IADD R2, R10, 0x1, R2 ;  /* 0x000000010a027824 */ /* 0x000fd800078e0202 */
[----:B---3--:R-:W-:Y:S05]  /*1b450*/  @!P3 BRA `(.L_x_1552) ;  /* 0x000000000048b947 */ /* 0x008fea0003800000 */
        /* <DEDUP_REMOVED lines=11> */
.L_x_1554:
[----:B------:R-:W-:-:S13]  /*1b510*/  ISETP.NE.AND P0, PT, R3, 0x1, PT ;  /* 0x000000010300780c */ /* 0x000fda0003f05270 */
[----:B------:R-:W0:Y:S02]  /*1b520*/  @P0 LDC.64 R4, c[0x0][0x9e8] ;  /* 0x00027a00ff040b82 */ /* 0x000e240000000a00 */
[----:B0-----:R-:W-:-:S05]  /*1b530*/  @P0 IMAD.HI.U32 R4, R11, R4, RZ ;  /* 0x000000040b040227 */ /* 0x001fca00078e00ff */
[----:B------:R-:W-:-:S07]  /*1b540*/  @P0 SHF.R.U32.HI R11, RZ, R5, R4 ;  /* 0x00000005ff0b0219 */ /* 0x000fce0000011604 */
.L_x_1555:
[----:B------:R-:W-:Y:S05]  /*1b550*/  BSYNC B0 ;  /* 0x0000000000007941 */ /* 0x000fea0003800000 */
.L_x_1553:
[----:B------:R-:W-:-:S05]  /*1b560*/  IMAD R11, R11, R3, R3 ;  /* 0x000000030b0b7224 */ /* 0x000fca00078e0203 */
[----:B------:R-:W-:-:S07]  /*1b570*/  VIMNMX R2, R2, R11, PT ;  /* 0x0000000b02027248 */ /* 0x000fce0003fe0100 */
.L_x_1552:
[----:B------:R-:W0:Y:S01]  /*1b580*/  @P1 LDC R10, c[0x0][0x44c] ;  /* 0x00011300ff0a1b82 */ /* 0x000e220000000800 */
[----:B------:R-:W-:Y:S01]  /*1b590*/  VIADD R2, R2, 0x7f ;  /* 0x0000007f02027836 */ /* 0x000fe20000000000 */
[----:B------:R-:W-:Y:S01]  /*1b5a0*/  ULDC UR4, c[0x0][0x9dc] ;  /* 0x0002770000047ab9 */ /* 0x000fe20000000800 */
[----:B------:R-:W-:Y:S02]  /*1b5b0*/  IMAD.MOV.U32 R4, RZ, RZ, R14 ;  /* 0x000000ffff047224 */ /* 0x000fe400078e000e */
[----:B------:R-:W-:-:S03]  /*1b5c0*/  IMAD.IADD R19, R19, 0x1, -R13 ;  /* 0x0000000113137824 */ /* 0x000fc600078e0a0d */
[----:B------:R-:W2:Y:S01]  /*1b5d0*/  @P1 LDC R5, c[0x0][0x450] ;  /* 0x00011400ff051b82 */ /* 0x000ea20000000800 */
[----:B0-----:R-:W-:-:S05]  /*1b5e0*/  @P1 IMAD.HI.U32 R10, R14, R10, RZ ;  /* 0x0000000a0e0a1227 */ /* 0x001fca00078e00ff */
[----:B--2---:R-:W-:Y:S02]  /*1b5f0*/  @P1 SHF.R.U32.HI R4, RZ, R5, R10 ;  /* 0x00000005ff041219 */ /* 0x004fe4000001160a */
[----:B------:R-:W-:-:S03]  /*1b600*/  SHF.R.S32.HI R5, RZ, 0x1f, R2 ;  /* 0x0000001fff057819 */ /* 0x000fc60000011402 */
[----:B------:R-:W-:Y:S01]  /*1b610*/  IMAD.IADD R11, R19, 0x1, R4 ;  /* 0x00000001130b7824 */ /* 0x000fe200078e0204 */
[----:B------:R-:W-:-:S03]  /*1b620*/  LEA.HI R5, R5, R2, RZ, 0x7 ;  /* 0x0000000205057211 */ /* 0x000fc600078f38ff */
[----:B------:R-:W-:Y:S01]  /*1b630*/  VIADD R2, R11, -UR4 ;  /* 0x800000040b027c36 */ /* 0x000fe20008000000 */
[----:B------:R-:W-:-:S04]  /*1b640*/  SHF.R.S32.HI R5, RZ, 0x7, R5 ;  /* 0x00000007ff057819 */ /* 0x000fc80000011405 */
[----:B------:R-:W-:Y:S01]  /*1b650*/  VIMNMX R10, R12, R5, PT ;  /* 0x000000050c0a7248 */ /* 0x000fe20003fe0100 */
        /* <DEDUP_REMOVED lines=11> */
.L_x_1558:
[----:B------:R-:W-:-:S13]  /*1b710*/  ISETP.NE.AND P0, PT, R3, 0x1, PT ;  /* 0x000000010300780c */ /* 0x000fda0003f05270 */
[----:B------:R-:W0:Y:S02]  /*1b720*/  @P0 LDC.64 R4, c[0x0][0x9e8] ;  /* 0x00027a00ff040b82 */ /* 0x000e240000000a00 */
[----:B0-----:R-:W-:-:S05]  /*1b730*/  @P0 IMAD.HI.U32 R4, R11, R4, RZ ;  /* 0x000000040b040227 */ /* 0x001fca00078e00ff */
[----:B------:R-:W-:-:S07]  /*1b740*/  @P0 SHF.R.U32.HI R11, RZ, R5, R4 ;  /* 0x00000005ff0b0219 */ /* 0x000fce0000011604 */
.L_x_1559:
[----:B------:R-:W-:Y:S05]  /*1b750*/  BSYNC B0 ;  /* 0x0000000000007941 */ /* 0x000fea0003800000 */
.L_x_1557:
[----:B------:R-:W-:-:S05]  /*1b760*/  IMAD R3, R11, R3, RZ ;  /* 0x000000030b037224 */ /* 0x000fca00078e02ff */
[----:B------:R-:W-:-:S07]  /*1b770*/  VIMNMX R2, R2, R3, !PT ;  /* 0x0000000302027248 */ /* 0x000fce0007fe0100 */
.L_x_1556:
[----:B------:R-:W-:Y:S01]  /*1b780*/  SHF.R.S32.HI R3, RZ, 0x1f, R2 ;  /* 0x0000001fff037819 */ /* 0x000fe20000011402 */
[----:B------:R-:W-:Y:S01]  /*1b790*/  BSSY B0, `(.L_x_1560) ;  /* 0x0000027000007945 */ /* 0x000fe20003800000 */
[----:B------:R-:W-:Y:S01]  /*1b7a0*/  LOP3.LUT R14, R0, 0xff, RZ, 0xc0, !PT ;  /* 0x000000ff000e7812 */ /* 0x000fe200078ec0ff */
[----:B-1----:R-:W-:Y:S01]  /*1b7b0*/  IMAD.MOV.U32 R13, RZ, RZ, RZ ;  /* 0x000000ffff0d7224 */ /* 0x002fe200078e00ff */
[----:B------:R-:W-:Y:S02]  /*1b7c0*/  LEA.HI R3, R3, R2, RZ, 0x7 ;  /* 0x0000000203037211 */ /* 0x000fe400078f38ff */
[----:B------:R-:W-:Y:S01]  /*1b7d0*/  SHF.R.U32.HI R0, RZ, 0x10, R0 ;  /* 0x00000010ff007819 */ /* 0x000fe20000011600 */
[----:B------:R0:W-:Y:S01]  /*1b7e0*/  STL [R1+0x40], R14 ;  /* 0x0000400e01007387 */ /* 0x0001e20000100800 */
[----:B------:R-:W-:-:S04]  /*1b7f0*/  SHF.R.S32.HI R3, RZ, 0x7, R3 ;  /* 0x00000007ff037819 */ /* 0x000fc80000011403 */
[----:B------:R-:W-:-:S04]  /*1b800*/  VIMNMX R4, RZ, R3, !PT ;  /* 0x00000003ff047248 */ /* 0x000fc80007fe0100 */
[----:B------:R-:W-:-:S13]  /*1b810*/  ISETP.GT.AND P0, PT, R10, R4, PT ;  /* 0x000000040a00720c */ /* 0x000fda0003f04270 */
[----:B0-----:R-:W-:Y:S05]  /*1b820*/  @!P0 BRA `(.L_x_1561) ;  /* 0x0000000000748947 */ /* 0x001fea0003800000 */
[----:B------:R-:W-:Y:S01]  /*1b830*/  ISETP.NE.AND P0, PT, R0, RZ, PT ;  /* 0x000000ff0000720c */ /* 0x000fe20003f05270 */
[----:B------:R-:W-:-:S03]  /*1b840*/  ULDC UR4, c[0x0][0x9f0] ;  /* 0x00027c0000047ab9 */ /* 0x000fc60000000800 */
[----:B------:R-:W-:-:S04]  /*1b850*/  SEL R5, R0, UR4, P0 ;  /* 0x0000000400057c07 */ /* 0x000fc80008000000 */
[----:B------:R-:W-:Y:S02]  /*1b860*/  IABS R12, R5 ;  /* 0x00000005000c7213 */ /* 0x000fe40000000000 */
[----:B------:R-:W-:Y:S02]  /*1b870*/  IADD3 R11, R5, -0x1, R10 ;  /* 0xffffffff050b7810 */ /* 0x000fe40007ffe00a */
[----:B------:R-:W0:Y:S03]  /*1b880*/  I2F.RP R2, R12 ;  /* 0x0000000c00027306 */ /* 0x000e260000209400 */
[----:B------:R-:W-:-:S05]  /*1b890*/  IMAD.IADD R11, R11, 0x1, -R4 ;  /* 0x000000010b0b7824 */ /* 0x000fca00078e0a04 */
[----:B0-----:R-:W0:Y:S02]  /*1b8a0*/  MUFU.RCP R2, R2 ;  /* 0x0000000200027308 */ /* 0x001e240000001000 */
[----:B0-----:R-:W-:-:S06]  /*1b8b0*/  VIADD R2, R2, 0xffffffe ;  /* 0x0ffffffe02027836 */ /* 0x001fcc0000000000 */
[----:B------:R0:W1:Y:S02]  /*1b8c0*/  F2I.FTZ.U32.TRUNC.NTZ R3, R2 ;  /* 0x0000000200037305 */ /* 0x000064000021f000 */
[----:B0-----:R-:W-:-:S04]  /*1b8d0*/  LOP3.LUT R2, R11, R5, RZ, 0x3c, !PT ;  /* 0x000000050b027212 */ /* 0x001fc800078e3cff */
[----:B------:R-:W-:Y:S01]  /*1b8e0*/  ISETP.GE.AND P3, PT, R2, RZ, PT ;  /* 0x000000ff0200720c */ /* 0x000fe20003f66270 */
[----:B-1----:R-:W-:-:S04]  /*1b8f0*/  IMAD.MOV R2, RZ, RZ, -R3 ;  /* 0x000000ffff027224 */ /* 0x002fc800078e0a03 */
[----:B------:R-:W-:Y:S02]  /*1b900*/  IMAD R13, R2, R12, RZ ;  /* 0x0000000c020d7224 */ /* 0x000fe400078e02ff */
[----:B------:R-:W-:-:S04]  /*1b910*/  IMAD.MOV.U32 R2, RZ, RZ, RZ ;  /* 0x000000ffff027224 */ /* 0x000fc800078e00ff */
        /* <DEDUP_REMOVED lines=13> */
[----:B------:R-:W-:-:S07]  /*1b9f0*/  @!P1 LOP3.LUT R13, RZ, R5, RZ, 0x33, !PT ;  /* 0x00000005ff0d9212 */ /* 0x000fce00078e33ff */
.L_x_1561:
[----:B------:R-:W-:Y:S05]  /*1ba00*/  BSYNC B0 ;  /* 0x0000000000007941 */ /* 0x000fea0003800000 */
.L_x_1560:
[-C--:B------:R-:W-:Y:S01]  /*1ba10*/  IMAD R4, R14, R13.reuse, R4 ;  /* 0x0000000d0e047224 */ /* 0x080fe200078e0204 */
[----:B------:R-:W-:Y:S04]  /*1ba20*/  BSSY B0, `(.L_x_1562) ;  /* 0x00000dc000007945 */ /* 0x000fe80003800000 */
[C---:B------:R-:W-:Y:S01]  /*1ba30*/  VIADDMNMX R10, R4.reuse, R13, R10, PT ;  /* 0x0000000d040a7246 */ /* 0x040fe2000380010a */
[----:B------:R-:W-:-:S04]  /*1ba40*/  IMAD R4, R4, 0x80, -R7 ;  /* 0x0000008004047824 */ /* 0x000fc800078e0a07 */
[----:B------:R-:W-:Y:S01]  /*1ba50*/  IMAD R10, R10, 0x80, -R7 ;  /* 0x000000800a0a7824 */ /* 0x000fe200078e0a07 */
[----:B------:R-:W-:-:S04]  /*1ba60*/  VIMNMX R4, RZ, R4, !PT ;  /* 0x00000004ff047248 */ /* 0x000fc80007fe0100 */
[----:B------:R-:W-:-:S04]  /*1ba70*/  VIMNMX R10, R10, R8, PT ;  /* 0x000000080a0a7248 */ /* 0x000fc80003fe0100 */
[----:B------:R-:W-:Y:S02]  /*1ba80*/  ISETP.GT.AND P0, PT, R10, R4, PT ;  /* 0x000000040a00720c */ /* 0x000fe40003f04270 */
[----:B------:R-:W-:-:S11]  /*1ba90*/  SHF.R.U32.HI R4, RZ, 0x7, R4 ;  /* 0x00000007ff047819 */ /* 0x000fd60000011604 */
[----:B------:R-:W-:-:S05]  /*1baa0*/  @P0 VIADD R2, R10, 0x7f ;  /* 0x0000007f0a020836 */ /* 0x000fca0000000000 */
[----:B------:R-:W-:-:S04]  /*1bab0*/  @P0 SHF.R.S32.HI R3, RZ, 0x1f, R2 ;  /* 0x0000001fff030819 */ /* 0x000fc80000011402 */
[----:B------:R-:W-:Y:S01]  /*1bac0*/  @P0 LEA.HI R2, R3, R2, RZ, 0x7 ;  /* 0x0000000203020211 */ /* 0x000fe200078f38ff */
[----:B------:R-:W-:-:S03]  /*1bad0*/  IMAD.MOV.U32 R3, RZ, RZ, R4 ;  /* 0x000000ffff037224 */ /* 0x000fc600078e0004 */
[----:B------:R-:W-:Y:S02]  /*1bae0*/  @P0 SHF.R.S32.HI R3, RZ, 0x7, R2 ;  /* 0x00000007ff030819 */ /* 0x000fe40000011402 */
[----:B------:R-:W-:Y:S02]  /*1baf0*/  PLOP3.LUT P0, PT, PT, PT, PT, 0x80, 0x0 ;  /* 0x000000000000781c */ /* 0x000fe40003f0f070 */
[----:B------:R-:W-:-:S13]  /*1bb00*/  ISETP.GT.AND P1, PT, R3, R4, PT ;  /* 0x000000040300720c */ /* 0x000fda0003f24270 */
[----:B------:R-:W-:Y:S05]  /*1bb10*/  @!P1 BRA `(.L_x_1563) ;  /* 0x0000000c00309947 */ /* 0x000fea0003800000 */
[----:B------:R-:W-:Y:S01]  /*1bb20*/  UMOV UR4, 0xffffffff ;  /* 0xffffffff00047882 */ /* 0x000fe20000000000 */
[----:B------:R-:W-:Y:S02]  /*1bb30*/  SEL R2, R27, RZ, !P2 ;  /* 0x000000ff1b027207 */ /* 0x000fe40005000000 */
[----:B------:R-:W-:Y:S05]  /*1bb40*/  BRA.DIV UR4, `(.L_x_1564) ;  /* 0x0000007604507947 */ /* 0x000fea000b800000 */
[----:B------:R-:W0:Y:S02]  /*1bb50*/  S2R R5, SR_TID.X ;  /* 0x0000000000057919 */ /* 0x000e240000002100 */
[----:B0-----:R-:W-:-:S04]  /*1bb60*/  SHF.R.U32.HI R5, RZ, 0x5, R5 ;  /* 0x00000005ff057819 */ /* 0x001fc80000011605 */
[----:B------:R-:W-:-:S05]  /*1bb70*/  LOP3.LUT R5, R5, 0x3, RZ, 0xc0, !PT ;  /* 0x0000000305057812 */ /* 0x000fca00078ec0ff */
[----:B------:R0:W1:Y:S02]  /*1bb80*/  SHFL.IDX PT, R14, R5, RZ, 0x1f ;  /* 0x00001fff050e7589 */ /* 0x00006400000e0000 */
.L_x_1759:
[----:B-1----:R-:W-:Y:S02]  /*1bb90*/  ISETP.NE.AND P0, PT, R14, RZ, PT ;  /* 0x000000ff0e00720c */ /* 0x002fe40003f05270 */
[----:B------:R-:W-:-:S11]  /*1bba0*/  PLOP3.LUT P6, PT, PT, PT, PT, 0x8, 0x0 ;  /* 0x000000000000781c */ /* 0x000fd60003fce170 */
[----:B------:R-:W-:Y:S05]  /*1bbb0*/  @P0 BRA `(.L_x_1565) ;  /* 0x00000000000c0947 */ /* 0x000fea0003800000 */
[----:B------:R-:W-:-:S03]  /*1bbc0*/  UMOV UR4, 0xffffffff ;  /* 0xffffffff00047882 */ /* 0x000fc60000000000 */
[----:B------:R-:W-:Y:S05]  /*1bbd0*/  BRA.DIV UR4, `(.L_x_1566) ;  /* 0x0000007604607947 */ /* 0x000fea000b800000 */
[----:B------:R-:W-:-:S13]  /*1bbe0*/  ELECT P6, URZ, PT ;  /* 0x00000000003f782f */ /* 0x000fda00038c0000 */
.L_x_1565:
[----:B0-----:R-:W2:Y:S01]  /*1bbf0*/  LDL R5, [R1+0x34] ;  /* 0x0000340001057983 */ /* 0x001ea20000100800 */
[----:B------:R-:W-:Y:S01]  /*1bc00*/  BSSY B1, `(.L_x_1567) ;  /* 0x0000008000017945 */ /* 0x000fe20003800000 */
[----:B--2---:R-:W-:-:S05]  /*1bc10*/  VIADD R5, R5, 0x1 ;  /* 0x0000000105057836 */ /* 0x004fca0000000000 */
[----:B------:R-:W-:-:S04]  /*1bc20*/  LEA.HI R7, R5, R5, RZ, 0x1 ;  /* 0x0000000505077211 */ /* 0x000fc800078f08ff */
[----:B------:R-:W-:-:S05]  /*1bc30*/  LOP3.LUT R7, R7, 0xfffffffe, RZ, 0xc0, !PT ;  /* 0xfffffffe07077812 */ /* 0x000fca00078ec0ff */
[----:B------:R-:W-:-:S05]  /*1bc40*/  IMAD.IADD R5, R5, 0x1, -R7 ;  /* 0x0000000105057824 */ /* 0x000fca00078e0a07 */
[----:B------:R-:W-:-:S04]  /*1bc50*/  SHF.L.U32 R5, R5, 0x1f, RZ ;  /* 0x0000001f05057819 */ /* 0x000fc800000006ff */
[----:B------:R-:W0:Y:S02]  /*1bc60*/  SYNCS.PHASECHK.TRANS64.TRYWAIT P0, [R17+URZ+0x16820], R5 ;  /* 0x01682005110075a7 */ /* 0x000e24000800017f */
[----:B0-----:R-:W-:Y:S05]  /*1bc70*/  @!P0 BRA `(.L_x_1568) ;  /* 0x0000007400588947 */ /* 0x001fea0003800000 */
.L_x_1762:
[----:B------:R-:W-:Y:S05]  /*1bc80*/  BSYNC B1 ;  /* 0x0000000000017941 */ /* 0x000fea0003800000 */
.L_x_1567:
[----:B------:R-:W-:Y:S04]  /*1bc90*/  BSSY B1, `(.L_x_1569) ;  /* 0x0000050000017945 */ /* 0x000fe80003800000 */
[----:B------:R-:W-:Y:S05]  /*1bca0*/  @!P6 BRA `(.L_x_1570) ;  /* 0x000000040038e947 */ /* 0x000fea0003800000 */
[----:B------:R-:W2:Y:S01]  /*1bcb0*/  LDL R7, [R1] ;  /* 0x0000000001077983 */ /* 0x000ea20000100800 */
[----:B0-----:R-:W-:Y:S01]  /*1bcc0*/  IMAD R5, R29, 0x8, R17 ;  /* 0x000000081d057824 */ /* 0x001fe200078e0211 */
[----:B------:R-:W0:Y:S01]  /*1bcd0*/  S2R R8, SR_TID.X ;  /* 0x0000000000087919 */ /* 0x000e220000002100 */
[----:B------:R-:W-:Y:S01]  /*1bce0*/  BSSY B2, `(.L_x_1571) ;  /* 0x0000006000027945 */ /* 0x000fe20003800000 */
[----:B0-----:R-:W-:-:S04]  /*1bcf0*/  LOP3.LUT R8, R8, 0x7f, RZ, 0xc0, !PT ;  /* 0x0000007f08087812 */ /* 0x001fc800078ec0ff */
[----:B------:R-:W-:Y:S02]  /*1bd00*/  ISETP.NE.AND P1, PT, R8, RZ, PT ;  /* 0x000000ff0800720c */ /* 0x000fe40003f25270 */
[----:B--2---:R-:W-:-:S04]  /*1bd10*/  SHF.L.U32 R7, R7, 0x1f, RZ ;  /* 0x0000001f07077819 */ /* 0x004fc800000006ff */
[----:B------:R-:W0:Y:S02]  /*1bd20*/  SYNCS.PHASECHK.TRANS64.TRYWAIT P0, [R5+URZ+0x168a0], R7 ;  /* 0x0168a007050075a7 */ /* 0x000e24000800017f */
[----:B0-----:R-:W-:Y:S05]  /*1bd30*/  @!P0 BRA `(.L_x_1572) ;  /* 0x00000074003c8947 */ /* 0x001fea0003800000 */
.L_x_1763:
[----:B------:R-:W-:Y:S05]  /*1bd40*/  BSYNC B2 ;  /* 0x0000000000027941 */ /* 0x000fea0003800000 */
.L_x_1571:
[----:B------:R-:W-:Y:S04]  /*1bd50*/  BSSY B2, `(.L_x_1573) ;  /* 0x0000009000027945 */ /* 0x000fe80003800000 */
[----:B------:R-:W-:Y:S05]  /*1bd60*/  @P1 BRA `(.L_x_1574) ;  /* 0x00000000001c1947 */ /* 0x000fea0003800000 */
[----:B------:R-:W1:Y:S02]  /*1bd70*/  S2R R8, SR_TID.X ;  /* 0x0000000000087919 */ /* 0x000e640000002100 */
[----:B-1----:R-:W-:Y:S01]  /*1bd80*/  LOP3.LUT R10, R8, 0x1f, RZ, 0xc0, !PT ;  /* 0x0000001f080a7812 */ /* 0x002fe200078ec0ff */
[----:B------:R-:W-:-:S03]  /*1bd90*/  IMAD.MOV.U32 R8, RZ, RZ, 0x4000 ;  /* 0x00004000ff087424 */ /* 0x000fc600078e00ff */
[----:B------:R-:W-:Y:S01]  /*1bda0*/  ISETP.NE.AND P0, PT, R10, RZ, PT ;  /* 0x000000ff0a00720c */ /* 0x000fe20003f05270 */
[----:B------:R1:W-:-:S12]  /*1bdb0*/  SYNCS.ARRIVE.TRANS64 RZ, [R5+URZ+0x16890], R8 ;  /* 0x0168900805ff79a7 */ /* 0x0003d8000800003f */
[----:B-1----:R-:W-:Y:S05]  /*1bdc0*/  @!P0 BRA `(.L_x_1574) ;  /* 0x0000000000048947 */ /* 0x002fea0003800000 */
[----:B------:R-:W-:Y:S01]  /*1bdd0*/  BPT.TRAP 0x1 ;  /* 0x000000040000795c */ /* 0x000fe20000300000 */
.L_x_1574:
[----:B------:R-:W-:Y:S05]  /*1bde0*/  BSYNC B2 ;  /* 0x0000000000027941 */ /* 0x000fea0003800000 */
.L_x_1573:
[----:B------:R-:W-:Y:S01]  /*1bdf0*/  IMAD.MOV.U32 R13, RZ, RZ, RZ ;  /* 0x000000ffff0d7224 */ /* 0x000fe200078e00ff */
        /* <DEDUP_REMOVED lines=9> */
[----:B------:R-:W-:Y:S01]  /*1be90*/  IMAD.SHL.U32 R11, R29, 0x2000, RZ ;  /* 0x000020001d0b7824 */ /* 0x000fe200078e00ff */
[----:B------:R-:W-:Y:S01]  /*1bea0*/  UMOV UR7, 0x12f00000 ;  /* 0x12f0000000077882 */ /* 0x000fe20000000000 */
[----:B------:R-:W-:-:S08]  /*1beb0*/  VIADD R12, R5, 0x16890 ;  /* 0x00016890050c7836 */ /* 0x000fd00000000000 */
.L_x_1575:
        /* <DEDUP_REMOVED lines=9> */
[----:B-1----:R-:W-:Y:S05]  /*1bf50*/  @P0 BRA.U.ANY `(.L_x_1575) ;  /* 0xfffffffd00d80947 */ /* 0x002fea000393ffff */
[----:B------:R-:W1:Y:S01]  /*1bf60*/  SYNCS.PHASECHK.TRANS64.TRYWAIT P0, [R5+URZ+0x168c0], R7 ;  /* 0x0168c007050075a7 */ /* 0x000e62000800017f */
[----:B------:R-:W-:Y:S04]  /*1bf70*/  BSSY B2, `(.L_x_1576) ;  /* 0x0000002000027945 */ /* 0x000fe80003800000 */
[----:B-1----:R-:W-:Y:S05]  /*1bf80*/  @!P0 BRA `(.L_x_1577) ;  /* 0x0000007000bc8947 */ /* 0x002fea0003800000 */
.L_x_1764:
[----:B------:R-:W-:Y:S05]  /*1bf90*/  BSYNC B2 ;  /* 0x0000000000027941 */ /* 0x000fea0003800000 */
.L_x_1576:
[----:B------:R-:W-:Y:S01]  /*1bfa0*/  BSSY B2, `(.L_x_1578) ;  /* 0x000000b000027945 */ /* 0x000fe20003800000 */
[----:B------:R-:W-:Y:S02]  /*1bfb0*/  IMAD.MOV.U32 R14, RZ, RZ, 0x0 ;  /* 0x00000000ff0e7424 */ /* 0x000fe400078e00ff */
[----:B------:R-:W-:Y:S01]  /*1bfc0*/  IMAD.MOV.U32 R15, RZ, RZ, 0x12f00000 ;  /* 0x12f00000ff0f7424 */ /* 0x000fe200078e00ff */
[----:B------:R-:W-:Y:S06]  /*1bfd0*/  @P1 BRA `(.L_x_1579) ;  /* 0x00000000001c1947 */ /* 0x000fec0003800000 */
[----:B------:R-:W2:Y:S01]  /*1bfe0*/  S2R R10, SR_TID.X ;  /* 0x00000000000a7919 */ /* 0x000ea20000002100 */
[----:B01----:R-:W-:-:S04]  /*1bff0*/  IMAD.MOV.U32 R7, RZ, RZ, 0x4000 ;  /* 0x00004000ff077424 */ /* 0x003fc800078e00ff */
[----:B------:R3:W-:Y:S01]  /*1c000*/  SYNCS.ARRIVE.TRANS64 RZ, [R5+URZ+0x168b0], R7 ;  /* 0x0168b00705ff79a7 */ /* 0x0007e2000800003f */
[----:B--2---:R-:W-:-:S04]  /*1c010*/  LOP3.LUT R10, R10, 0x1f, RZ, 0xc0, !PT ;  /* 0x0000001f0a0a7812 */ /* 0x004fc800078ec0ff */
[----:B------:R-:W-:-:S13]  /*1c020*/  ISETP.NE.AND P0, PT, R10, RZ, PT ;  /* 0x000000ff0a00720c */ /* 0x000fda0003f05270 */
[----:B---3--:R-:W-:Y:S05]  /*1c030*/  @!P0 BRA `(.L_x_1579) ;  /* 0x0000000000048947 */ /* 0x008fea0003800000 */
[----:B------:R-:W-:Y:S01]  /*1c040*/  BPT.TRAP 0x1 ;  /* 0x000000040000795c */ /* 0x000fe20000300000 */
.L_x_1579:
[----:B------:R-:W-:Y:S05]  /*1c050*/  BSYNC B2 ;  /* 0x0000000000027941 */ /* 0x000fea0003800000 */
.L_x_1578:
[----:B------:R-:W-:Y:S01]  /*1c060*/  R2UR UR10, R13 ;  /* 0x000000000d0a72ca */ /* 0x000fe200000e0000 */
[----:B------:R-:W-:Y:S01]  /*1c070*/  IMAD R11, R11, 0x2, R17 ;  /* 0x000000020b0b7824 */ /* 0x000fe200078e0211 */
[----:B------:R-:W-:Y:S01]  /*1c080*/  R2UR UR6, R14 ;  /* 0x000000000e0672ca */ /* 0x000fe200000e0000 */
[----:B------:R-:W-:Y:S01]  /*1c090*/  UIADD3 UR4, UP0, UR38, 0x670, URZ ;  /* 0x0000067026047890 */ /* 0x000fe2000ff1e03f */
[----:B------:R-:W-:Y:S01]  /*1c0a0*/  R2UR UR7, R15 ;  /* 0x000000000f0772ca */ /* 0x000fe200000e0000 */
[----:B01----:R-:W-:Y:S01]  /*1c0b0*/  VIADD R5, R5, 0x168b0 ;  /* 0x000168b005057836 */ /* 0x003fe20000000000 */
[----:B------:R-:W-:Y:S01]  /*1c0c0*/  PLOP3.LUT P0, PT, PT, PT, PT, 0x80, 0x0 ;  /* 0x000000000000781c */ /* 0x000fe20003f0f070 */
[----:B------:R-:W-:Y:S01]  /*1c0d0*/  VIADD R11, R11, 0x400 ;  /* 0x000004000b0b7836 */ /* 0x000fe20000000000 */
[----:B------:R-:W-:-:S12]  /*1c0e0*/  UIADD3.X UR5, URZ, UR39, URZ, UP0, !UPT ;  /* 0x000000273f057290 */ /* 0x000fd800087fe43f */
.L_x_1580:
        /* <DEDUP_REMOVED lines=10> */
.L_x_1570:
[----:B------:R-:W-:Y:S05]  /*1c190*/  BSYNC B1 ;  /* 0x0000000000017941 */ /* 0x000fea0003800000 */
.L_x_1569:
[----:B------:R-:W2:Y:S01]  /*1c1a0*/  LDL.LU R7, [R1] ;  /* 0x0000000001077983 */ /* 0x000ea20000300800 */
[----:B------:R-:W-:Y:S01]  /*1c1b0*/  VIADD R29, R29, 0x1 ;  /* 0x000000011d1d7836 */ /* 0x000fe20000000000 */
[----:B------:R-:W-:Y:S01]  /*1c1c0*/  PLOP3.LUT P0, PT, PT, PT, PT, 0x8, 0x0 ;  /* 0x000000000000781c */ /* 0x000fe20003f0e170 */
[----:B------:R-:W-:-:S03]  /*1c1d0*/  VIADD R3, R3, 0xfffffffe ;  /* 0xfffffffe03037836 */ /* 0x000fc60000000000 */
[----:B------:R-:W-:Y:S02]  /*1c1e0*/  ISETP.NE.AND P1, PT, R29, 0x2, PT ;  /* 0x000000021d00780c */ /* 0x000fe40003f25270 */
[----:B------:R-:W-:Y:S02]  /*1c1f0*/  ISETP.GE.AND P2, PT, R3, R4, PT ;  /* 0x000000040300720c */ /* 0x000fe40003f46270 */
[----:B0-----:R-:W-:Y:S02]  /*1c200*/  SEL R5, RZ, 0x1, P1 ;  /* 0x00000001ff057807 */ /* 0x001fe40000800000 */
[----:B------:R-:W-:Y:S02]  /*1c210*/  SEL R29, R29, RZ, P1 ;  /* 0x000000ff1d1d7207 */ /* 0x000fe40000800000 */
[----:B--2---:R-:W-:-:S05]  /*1c220*/  LOP3.LUT R7, R7, R5, RZ, 0x3c, !PT ;  /* 0x0000000507077212 */ /* 0x004fca00078e3cff */
[----:B------:R0:W-:Y:S02]  /*1c230*/  STL [R1], R7 ;  /* 0x0000000701007387 */ /* 0x0001e40000100800 */
[----:B------:R-:W-:Y:S05]  /*1c240*/  @!P2 BRA `(.L_x_1563) ;  /* 0x000000040064a947 */ /* 0x000fea0003800000 */
.L_x_1593:
[----:B------:R-:W-:Y:S05]  /*1c250*/  YIELD ;  /* 0x0000000000007946 */ /* 0x000fea0003800000 */
[----:B------:R-:W-:Y:S04]  /*1c260*/  BSSY B1, `(.L_x_1581) ;  /* 0x000004d000017945 */ /* 0x000fe80003800000 */
[----:B-1----:R-:W-:Y:S05]  /*1c270*/  @!P6 BRA `(.L_x_1582) ;  /* 0x00000004002ce947 */ /* 0x002fea0003800000 */
[----:B0-----:R-:W2:Y:S01]  /*1c280*/  LDL R7, [R1] ;  /* 0x0000000001077983 */ /* 0x001ea20000100800 */
[----:B------:R-:W0:Y:S02]  /*1c290*/  S2R R5, SR_TID.X ;  /* 0x0000000000057919 */ /* 0x000e240000002100 */
[----:B0-----:R-:W-:Y:S01]  /*1c2a0*/  LOP3.LUT R8, R5, 0x7f, RZ, 0xc0, !PT ;  /* 0x0000007f05087812 */ /* 0x001fe200078ec0ff */
[----:B------:R-:W-:Y:S01]  /*1c2b0*/  IMAD R5, R29, 0x8, R17 ;  /* 0x000000081d057824 */ /* 0x000fe200078e0211 */
[----:B------:R-:W-:Y:S02]  /*1c2c0*/  BSSY B2, `(.L_x_1583) ;  /* 0x0000005000027945 */ /* 0x000fe40003800000 */
[----:B------:R-:W-:Y:S02]  /*1c2d0*/  ISETP.NE.AND P2, PT, R8, RZ, PT ;  /* 0x000000ff0800720c */ /* 0x000fe40003f45270 */
[----:B--2---:R-:W-:-:S04]  /*1c2e0*/  SHF.L.U32 R7, R7, 0x1f, RZ ;  /* 0x0000001f07077819 */ /* 0x004fc800000006ff */
[----:B------:R-:W0:Y:S02]  /*1c2f0*/  SYNCS.PHASECHK.TRANS64.TRYWAIT P1, [R5+URZ+0x168a0], R7 ;  /* 0x0168a007050075a7 */ /* 0x000e24000802017f */
[----:B0-----:R-:W-:Y:S05]  /*1c300*/  @!P1 BRA `(.L_x_1584) ;  /* 0x0000006c00f09947 */ /* 0x001fea0003800000 */
.L_x_1765:
[----:B------:R-:W-:Y:S05]  /*1c310*/  BSYNC B2 ;  /* 0x0000000000027941 */ /* 0x000fea0003800000 */
.L_x_1583:
        /* <DEDUP_REMOVED lines=9> */
.L_x_1586:
[----:B------:R-:W-:Y:S05]  /*1c3b0*/  BSYNC B2 ;  /* 0x0000000000027941 */ /* 0x000fea0003800000 */
.L_x_1585:
        /* <DEDUP_REMOVED lines=10> */
[----:B------:R-:W-:-:S10]  /*1c460*/  UMOV UR7, 0x12f00000 ;  /* 0x12f0000000077882 */ /* 0x000fd40000000000 */
.L_x_1587:
        /* <DEDUP_REMOVED lines=13> */
.L_x_1766:
[----:B------:R-:W-:Y:S05]  /*1c540*/  BSYNC B2 ;  /* 0x0000000000027941 */ /* 0x000fea0003800000 */
.L_x_1588:
        /* <DEDUP_REMOVED lines=11> */
.L_x_1591:
[----:B------:R-:W-:Y:S05]  /*1c600*/  BSYNC B2 ;  /* 0x0000000000027941 */ /* 0x000fea0003800000 */
.L_x_1590:
        /* <DEDUP_REMOVED lines=8> */
.L_x_1592:
        /* <DEDUP_REMOVED lines=10> */
.L_x_1582:
[----:B------:R-:W-:Y:S05]  /*1c730*/  BSYNC B1 ;  /* 0x0000000000017941 */ /* 0x000fea0003800000 */
.L_x_1581:
[----:B0-----:R-:W2:Y:S01]  /*1c740*/  LDL.LU R7, [R1] ;  /* 0x0000000001077983 */ /* 0x001ea20000300800 */
[----:B------:R-:W-:Y:S01]  /*1c750*/  VIADD R29, R29, 0x1 ;  /* 0x000000011d1d7836 */ /* 0x000fe20000000000 */
[C---:B------:R-:W-:Y:S01]  /*1c760*/  ISETP.GT.AND P2, PT, R3.reuse, R4, PT ;  /* 0x000000040300720c */ /* 0x040fe20003f44270 */
[----:B------:R-:W-:-:S03]  /*1c770*/  VIADD R3, R3, 0xffffffff ;  /* 0xffffffff03037836 */ /* 0x000fc60000000000 */
[----:B------:R-:W-:-:S04]  /*1c780*/  ISETP.NE.AND P1, PT, R29, 0x2, PT ;  /* 0x000000021d00780c */ /* 0x000fc80003f25270 */
[----:B------:R-:W-:Y:S02]  /*1c790*/  SEL R5, RZ, 0x1, P1 ;  /* 0x00000001ff057807 */ /* 0x000fe40000800000 */
[----:B------:R-:W-:Y:S02]  /*1c7a0*/  SEL R29, R29, RZ, P1 ;  /* 0x000000ff1d1d7207 */ /* 0x000fe40000800000 */
[----:B--2---:R-:W-:-:S05]  /*1c7b0*/  LOP3.LUT R7, R7, R5, RZ, 0x3c, !PT ;  /* 0x0000000507077212 */ /* 0x004fca00078e3cff */
[----:B------:R1:W-:Y:S01]  /*1c7c0*/  STL [R1], R7 ;  /* 0x0000000701007387 */ /* 0x0003e20000100800 */
[----:B------:R-:W-:Y:S05]  /*1c7d0*/  @P2 BRA `(.L_x_1593) ;  /* 0xfffffff8009c2947 */ /* 0x000fea000383ffff */
.L_x_1563:
[----:B------:R-:W-:Y:S05]  /*1c7e0*/  BSYNC B0 ;  /* 0x0000000000007941 */ /* 0x000fea0003800000 */
.L_x_1562:
[----:B01----:R-:W2:Y:S01]  /*1c7f0*/  LDL R7, [R1+0x10] ;  /* 0x0000100001077983 */ /* 0x003ea20000100800 */
[----:B------:R-:W0:Y:S01]  /*1c800*/  LDC R2, c[0x0][0x448] ;  /* 0x00011200ff027b82 */ /* 0x000e220000000800 */
[----:B------:R-:W-:Y:S07]  /*1c810*/  @!P0 WARPSYNC.ALL ;  /* 0x0000000000008948 */ /* 0x000fee0003800000 */
[----:B------:R-:W-:Y:S01]  /*1c820*/  @!P0 BAR.SYNC.DEFER_BLOCKING 0xc, 0x200 ;  /* 0x0308000000008b1d */ /* 0x000fe20000010000 */
[----:B0-----:R-:W-:-:S13]  /*1c830*/  ISETP.NE.AND P1, PT, R2, 0x1, PT ;  /* 0x000000010200780c */ /* 0x001fda0003f25270 */
[----:B------:R-:W0:Y:S08]  /*1c840*/  @P1 LDC R4, c[0x0][0x44c] ;  /* 0x00011300ff041b82 */ /* 0x000e300000000800 */
[----:B------:R-:W1:Y:S01]  /*1c850*/  @P1 LDC R2, c[0x0][0x450] ;  /* 0x00011400ff021b82 */ /* 0x000e620000000800 */
[----:B--2---:R-:W-:-:S04]  /*1c860*/  VIADD R3, R7, 0xbf ;  /* 0x000000bf07037836 */ /* 0x004fc80000000000 */
[----:B0-----:R-:W-:-:S05]  /*1c870*/  @P1 IMAD.HI.U32 R4, R3, R4, RZ ;  /* 0x0000000403041227 */ /* 0x001fca00078e00ff */
[----:B-1----:R-:W-:-:S05]  /*1c880*/  @P1 SHF.R.U32.HI R3, RZ, R2, R4 ;  /* 0x00000002ff031219 */ /* 0x002fca0000011604 */
[----:B------:R-:W-:Y:S02]  /*1c890*/  IMAD.IADD R9, R9, 0x1, R3 ;  /* 0x0000000109097824 */ /* 0x000fe400078e0203 */
[----:B------:R-:W0:Y:S02]  /*1c8a0*/  LDC.64 R2, c[0x0][0x9e0] ;  /* 0x00027800ff027b82 */ /* 0x000e240000000a00 */
[----:B0-----:R-:W-:Y:S01]  /*1c8b0*/  ISETP.GE.AND P2, PT, R3, 0x1, PT ;  /* 0x000000010300780c */ /* 0x001fe20003f46270 */
[----:B------:R-:W-:-:S12]  /*1c8c0*/  IMAD.IADD R2, R9, 0x1, R2 ;  /* 0x0000000109027824 */ /* 0x000fd800078e0202 */
        /* <DEDUP_REMOVED lines=12> */
.L_x_1596:
[----:B------:R-:W-:-:S13]  /*1c990*/  ISETP.NE.AND P0, PT, R3, 0x1, PT ;  /* 0x000000010300780c */ /* 0x000fda0003f05270 */
[----:B------:R-:W0:Y:S02]  /*1c9a0*/  @P0 LDC.64 R4, c[0x0][0x9e8] ;  /* 0x00027a00ff040b82 */ /* 0x000e240000000a00 */
[----:B0-----:R-:W-:-:S05]  /*1c9b0*/  @P0 IMAD.HI.U32 R4, R6, R4, RZ ;  /* 0x0000000406040227 */ /* 0x001fca00078e00ff */
[----:B------:R-:W-:-:S07]  /*1c9c0*/  @P0 SHF.R.U32.HI R6, RZ, R5, R4 ;  /* 0x00000005ff060219 */ /* 0x000fce0000011604 */
.L_x_1597:
[----:B------:R-:W-:Y:S05]  /*1c9d0*/  BSYNC B0 ;  /* 0x0000000000007941 */ /* 0x000fea0003800000 */
.L_x_1595:
[----:B------:R-:W-:-:S05]  /*1c9e0*/  IMAD R5, R6, R3, R3 ;  /* 0x0000000306057224 */ /* 0x000fca00078e0203 */
[----:B------:R-:W-:-:S07]  /*1c9f0*/  VIMNMX R2, R2, R5, PT ;  /* 0x0000000502027248 */ /* 0x000fce0003fe0100 */
.L_x_1594:
[----:B------:R-:W2:Y:S01]  /*1ca00*/  LDL R8, [R1+0x44] ;  /* 0x0000440001087983 */ /* 0x000ea20000100800 */
[----:B------:R-:W0:Y:S01]  /*1ca10*/  @P1 LDC R5, c[0x0][0x44c] ;  /* 0x00011300ff051b82 */ /* 0x000e220000000800 */
[----:B------:R-:W-:Y:S01]  /*1ca20*/  VIADD R2, R2, 0x7f ;  /* 0x0000007f02027836 */ /* 0x000fe20000000000 */
[----:B------:R-:W-:Y:S01]  /*1ca30*/  ULDC UR4, c[0x0][0x9dc] ;  /* 0x0002770000047ab9 */ /* 0x000fe20000000800 */
[----:B------:R-:W-:-:S05]  /*1ca40*/  IMAD.MOV.U32 R6, RZ, RZ, R7 ;  /* 0x000000ffff067224 */ /* 0x000fca00078e0007 */
[----:B------:R-:W1:Y:S01]  /*1ca50*/  @P1 LDC R4, c[0x0][0x450] ;  /* 0x00011400ff041b82 */ /* 0x000e620000000800 */
[----:B0-----:R-:W-:-:S05]  /*1ca60*/  @P1 IMAD.HI.U32 R5, R7, R5, RZ ;  /* 0x0000000507051227 */ /* 0x001fca00078e00ff */
[----:B-1----:R-:W-:Y:S02]  /*1ca70*/  @P1 SHF.R.U32.HI R6, RZ, R4, R5 ;  /* 0x00000004ff061219 */ /* 0x002fe40000011605 */
[----:B------:R-:W-:-:S03]  /*1ca80*/  SHF.R.S32.HI R5, RZ, 0x1f, R2 ;  /* 0x0000001fff057819 */ /* 0x000fc60000011402 */
[----:B------:R-:W-:Y:S01]  /*1ca90*/  IMAD.IADD R7, R19, 0x1, R6 ;  /* 0x0000000113077824 */ /* 0x000fe200078e0206 */
[----:B------:R-:W-:-:S03]  /*1caa0*/  LEA.HI R5, R5, R2, RZ, 0x7 ;  /* 0x0000000205057211 */ /* 0x000fc600078f38ff */
[----:B------:R-:W-:Y:S01]  /*1cab0*/  VIADD R2, R7, -UR4 ;  /* 0x8000000407027c36 */ /* 0x000fe20008000000 */
[----:B------:R-:W-:-:S05]  /*1cac0*/  SHF.R.S32.HI R9, RZ, 0x7, R5 ;  /* 0x00000007ff097819 */ /* 0x000fca0000011405 */
[----:B------:R0:W-:Y:S01]  /*1cad0*/  STL [R1+0x48], R9 ;  /* 0x0000480901007387 */ /* 0x0001e20000100800 */
[----:B--2---:R-:W-:Y:S01]  /*1cae0*/  VIMNMX R6, R8, R9, PT ;  /* 0x0000000908067248 */ /* 0x004fe20003fe0100 */
[----:B0-----:R-:W-:Y:S06]  /*1caf0*/  @!P2 BRA `(.L_x_1598) ;  /* 0x000000000044a947 */ /* 0x001fec0003800000 */
        /* <DEDUP_REMOVED lines=10> */
.L_x_1600:
[----:B------:R-:W-:-:S13]  /*1cba0*/  ISETP.NE.AND P0, PT, R3, 0x1, PT ;  /* 0x000000010300780c */ /* 0x000fda0003f05270 */
[----:B------:R-:W0:Y:S02]  /*1cbb0*/  @P0 LDC.64 R4, c[0x0][0x9e8] ;  /* 0x00027a00ff040b82 */ /* 0x000e240000000a00 */
[----:B0-----:R-:W-:-:S05]  /*1cbc0*/  @P0 IMAD.HI.U32 R4, R7, R4, RZ ;  /* 0x0000000407040227 */ /* 0x001fca00078e00ff */
[----:B------:R-:W-:-:S07]  /*1cbd0*/  @P0 SHF.R.U32.HI R7, RZ, R5, R4 ;  /* 0x00000005ff070219 */ /* 0x000fce0000011604 */
.L_x_1601:
[----:B------:R-:W-:Y:S05]  /*1cbe0*/  BSYNC B0 ;  /* 0x0000000000007941 */ /* 0x000fea0003800000 */
.L_x_1599:
[----:B------:R-:W-:-:S05]  /*1cbf0*/  IMAD R3, R7, R3, RZ ;  /* 0x0000000307037224 */ /* 0x000fca00078e02ff */
[----:B------:R-:W-:-:S07]  /*1cc00*/  VIMNMX R2, R2, R3, !PT ;  /* 0x0000000302027248 */ /* 0x000fce0007fe0100 */
.L_x_1598:
[----:B------:R-:W-:Y:S01]  /*1cc10*/  SHF.R.S32.HI R3, RZ, 0x1f, R2 ;  /* 0x0000001fff037819 */ /* 0x000fe20000011402 */
[----:B------:R-:W-:Y:S01]  /*1cc20*/  BSSY B0, `(.L_x_1602) ;  /* 0x0000025000007945 */ /* 0x000fe20003800000 */
[----:B------:R-:W-:Y:S02]  /*1cc30*/  ISETP.NE.AND P1, PT, R0, RZ, PT ;  /* 0x000000ff0000720c */ /* 0x000fe40003f25270 */
[----:B------:R-:W-:-:S04]  /*1cc40*/  LEA.HI R3, R3, R2, RZ, 0x7 ;  /* 0x0000000203037211 */ /* 0x000fc800078f38ff */
[----:B------:R-:W-:-:S04]  /*1cc50*/  SHF.R.S32.HI R3, RZ, 0x7, R3 ;  /* 0x00000007ff037819 */ /* 0x000fc80000011403 */
[----:B------:R-:W-:-:S03]  /*1cc60*/  VIMNMX R8, RZ, R3, !PT ;  /* 0x00000003ff087248 */ /* 0x000fc60007fe0100 */
[----:B------:R-:W0:Y:S01]  /*1cc70*/  @!P1 LDC R0, c[0x0][0x9f0] ;  /* 0x00027c00ff009b82 */ /* 0x000e220000000800 */
[----:B------:R-:W-:Y:S01]  /*1cc80*/  ISETP.GT.AND P0, PT, R6, R8, PT ;  /* 0x000000080600720c */ /* 0x000fe20003f04270 */
[----:B------:R1:W-:Y:S04]  /*1cc90*/  STL [R1+0x20], R8 ;  /* 0x0000200801007387 */ /* 0x0003e80000100800 */
[----:B------:R1:W-:Y:S08]  /*1cca0*/  STL [R1+0x24], RZ ;  /* 0x000024ff01007387 */ /* 0x0003f00000100800 */
[----:B-1----:R-:W-:Y:S05]  /*1ccb0*/  @!P0 BRA `(.L_x_1603) ;  /* 0x00000000006c8947 */ /* 0x002fea0003800000 */
[-C--:B0-----:R-:W-:Y:S02]  /*1ccc0*/  IABS R4, R0.reuse ;  /* 0x0000000000047213 */ /* 0x081fe40000000000 */
[----:B------:R-:W-:Y:S02]  /*1ccd0*/  IABS R7, R0 ;  /* 0x0000000000077213 */ /* 0x000fe40000000000 */
[----:B------:R-:W0:Y:S03]  /*1cce0*/  I2F.RP R2, R4 ;  /* 0x0000000400027306 */ /* 0x000e260000209400 */
        /* <DEDUP_REMOVED lines=23> */
[----:B------:R1:W-:Y:S02]  /*1ce60*/  STL [R1+0x24], R5 ;  /* 0x0000240501007387 */ /* 0x0003e40000100800 */
.L_x_1603:
[----:B------:R-:W-:Y:S05]  /*1ce70*/  BSYNC B0 ;  /* 0x0000000000007941 */ /* 0x000fea0003800000 */
.L_x_1602:
[----:B------:R-:W2:Y:S04]  /*1ce80*/  LDL R2, [R1+0x24] ;  /* 0x0000240001027983 */ /* 0x000ea80000100800 */
[----:B0-----:R-:W2:Y:S01]  /*1ce90*/  LDL R0, [R1+0x40] ;  /* 0x0000400001007983 */ /* 0x001ea20000100800 */
[----:B------:R-:W-:Y:S01]  /*1cea0*/  BSSY B7, `(.L_x_1604) ;  /* 0x0000355000077945 */ /* 0x000fe20003800000 */
[----:B--2---:R-:W-:-:S05]  /*1ceb0*/  IMAD R0, R0, R2, R8 ;  /* 0x0000000200007224 */ /* 0x004fca00078e0208 */
        /* <DEDUP_REMOVED lines=9> */
[----:B-1----:R-:W0:Y:S01]  /*1cf50*/  S2R R5, SR_LANEID ;  /* 0x0000000000057919 */ /* 0x002e220000000000 */
        /* <DEDUP_REMOVED lines=10> */
[----:B0-----:R-:W-:Y:S01]  /*1d000*/  IADD3 R24, R0, UR36, R7 ;  /* 0x0000002400187c10 */ /* 0x001fe2000fffe007 */
[----:B------:R-:W-:Y:S06]  /*1d010*/  BRA `(.L_x_1606) ;  /* 0x0000003000f47947 */ /* 0x000fec0003800000 */
.L_x_1605:
        /* <DEDUP_REMOVED lines=8> */
[----:B------:R-:W-:Y:S02]  /*1d0a0*/  IMAD.U32 R4, RZ, RZ, UR6 ;  /* 0x00000006ff047e24 */ /* 0x000fe4000f8e00ff */
[----:B------:R-:W0:Y:S01]  /*1d0b0*/  LDC.64 R2, c[0x4][R2] ;  /* 0x0100000002027b82 */ /* 0x000e220000000a00 */
[----:B-1----:R-:W-:Y:S02]  /*1d0c0*/  IMAD.U32 R5, RZ, RZ, UR7 ;  /* 0x00000007ff057e24 */ /* 0x002fe4000f8e00ff */
        /* <DEDUP_REMOVED lines=9> */
.L_x_1608:
[----:B------:R-:W-:Y:S05]  /*1d160*/  BSYNC B6 ;  /* 0x0000000000067941 */ /* 0x000fea0003800000 */
.L_x_1607:
        /* <DEDUP_REMOVED lines=9> */
[----:B------:R-:W-:Y:S02]  /*1d200*/  IMAD.U32 R4, RZ, RZ, UR6 ;  /* 0x00000006ff047e24 */ /* 0x000fe4000f8e00ff */
[----:B-1----:R-:W-:Y:S02]  /*1d210*/  IMAD.U32 R5, RZ, RZ, UR7 ;  /* 0x00000007ff057e24 */ /* 0x002fe4000f8e00ff */
        /* <DEDUP_REMOVED lines=8> */
[----:B--2---:R-:W-:Y:S05]  /*1d2a0*/  CALL.ABS.NOINC R2 ;  /* 0x0000000002007343 */ /* 0x004fea0003c00000 */
.L_x_1611:
        /* <DEDUP_REMOVED lines=15> */
.L_x_1610:
[----:B------:R-:W-:Y:S05]  /*1d3a0*/  BSYNC B6 ;  /* 0x0000000000067941 */ /* 0x000fea0003800000 */
.L_x_1609:
[----:B------:R-:W-:Y:S01]  /*1d3b0*/  ULDC.64 UR4, c[0x0][0x9f8] ;  /* 0x00027e0000047ab9 */ /* 0x000fe20000000a00 */
[----:B------:R-:W-:Y:S01]  /*1d3c0*/  IMAD.MOV.U32 R25, RZ, RZ, R27 ;  /* 0x000000ffff197224 */ /* 0x000fe200078e001b */
[----:B------:R-:W-:-:S04]  /*1d3d0*/  ISETP.NE.U32.AND P0, PT, RZ, UR4, PT ;  /* 0x00000004ff007c0c */ /* 0x000fc8000bf05070 */
[----:B------:R-:W-:Y:S01]  /*1d3e0*/  ISETP.NE.AND.EX P0, PT, RZ, UR5, PT, P0 ;  /* 0x00000005ff007c0c */ /* 0x000fe2000bf05300 */
[----:B------:R-:W-:-:S12]  /*1d3f0*/  ULDC.64 UR4, c[0x0][0xa08] ;  /* 0x0002820000047ab9 */ /* 0x000fd80000000a00 */
[----:B------:R-:W0:Y:S02]  /*1d400*/  @P0 LDC.64 R2, c[0x0][0x9f8] ;  /* 0x00027e00ff020b82 */ /* 0x000e240000000a00 */
[----:B0-----:R-:W-:-:S05]  /*1d410*/  @P0 IMAD.WIDE R2, R27, 0x4, R2 ;  /* 0x000000041b020825 */ /* 0x001fca00078e0202 */
[----:B------:R0:W2:Y:S01]  /*1d420*/  @P0 LDG.E R25, desc[UR40][R2.64] ;  /* 0x0000002802190981 */ /* 0x0000a2000c1e1900 */
[----:B------:R-:W-:Y:S01]  /*1d430*/  VIADD R23, R23, 0xffffffff ;  /* 0xffffffff17177836 */ /* 0x000fe20000000000 */
[----:B0-----:R-:W0:Y:S02]  /*1d440*/  LDC.64 R2, c[0x0][0x418] ;  /* 0x00010600ff027b82 */ /* 0x001e240000000a00 */
[----:B0-----:R-:W-:Y:S01]  /*1d450*/  LOP3.LUT P0, RZ, R2, UR4, RZ, 0xfc, !PT ;  /* 0x0000000402ff7c12 */ /* 0x001fe2000f80fcff */
[----:B------:R-:W-:-:S03]  /*1d460*/  UMOV UR4, 0xffffffff ;  /* 0xffffffff00047882 */ /* 0x000fc60000000000 */
[----:B------:R-:W-:Y:S02]  /*1d470*/  LOP3.LUT P0, RZ, R3, UR5, RZ, 0xfc, P0 ;  /* 0x0000000503ff7c12 */ /* 0x000fe4000800fcff */
[----:B--2---:R-:W-:Y:S02]  /*1d480*/  SHF.R.S32.HI R7, RZ, 0x1f, R25 ;  /* 0x0000001fff077819 */ /* 0x004fe40000011419 */
[----:B------:R-:W-:-:S03]  /*1d490*/  SEL R19, R25, RZ, !P0 ;  /* 0x000000ff19137207 */ /* 0x000fc60004000000 */
[----:B------:R0:W-:Y:S01]  /*1d4a0*/  STL [R1+0x4], R7 ;  /* 0x0000040701007387 */ /* 0x0001e20000100800 */
[----:B------:R-:W-:Y:S05]  /*1d4b0*/  BRA.DIV UR4, `(.L_x_1612) ;  /* 0x0000005e04ac7947 */ /* 0x000fea000b800000 */
[----:B------:R-:W2:Y:S02]  /*1d4c0*/  S2R R0, SR_TID.X ;  /* 0x0000000000007919 */ /* 0x000ea40000002100 */
[----:B--2---:R-:W-:-:S04]  /*1d4d0*/  SHF.R.U32.HI R0, RZ, 0x5, R0 ;  /* 0x00000005ff007819 */ /* 0x004fc80000011600 */
[----:B------:R-:W-:-:S05]  /*1d4e0*/  LOP3.LUT R0, R0, 0x3, RZ, 0xc0, !PT ;  /* 0x0000000300007812 */ /* 0x000fca00078ec0ff */
[----:B------:R2:W3:Y:S02]  /*1d4f0*/  SHFL.IDX PT, R14, R0, RZ, 0x1f ;  /* 0x00001fff000e7589 */ /* 0x0004e400000e0000 */
.L_x_1769:
[----:B---3--:R-:W-:Y:S02]  /*1d500*/  ISETP.NE.AND P0, PT, R14, RZ, PT ;  /* 0x000000ff0e00720c */ /* 0x008fe40003f05270 */
[----:B------:R-:W-:Y:S02]  /*1d510*/  PLOP3.LUT P1, PT, PT, PT, PT, 0x8, 0x0 ;  /* 0x000000000000781c */ /* 0x000fe40003f2e170 */
[----:B------:R-:W-:-:S11]  /*1d520*/  LOP3.LUT R22, R22, 0xfffffffe, RZ, 0xc0, !PT ;  /* 0xfffffffe16167812 */ /* 0x000fd600078ec0ff */
[----:B------:R-:W-:Y:S01]  /*1d530*/  @P1 LOP3.LUT R22, R22, 0x1, RZ, 0xfc, !PT ;  /* 0x0000000116161812 */ /* 0x000fe200078efcff */
[----:B------:R-:W-:Y:S06]  /*1d540*/  @P0 BRA `(.L_x_1613) ;  /* 0x0000000000f00947 */ /* 0x000fec0003800000 */
[----:B------:R-:W-:-:S03]  /*1d550*/  UMOV UR4, 0xffffffff ;  /* 0xffffffff00047882 */ /* 0x000fc60000000000 */
[----:B------:R-:W-:Y:S05]  /*1d560*/  BRA.DIV UR4, `(.L_x_1614) ;  /* 0x0000005e04b47947 */ /* 0x000fea000b800000 */
[----:B------:R-:W-:-:S13]  /*1d570*/  ELECT P6, URZ, PT ;  /* 0x00000000003f782f */ /* 0x000fda00038c0000 */
.L_x_1772:
[----:B------:R-:W-:Y:S05]  /*1d580*/  @!P6 BRA `(.L_x_1613) ;  /* 0x0000000000e0e947 */ /* 0x000fea0003800000 */
[----:B------:R-:W-:-:S04]  /*1d590*/  ISETP.NE.U32.AND P0, PT, R2, RZ, PT ;  /* 0x000000ff0200720c */ /* 0x000fc80003f05070 */
[----:B------:R-:W-:-:S13]  /*1d5a0*/  ISETP.NE.AND.EX P0, PT, R3, RZ, PT, P0 ;  /* 0x000000ff0300720c */ /* 0x000fda0003f05300 */
[----:B------:R-:W-:Y:S05]  /*1d5b0*/  @!P0 BRA `(.L_x_1615) ;  /* 0x0000000000488947 */ /* 0x000fea0003800000 */
[----:B------:R-:W3:Y:S01]  /*1d5c0*/  LDC R6, c[0x0][0x43c] ;  /* 0x00010f00ff067b82 */ /* 0x000ee20000000800 */
[----:B--2---:R-:W-:Y:S01]  /*1d5d0*/  IMAD.MOV.U32 R0, RZ, RZ, R23 ;  /* 0x000000ffff007224 */ /* 0x004fe200078e0017 */
[----:B------:R-:W-:Y:S01]  /*1d5e0*/  ULDC.64 UR4, c[0x0][0x428] ;  /* 0x00010a0000047ab9 */ /* 0x000fe20000000a00 */
[----:B---3--:R-:W-:-:S13]  /*1d5f0*/  ISETP.NE.AND P0, PT, R6, 0x1, PT ;  /* 0x000000010600780c */ /* 0x008fda0003f05270 */
[----:B-1----:R-:W1:Y:S02]  /*1d600*/  @P0 LDC.64 R4, c[0x0][0x440] ;  /* 0x00011000ff040b82 */ /* 0x002e640000000a00 */
[----:B-1----:R-:W-:-:S05]  /*1d610*/  @P0 IMAD.HI.U32 R4, R23, R4, RZ ;  /* 0x0000000417040227 */ /* 0x002fca00078e00ff */
        /* <DEDUP_REMOVED lines=12> */
.L_x_1615:
[----:B--2---:R-:W-:Y:S01]  /*1d6e0*/  IMAD R0, R18, 0x8, R17 ;  /* 0x0000000812007824 */ /* 0x004fe200078e0211 */
[----:B---3--:R-:W-:-:S04]  /*1d6f0*/  SHF.L.U32 R2, R28, 0x1f, RZ ;  /* 0x0000001f1c027819 */ /* 0x008fc800000006ff */
[----:B------:R-:W2:Y:S02]  /*1d700*/  SYNCS.PHASECHK.TRANS64.TRYWAIT P0, [R0+URZ+0x16840], R2 ;  /* 0x01684002000075a7 */ /* 0x000ea4000800017f */
[----:B--2---:R-:W-:Y:S05]  /*1d710*/  @!P0 BRA `(.L_x_1616) ;  /* 0x0000005c00688947 */ /* 0x004fea0003800000 */
.L_x_1773:
[----:B------:R-:W3:Y:S02]  /*1d720*/  S2R R3, SR_TID.X ;  /* 0x0000000000037919 */ /* 0x000ee40000002100 */
[----:B---3--:R-:W-:-:S04]  /*1d730*/  LOP3.LUT R3, R3, 0x7f, RZ, 0xc0, !PT ;  /* 0x0000007f03037812 */ /* 0x008fc800078ec0ff */
[----:B------:R-:W-:-:S13]  /*1d740*/  ISETP.NE.AND P0, PT, R3, RZ, PT ;  /* 0x000000ff0300720c */ /* 0x000fda0003f05270 */
[----:B------:R-:W-:Y:S05]  /*1d750*/  @P0 BRA `(.L_x_1617) ;  /* 0x00000000001c0947 */ /* 0x000fea0003800000 */
[----:B------:R-:W3:Y:S01]  /*1d760*/  S2R R3, SR_TID.X ;  /* 0x0000000000037919 */ /* 0x000ee20000002100 */
[----:B--2---:R-:W-:-:S04]  /*1d770*/  IMAD.MOV.U32 R2, RZ, RZ, 0x4000 ;  /* 0x00004000ff027424 */ /* 0x004fc800078e00ff */
[----:B------:R4:W-:Y:S01]  /*1d780*/  SYNCS.ARRIVE.TRANS64 RZ, [R0+URZ+0x16830], R2 ;  /* 0x0168300200ff79a7 */ /* 0x0009e2000800003f */
[----:B---3--:R-:W-:-:S04]  /*1d790*/  LOP3.LUT R3, R3, 0x1f, RZ, 0xc0, !PT ;  /* 0x0000001f03037812 */ /* 0x008fc800078ec0ff */
[----:B------:R-:W-:-:S13]  /*1d7a0*/  ISETP.NE.AND P0, PT, R3, RZ, PT ;  /* 0x000000ff0300720c */ /* 0x000fda0003f05270 */
[----:B----4-:R-:W-:Y:S05]  /*1d7b0*/  @!P0 BRA `(.L_x_1617) ;  /* 0x0000000000048947 */ /* 0x010fea0003800000 */
[----:B------:R-:W-:Y:S01]  /*1d7c0*/  BPT.TRAP 0x1 ;  /* 0x000000040000795c */ /* 0x000fe20000300000 */
.L_x_1617:
[----:B------:R-:W-:Y:S01]  /*1d7d0*/  R2UR UR9, R0 ;  /* 0x00000000000972ca */ /* 0x000fe200000e0000 */
[----:B--2---:R-:W-:Y:S01]  /*1d7e0*/  IMAD R0, R18, 0x4000, R17 ;  /* 0x0000400012007824 */ /* 0x004fe200078e0211 */
        /* <DEDUP_REMOVED lines=10> */
[----:B------:R-:W-:Y:S01]  /*1d890*/  UIADD3 UR9, UR9, 0x16830, URZ ;  /* 0x0001683009097890 */ /* 0x000fe2000fffe03f */
[----:B------:R-:W-:-:S03]  /*1d8a0*/  LOP3.LUT R22, R22, 0xfffffffe, RZ, 0xc0, !PT ;  /* 0xfffffffe16167812 */ /* 0x000fc600078ec0ff */
[----:B------:R-:W-:Y:S02]  /*1d8b0*/  ULEA UR11, UR11, UR4, 0x7 ;  /* 0x000000040b0b7291 */ /* 0x000fe4000f8e383f */
[----:B------:R-:W-:Y:S01]  /*1d8c0*/  UIADD3 UR8, UR8, 0xe400, URZ ;  /* 0x0000e40008087890 */ /* 0x000fe2000fffe03f */
[----:B------:R-:W-:-:S05]  /*1d8d0*/  UMOV UR4, 0x0 ;  /* 0x0000000000047882 */ /* 0x000fca0000000000 */
[----:B------:R-:W-:-:S03]  /*1d8e0*/  @P0 LOP3.LUT R22, R22, 0x1, RZ, 0xfc, !PT ;  /* 0x0000000116160812 */ /* 0x000fc600078efcff */
[----:B------:R3:W-:Y:S02]  /*1d8f0*/  UTMALDG.4D [UR8], [UR6], desc[UR4] ;  /* 0x00000408060075b4 */ /* 0x0007e40008019000 */
[----:B---3--:R-:W-:Y:S02]  /*1d900*/  NOP ;  /* 0x0000000000007918 */ /* 0x008fe40000000000 */
.L_x_1613:
[----:B------:R-:W3:Y:S01]  /*1d910*/  LDL.LU R3, [R1+0x28] ;  /* 0x0000280001037983 */ /* 0x000ee20000300800 */
[----:B------:R-:W-:Y:S05]  /*1d920*/  WARPSYNC.ALL ;  /* 0x0000000000007948 */ /* 0x000fea0003800000 */
[----:B------:R-:W-:Y:S01]  /*1d930*/  ULDC.64 UR4, c[0x0][0x298] ;  /* 0x0000a60000047ab9 */ /* 0x000fe20000000a00 */
[----:B--2---:R-:W-:Y:S01]  /*1d940*/  VIADD R0, R17, 0x8400 ;  /* 0x0000840011007836 */ /* 0x004fe20000000000 */
[----:B------:R-:W-:Y:S01]  /*1d950*/  ULDC.64 UR6, c[0x0][0xa00] ;  /* 0x0002800000067ab9 */ /* 0x000fe20000000a00 */
[----:B------:R-:W-:Y:S01]  /*1d960*/  BSSY B6, `(.L_x_1618) ;  /* 0x0000022000067945 */ /* 0x000fe20003800000 */
[----:B------:R-:W-:Y:S01]  /*1d970*/  BAR.SYNC.DEFER_BLOCKING 0x8, 0x200 ;  /* 0x0208000000007b1d */ /* 0x000fe20000010000 */
[----:B------:R-:W-:-:S02]  /*1d980*/  ISETP.NE.U32.AND P0, PT, RZ, UR6, PT ;  /* 0x00000006ff007c0c */ /* 0x000fc4000bf05070 */
[----:B------:R-:W-:Y:S02]  /*1d990*/  LOP3.LUT P1, RZ, R0, 0x3ff, RZ, 0xc0, !PT ;  /* 0x000003ff00ff7812 */ /* 0x000fe4000782c0ff */
[----:B------:R-:W-:Y:S02]  /*1d9a0*/  ISETP.NE.AND.EX P0, PT, RZ, UR7, PT, P0 ;  /* 0x00000007ff007c0c */ /* 0x000fe4000bf05300 */
[----:B---3--:R-:W-:Y:S01]  /*1d9b0*/  SHF.R.S32.HI R2, RZ, 0x1f, R3 ;  /* 0x0000001fff027819 */ /* 0x008fe20000011403 */
[----:B-1----:R-:W-:-:S04]  /*1d9c0*/  IMAD.WIDE.U32 R4, R3, UR4, RZ ;  /* 0x0000000403047c25 */ /* 0x002fc8000f8e00ff */
        /* <DEDUP_REMOVED lines=11> */
[----:B-1----:R-:W-:Y:S01]  /*1da80*/  MOV R2, 0x0 ;  /* 0x0000000000027802 */ /* 0x002fe20000000f00 */
[----:B------:R-:W-:Y:S01]  /*1da90*/  ULDC.64 UR4, c[0x4][0xa8] ;  /* 0x01002a0000047ab9 */ /* 0x000fe20000000a00 */
[----:B------:R-:W-:Y:S01]  /*1daa0*/  ULDC.64 UR6, c[0x4][0xb0] ;  /* 0x01002c0000067ab9 */ /* 0x000fe20000000a00 */
[----:B------:R-:W-:Y:S01]  /*1dab0*/  ULDC.64 UR8, c[0x4][0x20] ;  /* 0x0100080000087ab9 */ /* 0x000fe20000000a00 */
[----:B------:R-:W-:Y:S02]  /*1dac0*/  IMAD.U32 R4, RZ, RZ, UR4 ;  /* 0x00000004ff047e24 */ /* 0x000fe4000f8e00ff */
[----:B------:R-:W1:Y:S01]  /*1dad0*/  LDC.64 R2, c[0x4][R2] ;  /* 0x0100000002027b82 */ /* 0x000e620000000a00 */
[----:B------:R-:W-:Y:S02]  /*1dae0*/  IMAD.U32 R5, RZ, RZ, UR5 ;  /* 0x00000005ff057e24 */ /* 0x000fe4000f8e00ff */
[----:B------:R-:W-:Y:S02]  /*1daf0*/  IMAD.U32 R6, RZ, RZ, UR6 ;  /* 0x00000006ff067e24 */ /* 0x000fe4000f8e00ff */
[----:B0-----:R-:W-:-:S02]  /*1db00*/  IMAD.U32 R7, RZ, RZ, UR7 ;  /* 0x00000007ff077e24 */ /* 0x001fc4000f8e00ff */
[----:B------:R-:W-:Y:S02]  /*1db10*/  IMAD.U32 R10, RZ, RZ, UR8 ;  /* 0x00000008ff0a7e24 */ /* 0x000fe4000f8e00ff */
[----:B------:R-:W-:Y:S02]  /*1db20*/  IMAD.U32 R11, RZ, RZ, UR9 ;  /* 0x00000009ff0b7e24 */ /* 0x000fe4000f8e00ff */
[----:B------:R-:W-:Y:S02]  /*1db30*/  IMAD.MOV.U32 R8, RZ, RZ, 0x70 ;  /* 0x00000070ff087424 */ /* 0x000fe400078e00ff */
[----:B------:R-:W-:Y:S02]  /*1db40*/  IMAD.MOV.U32 R12, RZ, RZ, 0x1 ;  /* 0x00000001ff0c7424 */ /* 0x000fe400078e00ff */
[----:B------:R-:W-:-:S07]  /*1db50*/  IMAD.MOV.U32 R13, RZ, RZ, RZ ;  /* 0x000000ffff0d7224 */ /* 0x000fce00078e00ff */
[----:B------:R-:W-:-:S07]  /*1db60*/  LEPC R20, `(.L_x_1619) ;  /* 0x000000001014794e */ /* 0x000fce0000000000 */
[----:B-1----:R-:W-:Y:S05]  /*1db70*/  CALL.ABS.NOINC R2 ;  /* 0x0000000002007343 */ /* 0x002fea0003c00000 */
.L_x_1619:
[----:B------:R-:W-:Y:S05]  /*1db80*/  BSYNC B6 ;  /* 0x0000000000067941 */ /* 0x000fea0003800000 */
.L_x_1618:
[----:B------:R-:W2:Y:S01]  /*1db90*/  LDL.LU R20, [R1+0x38] ;  /* 0x0000380001147983 */ /* 0x000ea20000300800 */
[----:B------:R-:W-:Y:S01]  /*1dba0*/  ULDC.64 UR6, c[0x0][0x2e0] ;  /* 0x0000b80000067ab9 */ /* 0x000fe20000000a00 */
[----:B------:R-:W3:Y:S01]  /*1dbb0*/  LDC R9, c[0x0][0x448] ;  /* 0x00011200ff097b82 */ /* 0x000ee20000000800 */
[----:B------:R-:W-:Y:S01]  /*1dbc0*/  ULDC.64 UR4, c[0x0][0x2d8] ;  /* 0x0000b60000047ab9 */ /* 0x000fe20000000a00 */
[----:B-1----:R-:W2:Y:S01]  /*1dbd0*/  LDL.LU.64 R2, [R1+0x28] ;  /* 0x0000280001027983 */ /* 0x002ea20000300a00 */
[----:B------:R-:W-:-:S03]  /*1dbe0*/  ULDC.64 UR8, c[0x0][0x280] ;  /* 0x0000a00000087ab9 */ /* 0x000fc60000000a00 */
[----:B------:R-:W4:Y:S04]  /*1dbf0*/  LDL.LU R21, [R1+0x3c] ;  /* 0x00003c0001157983 */ /* 0x000f280000300800 */
[----:B------:R-:W4:Y:S04]  /*1dc00*/  LDL.LU R4, [R1+0x30] ;  /* 0x0000300001047983 */ /* 0x000f280000300800 */
[----:B------:R-:W4:Y:S01]  /*1dc10*/  LDL R12, [R1+0x10] ;  /* 0x00001000010c7983 */ /* 0x000f220000100800 */
[----:B---3--:R-:W-:-:S13]  /*1dc20*/  ISETP.NE.AND P1, PT, R9, 0x1, PT ;  /* 0x000000010900780c */ /* 0x008fda0003f25270 */
[----:B------:R-:W1:Y:S08]  /*1dc30*/  @P1 LDC R5, c[0x0][0x450] ;  /* 0x00011400ff051b82 */ /* 0x000e700000000800 */
[----:B------:R-:W3:Y:S01]  /*1dc40*/  @P1 LDC R8, c[0x0][0x450] ;  /* 0x00011400ff081b82 */ /* 0x000ee20000000800 */
[----:B--2---:R-:W-:Y:S02]  /*1dc50*/  IMAD.MOV.U32 R3, RZ, RZ, R20 ;  /* 0x000000ffff037224 */ /* 0x004fe400078e0014 */
[----:B------:R-:W2:Y:S01]  /*1dc60*/  S2R R20, SR_TID.X ;  /* 0x0000000000147919 */ /* 0x000ea20000002100 */
        /* <DEDUP_REMOVED lines=9> */
[C---:B--2---:R-:W-:Y:S01]  /*1dd00*/  LOP3.LUT R21, R20.reuse, 0x7f, RZ, 0xc0, !PT ;  /* 0x0000007f14157812 */ /* 0x044fe200078ec0ff */
[----:B------:R-:W-:-:S03]  /*1dd10*/  IMAD.SHL.U32 R20, R20, 0x10, RZ ;  /* 0x0000001014147824 */ /* 0x000fc600078e00ff */
[----:B------:R-:W-:-:S04]  /*1dd20*/  SHF.R.U32.HI R21, RZ, 0x3, R21 ;  /* 0x00000003ff157819 */ /* 0x000fc80000011615 */
[----:B------:R-:W-:-:S05]  /*1dd30*/  LOP3.LUT R20, R21, 0x70, R20, 0xf8, !PT ;  /* 0x0000007015147812 */ /* 0x000fca00078ef814 */
[----:B------:R-:W-:Y:S02]  /*1dd40*/  IMAD.IADD R6, R20, 0x1, R12 ;  /* 0x0000000114067824 */ /* 0x000fe400078e020c */
[----:B------:R2:W5:Y:S02]  /*1dd50*/  LDL R20, [R1+0xc] ;  /* 0x00000c0001147983 */ /* 0x0005640000100800 */
[----:B----4-:R-:W-:Y:S01]  /*1dd60*/  @P1 IMAD.HI.U32 R0, R6, R4, RZ ;  /* 0x0000000406001227 */ /* 0x010fe200078e00ff */
[----:B------:R-:W4:Y:S03]  /*1dd70*/  S2R R10, SR_TID.X ;  /* 0x00000000000a7919 */ /* 0x000f260000002100 */
[----:B------:R-:W-:Y:S01]  /*1dd80*/  IMAD.MOV.U32 R4, RZ, RZ, R6 ;  /* 0x000000ffff047224 */ /* 0x000fe200078e0006 */
[----:B-1----:R-:W-:-:S04]  /*1dd90*/  @P1 SHF.R.U32.HI R4, RZ, R5, R0 ;  /* 0x00000005ff041219 */ /* 0x002fc80000011600 */
[--C-:B------:R-:W-:Y:S01]  /*1dda0*/  SHF.R.S32.HI R0, RZ, 0x1f, R4.reuse ;  /* 0x0000001fff007819 */ /* 0x100fe20000011404 */
[----:B0-----:R-:W-:-:S04]  /*1ddb0*/  IMAD.MOV R7, RZ, RZ, -R4 ;  /* 0x000000ffff077224 */ /* 0x001fc800078e0a04 */
[----:B------:R-:W-:-:S04]  /*1ddc0*/  IMAD R0, R0, UR4, RZ ;  /* 0x0000000400007c24 */ /* 0x000fc8000f8e02ff */
[C---:B------:R-:W-:Y:S02]  /*1ddd0*/  IMAD R0, R4.reuse, UR5, R0 ;  /* 0x0000000504007c24 */ /* 0x040fe4000f8e0200 */
[----:B------:R-:W-:-:S04]  /*1dde0*/  IMAD.WIDE.U32 R4, R4, UR4, R2 ;  /* 0x0000000404047c25 */ /* 0x000fc8000f8e0002 */
[----:B------:R-:W-:Y:S02]  /*1ddf0*/  IMAD.IADD R5, R5, 0x1, R0 ;  /* 0x0000000105057824 */ /* 0x000fe400078e0200 */
[----:B------:R-:W-:-:S04]  /*1de00*/  IMAD R0, R9, R7, R6 ;  /* 0x0000000709007224 */ /* 0x000fc800078e0206 */
[----:B------:R-:W-:Y:S01]  /*1de10*/  IMAD.WIDE.U32 R4, R0, UR6, R4 ;  /* 0x0000000600047c25 */ /* 0x000fe2000f8e0004 */
[----:B------:R-:W-:-:S03]  /*1de20*/  SHF.R.S32.HI R7, RZ, 0x1f, R0 ;  /* 0x0000001fff077819 */ /* 0x000fc60000011400 */
[----:B----4-:R-:W-:Y:S02]  /*1de30*/  IMAD.SHL.U32 R21, R10, 0x8, RZ ;  /* 0x000000080a157824 */ /* 0x010fe400078e00ff */
[----:B------:R-:W-:-:S03]  /*1de40*/  IMAD R7, R7, UR6, RZ ;  /* 0x0000000607077c24 */ /* 0x000fc6000f8e02ff */
[----:B------:R-:W-:Y:S01]  /*1de50*/  LOP3.LUT R21, R21, 0x38, RZ, 0xc0, !PT ;  /* 0x0000003815157812 */ /* 0x000fe200078ec0ff */
[----:B------:R-:W-:Y:S01]  /*1de60*/  IMAD R7, R0, UR7, R7 ;  /* 0x0000000700077c24 */ /* 0x000fe2000f8e0207 */
[----:B------:R-:W-:-:S03]  /*1de70*/  LEA R0, P0, R4, UR8, 0x1 ;  /* 0x0000000804007c11 */ /* 0x000fc6000f8008ff */
[----:B------:R-:W-:Y:S02]  /*1de80*/  IMAD.IADD R5, R5, 0x1, R7 ;  /* 0x0000000105057824 */ /* 0x000fe400078e0207 */
[----:B------:R-:W0:Y:S03]  /*1de90*/  @P1 LDC R7, c[0x0][0x44c] ;  /* 0x00011300ff071b82 */ /* 0x000e260000000800 */
[----:B------:R-:W-:Y:S01]  /*1dea0*/  LEA.HI.X R4, R4, UR9, R5, 0x1, P0 ;  /* 0x0000000904047c11 */ /* 0x000fe200080f0c05 */
[----:B------:R-:W-:-:S04]  /*1deb0*/  VIADD R5, R6, 0x80 ;  /* 0x0000008006057836 */ /* 0x000fc80000000000 */
[----:B------:R-:W-:Y:S02]  /*1dec0*/  IMAD.MOV.U32 R6, RZ, RZ, R5 ;  /* 0x000000ffff067224 */ /* 0x000fe400078e0005 */
[----:B0-----:R-:W-:-:S05]  /*1ded0*/  @P1 IMAD.HI.U32 R7, R5, R7, RZ ;  /* 0x0000000705071227 */ /* 0x001fca00078e00ff */
[----:B---3--:R-:W-:-:S05]  /*1dee0*/  @P1 SHF.R.U32.HI R6, RZ, R8, R7 ;  /* 0x00000008ff061219 */ /* 0x008fca0000011607 */
        /* <DEDUP_REMOVED lines=23> */
[----:B------:R-:W-:Y:S01]  /*1e060*/  SHFL.IDX PT, R8, R4, RZ, 0x181f ;  /* 0x00181fff04087589 */ /* 0x000fe200000e0000 */
[----:B--2---:R-:W-:-:S03]  /*1e070*/  IMAD R3, R7, R9, RZ ;  /* 0x0000000907037224 */ /* 0x004fc600078e02ff */
[----:B------:R-:W0:Y:S01]  /*1e080*/  SHFL.IDX PT, R7, R0, RZ, 0x181f ;  /* 0x00181fff00077589 */ /* 0x000e2200000e0000 */
[----:B---3--:R-:W-:-:S03]  /*1e090*/  IMAD.IADD R6, R10, 0x1, R11 ;  /* 0x000000010a067824 */ /* 0x008fc600078e020b */
[----:B------:R-:W-:Y:S02]  /*1e0a0*/  SHFL.IDX PT, R10, R2, RZ, 0x181f ;  /* 0x00181fff020a7589 */ /* 0x000fe400000e0000 */
[----:B------:R-:W-:-:S13]  /*1e0b0*/  ISETP.GE.AND P1, PT, R6, R3, PT ;  /* 0x000000030600720c */ /* 0x000fda0003f26270 */
[----:B0-----:R-:W-:-:S05]  /*1e0c0*/  @!P1 LEA R7, P2, R21, R7, 0x1 ;  /* 0x0000000715079211 */ /* 0x001fca00078408ff */
[----:B------:R-:W-:-:S04]  /*1e0d0*/  @!P1 IMAD.X R8, RZ, RZ, R8, P2 ;  /* 0x000000ffff089224 */ /* 0x000fc800010e0608 */
[----:B------:R-:W-:Y:S02]  /*1e0e0*/  @!P1 IMAD.MOV.U32 R9, RZ, RZ, R8 ;  /* 0x000000ffff099224 */ /* 0x000fe400078e0008 */
[----:B------:R-:W-:Y:S02]  /*1e0f0*/  @!P1 IMAD.MOV.U32 R8, RZ, RZ, R7 ;  /* 0x000000ffff089224 */ /* 0x000fe400078e0007 */
[----:B------:R-:W-:-:S03]  /*1e100*/  VIADD R7, R6, 0x10 ;  /* 0x0000001006077836 */ /* 0x000fc60000000000 */
        /* <DEDUP_REMOVED lines=48> */
[----:B------:R0:W1:Y:S04]  /*1e410*/  SHFL.IDX PT, R7, R0, 0x7, 0x181f ;  /* 0x00f81f0000077f89 */ /* 0x00006800000e0000 */
[----:B------:R2:W-:Y:S01]  /*1e420*/  @!P1 LDGSTS.E.BYPASS.LTC128B.128 [R20+0xb400], desc[UR40][R8.64], !P0 ;  /* 0x0b40000008149fae */ /* 0x0005e2000c101d68 */
[----:B0-----:R-:W-:-:S05]  /*1e430*/  VIADD R0, R6, 0x80 ;  /* 0x0000008006007836 */ /* 0x001fca0000000000 */
[----:B------:R-:W-:Y:S01]  /*1e440*/  ISETP.GE.AND P2, PT, R0, R3, PT ;  /* 0x000000030000720c */ /* 0x000fe20003f46270 */
[----:B------:R-:W-:-:S05]  /*1e450*/  VIADD R0, R6, 0x70 ;  /* 0x0000007006007836 */ /* 0x000fca0000000000 */
[----:B------:R-:W-:Y:S02]  /*1e460*/  ISETP.GE.AND P1, PT, R0, R3, PT ;  /* 0x000000030000720c */ /* 0x000fe40003f26270 */
[----:B------:R-:W0:Y:S11]  /*1e470*/  SHFL.IDX PT, R0, R5, RZ, 0x181f ;  /* 0x00181fff05007589 */ /* 0x000e3600000e0000 */
[----:B-1----:R-:W-:-:S05]  /*1e480*/  @!P1 LEA R7, P3, R21, R7, 0x1 ;  /* 0x0000000715079211 */ /* 0x002fca00078608ff */
[----:B------:R-:W-:Y:S02]  /*1e490*/  @!P1 IMAD.X R4, RZ, RZ, R4, P3 ;  /* 0x000000ffff049224 */ /* 0x000fe400018e0604 */
[----:B--2---:R-:W-:Y:S02]  /*1e4a0*/  @!P1 IMAD.MOV.U32 R8, RZ, RZ, R7 ;  /* 0x000000ffff089224 */ /* 0x004fe400078e0007 */
[----:B------:R-:W-:-:S05]  /*1e4b0*/  @!P1 IMAD.MOV.U32 R9, RZ, RZ, R4 ;  /* 0x000000ffff099224 */ /* 0x000fca00078e0004 */
[----:B------:R1:W-:Y:S01]  /*1e4c0*/  @!P1 LDGSTS.E.BYPASS.LTC128B.128 [R20+0xbc00], desc[UR40][R8.64], !P0 ;  /* 0x0bc0000008149fae */ /* 0x0003e2000c101d68 */
[----:B0-----:R-:W-:-:S05]  /*1e4d0*/  @!P2 LEA R0, P1, R21, R0, 0x1 ;  /* 0x000000001500a211 */ /* 0x001fca00078208ff */
[----:B-1----:R-:W-:-:S04]  /*1e4e0*/  @!P2 IMAD.X R8, RZ, RZ, R10, P1 ;  /* 0x000000ffff08a224 */ /* 0x002fc800008e060a */
        /* <DEDUP_REMOVED lines=21> */
.L_x_1798:
        /* <DEDUP_REMOVED lines=11> */
.L_x_1621:
        /* <DEDUP_REMOVED lines=18> */
.L_x_1799:
[----:B------:R-:W-:Y:S05]  /*1e810*/  BSYNC B0 ;  /* 0x0000000000007941 */ /* 0x000fea0003800000 */
.L_x_1622:
        /* <DEDUP_REMOVED lines=19> */
[----:B------:R-:W-:Y:S02]  /*1e950*/  LOP3.LUT R3, RZ, R5, RZ, 0x33, !PT ;  /* 0x00000005ff037212 */ /* 0x000fe400078e33ff */
[----:B------:R-:W-:Y:S02]  /*1e960*/  LOP3.LUT R2, RZ, R4, RZ, 0x33, !PT ;  /* 0x00000004ff027212 */ /* 0x000fe400078e33ff */
[----:B------:R-:W-:-:S05]  /*1e970*/  VIADDMNMX R10, R4, 0x2, R3, !PT ;  /* 0x00000002040a7846 */ /* 0x000fca0007800103 */
[----:B------:R-:W-:-:S05]  /*1e980*/  IMAD.IADD R2, R10, 0x1, R2 ;  /* 0x000000010a027824 */ /* 0x000fca00078e0202 */
[----:B------:R-:W-:-:S04]  /*1e990*/  LOP3.LUT R2, R2, 0x1, RZ, 0xc0, !PT ;  /* 0x0000000102027812 */ /* 0x000fc800078ec0ff */
[----:B------:R-:W-:-:S13]  /*1e9a0*/  ISETP.NE.U32.AND P0, PT, R2, 0x1, PT ;  /* 0x000000010200780c */ /* 0x000fda0003f05070 */
[----:B------:R-:W-:Y:S05]  /*1e9b0*/  @P0 BRA `(.L_x_1627) ;  /* 0x0000000400d80947 */ /* 0x000fea0003800000 */
[----:B------:R-:W-:Y:S01]  /*1e9c0*/  LOP3.LUT P1, RZ, R22, 0x1, RZ, 0xc0, !PT ;  /* 0x0000000116ff7812 */ /* 0x000fe2000782c0ff */
[----:B------:R-:W-:Y:S01]  /*1e9d0*/  VIADD R5, R18, 0x1 ;  /* 0x0000000112057836 */ /* 0x000fe20000000000 */
[----:B------:R-:W-:Y:S04]  /*1e9e0*/  BSSY B1, `(.L_x_1628) ;  /* 0x000006f000017945 */ /* 0x000fe80003800000 */
[----:B------:R-:W-:-:S04]  /*1e9f0*/  ISETP.NE.AND P0, PT, R5, 0x2, PT ;  /* 0x000000020500780c */ /* 0x000fc80003f05270 */
[----:B------:R-:W-:Y:S02]  /*1ea00*/  SEL R9, RZ, 0x1, P0 ;  /* 0x00000001ff097807 */ /* 0x000fe40000000000 */
[----:B------:R-:W-:Y:S02]  /*1ea10*/  SEL R5, R5, RZ, P0 ;  /* 0x000000ff05057207 */ /* 0x000fe40000000000 */
[----:B------:R-:W-:Y:S01]  /*1ea20*/  LOP3.LUT R9, R28, R9, RZ, 0x3c, !PT ;  /* 0x000000091c097212 */ /* 0x000fe200078e3cff */
[----:B------:R-:W-:Y:S06]  /*1ea30*/  @!P1 BRA `(.L_x_1629) ;  /* 0x0000000400a49947 */ /* 0x000fec0003800000 */
        /* <DEDUP_REMOVED lines=23> */
.L_x_1630:
[----:B------:R-:W-:Y:S01]  /*1ebb0*/  IMAD R2, R5, 0x8, R17 ;  /* 0x0000000805027824 */ /* 0x000fe200078e0211 */
[----:B------:R-:W-:Y:S01]  /*1ebc0*/  SHF.L.U32 R3, R9, 0x1f, RZ ;  /* 0x0000001f09037819 */ /* 0x000fe200000006ff */
[----:B------:R-:W-:Y:S03]  /*1ebd0*/  BSSY B3, `(.L_x_1631) ;  /* 0x0000003000037945 */ /* 0x000fe60003800000 */
[----:B------:R-:W1:Y:S02]  /*1ebe0*/  SYNCS.PHASECHK.TRANS64.TRYWAIT P0, [R2+URZ+0x16840], R3 ;  /* 0x01684003020075a7 */ /* 0x000e64000800017f */
[----:B-1----:R-:W-:Y:S05]  /*1ebf0*/  @!P0 BRA `(.L_x_1632) ;  /* 0x0000005800208947 */ /* 0x002fea0003800000 */
.L_x_1800:
[----:B------:R-:W-:Y:S05]  /*1ec00*/  BSYNC B3 ;  /* 0x0000000000037941 */ /* 0x000fea0003800000 */
.L_x_1631:
        /* <DEDUP_REMOVED lines=12> */
.L_x_1634:
[----:B------:R-:W-:Y:S05]  /*1ecd0*/  BSYNC B3 ;  /* 0x0000000000037941 */ /* 0x000fea0003800000 */
.L_x_1633:
        /* <DEDUP_REMOVED lines=11> */
.L_x_1635:
        /* <DEDUP_REMOVED lines=15> */
.L_x_1801:
[----:B------:R-:W-:Y:S05]  /*1ee80*/  BSYNC B3 ;  /* 0x0000000000037941 */ /* 0x000fea0003800000 */
.L_x_1636:
        /* <DEDUP_REMOVED lines=12> */
.L_x_1639:
[----:B------:R-:W-:Y:S05]  /*1ef50*/  BSYNC B3 ;  /* 0x0000000000037941 */ /* 0x000fea0003800000 */
.L_x_1638:
        /* <DEDUP_REMOVED lines=11> */
.L_x_1640:
        /* <DEDUP_REMOVED lines=12> */
.L_x_1629:
[----:B------:R-:W-:Y:S05]  /*1f0d0*/  BSYNC B1 ;  /* 0x0000000000017941 */ /* 0x000fea0003800000 */
.L_x_1628:
[----:B------:R-:W2:Y:S01]  /*1f0e0*/  LDL.LU R0, [R1+0x1c] ;  /* 0x00001c0001007983 */ /* 0x000ea20000300800 */
[----:B------:R-:W-:Y:S02]  /*1f0f0*/  IMAD.MOV.U32 R18, RZ, RZ, R5 ;  /* 0x000000ffff127224 */ /* 0x000fe400078e0005 */
[----:B------:R-:W-:Y:S02]  /*1f100*/  IMAD.MOV.U32 R28, RZ, RZ, R9 ;  /* 0x000000ffff1c7224 */ /* 0x000fe400078e0009 */
[----:B--2---:R-:W-:-:S07]  /*1f110*/  VIADD R0, R0, 0xfffffffd ;  /* 0xfffffffd00007836 */ /* 0x004fce0000000000 */
.L_x_1627:
[----:B------:R-:W-:Y:S05]  /*1f120*/  BSYNC B2 ;  /* 0x0000000000027941 */ /* 0x000fea0003800000 */
.L_x_1626:
[----:B------:R-:W-:-:S05]  /*1f130*/  VIADD R3, R10, 0xfffffffe ;  /* 0xfffffffe0a037836 */ /* 0x000fca0000000000 */
[----:B------:R-:W-:-:S13]  /*1f140*/  ISETP.NE.AND P0, PT, R3, R4, PT ;  /* 0x000000040300720c */ /* 0x000fda0003f05270 */
[----:B------:R-:W-:Y:S05]  /*1f150*/  @!P0 BRA `(.L_x_1625) ;  /* 0x0000000c00a08947 */ /* 0x000fea0003800000 */
[----:B------:R-:W-:-:S07]  /*1f160*/  IMAD.MOV.U32 R4, RZ, RZ, R19 ;  /* 0x000000ffff047224 */ /* 0x000fce00078e0013 */
.L_x_1667:
[----:B------:R-:W-:Y:S01]  /*1f170*/  LOP3.LUT P1, RZ, R22, 0x1, RZ, 0xc0, !PT ;  /* 0x0000000116ff7812 */ /* 0x000fe2000782c0ff */
[----:B------:R-:W-:Y:S01]  /*1f180*/  VIADD R6, R18, 0x1 ;  /* 0x0000000112067836 */ /* 0x000fe20000000000 */
[----:B------:R-:W-:Y:S05]  /*1f190*/  YIELD ;  /* 0x0000000000007946 */ /* 0x000fea0003800000 */
[----:B------:R-:W-:Y:S01]  /*1f1a0*/  ISETP.NE.AND P0, PT, R6, 0x2, PT ;  /* 0x000000020600780c */ /* 0x000fe20003f05270 */
[----:B------:R-:W-:Y:S03]  /*1f1b0*/  BSSY B1, `(.L_x_1641) ;  /* 0x000006c000017945 */ /* 0x000fe60003800000 */
[----:B------:R-:W-:-:S02]  /*1f1c0*/  SEL R7, RZ, 0x1, P0 ;  /* 0x00000001ff077807 */ /* 0x000fc40000000000 */
        /* <DEDUP_REMOVED lines=26> */
.L_x_1643:
[----:B------:R-:W-:Y:S01]  /*1f370*/  IMAD R2, R6, 0x8, R17 ;  /* 0x0000000806027824 */ /* 0x000fe200078e0211 */
[----:B------:R-:W-:Y:S01]  /*1f380*/  SHF.L.U32 R3, R7, 0x1f, RZ ;  /* 0x0000001f07037819 */ /* 0x000fe200000006ff */
[----:B------:R-:W-:Y:S03]  /*1f390*/  BSSY B2, `(.L_x_1644) ;  /* 0x0000003000027945 */ /* 0x000fe60003800000 */
[----:B------:R-:W1:Y:S02]  /*1f3a0*/  SYNCS.PHASECHK.TRANS64.TRYWAIT P0, [R2+URZ+0x16840], R3 ;  /* 0x01684003020075a7 */ /* 0x000e64000800017f */
[----:B-1----:R-:W-:Y:S05]  /*1f3b0*/  @!P0 BRA `(.L_x_1645) ;  /* 0x0000005000588947 */ /* 0x002fea0003800000 */
.L_x_1802:
[----:B------:R-:W-:Y:S05]  /*1f3c0*/  BSYNC B2 ;  /* 0x0000000000027941 */ /* 0x000fea0003800000 */
.L_x_1644:
        /* <DEDUP_REMOVED lines=12> */
.L_x_1647:
[----:B------:R-:W-:Y:S05]  /*1f490*/  BSYNC B2 ;  /* 0x0000000000027941 */ /* 0x000fea0003800000 */
.L_x_1646:
        /* <DEDUP_REMOVED lines=11> */
.L_x_1648:
        /* <DEDUP_REMOVED lines=15> */
.L_x_1803:
[----:B------:R-:W-:Y:S05]  /*1f640*/  BSYNC B2 ;  /* 0x0000000000027941 */ /* 0x000fea0003800000 */
.L_x_1649:
        /* <DEDUP_REMOVED lines=11> */
.L_x_1652:
[----:B------:R-:W-:Y:S05]  /*1f700*/  BSYNC B2 ;  /* 0x0000000000027941 */ /* 0x000fea0003800000 */
.L_x_1651:
        /* <DEDUP_REMOVED lines=10> */
.L_x_1653:
        /* <DEDUP_REMOVED lines=12> */
.L_x_1642:
[----:B------:R-:W-:Y:S05]  /*1f870*/  BSYNC B1 ;  /* 0x0000000000017941 */ /* 0x000fea0003800000 */
.L_x_1641:
[----:B------:R-:W-:Y:S01]  /*1f880*/  LOP3.LUT P1, RZ, R22, 0x1, RZ, 0xc0, !PT ;  /* 0x0000000116ff7812 */ /* 0x000fe2000782c0ff */
[----:B------:R-:W-:Y:S01]  /*1f890*/  VIADD R18, R6, 0x1 ;  /* 0x0000000106127836 */ /* 0x000fe20000000000 */
[----:B------:R-:W-:Y:S01]  /*1f8a0*/  BSSY B1, `(.L_x_1654) ;  /* 0x000006f000017945 */ /* 0x000fe20003800000 */
[----:B------:R-:W-:-:S03]  /*1f8b0*/  VIADD R9, R0, 0xffffffff ;  /* 0xffffffff00097836 */ /* 0x000fc60000000000 */
        /* <DEDUP_REMOVED lines=28> */
.L_x_1656:
[----:B------:R-:W-:Y:S01]  /*1fa80*/  IMAD R2, R18, 0x8, R17 ;  /* 0x0000000812027824 */ /* 0x000fe200078e0211 */
[----:B------:R-:W-:Y:S01]  /*1fa90*/  SHF.L.U32 R3, R28, 0x1f, RZ ;  /* 0x0000001f1c037819 */ /* 0x000fe200000006ff */
[----:B------:R-:W-:Y:S03]  /*1faa0*/  BSSY B2, `(.L_x_1657) ;  /* 0x0000003000027945 */ /* 0x000fe60003800000 */
[----:B------:R-:W1:Y:S02]  /*1fab0*/  SYNCS.PHASECHK.TRANS64.TRYWAIT P0, [R2+URZ+0x16840], R3 ;  /* 0x01684003020075a7 */ /* 0x000e64000800017f */
[----:B-1----:R-:W-:Y:S05]  /*1fac0*/  @!P0 BRA `(.L_x_1658) ;  /* 0x0000004800bc8947 */ /* 0x002fea0003800000 */
.L_x_1804:
[----:B------:R-:W-:Y:S05]  /*1fad0*/  BSYNC B2 ;  /* 0x0000000000027941 */ /* 0x000fea0003800000 */
.L_x_1657:
        /* <DEDUP_REMOVED lines=12> */
.L_x_1660:
[----:B------:R-:W-:Y:S05]  /*1fba0*/  BSYNC B2 ;  /* 0x0000000000027941 */ /* 0x000fea0003800000 */
.L_x_1659:
[----:B-1----:R-:W-:Y:S01]  /*1fbb0*/  IMAD.MOV.U32 R2, RZ, RZ, RZ ;  /* 0x000000ffff027224 */ /* 0x002fe200078e00ff */
[----:B------:R-:W-:Y:S01]  /*1fbc0*/  UIADD3 UR4, UP0, UR38, 0x370, URZ ;  /* 0x0000037026047890 */ /* 0x000fe2000ff1e03f */
[C---:B------:R-:W-:Y:S01]  /*1fbd0*/  IMAD R3, R18.reuse, 0x4000, R17 ;  /* 0x0000400012037824 */ /* 0x040fe200078e0211 */
        /* <DEDUP_REMOVED lines=9> */
.L_x_1661:
        /* <DEDUP_REMOVED lines=15> */
.L_x_1805:
[----:B------:R-:W-:Y:S05]  /*1fd60*/  BSYNC B2 ;  /* 0x0000000000027941 */ /* 0x000fea0003800000 */
.L_x_1662:
        /* <DEDUP_REMOVED lines=11> */
.L_x_1665:
[----:B------:R-:W-:Y:S05]  /*1fe20*/  BSYNC B2 ;  /* 0x0000000000027941 */ /* 0x000fea0003800000 */
.L_x_1664:
        /* <DEDUP_REMOVED lines=10> */
.L_x_1666:
        /* <DEDUP_REMOVED lines=12> */
.L_x_1655:
[----:B------:R-:W-:Y:S05]  /*1ff90*/  BSYNC B1 ;  /* 0x0000000000017941 */ /* 0x000fea0003800000 */
.L_x_1654:
[----:B------:R-:W2:Y:S01]  /*1ffa0*/  LDL R2, [R1+0x8] ;  /* 0x0000080001027983 */ /* 0x000ea20000100800 */
[----:B------:R-:W-:Y:S01]  /*1ffb0*/  VIADD R0, R0, 0xfffffffe ;  /* 0xfffffffe00007836 */ /* 0x000fe20000000000 */
[----:B--2---:R-:W-:-:S13]  /*1ffc0*/  ISETP.GT.AND P0, PT, R9, R2, PT ;  /* 0x000000020900720c */ /* 0x004fda0003f04270 */
[----:B------:R-:W-:Y:S05]  /*1ffd0*/  @P0 BRA `(.L_x_1667) ;  /* 0xfffffff000640947 */ /* 0x000fea000383ffff */
.L_x_1625:
[----:B------:R-:W-:Y:S05]  /*1ffe0*/  BSYNC B0 ;  /* 0x0000000000007941 */ /* 0x000fea0003800000 */
.L_x_1624:
        /* <DEDUP_REMOVED lines=17> */
.L_x_1669:
[----:B------:R-:W-:Y:S05]  /*20100*/  BSYNC B0 ;  /* 0x0000000000007941 */ /* 0x000fea0003800000 */
.L_x_1668:
[----:B------:R-:W-:Y:S01]  /*20110*/  LOP3.LUT P0, RZ, R22, 0x1, RZ, 0xc0, !PT ;  /* 0x0000000116ff7812 */ /* 0x000fe2000780c0ff */
[----:B------:R-:W-:-:S12]  /*20120*/  BSSY B0, `(.L_x_1670) ;  /* 0x0000027000007945 */ /* 0x000fd80003800000 */
[----:B------:R-:W-:Y:S05]  /*20130*/  @!P0 BRA `(.L_x_1671) ;  /* 0x0000000000948947 */ /* 0x000fea0003800000 */
[----:B------:R-:W-:Y:S01]  /*20140*/  IMAD R3, R18, 0x8, R17 ;  /* 0x0000000812037824 */ /* 0x000fe200078e0211 */
[----:B------:R-:W-:Y:S01]  /*20150*/  SHF.L.U32 R0, R28, 0x1f, RZ ;  /* 0x0000001f1c007819 */ /* 0x000fe200000006ff */
[----:B------:R-:W-:Y:S01]  /*20160*/  BSSY B1, `(.L_x_1672) ;  /* 0x0000004000017945 */ /* 0x000fe20003800000 */
[----:B------:R-:W-:Y:S02]  /*20170*/  ISETP.NE.AND P1, PT, R6, RZ, PT ;  /* 0x000000ff0600720c */ /* 0x000fe40003f25270 */
[----:B------:R-:W0:Y:S02]  /*20180*/  SYNCS.PHASECHK.TRANS64.TRYWAIT P0, [R3+URZ+0x16860], R0 ;  /* 0x01686000030075a7 */ /* 0x000e24000800017f */
[----:B0-----:R-:W-:Y:S09]  /*20190*/  @!P0 BRA `(.L_x_1673) ;  /* 0x0000004400308947 */ /* 0x001ff20003800000 */
.L_x_1806:
[----:B------:R-:W-:Y:S05]  /*201a0*/  BSYNC B1 ;  /* 0x0000000000017941 */ /* 0x000fea0003800000 */
.L_x_1672:
        /* <DEDUP_REMOVED lines=9> */
.L_x_1675:
[----:B------:R-:W-:Y:S05]  /*20240*/  BSYNC B1 ;  /* 0x0000000000017941 */ /* 0x000fea0003800000 */
.L_x_1674:
        /* <DEDUP_REMOVED lines=10> */
.L_x_1676:
        /* <DEDUP_REMOVED lines=10> */
.L_x_1671:
[----:B------:R-:W-:Y:S05]  /*20390*/  BSYNC B0 ;  /* 0x0000000000007941 */ /* 0x000fea0003800000 */
.L_x_1670:
[----:B------:R-:W-:-:S05]  /*203a0*/  VIADD R18, R18, 0x1 ;  /* 0x0000000112127836 */ /* 0x000fca0000000000 */
[----:B------:R-:W-:-:S04]  /*203b0*/  ISETP.NE.AND P0, PT, R18, 0x2, PT ;  /* 0x000000021200780c */ /* 0x000fc80003f05270 */
[----:B------:R-:W-:Y:S02]  /*203c0*/  SEL R3, RZ, 0x1, P0 ;  /* 0x00000001ff037807 */ /* 0x000fe40000000000 */
[----:B------:R-:W-:Y:S02]  /*203d0*/  SEL R18, R18, RZ, P0 ;  /* 0x000000ff12127207 */ /* 0x000fe40000000000 */
[----:B------:R-:W-:-:S07]  /*203e0*/  LOP3.LUT R28, R28, R3, RZ, 0x3c, !PT ;  /* 0x000000031c1c7212 */ /* 0x000fce00078e3cff */
.L_x_1606:
[----:B------:R-:W-:Y:S05]  /*203f0*/  BSYNC B7 ;  /* 0x0000000000077941 */ /* 0x000fea0003800000 */
.L_x_1604:
[----:B------:R-:W-:-:S13]  /*20400*/  LOP3.LUT P0, RZ, R22, 0x2, RZ, 0xc0, !PT ;  /* 0x0000000216ff7812 */ /* 0x000fda000780c0ff */
[----:B------:R-:W-:Y:S05]  /*20410*/  @!P0 BRA `(.L_x_1677) ;  /* 0x0000000000248947 */ /* 0x000fea0003800000 */
[----:B------:R-:W-:Y:S05]  /*20420*/  WARPSYNC.ALL ;  /* 0x0000000000007948 */ /* 0x000fea0003800000 */
[----:B------:R-:W0:Y:S08]  /*20430*/  S2UR UR5, SR_CgaCtaId ;  /* 0x00000000000579c3 */ /* 0x000e300000008800 */
[----:B------:R-:W-:Y:S06]  /*20440*/  BAR.SYNC.DEFER_BLOCKING 0x5, 0x200 ;  /* 0x0148000000007b1d */ /* 0x000fec0000010000 */
[----:B------:R-:W-:-:S02]  /*20450*/  UMOV UR4, 0x400 ;  /* 0x0000040000047882 */ /* 0x000fc40000000000 */
[----:B0-----:R-:W-:-:S06]  /*20460*/  ULEA UR4, UR5, UR4, 0x18 ;  /* 0x0000000405047291 */ /* 0x001fcc000f8ec03f */
[----:B------:R-:W-:-:S05]  /*20470*/  IMAD.U32 R17, RZ, RZ, UR4 ;  /* 0x00000004ff117e24 */ /* 0x000fca000f8e00ff */
[----:B------:R0:W2:Y:S01]  /*20480*/  LDS.128 R24, [R17+0x168d0] ;  /* 0x0168d00011187984 */ /* 0x0000a20000000c00 */
[----:B------:R-:W-:Y:S06]  /*20490*/  BAR.ARV 0x4, 0x200 ;  /* 0x0108000000007b1d */ /* 0x000fec0000002000 */
[----:B------:R-:W-:Y:S05]  /*204a0*/  BRA `(.L_x_1678) ;  /* 0x0000000c00d47947 */ /* 0x000fea0003800000 */
.L_x_1677:
[----:B------:R-:W0:Y:S01]  /*204b0*/  S2R R0, SR_TID.X ;  /* 0x0000000000007919 */ /* 0x000e220000002100 */
[----:B------:R-:W-:Y:S01]  /*204c0*/  UMOV UR4, 0xffffffff ;  /* 0xffffffff00047882 */ /* 0x000fe20000000000 */
[----:B0-----:R-:W-:-:S04]  /*204d0*/  LOP3.LUT R8, R0, 0x1f, RZ, 0xc0, !PT ;  /* 0x0000001f00087812 */ /* 0x001fc800078ec0ff */
[----:B------:R-:W-:Y:S01]  /*204e0*/  ISETP.NE.AND P0, PT, R8, 0x1f, PT ;  /* 0x0000001f0800780c */ /* 0x000fe20003f05270 */
[----:B------:R-:W-:-:S12]  /*204f0*/  BRA.DIV UR4, `(.L_x_1679) ;  /* 0x00000042046c7947 */ /* 0x000fd8000b800000 */
[----:B------:R-:W-:Y:S01]  /*20500*/  IMAD.IADD R9, R27, 0x1, R8 ;  /* 0x000000011b097824 */ /* 0x000fe200078e0208 */
[----:B------:R-:W-:-:S04]  /*20510*/  ULDC UR4, c[0x0][0xc3c] ;  /* 0x00030f0000047ab9 */ /* 0x000fc80000000800 */
[----:B------:R-:W-:-:S13]  /*20520*/  ISETP.GE.OR P1, PT, R9, UR4, !P0 ;  /* 0x0000000409007c0c */ /* 0x000fda000c726670 */
[----:B------:R-:W0:Y:S08]  /*20530*/  @!P1 LDC.64 R2, c[0x0][0xc80] ;  /* 0x00032000ff029b82 */ /* 0x000e300000000a00 */
[----:B-1----:R-:W1:Y:S01]  /*20540*/  @!P1 LDC.64 R4, c[0x0][0xc78] ;  /* 0x00031e00ff049b82 */ /* 0x002e620000000a00 */
        /* <DEDUP_REMOVED lines=33> */
.L_x_1816:
[----:B------:R-:W-:Y:S02]  /*20760*/  ULDC UR4, c[0x0][0xc38] ;  /* 0x00030e0000047ab9 */ /* 0x000fe40000000800 */
[----:B------:R-:W-:-:S04]  /*20770*/  IMAD.U32 R4, RZ, RZ, UR4 ;  /* 0x00000004ff047e24 */ /* 0x000fc8000f8e00ff */
[----:B-1----:R-:W-:-:S04]  /*20780*/  IMAD R3, R14, R4, RZ ;  /* 0x000000040e037224 */ /* 0x002fc800078e02ff */
[----:B------:R-:W-:-:S05]  /*20790*/  IMAD.IADD R6, R6, 0x1, R3 ;  /* 0x0000000106067824 */ /* 0x000fca00078e0203 */
[----:B------:R-:W-:-:S13]  /*207a0*/  ISETP.GT.AND P6, PT, R6, R0, PT ;  /* 0x000000000600720c */ /* 0x000fda0003fc4270 */
[----:B------:R-:W-:Y:S05]  /*207b0*/  @P6 BRA `(.L_x_1680) ;  /* 0x0000000000a46947 */ /* 0x000fea0003800000 */
.L_x_1683:
[----:B0-----:R-:W0:Y:S01]  /*207c0*/  LDC R2, c[0x0][0xc3c] ;  /* 0x00030f00ff027b82 */ /* 0x001e220000000800 */
[----:B------:R-:W-:-:S05]  /*207d0*/  VIADD R27, R27, 0x1f ;  /* 0x0000001f1b1b7836 */ /* 0x000fca0000000000 */
[----:B0-----:R-:W-:-:S13]  /*207e0*/  ISETP.GE.AND P6, PT, R27, R2, PT ;  /* 0x000000021b00720c */ /* 0x001fda0003fc6270 */
[----:B------:R-:W-:Y:S05]  /*207f0*/  @P6 BRA `(.L_x_1681) ;  /* 0x0000000800bc6947 */ /* 0x000fea0003800000 */
[----:B------:R-:W0:Y:S01]  /*20800*/  S2R R3, SR_TID.X ;  /* 0x0000000000037919 */ /* 0x000e220000002100 */
        /* <DEDUP_REMOVED lines=30> */
.L_x_1824:
[----:B------:R-:W-:Y:S02]  /*209f0*/  ULDC UR4, c[0x0][0xc38] ;  /* 0x00030e0000047ab9 */ /* 0x000fe40000000800 */
[----:B------:R-:W-:-:S04]  /*20a00*/  IMAD.U32 R4, RZ, RZ, UR4 ;  /* 0x00000004ff047e24 */ /* 0x000fc8000f8e00ff */
[----:B-1----:R-:W-:-:S04]  /*20a10*/  IMAD R3, R14, R4, RZ ;  /* 0x000000040e037224 */ /* 0x002fc800078e02ff */
[----:B------:R-:W-:-:S05]  /*20a20*/  IMAD.IADD R6, R3, 0x1, R6 ;  /* 0x0000000103067824 */ /* 0x000fca00078e0206 */
[----:B------:R-:W-:-:S13]  /*20a30*/  ISETP.GT.AND P6, PT, R6, R0, PT ;  /* 0x000000000600720c */ /* 0x000fda0003fc4270 */
[----:B------:R-:W-:Y:S05]  /*20a40*/  @!P6 BRA `(.L_x_1683) ;  /* 0xfffffffc005ce947 */ /* 0x000fea000383ffff */
.L_x_1680:
[----:B------:R-:W-:Y:S01]  /*20a50*/  IMAD.IADD R6, R6, 0x1, -R3 ;  /* 0x0000000106067824 */ /* 0x000fe200078e0a03 */
[----:B------:R-:W-:-:S03]  /*20a60*/  UMOV UR4, 0xffffffff ;  /* 0xffffffff00047882 */ /* 0x000fc60000000000 */
[----:B------:R-:W-:-:S05]  /*20a70*/  IMAD R3, R2, R4, R6 ;  /* 0x0000000402037224 */ /* 0x000fca00078e0206 */
[----:B------:R-:W-:Y:S01]  /*20a80*/  ISETP.GT.AND P6, PT, R3, R0, PT ;  /* 0x000000000300720c */ /* 0x000fe20003fc4270 */
[----:B------:R-:W-:-:S12]  /*20a90*/  BRA.DIV UR4, `(.L_x_1684) ;  /* 0x0000004204f47947 */ /* 0x000fd8000b800000 */
[----:B------:R-:W-:-:S04]  /*20aa0*/  VOTE.ANY R3, PT, !P6 ;  /* 0x0000000000037806 */ /* 0x000fc800070e0100 */
[----:B------:R-:W1:Y:S02]  /*20ab0*/  POPC R7, R3 ;  /* 0x0000000300077309 */ /* 0x000e640000000000 */
[----:B-1----:R1:W2:Y:S01]  /*20ac0*/  SHFL.IDX PT, R25, R25, R7, 0x1f ;  /* 0x00001f0719197589 */ /* 0x0022a200000e0000 */
[----:B------:R-:W-:-:S03]  /*20ad0*/  IMAD.IADD R27, R7, 0x1, R27 ;  /* 0x00000001071b7824 */ /* 0x000fc600078e021b */
[----:B------:R1:W3:Y:S04]  /*20ae0*/  SHFL.IDX PT, R5, R5, R7, 0x1f ;  /* 0x00001f0705057589 */ /* 0x0002e800000e0000 */
.L_x_1829:
[----:B------:R-:W-:-:S13]  /*20af0*/  ISETP.NE.AND P0, PT, R3, RZ, PT ;  /* 0x000000ff0300720c */ /* 0x000fda0003f05270 */
[----:B------:R-:W-:Y:S05]  /*20b00*/  @!P0 BRA `(.L_x_1685) ;  /* 0x0000000000108947 */ /* 0x000fea0003800000 */
[----:B------:R-:W-:Y:S01]  /*20b10*/  UMOV UR4, 0xffffffff ;  /* 0xffffffff00047882 */ /* 0x000fe20000000000 */
[----:B------:R-:W-:Y:S02]  /*20b20*/  VIADD R12, R7, 0xffffffff ;  /* 0xffffffff070c7836 */ /* 0x000fe40000000000 */
[----:B------:R-:W-:Y:S05]  /*20b30*/  BRA.DIV UR4, `(.L_x_1686) ;  /* 0x00000046042c7947 */ /* 0x000fea000b800000 */
[----:B------:R4:W0:Y:S02]  /*20b40*/  SHFL.IDX PT, R24, R2, R12, 0x1f ;  /* 0x00001f0c02187589 */ /* 0x00082400000e0000 */
.L_x_1685:
[----:B---3--:R-:W-:Y:S01]  /*20b50*/  ISETP.NE.AND P0, PT, R5, 0x1, PT ;  /* 0x000000010500780c */ /* 0x008fe20003f05270 */
[----:B0-----:R-:W-:-:S04]  /*20b60*/  IMAD R24, R24, R4, R6 ;  /* 0x0000000418187224 */ /* 0x001fc800078e0206 */
[----:B------:R-:W-:-:S08]  /*20b70*/  IMAD.IADD R0, R0, 0x1, -R24 ;  /* 0x0000000100007824 */ /* 0x000fd000078e0a18 */
[----:B------:R-:W-:Y:S05]  /*20b80*/  @!P0 BRA `(.L_x_1687) ;  /* 0x0000000000dc8947 */ /* 0x000fea0003800000 */
[----:B--2---:R-:W-:Y:S01]  /*20b90*/  IABS R6, R25 ;  /* 0x0000001900067213 */ /* 0x004fe20000000000 */
[----:B----4-:R-:W-:Y:S01]  /*20ba0*/  IMAD.MOV.U32 R2, RZ, RZ, RZ ;  /* 0x000000ffff027224 */ /* 0x010fe200078e00ff */
[----:B------:R-:W-:Y:S02]  /*20bb0*/  IABS R4, R5 ;  /* 0x0000000500047213 */ /* 0x000fe40000000000 */
[----:B-1----:R-:W0:Y:S08]  /*20bc0*/  I2F.RP R7, R6 ;  /* 0x0000000600077306 */ /* 0x002e300000209400 */
[----:B------:R-:W-:Y:S08]  /*20bd0*/  I2F.RP R10, R4 ;  /* 0x00000004000a7306 */ /* 0x000ff00000209400 */
[----:B0-----:R-:W0:Y:S02]  /*20be0*/  MUFU.RCP R7, R7 ;  /* 0x0000000700077308 */ /* 0x001e240000001000 */
[----:B0-----:R-:W-:Y:S01]  /*20bf0*/  VIADD R8, R7, 0xffffffe ;  /* 0x0ffffffe07087836 */ /* 0x001fe20000000000 */
[----:B------:R-:W-:-:S05]  /*20c00*/  IABS R7, R25 ;  /* 0x0000001900077213 */ /* 0x000fca0000000000 */
[----:B------:R0:W1:Y:S02]  /*20c10*/  F2I.FTZ.U32.TRUNC.NTZ R3, R8 ;  /* 0x0000000800037305 */ /* 0x000064000021f000 */
[----:B0-----:R-:W-:Y:S01]  /*20c20*/  IABS R8, R0 ;  /* 0x0000000000087213 */ /* 0x001fe20000000000 */
[----:B-1----:R-:W-:-:S04]  /*20c30*/  IMAD.MOV R9, RZ, RZ, -R3 ;  /* 0x000000ffff097224 */ /* 0x002fc800078e0a03 */
        /* <DEDUP_REMOVED lines=10> */
[----:B------:R-:W-:-:S02]  /*20ce0*/  @!P1 IMAD.IADD R9, R9, 0x1, -R6 ;  /* 0x0000000109099824 */ /* 0x000fc400078e0a06 */
[----:B------:R-:W-:Y:S01]  /*20cf0*/  @!P1 VIADD R7, R7, 0x1 ;  /* 0x0000000107079836 */ /* 0x000fe20000000000 */
[----:B------:R-:W-:Y:S02]  /*20d00*/  ISETP.NE.AND P1, PT, R25, RZ, PT ;  /* 0x000000ff1900720c */ /* 0x000fe40003f25270 */
[----:B------:R-:W-:Y:S02]  /*20d10*/  ISETP.GE.U32.AND P0, PT, R9, R6, PT ;  /* 0x000000060900720c */ /* 0x000fe40003f06070 */
[----:B------:R-:W-:Y:S01]  /*20d20*/  IABS R6, R5 ;  /* 0x0000000500067213 */ /* 0x000fe20000000000 */
[----:B0-----:R-:W-:-:S04]  /*20d30*/  IMAD.MOV R9, RZ, RZ, -R3 ;  /* 0x000000ffff097224 */ /* 0x001fc800078e0a03 */
[----:B------:R-:W-:Y:S02]  /*20d40*/  IMAD.MOV R6, RZ, RZ, -R6 ;  /* 0x000000ffff067224 */ /* 0x000fe400078e0a06 */
[----:B------:R-:W-:-:S04]  /*20d50*/  IMAD R9, R9, R4, RZ ;  /* 0x0000000409097224 */ /* 0x000fc800078e02ff */
[----:B------:R-:W-:Y:S01]  /*20d60*/  IMAD.HI.U32 R2, R3, R9, R2 ;  /* 0x0000000903027227 */ /* 0x000fe200078e0002 */
[----:B------:R-:W-:-:S03]  /*20d70*/  LOP3.LUT R3, R0, R25, RZ, 0x3c, !PT ;  /* 0x0000001900037212 */ /* 0x000fc600078e3cff */
[----:B------:R-:W-:Y:S01]  /*20d80*/  @P0 VIADD R7, R7, 0x1 ;  /* 0x0000000107070836 */ /* 0x000fe20000000000 */
[----:B------:R-:W-:-:S13]  /*20d90*/  ISETP.GE.AND P2, PT, R3, RZ, PT ;  /* 0x000000ff0300720c */ /* 0x000fda0003f46270 */
        /* <DEDUP_REMOVED lines=11> */
[----:B------:R-:W-:Y:S01]  /*20e50*/  ISETP.GE.AND P2, PT, R3, RZ, PT ;  /* 0x000000ff0300720c */ /* 0x000fe20003f46270 */
[----:B------:R-:W-:-:S04]  /*20e60*/  IMAD.MOV R3, RZ, RZ, -R7 ;  /* 0x000000ffff037224 */ /* 0x000fc800078e0a07 */
[----:B------:R-:W-:Y:S02]  /*20e70*/  IMAD R3, R25, R3, R0 ;  /* 0x0000000319037224 */ /* 0x000fe400078e0200 */
        /* <DEDUP_REMOVED lines=8> */
.L_x_1687:
[----:B----4-:R-:W0:Y:S02]  /*20f00*/  LDC.64 R2, c[0x0][0xc90] ;  /* 0x00032400ff027b82 */ /* 0x010e240000000a00 */
[----:B0-----:R-:W-:-:S05]  /*20f10*/  IMAD.WIDE R2, R27, 0x4, R2 ;  /* 0x000000041b027825 */ /* 0x001fca00078e0202 */
[----:B------:R0:W2:Y:S02]  /*20f20*/  LDG.E R6, desc[UR40][R2.64] ;  /* 0x0000002802067981 */ /* 0x0000a4000c1e1900 */
[----:B0-----:R-:W-:Y:S02]  /*20f30*/  IMAD.MOV.U32 R2, RZ, RZ, RZ ;  /* 0x000000ffff027224 */ /* 0x001fe400078e00ff */
[----:B--2---:R-:W-:-:S05]  /*20f40*/  IMAD R5, R25, R6, RZ ;  /* 0x0000000619057224 */ /* 0x004fca00078e02ff */
[----:B-1----:R-:W-:-:S04]  /*20f50*/  IABS R7, R5 ;  /* 0x0000000500077213 */ /* 0x002fc80000000000 */
        /* <DEDUP_REMOVED lines=54> */
.L_x_1688:
[----:B------:R-:W-:-:S05]  /*212c0*/  LOP3.LUT R0, RZ, R3, RZ, 0x33, !PT ;  /* 0x00000003ff007212 */ /* 0x000fca00078e33ff */
[----:B------:R-:W-:Y:S01]  /*212d0*/  IMAD.IADD R25, R25, 0x1, R0 ;  /* 0x0000000119197824 */ /* 0x000fe200078e0200 */
[----:B------:R-:W-:Y:S06]  /*212e0*/  BRA `(.L_x_1689) ;  /* 0x00000000001c7947 */ /* 0x000fec0003800000 */
.L_x_1681:
[----:B------:R-:W-:Y:S01]  /*212f0*/  UMOV UR4, URZ ;  /* 0x0000003f00047c82 */ /* 0x000fe20008000000 */
[----:B------:R-:W-:Y:S01]  /*21300*/  UMOV UR5, URZ ;  /* 0x0000003f00057c82 */ /* 0x000fe20008000000 */
[----:B------:R-:W-:Y:S01]  /*21310*/  ULDC UR6, c[0x0][0xc3c] ;  /* 0x00030f0000067ab9 */ /* 0x000fe20000000800 */
[----:B------:R-:W-:Y:S02]  /*21320*/  IMAD.MOV.U32 R24, RZ, RZ, R0 ;  /* 0x000000ffff187224 */ /* 0x000fe400078e0000 */
[----:B------:R-:W-:Y:S02]  /*21330*/  IMAD.U32 R25, RZ, RZ, UR4 ;  /* 0x00000004ff197e24 */ /* 0x000fe4000f8e00ff */
[----:B------:R-:W-:Y:S02]  /*21340*/  IMAD.U32 R26, RZ, RZ, UR5 ;  /* 0x00000005ff1a7e24 */ /* 0x000fe4000f8e00ff */
[----:B------:R-:W-:-:S07]  /*21350*/  IMAD.U32 R27, RZ, RZ, UR6 ;  /* 0x00000006ff1b7e24 */ /* 0x000fce000f8e00ff */
.L_x_1689:
[----:B------:R-:W0:Y:S01]  /*21360*/  S2R R0, SR_TID.X ;  /* 0x0000000000007919 */ /* 0x000e220000002100 */
[----:B------:R-:W-:Y:S05]  /*21370*/  WARPSYNC.ALL ;  /* 0x0000000000007948 */ /* 0x000fea0003800000 */
[----:B------:R-:W-:Y:S01]  /*21380*/  BAR.SYNC.DEFER_BLOCKING 0x4, 0x200 ;  /* 0x0108000000007b1d */ /* 0x000fe20000010000 */
[----:B0-----:R-:W-:-:S04]  /*21390*/  LOP3.LUT R0, R0, 0x1f, RZ, 0xc0, !PT ;  /* 0x0000001f00007812 */ /* 0x001fc800078ec0ff */
[----:B------:R-:W-:-:S13]  /*213a0*/  ISETP.NE.AND P0, PT, R0, RZ, PT ;  /* 0x000000ff0000720c */ /* 0x000fda0003f05270 */
[----:B------:R-:W0:Y:S01]  /*213b0*/  @!P0 S2R R3, SR_CgaCtaId ;  /* 0x0000000000038919 */ /* 0x000e220000008800 */
[----:B------:R-:W-:-:S04]  /*213c0*/  @!P0 MOV R0, 0x400 ;  /* 0x0000040000008802 */ /* 0x000fc80000000f00 */
[----:B0-----:R-:W-:-:S05]  /*213d0*/  @!P0 LEA R17, R3, R0, 0x18 ;  /* 0x0000000003118211 */ /* 0x001fca00078ec0ff */
[----:B------:R3:W-:Y:S01]  /*213e0*/  @!P0 STS.128 [R17+0x168d0], R24 ;  /* 0x0168d01811008388 */ /* 0x0007e20000000c00 */
[----:B------:R-:W-:Y:S06]  /*213f0*/  BAR.ARV 0x5, 0x200 ;  /* 0x0148000000007b1d */ /* 0x000fec0000002000 */
.L_x_1678:
[----:B------:R-:W-:Y:S02]  /*21400*/  ULDC UR4, c[0x0][0xc3c] ;  /* 0x00030f0000047ab9 */ /* 0x000fe40000000800 */
[----:B--2---:R-:W-:-:S13]  /*21410*/  ISETP.GE.AND P0, PT, R27, UR4, PT ;  /* 0x000000041b007c0c */ /* 0x004fda000bf06270 */
[----:B------:R-:W-:Y:S05]  /*21420*/  @!P0 BRA `(.L_x_1690) ;  /* 0xffffff9800848947 */ /* 0x000fea000383ffff */
[----:B------:R-:W-:Y:S05]  /*21430*/  BSYNC B8 ;  /* 0x0000000000087941 */ /* 0x000fea0003800000 */
.L_x_1548:
[----:B0-----:R-:W2:Y:S01]  /*21440*/  LDL.LU R0, [R1+0x34] ;  /* 0x0000340001007983 */ /* 0x001ea20000300800 */
        /* <DEDUP_REMOVED lines=11> */
.L_x_1832:
[----:B------:R-:W-:Y:S05]  /*21500*/  BSYNC B0 ;  /* 0x0000000000007941 */ /* 0x000fea0003800000 */
.L_x_1691:
[----:B------:R-:W-:-:S03]  /*21510*/  UMOV UR4, 0xffffffff ;  /* 0xffffffff00047882 */ /* 0x000fc60000000000 */
[----:B------:R-:W-:Y:S05]  /*21520*/  BRA.DIV UR4, `(.L_x_1693) ;  /* 0x0000003a04ec7947 */ /* 0x000fea000b800000 */
[----:B0-----:R-:W0:Y:S02]  /*21530*/  S2R R0, SR_TID.X ;  /* 0x0000000000007919 */ /* 0x001e240000002100 */
[----:B0-----:R-:W-:-:S04]  /*21540*/  SHF.R.U32.HI R0, RZ, 0x5, R0 ;  /* 0x00000005ff007819 */ /* 0x001fc80000011600 */
[----:B------:R-:W-:-:S05]  /*21550*/  LOP3.LUT R0, R0, 0x3, RZ, 0xc0, !PT ;  /* 0x0000000300007812 */ /* 0x000fca00078ec0ff */
[----:B------:R0:W1:Y:S02]  /*21560*/  SHFL.IDX PT, R14, R0, RZ, 0x1f ;  /* 0x00001fff000e7589 */ /* 0x00006400000e0000 */
.L_x_1835:
[----:B-1----:R-:W-:-:S13]  /*21570*/  ISETP.NE.AND P0, PT, R14, RZ, PT ;  /* 0x000000ff0e00720c */ /* 0x002fda0003f05270 */
[----:B------:R-:W-:Y:S05]  /*21580*/  @P0 BRA `(.L_x_1336) ;  /* 0x0000000000880947 */ /* 0x000fea0003800000 */
[----:B------:R-:W-:-:S03]  /*21590*/  UMOV UR4, 0xffffffff ;  /* 0xffffffff00047882 */ /* 0x000fc60000000000 */
[----:B------:R-:W-:Y:S05]  /*215a0*/  BRA.DIV UR4, `(.L_x_1694) ;  /* 0x0000003e04007947 */ /* 0x000fea000b800000 */
[----:B------:R-:W-:-:S13]  /*215b0*/  ELECT P6, URZ, PT ;  /* 0x00000000003f782f */ /* 0x000fda00038c0000 */
.L_x_1838:
[----:B------:R-:W-:Y:S05]  /*215c0*/  @!P6 BRA `(.L_x_1336) ;  /* 0x000000000078e947 */ /* 0x000fea0003800000 */
[----:B0-----:R-:W2:Y:S02]  /*215d0*/  LDL.LU R0, [R1+0x54] ;  /* 0x0000540001007983 */ /* 0x001ea40000300800 */
[----:B--2---:R-:W-:-:S04]  /*215e0*/  LOP3.LUT R0, R0, 0x2, RZ, 0xfc, !PT ;  /* 0x0000000200007812 */ /* 0x004fc800078efcff */
[----:B------:R-:W-:-:S13]  /*215f0*/  ISETP.NE.AND P2, PT, R0, 0x3, PT ;  /* 0x000000030000780c */ /* 0x000fda0003f45270 */
[----:B------:R-:W-:Y:S05]  /*21600*/  @!P2 BRA `(.L_x_1695) ;  /* 0x000000000004a947 */ /* 0x000fea0003800000 */
[----:B------:R-:W-:Y:S01]  /*21610*/  BPT.TRAP 0x1 ;  /* 0x000000040000795c */ /* 0x000fe20000300000 */
.L_x_1695:
[----:B------:R-:W-:Y:S01]  /*21620*/  VIADD R3, R9, 0x16840 ;  /* 0x0001684009037836 */ /* 0x000fe20000000000 */
[----:B------:R-:W-:Y:S01]  /*21630*/  SHF.L.U32 R2, R28, 0x1f, RZ ;  /* 0x0000001f1c027819 */ /* 0x000fe200000006ff */
[C---:B------:R-:W-:Y:S02]  /*21640*/  VIADD R0, R18.reuse, 0x1 ;  /* 0x0000000112007836 */ /* 0x040fe40000000000 */
        /* <DEDUP_REMOVED lines=9> */
.L_x_1839:
[----:B------:R-:W1:Y:S02]  /*216e0*/  SYNCS.PHASECHK.TRANS64.TRYWAIT P0, [R3+URZ], R0 ;  /* 0x00000000030075a7 */ /* 0x000e64000800017f */
[----:B-1----:R-:W-:Y:S05]  /*216f0*/  @!P0 BRA `(.L_x_1697) ;  /* 0x0000003800e08947 */ /* 0x002fea0003800000 */
.L_x_1840:
[----:B------:R-:W-:Y:S05]  /*21700*/  @!P2 BRA `(.L_x_1698) ;  /* 0x000000000004a947 */ /* 0x000fea0003800000 */
[----:B------:R-:W-:Y:S01]  /*21710*/  BPT.TRAP 0x1 ;  /* 0x000000040000795c */ /* 0x000fe20000300000 */
.L_x_1698:
[----:B-1----:R-:W-:-:S04]  /*21720*/  VIADD R3, R9, 0x16860 ;  /* 0x0001686009037836 */ /* 0x002fc80000000000 */
[----:B------:R-:W-:-:S04]  /*21730*/  IMAD R5, R18, 0x8, R3 ;  /* 0x0000000812057824 */ /* 0x000fc800078e0203 */
[----:B------:R-:W1:Y:S02]  /*21740*/  SYNCS.PHASECHK.TRANS64.TRYWAIT P0, [R5+URZ], R2 ;  /* 0x00000002050075a7 */ /* 0x000e64000800017f */
[----:B-1----:R-:W-:Y:S05]  /*21750*/  @!P0 BRA `(.L_x_1699) ;  /* 0x0000003800dc8947 */ /* 0x002fea0003800000 */
.L_x_1841:
[----:B------:R-:W-:-:S07]  /*21760*/  IMAD R3, R4, 0x8, R3 ;  /* 0x0000000804037824 */ /* 0x000fce00078e0203 */
.L_x_1700:
[----:B--2---:R2:W4:Y:S02]  /*21770*/  SYNCS.PHASECHK.TRANS64.TRYWAIT P0, [R3+URZ], R0 ;  /* 0x00000000030075a7 */ /* 0x004524000800017f */
[----:B----4-:R-:W-:Y:S05]  /*21780*/  @!P0 NANOSLEEP.SYNCS 0x989680 ;  /* 0x009896800000895d */ /* 0x010fea0003900000 */
[----:B------:R-:W4:Y:S02]  /*21790*/  @!P0 SYNCS.PHASECHK.TRANS64 P0, [R3+URZ], R0 ;  /* 0x00000000030085a7 */ /* 0x000f24000800007f */
[----:B----4-:R-:W-:Y:S05]  /*217a0*/  @!P0 BRA `(.L_x_1700) ;  /* 0xfffffffc00f08947 */ /* 0x010fea000383ffff */
.L_x_1336:
[----:B------:R-:W-:Y:S05]  /*217b0*/  BSYNC B9 ;  /* 0x0000000000097941 */ /* 0x000fea0003800000 */
.L_x_1333:
[----:B------:R-:W-:Y:S05]  /*217c0*/  EXIT ;  /* 0x000000000000794d */ /* 0x000fea0003800000 */
.L_x_1364:
[----:B0-----:R0:W1:Y:S02]  /*217d0*/  SYNCS.PHASECHK.TRANS64.TRYWAIT P6, [R78+URZ+0x16890], R90 ;  /* 0x0168905a4e0075a7 */ /* 0x00106400080c017f */
[----:B-1----:R-:W-:Y:S05]  /*217e0*/  @!P6 NANOSLEEP.SYNCS 0x989680 ;  /* 0x009896800000e95d */ /* 0x002fea0003900000 */
[----:B------:R-:W1:Y:S02]  /*217f0*/  @!P6 SYNCS.PHASECHK.TRANS64 P6, [R78+URZ+0x16890], R90 ;  /* 0x0168905a4e00e5a7 */ /* 0x000e6400080c007f */
[----:B-1----:R-:W-:Y:S05]  /*21800*/  @!P6 BRA `(.L_x_1364) ;  /* 0xfffffffc00f0e947 */ /* 0x002fea000383ffff */
[----:B------:R-:W-:Y:S05]  /*21810*/  BRA `(.L_x_1701) ;  /* 0xfffffe1800747947 */ /* 0x000fea000383ffff */
.L_x_1384:
[----:B0-----:R0:W1:Y:S02]  /*21820*/  SYNCS.PHASECHK.TRANS64.TRYWAIT P5, [R78+URZ+0x16890], R90 ;  /* 0x0168905a4e0075a7 */ /* 0x00106400080a017f */
[----:B-1----:R-:W-:Y:S05]  /*21830*/  @!P5 NANOSLEEP.SYNCS 0x989680 ;  /* 0x009896800000d95d */ /* 0x002fea0003900000 */
[----:B------:R-:W1:Y:S02]  /*21840*/  @!P5 SYNCS.PHASECHK.TRANS64 P5, [R78+URZ+0x16890], R90 ;  /* 0x0168905a4e00d5a7 */ /* 0x000e6400080a007f */
[----:B-1----:R-:W-:Y:S05]  /*21850*/  @!P5 BRA `(.L_x_1384) ;  /* 0xfffffffc00f0d947 */ /* 0x002fea000383ffff */
[----:B------:R-:W-:Y:S05]  /*21860*/  BRA `(.L_x_1702) ;  /* 0xfffffe2c004c7947 */ /* 0x000fea000383ffff */
.L_x_1393:
[----:B0-----:R0:W1:Y:S02]  /*21870*/  SYNCS.PHASECHK.TRANS64.TRYWAIT P4, [R78+URZ+0x16890], R90 ;  /* 0x0168905a4e0075a7 */ /* 0x001064000808017f */
[----:B-1----:R-:W-:Y:S05]  /*21880*/  @!P4 NANOSLEEP.SYNCS 0x989680 ;  /* 0x009896800000c95d */ /* 0x002fea0003900000 */
[----:B------:R-:W1:Y:S02]  /*21890*/  @!P4 SYNCS.PHASECHK.TRANS64 P4, [R78+URZ+0x16890], R90 ;  /* 0x0168905a4e00c5a7 */ /* 0x000e64000808007f */
[----:B-1----:R-:W-:Y:S05]  /*218a0*/  @!P4 BRA `(.L_x_1393) ;  /* 0xfffffffc00f0c947 */ /* 0x002fea000383ffff */
[----:B------:R-:W-:Y:S05]  /*218b0*/  BRA `(.L_x_1703) ;  /* 0xfffffe3c00ac7947 */ /* 0x000fea000383ffff */
.L_x_1399:
[----:B--2---:R2:W3:Y:S02]  /*218c0*/  SYNCS.PHASECHK.TRANS64.TRYWAIT P3, [R78+URZ+0x168b0], R90 ;  /* 0x0168b05a4e0075a7 */ /* 0x0044e4000806017f */
[----:B---3--:R-:W-:Y:S05]  /*218d0*/  @!P3 NANOSLEEP.SYNCS 0x989680 ;  /* 0x009896800000b95d */ /* 0x008fea0003900000 */
[----:B------:R-:W3:Y:S02]  /*218e0*/  @!P3 SYNCS.PHASECHK.TRANS64 P3, [R78+URZ+0x168b0], R90 ;  /* 0x0168b05a4e00b5a7 */ /* 0x000ee4000806007f */
[----:B---3--:R-:W-:Y:S05]  /*218f0*/  @!P3 BRA `(.L_x_1399) ;  /* 0xfffffffc00f0b947 */ /* 0x008fea000383ffff */
[----:B------:R-:W-:Y:S05]  /*21900*/  BRA `(.L_x_1704) ;  /* 0xfffffe4000407947 */ /* 0x000fea000383ffff */
.L_x_1417:
[----:B------:R-:W0:Y:S01]  /*21910*/  S2R R4, SR_TID.X ;  /* 0x0000000000047919 */ /* 0x000e220000002100 */
[----:B------:R-:W-:Y:S01]  /*21920*/  BSSY B0, `(.L_x_1705) ;  /* 0x000000c000007945 */ /* 0x000fe20003800000 */
[----:B------:R-:W-:Y:S02]  /*21930*/  IMAD.MOV.U32 R12, RZ, RZ, RZ ;  /* 0x000000ffff0c7224 */ /* 0x000fe400078e00ff */
[----:B------:R-:W-:Y:S02]  /*21940*/  IMAD.MOV.U32 R11, RZ, RZ, 0x1f ;  /* 0x0000001fff0b7424 */ /* 0x000fe400078e00ff */
[----:B------:R-:W-:Y:S02]  /*21950*/  IMAD.MOV.U32 R15, RZ, RZ, -0x1 ;  /* 0xffffffffff0f7424 */ /* 0x000fe400078e00ff */
[----:B0-----:R-:W-:-:S05]  /*21960*/  VIADD R5, R4, 0xffffff80 ;  /* 0xffffff8004057836 */ /* 0x001fca0000000000 */
[----:B------:R-:W-:-:S04]  /*21970*/  SHF.R.S32.HI R4, RZ, 0x1f, R5 ;  /* 0x0000001fff047819 */ /* 0x000fc80000011405 */
[----:B------:R-:W-:-:S04]  /*21980*/  LEA.HI R4, R4, R5, RZ, 0x7 ;  /* 0x0000000504047211 */ /* 0x000fc800078f38ff */
[----:B------:R-:W-:-:S05]  /*21990*/  SHF.R.S32.HI R4, RZ, 0x7, R4 ;  /* 0x00000007ff047819 */ /* 0x000fca0000011404 */
[----:B------:R-:W-:-:S07]  /*219a0*/  IMAD.MOV.U32 R13, RZ, RZ, R4 ;  /* 0x000000ffff0d7224 */ /* 0x000fce00078e0004 */
[----:B-----5:R-:W-:Y:S05]  /*219b0*/  WARPSYNC.COLLECTIVE R15, `(.L_x_1706) ;  /* 0x000000000f087348 */ /* 0x020fea0003c00000 */
[----:B------:R0:W1:Y:S02]  /*219c0*/  SHFL.IDX P6, R14, R13, R12, R11 ;  /* 0x0000000c0d0e7389 */ /* 0x00006400000c000b */
[----:B01---5:R-:W-:Y:S01]  /*219d0*/  ENDCOLLECTIVE ;  /* 0x000000000000791b */ /* 0x023fe20003800000 */
.L_x_1706:
[----:B------:R-:W-:Y:S05]  /*219e0*/  BSYNC B0 ;  /* 0x0000000000007941 */ /* 0x000fea0003800000 */
.L_x_1705:
[----:B------:R0:W-:Y:S01]  /*219f0*/  STL [R1+0x24], R14 ;  /* 0x0000240e01007387 */ /* 0x0001e20000100800 */
[----:B------:R-:W-:Y:S05]  /*21a00*/  BRA `(.L_x_1707) ;  /* 0xfffffe4c00347947 */ /* 0x000fea000383ffff */
.L_x_1429:
[----:B------:R-:W-:Y:S01]  /*21a10*/  BSSY B1, `(.L_x_1708) ;  /* 0x0000008000017945 */ /* 0x000fe20003800000 */
[----:B------:R-:W-:Y:S02]  /*21a20*/  IMAD.MOV.U32 R13, RZ, RZ, R6 ;  /* 0x000000ffff0d7224 */ /* 0x000fe400078e0006 */
[----:B------:R-:W-:Y:S02]  /*21a30*/  IMAD.MOV.U32 R12, RZ, RZ, RZ ;  /* 0x000000ffff0c7224 */ /* 0x000fe400078e00ff */
[----:B------:R-:W-:Y:S02]  /*21a40*/  IMAD.MOV.U32 R11, RZ, RZ, 0x1c1f ;  /* 0x00001c1fff0b7424 */ /* 0x000fe400078e00ff */
[----:B------:R-:W-:-:S07]  /*21a50*/  IMAD.MOV.U32 R15, RZ, RZ, -0x1 ;  /* 0xffffffffff0f7424 */ /* 0x000fce00078e00ff */
[----:B0-----:R-:W-:Y:S05]  /*21a60*/  WARPSYNC.COLLECTIVE R15, `(.L_x_1709) ;  /* 0x000000000f087348 */ /* 0x001fea0003c00000 */
[----:B0-----:R0:W1:Y:S02]  /*21a70*/  SHFL.IDX P6, R14, R13, R12, R11 ;  /* 0x0000000c0d0e7389 */ /* 0x00106400000c000b */
[----:B01----:R-:W-:Y:S01]  /*21a80*/  ENDCOLLECTIVE ;  /* 0x000000000000791b */ /* 0x003fe20003800000 */
.L_x_1709:
[----:B------:R-:W-:Y:S05]  /*21a90*/  BSYNC B1 ;  /* 0x0000000000017941 */ /* 0x000fea0003800000 */
.L_x_1708:
        /* <DEDUP_REMOVED lines=8> */
.L_x_1710:
[----:B------:R-:W-:Y:S02]  /*21b20*/  IMAD.MOV.U32 R13, RZ, RZ, R8 ;  /* 0x000000ffff0d7224 */ /* 0x000fe400078e0008 */
[----:B------:R-:W-:-:S07]  /*21b30*/  IMAD.MOV.U32 R0, RZ, RZ, R14 ;  /* 0x000000ffff007224 */ /* 0x000fce00078e000e */
[----:B------:R-:W-:Y:S05]  /*21b40*/  WARPSYNC.COLLECTIVE R15, `(.L_x_1711) ;  /* 0x000000000f087348 */ /* 0x000fea0003c00000 */
[----:B------:R0:W1:Y:S02]  /*21b50*/  SHFL.IDX P6, R14, R13, R12, R11 ;  /* 0x0000000c0d0e7389 */ /* 0x00006400000c000b */
[----:B01----:R-:W-:Y:S01]  /*21b60*/  ENDCOLLECTIVE ;  /* 0x000000000000791b */ /* 0x003fe20003800000 */
.L_x_1711:
[----:B------:R-:W-:Y:S02]  /*21b70*/  IMAD.MOV.U32 R13, RZ, RZ, R7 ;  /* 0x000000ffff0d7224 */ /* 0x000fe400078e0007 */
[----:B------:R-:W-:-:S07]  /*21b80*/  IMAD.MOV.U32 R5, RZ, RZ, R14 ;  /* 0x000000ffff057224 */ /* 0x000fce00078e000e */
[----:B------:R-:W-:Y:S05]  /*21b90*/  WARPSYNC.COLLECTIVE R15, `(.L_x_1712) ;  /* 0x000000000f087348 */ /* 0x000fea0003c00000 */
[----:B------:R0:W1:Y:S02]  /*21ba0*/  SHFL.IDX P6, R14, R13, R12, R11 ;  /* 0x0000000c0d0e7389 */ /* 0x00006400000c000b */
[----:B01----:R-:W-:Y:S01]  /*21bb0*/  ENDCOLLECTIVE ;  /* 0x000000000000791b */ /* 0x003fe20003800000 */
.L_x_1712:
[----:B------:R-:W-:Y:S05]  /*21bc0*/  BRA `(.L_x_1713) ;  /* 0xfffffe5000c07947 */ /* 0x000fea000383ffff */
.L_x_1432:
[----:B------:R-:W-:Y:S01]  /*21bd0*/  BSSY B1, `(.L_x_1714) ;  /* 0x0000008000017945 */ /* 0x000fe20003800000 */
[----:B------:R-:W-:Y:S02]  /*21be0*/  IMAD.MOV.U32 R13, RZ, RZ, R6 ;  /* 0x000000ffff0d7224 */ /* 0x000fe400078e0006 */
[----:B------:R-:W-:Y:S02]  /*21bf0*/  IMAD.MOV.U32 R12, RZ, RZ, 0x1 ;  /* 0x00000001ff0c7424 */ /* 0x000fe400078e00ff */
[----:B------:R-:W-:Y:S02]  /*21c00*/  IMAD.MOV.U32 R11, RZ, RZ, 0x1c1f ;  /* 0x00001c1fff0b7424 */ /* 0x000fe400078e00ff */
[----:B------:R-:W-:-:S07]  /*21c10*/  IMAD.MOV.U32 R15, RZ, RZ, -0x1 ;  /* 0xffffffffff0f7424 */ /* 0x000fce00078e00ff */
[----:B-1----:R-:W-:Y:S05]  /*21c20*/  WARPSYNC.COLLECTIVE R15, `(.L_x_1715) ;  /* 0x000000000f087348 */ /* 0x002fea0003c00000 */
[----:B------:R0:W2:Y:S02]  /*21c30*/  SHFL.IDX P6, R14, R13, R12, R11 ;  /* 0x0000000c0d0e7389 */ /* 0x0000a400000c000b */
[----:B012---:R-:W-:Y:S01]  /*21c40*/  ENDCOLLECTIVE ;  /* 0x000000000000791b */ /* 0x007fe20003800000 */
.L_x_1715:
[----:B------:R-:W-:Y:S05]  /*21c50*/  BSYNC B1 ;  /* 0x0000000000017941 */ /* 0x000fea0003800000 */
.L_x_1714:
[----:B------:R-:W-:Y:S02]  /*21c60*/  IMAD.MOV.U32 R13, RZ, RZ, R4 ;  /* 0x000000ffff0d7224 */ /* 0x000fe400078e0004 */
[----:B------:R-:W-:Y:S02]  /*21c70*/  IMAD.MOV.U32 R12, RZ, RZ, 0x1 ;  /* 0x00000001ff0c7424 */ /* 0x000fe400078e00ff */
[----:B------:R-:W-:Y:S02]  /*21c80*/  IMAD.MOV.U32 R11, RZ, RZ, 0x1c1f ;  /* 0x00001c1fff0b7424 */ /* 0x000fe400078e00ff */
[----:B------:R-:W-:Y:S02]  /*21c90*/  IMAD.MOV.U32 R15, RZ, RZ, -0x1 ;  /* 0xffffffffff0f7424 */ /* 0x000fe400078e00ff */
[----:B------:R-:W-:-:S07]  /*21ca0*/  IMAD.MOV.U32 R3, RZ, RZ, R14 ;  /* 0x000000ffff037224 */ /* 0x000fce00078e000e */
[----:B------:R-:W-:Y:S05]  /*21cb0*/  WARPSYNC.COLLECTIVE R15, `(.L_x_1716) ;  /* 0x000000000f087348 */ /* 0x000fea0003c00000 */
[----:B------:R0:W1:Y:S02]  /*21cc0*/  SHFL.IDX P6, R14, R13, R12, R11 ;  /* 0x0000000c0d0e7389 */ /* 0x00006400000c000b */
[----:B01----:R-:W-:Y:S01]  /*21cd0*/  ENDCOLLECTIVE ;  /* 0x000000000000791b */ /* 0x003fe20003800000 */
.L_x_1716:
[----:B------:R-:W-:Y:S02]  /*21ce0*/  IMAD.MOV.U32 R13, RZ, RZ, R8 ;  /* 0x000000ffff0d7224 */ /* 0x000fe400078e0008 */
[----:B------:R-:W-:-:S07]  /*21cf0*/  IMAD.MOV.U32 R0, RZ, RZ, R14 ;  /* 0x000000ffff007224 */ /* 0x000fce00078e000e */
[----:B------:R-:W-:Y:S05]  /*21d00*/  WARPSYNC.COLLECTIVE R15, `(.L_x_1717) ;  /* 0x000000000f087348 */ /* 0x000fea0003c00000 */
[----:B------:R0:W1:Y:S02]  /*21d10*/  SHFL.IDX P6, R14, R13, R12, R11 ;  /* 0x0000000c0d0e7389 */ /* 0x00006400000c000b */
[----:B01----:R-:W-:Y:S01]  /*21d20*/  ENDCOLLECTIVE ;  /* 0x000000000000791b */ /* 0x003fe20003800000 */
.L_x_1717:
[----:B------:R-:W-:Y:S02]  /*21d30*/  IMAD.MOV.U32 R13, RZ, RZ, R7 ;  /* 0x000000ffff0d7224 */ /* 0x000fe400078e0007 */
[----:B------:R-:W-:-:S07]  /*21d40*/  IMAD.MOV.U32 R5, RZ, RZ, R14 ;  /* 0x000000ffff057224 */ /* 0x000fce00078e000e */
[----:B------:R-:W-:Y:S05]  /*21d50*/  WARPSYNC.COLLECTIVE R15, `(.L_x_1718) ;  /* 0x000000000f087348 */ /* 0x000fea0003c00000 */
[----:B------:R0:W1:Y:S02]  /*21d60*/  SHFL.IDX P6, R14, R13, R12, R11 ;  /* 0x0000000c0d0e7389 */ /* 0x00006400000c000b */
[----:B01----:R-:W-:Y:S01]  /*21d70*/  ENDCOLLECTIVE ;  /* 0x000000000000791b */ /* 0x003fe20003800000 */
.L_x_1718:
[----:B------:R-:W-:Y:S05]  /*21d80*/  BRA `(.L_x_1719) ;  /* 0xfffffe54002c7947 */ /* 0x000fea000383ffff */
.L_x_1436:
[----:B0-----:R0:W1:Y:S02]  /*21d90*/  SYNCS.PHASECHK.TRANS64.TRYWAIT P0, [R2+URZ+0x16800], R45 ;  /* 0x0168002d020075a7 */ /* 0x001064000800017f */
[----:B-1----:R-:W-:Y:S05]  /*21da0*/  @!P0 NANOSLEEP.SYNCS 0x989680 ;  /* 0x009896800000895d */ /* 0x002fea0003900000 */
[----:B------:R-:W1:Y:S02]  /*21db0*/  @!P0 SYNCS.PHASECHK.TRANS64 P0, [R2+URZ+0x16800], R45 ;  /* 0x0168002d020085a7 */ /* 0x000e64000800007f */
[----:B-1----:R-:W-:Y:S05]  /*21dc0*/  @!P0 BRA `(.L_x_1436) ;  /* 0xfffffffc00f08947 */ /* 0x002fea000383ffff */
[----:B------:R-:W-:Y:S05]  /*21dd0*/  BRA `(.L_x_1720) ;  /* 0xfffffe5800387947 */ /* 0x000fea000383ffff */
.L_x_1444:
[----:B------:R-:W1:Y:S01]  /*21de0*/  LDC R41, c[0x0][0x3f4] ;  /* 0x0000fd00ff297b82 */ /* 0x000e620000000800 */
[----:B------:R-:W-:Y:S01]  /*21df0*/  BSSY B1, `(.L_x_1721) ;  /* 0x0000008000017945 */ /* 0x000fe20003800000 */
[----:B------:R-:W-:Y:S02]  /*21e00*/  IMAD.MOV.U32 R13, RZ, RZ, R26 ;  /* 0x000000ffff0d7224 */ /* 0x000fe400078e001a */
[----:B------:R-:W-:Y:S02]  /*21e10*/  IMAD.MOV.U32 R12, RZ, RZ, RZ ;  /* 0x000000ffff0c7224 */ /* 0x000fe400078e00ff */
[----:B------:R-:W-:Y:S02]  /*21e20*/  IMAD.MOV.U32 R11, RZ, RZ, 0x1c1f ;  /* 0x00001c1fff0b7424 */ /* 0x000fe400078e00ff */
[----:B------:R-:W-:-:S07]  /*21e30*/  IMAD.MOV.U32 R15, RZ, RZ, -0x1 ;  /* 0xffffffffff0f7424 */ /* 0x000fce00078e00ff */
[----:B01----:R-:W-:Y:S05]  /*21e40*/  WARPSYNC.COLLECTIVE R15, `(.L_x_1722) ;  /* 0x000000000f087348 */ /* 0x003fea0003c00000 */
[----:B0-----:R0:W2:Y:S02]  /*21e50*/  SHFL.IDX P6, R14, R13, R12, R11 ;  /* 0x0000000c0d0e7389 */ /* 0x0010a400000c000b */
[----:B012---:R-:W-:Y:S01]  /*21e60*/  ENDCOLLECTIVE ;  /* 0x000000000000791b */ /* 0x007fe20003800000 */
.L_x_1722:
[----:B------:R-:W-:Y:S05]  /*21e70*/  BSYNC B1 ;  /* 0x0000000000017941 */ /* 0x000fea0003800000 */
.L_x_1721:
[----:B------:R0:W5:Y:S01]  /*21e80*/  LDL R8, [R1+0x8] ;  /* 0x0000080001087983 */ /* 0x0001620000100800 */
[----:B------:R-:W-:Y:S01]  /*21e90*/  IMAD.MOV.U32 R13, RZ, RZ, R25 ;  /* 0x000000ffff0d7224 */ /* 0x000fe200078e0019 */
[----:B------:R-:W-:Y:S01]  /*21ea0*/  ISETP.GE.AND P0, PT, R18, R41, PT ;  /* 0x000000291200720c */ /* 0x000fe20003f06270 */
[----:B------:R-:W-:Y:S02]  /*21eb0*/  IMAD.MOV.U32 R12, RZ, RZ, RZ ;  /* 0x000000ffff0c7224 */ /* 0x000fe400078e00ff */
[----:B------:R-:W-:Y:S02]  /*21ec0*/  IMAD.MOV.U32 R11, RZ, RZ, 0x1c1f ;  /* 0x00001c1fff0b7424 */ /* 0x000fe400078e00ff */
[----:B------:R-:W-:Y:S02]  /*21ed0*/  IMAD.MOV.U32 R15, RZ, RZ, -0x1 ;  /* 0xffffffffff0f7424 */ /* 0x000fe400078e00ff */
[----:B0-----:R-:W-:-:S07]  /*21ee0*/  IMAD.MOV.U32 R0, RZ, RZ, R14 ;  /* 0x000000ffff007224 */ /* 0x001fce00078e000e */
[----:B-----5:R-:W-:Y:S05]  /*21ef0*/  WARPSYNC.COLLECTIVE R15, `(.L_x_1723) ;  /* 0x000000000f087348 */ /* 0x020fea0003c00000 */
[----:B------:R0:W1:Y:S02]  /*21f00*/  SHFL.IDX P6, R14, R13, R12, R11 ;  /* 0x0000000c0d0e7389 */ /* 0x00006400000c000b */
[----:B01---5:R-:W-:Y:S01]  /*21f10*/  ENDCOLLECTIVE ;  /* 0x000000000000791b */ /* 0x023fe20003800000 */
.L_x_1723:
[----:B------:R-:W-:Y:S02]  /*21f20*/  IMAD.MOV.U32 R13, RZ, RZ, R24 ;  /* 0x000000ffff0d7224 */ /* 0x000fe400078e0018 */
[----:B------:R-:W-:-:S07]  /*21f30*/  IMAD.MOV.U32 R3, RZ, RZ, R14 ;  /* 0x000000ffff037224 */ /* 0x000fce00078e000e */
[----:B------:R-:W-:Y:S05]  /*21f40*/  WARPSYNC.COLLECTIVE R15, `(.L_x_1724) ;  /* 0x000000000f087348 */ /* 0x000fea0003c00000 */
[----:B------:R0:W1:Y:S02]  /*21f50*/  SHFL.IDX P6, R14, R13, R12, R11 ;  /* 0x0000000c0d0e7389 */ /* 0x00006400000c000b */
[----:B01----:R-:W-:Y:S01]  /*21f60*/  ENDCOLLECTIVE ;  /* 0x000000000000791b */ /* 0x003fe20003800000 */
.L_x_1724:
[----:B------:R-:W-:Y:S02]  /*21f70*/  IMAD.MOV.U32 R13, RZ, RZ, R27 ;  /* 0x000000ffff0d7224 */ /* 0x000fe400078e001b */
[----:B------:R-:W-:-:S07]  /*21f80*/  IMAD.MOV.U32 R4, RZ, RZ, R14 ;  /* 0x000000ffff047224 */ /* 0x000fce00078e000e */
[----:B------:R-:W-:Y:S05]  /*21f90*/  WARPSYNC.COLLECTIVE R15, `(.L_x_1725) ;  /* 0x000000000f087348 */ /* 0x000fea0003c00000 */
[----:B------:R0:W1:Y:S02]  /*21fa0*/  SHFL.IDX P6, R14, R13, R12, R11 ;  /* 0x0000000c0d0e7389 */ /* 0x00006400000c000b */
[----:B01----:R-:W-:Y:S01]  /*21fb0*/  ENDCOLLECTIVE ;  /* 0x000000000000791b */ /* 0x003fe20003800000 */
.L_x_1725:
[----:B------:R-:W-:-:S05]  /*21fc0*/  IMAD R32, R8, R32, RZ ;  /* 0x0000002008207224 */ /* 0x000fca00078e02ff */
[----:B------:R-:W-:-:S13]  /*21fd0*/  ISETP.GE.OR P1, PT, R35, R32, P0 ;  /* 0x000000202300720c */ /* 0x000fda0000726670 */
[C---:B------:R-:W-:Y:S01]  /*21fe0*/  @!P1 IMAD.SHL.U32 R5, R18.reuse, 0x2, RZ ;  /* 0x0000000212059824 */ /* 0x040fe200078e00ff */
[----:B------:R-:W-:-:S04]  /*21ff0*/  @!P1 SHF.L.U64.HI R21, R18, 0x1, R43 ;  /* 0x0000000112159819 */ /* 0x000fc8000001022b */
[----:B------:R-:W-:-:S05]  /*22000*/  @!P1 IADD3 R6, P2, R3, R5, RZ ;  /* 0x0000000503069210 */ /* 0x000fca0007f5e0ff */
[----:B------:R-:W-:-:S05]  /*22010*/  @!P1 IMAD.X R7, R0, 0x1, R21, P2 ;  /* 0x0000000100079824 */ /* 0x000fca00010e0615 */
[----:B------:R-:W2:Y:S01]  /*22020*/  @!P1 LD.E.128 R8, desc[UR40][R6.64] ;  /* 0x0000002806089980 */ /* 0x000ea2000c101d00 */
[----:B------:R-:W-:-:S05]  /*22030*/  @!P1 IADD3 R14, P2, R14, R5, RZ ;  /* 0x000000050e0e9210 */ /* 0x000fca0007f5e0ff */
[----:B------:R-:W-:-:S04]  /*22040*/  @!P1 IMAD.X R3, R4, 0x1, R21, P2 ;  /* 0x0000000104039824 */ /* 0x000fc800010e0615 */
[----:B------:R-:W-:-:S05]  /*22050*/  @!P1 IMAD.MOV.U32 R15, RZ, RZ, R3 ;  /* 0x000000ffff0f9224 */ /* 0x000fca00078e0003 */
[----:B------:R0:W5:Y:S01]  /*22060*/  @!P1 LD.E.128 R4, desc[UR40][R14.64] ;  /* 0x000000280e049980 */ /* 0x000162000c101d00 */
[----:B------:R-:W-:Y:S01]  /*22070*/  CS2R R38, SRZ ;  /* 0x0000000000267805 */ /* 0x000fe2000001ff00 */
[----:B------:R-:W-:Y:S01]  /*22080*/  IMAD.MOV.U32 R13, RZ, RZ, R26 ;  /* 0x000000ffff0d7224 */ /* 0x000fe200078e001a */
[----:B------:R-:W-:Y:S01]  /*22090*/  CS2R R36, SRZ ;  /* 0x0000000000247805 */ /* 0x000fe2000001ff00 */
[----:B------:R-:W-:Y:S01]  /*220a0*/  IMAD.MOV.U32 R12, RZ, RZ, 0x1 ;  /* 0x00000001ff0c7424 */ /* 0x000fe200078e00ff */
[----:B------:R-:W-:Y:S02]  /*220b0*/  CS2R R30, SRZ ;  /* 0x00000000001e7805 */ /* 0x000fe4000001ff00 */
[----:B------:R-:W-:Y:S01]  /*220c0*/  CS2R R20, SRZ ;  /* 0x0000000000147805 */ /* 0x000fe2000001ff00 */
[----:B0-----:R-:W-:Y:S02]  /*220d0*/  IMAD.MOV.U32 R15, RZ, RZ, -0x1 ;  /* 0xffffffffff0f7424 */ /* 0x001fe400078e00ff */
[----:B--2---:R-:W-:-:S02]  /*220e0*/  @!P1 IMAD.MOV.U32 R39, RZ, RZ, R11 ;  /* 0x000000ffff279224 */ /* 0x004fc400078e000b */
[----:B------:R-:W-:Y:S02]  /*220f0*/  IMAD.MOV.U32 R11, RZ, RZ, 0x1c1f ;  /* 0x00001c1fff0b7424 */ /* 0x000fe400078e00ff */
[----:B------:R-:W-:Y:S02]  /*22100*/  @!P1 IMAD.MOV.U32 R36, RZ, RZ, R8 ;  /* 0x000000ffff249224 */ /* 0x000fe400078e0008 */
[----:B------:R-:W-:-:S07]  /*22110*/  @!P1 IMAD.MOV.U32 R37, RZ, RZ, R9 ;  /* 0x000000ffff259224 */ /* 0x000fce00078e0009 */
[----:B-----5:R-:W-:Y:S05]  /*22120*/  WARPSYNC.COLLECTIVE R15, `(.L_x_1726) ;  /* 0x000000000f087348 */ /* 0x020fea0003c00000 */
[----:B------:R0:W1:Y:S02]  /*22130*/  SHFL.IDX P6, R14, R13, R12, R11 ;  /* 0x0000000c0d0e7389 */ /* 0x00006400000c000b */
[----:B01---5:R-:W-:Y:S01]  /*22140*/  ENDCOLLECTIVE ;  /* 0x000000000000791b */ /* 0x023fe20003800000 */
.L_x_1726:
[----:B------:R-:W-:Y:S02]  /*22150*/  IMAD.MOV.U32 R0, RZ, RZ, R36 ;  /* 0x000000ffff007224 */ /* 0x000fe400078e0024 */
[----:B------:R-:W-:Y:S02]  /*22160*/  IMAD.MOV.U32 R3, RZ, RZ, R37 ;  /* 0x000000ffff037224 */ /* 0x000fe400078e0025 */
[----:B------:R-:W-:Y:S01]  /*22170*/  @!P1 IMAD.MOV.U32 R38, RZ, RZ, R10 ;  /* 0x000000ffff269224 */ /* 0x000fe200078e000a */
[----:B------:R-:W-:Y:S01]  /*22180*/  PRMT R48, R0, 0x7610, R48 ;  /* 0x0000761000307816 */ /* 0x000fe20000000030 */
[----:B------:R-:W-:Y:S01]  /*22190*/  IMAD.MOV.U32 R9, RZ, RZ, R39 ;  /* 0x000000ffff097224 */ /* 0x000fe200078e0027 */
[----:B------:R-:W-:Y:S01]  /*221a0*/  PRMT R34, R34, 0x5410, R3 ;  /* 0x0000541022227816 */ /* 0x000fe20000000003 */
[----:B------:R-:W-:Y:S02]  /*221b0*/  @!P1 IMAD.MOV.U32 R30, RZ, RZ, R4 ;  /* 0x000000ffff1e9224 */ /* 0x000fe400078e0004 */
[----:B------:R-:W-:Y:S01]  /*221c0*/  @!P1 IMAD.MOV.U32 R31, RZ, RZ, R5 ;  /* 0x000000ffff1f9224 */ /* 0x000fe200078e0005 */
[----:B------:R-:W-:Y:S01]  /*221d0*/  PRMT R34, R9, 0x7610, R34 ;  /* 0x0000761009227816 */ /* 0x000fe20000000022 */
[----:B------:R-:W-:-:S02]  /*221e0*/  IMAD.MOV.U32 R8, RZ, RZ, R38 ;  /* 0x000000ffff087224 */ /* 0x000fc400078e0026 */
[----:B------:R-:W-:Y:S02]  /*221f0*/  IMAD.MOV.U32 R13, RZ, RZ, R25 ;  /* 0x000000ffff0d7224 */ /* 0x000fe400078e0019 */
[----:B------:R-:W-:Y:S01]  /*22200*/  @!P1 IMAD.MOV.U32 R20, RZ, RZ, R6 ;  /* 0x000000ffff149224 */ /* 0x000fe200078e0006 */
[----:B------:R-:W-:Y:S01]  /*22210*/  PRMT R33, R8, 0x7610, R33 ;  /* 0x0000761008217816 */ /* 0x000fe20000000021 */
[----:B------:R-:W-:Y:S02]  /*22220*/  @!P1 IMAD.MOV.U32 R21, RZ, RZ, R7 ;  /* 0x000000ffff159224 */ /* 0x000fe400078e0007 */
[----:B------:R-:W-:Y:S02]  /*22230*/  IMAD.MOV.U32 R4, RZ, RZ, R30 ;  /* 0x000000ffff047224 */ /* 0x000fe400078e001e */
[----:B------:R-:W-:Y:S02]  /*22240*/  IMAD.MOV.U32 R5, RZ, RZ, R31 ;  /* 0x000000ffff057224 */ /* 0x000fe400078e001f */
[----:B------:R-:W-:Y:S01]  /*22250*/  IMAD.MOV.U32 R0, RZ, RZ, R14 ;  /* 0x000000ffff007224 */ /* 0x000fe200078e000e */
[----:B------:R-:W-:-:S07]  /*22260*/  PRMT R50, R4, 0x7610, R50 ;  /* 0x0000761004327816 */ /* 0x000fce0000000032 */
[----:B------:R-:W-:Y:S05]  /*22270*/  WARPSYNC.COLLECTIVE R15, `(.L_x_1727) ;  /* 0x000000000f087348 */ /* 0x000fea0003c00000 */
[----:B------:R0:W1:Y:S02]  /*22280*/  SHFL.IDX P6, R14, R13, R12, R11 ;  /* 0x0000000c0d0e7389 */ /* 0x00006400000c000b */
[----:B01----:R-:W-:Y:S01]  /*22290*/  ENDCOLLECTIVE ;  /* 0x000000000000791b */ /* 0x003fe20003800000 */
.L_x_1727:
[----:B------:R-:W-:Y:S01]  /*222a0*/  IMAD.MOV.U32 R6, RZ, RZ, R20 ;  /* 0x000000ffff067224 */ /* 0x000fe200078e0014 */
[----:B------:R-:W-:Y:S01]  /*222b0*/  PRMT R54, R5, 0x7610, R54 ;  /* 0x0000761005367816 */ /* 0x000fe20000000036 */
[----:B------:R-:W-:Y:S01]  /*222c0*/  IMAD.MOV.U32 R7, RZ, RZ, R21 ;  /* 0x000000ffff077224 */ /* 0x000fe200078e0015 */
[----:B------:R-:W-:Y:S02]  /*222d0*/  CS2R R4, SRZ ;  /* 0x0000000000047805 */ /* 0x000fe4000001ff00 */
[----:B------:R-:W-:Y:S02]  /*222e0*/  PRMT R33, R33, 0x5410, R6 ;  /* 0x0000541021217816 */ /* 0x000fe40000000006 */
[----:B------:R-:W-:Y:S01]  /*222f0*/  PRMT R55, R7, 0x7610, R55 ;  /* 0x0000761007377816 */ /* 0x000fe20000000037 */
[----:B------:R-:W-:Y:S02]  /*22300*/  IMAD.MOV.U32 R13, RZ, RZ, R24 ;  /* 0x000000ffff0d7224 */ /* 0x000fe400078e0018 */
[----:B------:R-:W-:-:S07]  /*22310*/  IMAD.MOV.U32 R3, RZ, RZ, R14 ;  /* 0x000000ffff037224 */ /* 0x000fce00078e000e */
[----:B------:R-:W-:Y:S05]  /*22320*/  WARPSYNC.COLLECTIVE R15, `(.L_x_1728) ;  /* 0x000000000f087348 */ /* 0x000fea0003c00000 */
[----:B------:R0:W1:Y:S02]  /*22330*/  SHFL.IDX P6, R14, R13, R12, R11 ;  /* 0x0000000c0d0e7389 */ /* 0x00006400000c000b */
[----:B01----:R-:W-:Y:S01]  /*22340*/  ENDCOLLECTIVE ;  /* 0x000000000000791b */ /* 0x003fe20003800000 */
.L_x_1728:
[----:B------:R-:W-:Y:S02]  /*22350*/  IMAD.MOV.U32 R13, RZ, RZ, R27 ;  /* 0x000000ffff0d7224 */ /* 0x000fe400078e001b */
[----:B------:R-:W-:-:S07]  /*22360*/  IMAD.MOV.U32 R24, RZ, RZ, R14 ;  /* 0x000000ffff187224 */ /* 0x000fce00078e000e */
[----:B------:R-:W-:Y:S05]  /*22370*/  WARPSYNC.COLLECTIVE R15, `(.L_x_1729) ;  /* 0x000000000f087348 */ /* 0x000fea0003c00000 */
[----:B------:R0:W1:Y:S02]  /*22380*/  SHFL.IDX P6, R14, R13, R12, R11 ;  /* 0x0000000c0d0e7389 */ /* 0x00006400000c000b */
[----:B01----:R-:W-:Y:S01]  /*22390*/  ENDCOLLECTIVE ;  /* 0x000000000000791b */ /* 0x003fe20003800000 */
.L_x_1729:
[----:B------:R-:W-:Y:S05]  /*223a0*/  BRA `(.L_x_1730) ;  /* 0xfffffe6400687947 */ /* 0x000fea000383ffff */
.L_x_1448:
[----:B0-----:R0:W1:Y:S02]  /*223b0*/  SYNCS.PHASECHK.TRANS64.TRYWAIT P1, [R2+URZ+0x16800], R13 ;  /* 0x0168000d020075a7 */ /* 0x001064000802017f */
[----:B-1----:R-:W-:Y:S05]  /*223c0*/  @!P1 NANOSLEEP.SYNCS 0x989680 ;  /* 0x009896800000995d */ /* 0x002fea0003900000 */
[----:B------:R-:W1:Y:S02]  /*223d0*/  @!P1 SYNCS.PHASECHK.TRANS64 P1, [R2+URZ+0x16800], R13 ;  /* 0x0168000d020095a7 */ /* 0x000e64000802007f */
[----:B-1----:R-:W-:Y:S05]  /*223e0*/  @!P1 BRA `(.L_x_1448) ;  /* 0xfffffffc00f09947 */ /* 0x002fea000383ffff */
[----:B------:R-:W-:Y:S05]  /*223f0*/  BRA `(.L_x_1731) ;  /* 0xfffffe6800107947 */ /* 0x000fea000383ffff */
.L_x_1454:
[----:B--2---:R2:W3:Y:S02]  /*22400*/  SYNCS.PHASECHK.TRANS64.TRYWAIT P2, [R0+URZ+0x16830], R3 ;  /* 0x01683003000075a7 */ /* 0x0044e4000804017f */
[----:B---3--:R-:W-:Y:S05]  /*22410*/  @!P2 NANOSLEEP.SYNCS 0x989680 ;  /* 0x009896800000a95d */ /* 0x008fea0003900000 */
[----:B------:R-:W3:Y:S02]  /*22420*/  @!P2 SYNCS.PHASECHK.TRANS64 P2, [R0+URZ+0x16830], R3 ;  /* 0x016830030000a5a7 */ /* 0x000ee4000804007f */
[----:B---3--:R-:W-:Y:S05]  /*22430*/  @!P2 BRA `(.L_x_1454) ;  /* 0xfffffffc00f0a947 */ /* 0x008fea000383ffff */
[----:B------:R-:W-:Y:S05]  /*22440*/  BRA `(.L_x_1453) ;  /* 0xfffffe7400d87947 */ /* 0x000fea000383ffff */
.L_x_1472:
[----:B-1----:R1:W2:Y:S02]  /*22450*/  SYNCS.PHASECHK.TRANS64.TRYWAIT P5, [R9+URZ+0x16830], R8 ;  /* 0x01683008090075a7 */ /* 0x0022a400080a017f */
[----:B--2---:R-:W-:Y:S05]  /*22460*/  @!P5 NANOSLEEP.SYNCS 0x989680 ;  /* 0x009896800000d95d */ /* 0x004fea0003900000 */
[----:B------:R-:W2:Y:S02]  /*22470*/  @!P5 SYNCS.PHASECHK.TRANS64 P5, [R9+URZ+0x16830], R8 ;  /* 0x016830080900d5a7 */ /* 0x000ea400080a007f */
[----:B--2---:R-:W-:Y:S05]  /*22480*/  @!P5 BRA `(.L_x_1472) ;  /* 0xfffffffc00f0d947 */ /* 0x004fea000383ffff */
[----:B------:R-:W-:Y:S05]  /*22490*/  BRA `(.L_x_1471) ;  /* 0xfffffeb0008c7947 */ /* 0x000fea000383ffff */
.L_x_1476:
[----:B-1----:R1:W2:Y:S02]  /*224a0*/  SYNCS.PHASECHK.TRANS64.TRYWAIT P4, [R9+URZ+0x16850], R8 ;  /* 0x01685008090075a7 */ /* 0x0022a4000808017f */
[----:B--2---:R-:W-:Y:S05]  /*224b0*/  @!P4 NANOSLEEP.SYNCS 0x989680 ;  /* 0x009896800000c95d */ /* 0x004fea0003900000 */
[----:B------:R-:W2:Y:S02]  /*224c0*/  @!P4 SYNCS.PHASECHK.TRANS64 P4, [R9+URZ+0x16850], R8 ;  /* 0x016850080900c5a7 */ /* 0x000ea4000808007f */
[----:B--2---:R-:W-:Y:S05]  /*224d0*/  @!P4 BRA `(.L_x_1476) ;  /* 0xfffffffc00f0c947 */ /* 0x004fea000383ffff */
[----:B------:R-:W-:Y:S05]  /*224e0*/  BRA `(.L_x_1473) ;  /* 0xfffffeb400507947 */ /* 0x000fea000383ffff */
.L_x_1495:
[----:B-1----:R1:W2:Y:S02]  /*224f0*/  SYNCS.PHASECHK.TRANS64.TRYWAIT P3, [R5+URZ+0x16830], R14 ;  /* 0x0168300e050075a7 */ /* 0x0022a4000806017f */
[----:B--2---:R-:W-:Y:S05]  /*22500*/  @!P3 NANOSLEEP.SYNCS 0x989680 ;  /* 0x009896800000b95d */ /* 0x004fea0003900000 */
[----:B------:R-:W2:Y:S02]  /*22510*/  @!P3 SYNCS.PHASECHK.TRANS64 P3, [R5+URZ+0x16830], R14 ;  /* 0x0168300e0500b5a7 */ /* 0x000ea4000806007f */
[----:B--2---:R-:W-:Y:S05]  /*22520*/  @!P3 BRA `(.L_x_1495) ;  /* 0xfffffffc00f0b947 */ /* 0x004fea000383ffff */
[----:B------:R-:W-:Y:S05]  /*22530*/  BRA `(.L_x_1494) ;  /* 0xfffffeec00087947 */ /* 0x000fea000383ffff */
.L_x_1499:
[----:B-1----:R1:W2:Y:S02]  /*22540*/  SYNCS.PHASECHK.TRANS64.TRYWAIT P2, [R8+URZ+0x16850], R5 ;  /* 0x01685005080075a7 */ /* 0x0022a4000804017f */
[----:B--2---:R-:W-:Y:S05]  /*22550*/  @!P2 NANOSLEEP.SYNCS 0x989680 ;  /* 0x009896800000a95d */ /* 0x004fea0003900000 */
[----:B------:R-:W2:Y:S02]  /*22560*/  @!P2 SYNCS.PHASECHK.TRANS64 P2, [R8+URZ+0x16850], R5 ;  /* 0x016850050800a5a7 */ /* 0x000ea4000804007f */
[----:B--2---:R-:W-:Y:S05]  /*22570*/  @!P2 BRA `(.L_x_1499) ;  /* 0xfffffffc00f0a947 */ /* 0x004fea000383ffff */
[----:B------:R-:W-:Y:S05]  /*22580*/  BRA `(.L_x_1496) ;  /* 0xfffffeec00cc7947 */ /* 0x000fea000383ffff */
.L_x_1506:
[----:B-1----:R1:W2:Y:S02]  /*22590*/  SYNCS.PHASECHK.TRANS64.TRYWAIT P3, [R5+URZ+0x16830], R12 ;  /* 0x0168300c050075a7 */ /* 0x0022a4000806017f */
[----:B--2---:R-:W-:Y:S05]  /*225a0*/  @!P3 NANOSLEEP.SYNCS 0x989680 ;  /* 0x009896800000b95d */ /* 0x004fea0003900000 */
[----:B------:R-:W2:Y:S02]  /*225b0*/  @!P3 SYNCS.PHASECHK.TRANS64 P3, [R5+URZ+0x16830], R12 ;  /* 0x0168300c0500b5a7 */ /* 0x000ea4000806007f */
[----:B--2---:R-:W-:Y:S05]  /*225c0*/  @!P3 BRA `(.L_x_1506) ;  /* 0xfffffffc00f0b947 */ /* 0x004fea000383ffff */
[----:B------:R-:W-:Y:S05]  /*225d0*/  BRA `(.L_x_1505) ;  /* 0xffffff1000ec7947 */ /* 0x000fea000383ffff */
.L_x_1510:
[----:B-1----:R1:W2:Y:S02]  /*225e0*/  SYNCS.PHASECHK.TRANS64.TRYWAIT P2, [R8+URZ+0x16850], R5 ;  /* 0x01685005080075a7 */ /* 0x0022a4000804017f */
[----:B--2---:R-:W-:Y:S05]  /*225f0*/  @!P2 NANOSLEEP.SYNCS 0x989680 ;  /* 0x009896800000a95d */ /* 0x004fea0003900000 */
[----:B------:R-:W2:Y:S02]  /*22600*/  @!P2 SYNCS.PHASECHK.TRANS64 P2, [R8+URZ+0x16850], R5 ;  /* 0x016850050800a5a7 */ /* 0x000ea4000804007f */
[----:B--2---:R-:W-:Y:S05]  /*22610*/  @!P2 BRA `(.L_x_1510) ;  /* 0xfffffffc00f0a947 */ /* 0x004fea000383ffff */
[----:B------:R-:W-:Y:S05]  /*22620*/  BRA `(.L_x_1507) ;  /* 0xffffff1400b07947 */ /* 0x000fea000383ffff */
.L_x_1523:
[----:B-1----:R1:W2:Y:S02]  /*22630*/  SYNCS.PHASECHK.TRANS64.TRYWAIT P0, [R11+URZ+0x16850], R0 ;  /* 0x016850000b0075a7 */ /* 0x0022a4000800017f */
[----:B--2---:R-:W-:Y:S05]  /*22640*/  @!P0 NANOSLEEP.SYNCS 0x989680 ;  /* 0x009896800000895d */ /* 0x004fea0003900000 */
[----:B------:R-:W2:Y:S02]  /*22650*/  @!P0 SYNCS.PHASECHK.TRANS64 P0, [R11+URZ+0x16850], R0 ;  /* 0x016850000b0085a7 */ /* 0x000ea4000800007f */
[----:B--2---:R-:W-:Y:S05]  /*22660*/  @!P0 BRA `(.L_x_1523) ;  /* 0xfffffffc00f08947 */ /* 0x004fea000383ffff */
[----:B------:R-:W-:Y:S05]  /*22670*/  BRA `(.L_x_1522) ;  /* 0xffffff4800887947 */ /* 0x000fea000383ffff */
.L_x_1528:
[----:B------:R-:W-:Y:S02]  /*22680*/  IMAD.MOV.U32 R13, RZ, RZ, R41 ;  /* 0x000000ffff0d7224 */ /* 0x000fe400078e0029 */
[----:B------:R-:W-:Y:S02]  /*22690*/  IMAD.MOV.U32 R12, RZ, RZ, RZ ;  /* 0x000000ffff0c7224 */ /* 0x000fe400078e00ff */
[----:B------:R-:W-:Y:S02]  /*226a0*/  IMAD.MOV.U32 R11, RZ, RZ, 0x181f ;  /* 0x0000181fff0b7424 */ /* 0x000fe400078e00ff */
[----:B------:R-:W-:Y:S02]  /*226b0*/  IMAD.MOV.U32 R15, RZ, RZ, -0x1 ;  /* 0xffffffffff0f7424 */ /* 0x000fe400078e00ff */
[----:B------:R-:W-:-:S07]  /*226c0*/  IMAD.IADD R42, R45, 0x1, R50 ;  /* 0x000000012d2a7824 */ /* 0x000fce00078e0232 */
[----:B-----5:R-:W-:Y:S05]  /*226d0*/  WARPSYNC.COLLECTIVE R15, `(.L_x_1732) ;  /* 0x000000000f087348 */ /* 0x020fea0003c00000 */
[----:B------:R0:W1:Y:S02]  /*226e0*/  SHFL.IDX P6, R14, R13, R12, R11 ;  /* 0x0000000c0d0e7389 */ /* 0x00006400000c000b */
[----:B01---5:R-:W-:Y:S01]  /*226f0*/  ENDCOLLECTIVE ;  /* 0x000000000000791b */ /* 0x023fe20003800000 */
.L_x_1732:
[----:B------:R-:W-:Y:S02]  /*22700*/  VIADD R20, R42, 0x30 ;  /* 0x000000302a147836 */ /* 0x000fe40000000000 */
[----:B------:R-:W-:Y:S02]  /*22710*/  IMAD.MOV.U32 R13, RZ, RZ, R40 ;  /* 0x000000ffff0d7224 */ /* 0x000fe400078e0028 */
[----:B------:R-:W-:-:S07]  /*22720*/  IMAD.MOV.U32 R0, RZ, RZ, R14 ;  /* 0x000000ffff007224 */ /* 0x000fce00078e000e */
[----:B------:R-:W-:Y:S05]  /*22730*/  WARPSYNC.COLLECTIVE R15, `(.L_x_1733) ;  /* 0x000000000f087348 */ /* 0x000fea0003c00000 */
[----:B------:R0:W1:Y:S02]  /*22740*/  SHFL.IDX P6, R14, R13, R12, R11 ;  /* 0x0000000c0d0e7389 */ /* 0x00006400000c000b */
[----:B01----:R-:W-:Y:S01]  /*22750*/  ENDCOLLECTIVE ;  /* 0x000000000000791b */ /* 0x003fe20003800000 */
.L_x_1733:
        /* <DEDUP_REMOVED lines=12> */
.L_x_1734:
[----:B------:R-:W-:-:S04]  /*22820*/  @!P3 LEA R28, P5, R44, R3, 0x1 ;  /* 0x000000032c1cb211 */ /* 0x000fc800078a08ff */
[----:B------:R-:W-:Y:S01]  /*22830*/  @!P3 LEA.HI.X R3, R44, R0, R43, 0x1, P5 ;  /* 0x000000002c03b211 */ /* 0x000fe200028f0c2b */
[----:B------:R-:W-:Y:S02]  /*22840*/  IMAD.MOV.U32 R13, RZ, RZ, R40 ;  /* 0x000000ffff0d7224 */ /* 0x000fe400078e0028 */
[----:B------:R-:W-:-:S07]  /*22850*/  IMAD.MOV.U32 R8, RZ, RZ, R14 ;  /* 0x000000ffff087224 */ /* 0x000fce00078e000e */
[----:B------:R-:W-:Y:S05]  /*22860*/  WARPSYNC.COLLECTIVE R15, `(.L_x_1735) ;  /* 0x000000000f087348 */ /* 0x000fea0003c00000 */
[----:B------:R0:W1:Y:S02]  /*22870*/  SHFL.IDX P6, R14, R13, R12, R11 ;  /* 0x0000000c0d0e7389 */ /* 0x00006400000c000b */
[----:B01----:R-:W-:Y:S01]  /*22880*/  ENDCOLLECTIVE ;  /* 0x000000000000791b */ /* 0x003fe20003800000 */
.L_x_1735:
[----:B------:R-:W-:Y:S02]  /*22890*/  IMAD.MOV.U32 R13, RZ, RZ, R41 ;  /* 0x000000ffff0d7224 */ /* 0x000fe400078e0029 */
[----:B------:R-:W-:Y:S02]  /*228a0*/  IMAD.MOV.U32 R12, RZ, RZ, 0x2 ;  /* 0x00000002ff0c7424 */ /* 0x000fe400078e00ff */
[----:B------:R-:W-:-:S07]  /*228b0*/  IMAD.MOV.U32 R9, RZ, RZ, R14 ;  /* 0x000000ffff097224 */ /* 0x000fce00078e000e */
[----:B------:R-:W-:Y:S05]  /*228c0*/  WARPSYNC.COLLECTIVE R15, `(.L_x_1736) ;  /* 0x000000000f087348 */ /* 0x000fea0003c00000 */
[----:B------:R0:W1:Y:S02]  /*228d0*/  SHFL.IDX P6, R14, R13, R12, R11 ;  /* 0x0000000c0d0e7389 */ /* 0x00006400000c000b */
[----:B01----:R-:W-:Y:S01]  /*228e0*/  ENDCOLLECTIVE ;  /* 0x000000000000791b */ /* 0x003fe20003800000 */
.L_x_1736:
        /* <DEDUP_REMOVED lines=11> */
.L_x_1737:
[----:B------:R-:W-:Y:S02]  /*229a0*/  IMAD.MOV.U32 R13, RZ, RZ, R41 ;  /* 0x000000ffff0d7224 */ /* 0x000fe400078e0029 */
[----:B------:R-:W-:Y:S01]  /*229b0*/  IMAD.MOV.U32 R12, RZ, RZ, 0x3 ;  /* 0x00000003ff0c7424 */ /* 0x000fe200078e00ff */
[----:B------:R-:W-:-:S13]  /*229c0*/  @!P2 LEA R45, P5, R44, R14, 0x1 ;  /* 0x0000000e2c2da211 */ /* 0x000fda00078a08ff */
[----:B------:R-:W-:Y:S05]  /*229d0*/  WARPSYNC.COLLECTIVE R15, `(.L_x_1738) ;  /* 0x000000000f087348 */ /* 0x000fea0003c00000 */
[----:B------:R0:W1:Y:S02]  /*229e0*/  SHFL.IDX P6, R14, R13, R12, R11 ;  /* 0x0000000c0d0e7389 */ /* 0x00006400000c000b */
[----:B01----:R-:W-:Y:S01]  /*229f0*/  ENDCOLLECTIVE ;  /* 0x000000000000791b */ /* 0x003fe20003800000 */
.L_x_1738:
        /* <DEDUP_REMOVED lines=9> */
.L_x_1739:
[----:B------:R-:W-:Y:S05]  /*22a90*/  BRA `(.L_x_1740) ;  /* 0xffffff5c00b47947 */ /* 0x000fea000383ffff */
.L_x_1530:
[----:B------:R-:W-:Y:S02]  /*22aa0*/  IMAD.MOV.U32 R13, RZ, RZ, R4 ;  /* 0x000000ffff0d7224 */ /* 0x000fe400078e0004 */
[----:B------:R-:W-:Y:S02]  /*22ab0*/  IMAD.MOV.U32 R12, RZ, RZ, RZ ;  /* 0x000000ffff0c7224 */ /* 0x000fe400078e00ff */
[----:B------:R-:W-:Y:S02]  /*22ac0*/  IMAD.MOV.U32 R11, RZ, RZ, 0x1c1f ;  /* 0x00001c1fff0b7424 */ /* 0x000fe400078e00ff */
[----:B------:R-:W-:-:S07]  /*22ad0*/  IMAD.MOV.U32 R15, RZ, RZ, -0x1 ;  /* 0xffffffffff0f7424 */ /* 0x000fce00078e00ff */
[----:B------:R-:W-:Y:S05]  /*22ae0*/  WARPSYNC.COLLECTIVE R15, `(.L_x_1741) ;  /* 0x000000000f087348 */ /* 0x000fea0003c00000 */
[----:B------:R0:W1:Y:S02]  /*22af0*/  SHFL.IDX P6, R14, R13, R12, R11 ;  /* 0x0000000c0d0e7389 */ /* 0x00006400000c000b */
[----:B01----:R-:W-:Y:S01]  /*22b00*/  ENDCOLLECTIVE ;  /* 0x000000000000791b */ /* 0x003fe20003800000 */
.L_x_1741:
[----:B------:R-:W-:Y:S02]  /*22b10*/  IMAD.MOV.U32 R13, RZ, RZ, R3 ;  /* 0x000000ffff0d7224 */ /* 0x000fe400078e0003 */
[----:B------:R-:W-:-:S07]  /*22b20*/  IMAD.MOV.U32 R0, RZ, RZ, R14 ;  /* 0x000000ffff007224 */ /* 0x000fce00078e000e */
[----:B------:R-:W-:Y:S05]  /*22b30*/  WARPSYNC.COLLECTIVE R15, `(.L_x_1742) ;  /* 0x000000000f087348 */ /* 0x000fea0003c00000 */
[----:B------:R0:W1:Y:S02]  /*22b40*/  SHFL.IDX P6, R14, R13, R12, R11 ;  /* 0x0000000c0d0e7389 */ /* 0x00006400000c000b */
[----:B01----:R-:W-:Y:S01]  /*22b50*/  ENDCOLLECTIVE ;  /* 0x000000000000791b */ /* 0x003fe20003800000 */
.L_x_1742:
[----:B------:R-:W-:Y:S05]  /*22b60*/  BRA `(.L_x_1743) ;  /* 0xffffff6000907947 */ /* 0x000fea000383ffff */
.L_x_1533:
        /* <DEDUP_REMOVED lines=8> */
.L_x_1745:
[----:B------:R-:W-:Y:S05]  /*22bf0*/  BSYNC B1 ;  /* 0x0000000000017941 */ /* 0x000fea0003800000 */
.L_x_1744:
        /* <DEDUP_REMOVED lines=8> */
.L_x_1746:
[----:B------:R-:W-:Y:S05]  /*22c80*/  BRA `(.L_x_1747) ;  /* 0xffffff6000ec7947 */ /* 0x000fea000383ffff */
.L_x_1537:
[----:B------:R-:W-:Y:S02]  /*22c90*/  IMAD.MOV.U32 R13, RZ, RZ, R20 ;  /* 0x000000ffff0d7224 */ /* 0x000fe400078e0014 */
[----:B------:R-:W-:Y:S02]  /*22ca0*/  IMAD.MOV.U32 R12, RZ, RZ, RZ ;  /* 0x000000ffff0c7224 */ /* 0x000fe400078e00ff */
[----:B------:R-:W-:Y:S02]  /*22cb0*/  IMAD.MOV.U32 R11, RZ, RZ, 0x181f ;  /* 0x0000181fff0b7424 */ /* 0x000fe400078e00ff */
[----:B------:R-:W-:Y:S02]  /*22cc0*/  IMAD.MOV.U32 R15, RZ, RZ, -0x1 ;  /* 0xffffffffff0f7424 */ /* 0x000fe400078e00ff */
[----:B------:R-:W-:Y:S02]  /*22cd0*/  IMAD R21, R24, R9, RZ ;  /* 0x0000000918157224 */ /* 0x000fe400078e02ff */
[----:B------:R-:W-:-:S07]  /*22ce0*/  IMAD.IADD R24, R45, 0x1, R27 ;  /* 0x000000012d187824 */ /* 0x000fce00078e021b */
[----:B------:R-:W-:Y:S05]  /*22cf0*/  WARPSYNC.COLLECTIVE R15, `(.L_x_1748) ;  /* 0x000000000f087348 */ /* 0x000fea0003c00000 */
[----:B------:R0:W1:Y:S02]  /*22d00*/  SHFL.IDX P6, R14, R13, R12, R11 ;  /* 0x0000000c0d0e7389 */ /* 0x00006400000c000b */
[----:B01----:R-:W-:Y:S01]  /*22d10*/  ENDCOLLECTIVE ;  /* 0x000000000000791b */ /* 0x003fe20003800000 */
.L_x_1748:
[C---:B------:R-:W-:Y:S01]  /*22d20*/  VIADD R8, R24.reuse, 0x30 ;  /* 0x0000003018087836 */ /* 0x040fe20000000000 */
[----:B------:R-:W-:-:S04]  /*22d30*/  ISETP.GE.OR P3, PT, R24, R21, P0 ;  /* 0x000000151800720c */ /* 0x000fc80000766670 */
[----:B------:R-:W-:Y:S01]  /*22d40*/  ISETP.GE.OR P4, PT, R8, R21, P0 ;  /* 0x000000150800720c */ /* 0x000fe20000786670 */
[----:B------:R-:W-:Y:S02]  /*22d50*/  VIADD R8, R24, 0x60 ;  /* 0x0000006018087836 */ /* 0x000fe40000000000 */
[----:B------:R-:W-:-:S03]  /*22d60*/  IMAD.MOV.U32 R13, RZ, RZ, R7 ;  /* 0x000000ffff0d7224 */ /* 0x000fc600078e0007 */
[----:B------:R-:W-:Y:S01]  /*22d70*/  ISETP.GE.OR P2, PT, R8, R21, P0 ;  /* 0x000000150800720c */ /* 0x000fe20000746670 */
[----:B------:R-:W-:-:S12]  /*22d80*/  IMAD.MOV.U32 R0, RZ, RZ, R14 ;  /* 0x000000ffff007224 */ /* 0x000fd800078e000e */
[----:B------:R-:W-:Y:S05]  /*22d90*/  WARPSYNC.COLLECTIVE R15, `(.L_x_1749) ;  /* 0x000000000f087348 */ /* 0x000fea0003c00000 */
[----:B------:R0:W1:Y:S02]  /*22da0*/  SHFL.IDX P6, R14, R13, R12, R11 ;  /* 0x0000000c0d0e7389 */ /* 0x00006400000c000b */
[----:B01----:R-:W-:Y:S01]  /*22db0*/  ENDCOLLECTIVE ;  /* 0x000000000000791b */ /* 0x003fe20003800000 */
.L_x_1749:
[----:B------:R-:W-:Y:S02]  /*22dc0*/  IMAD.MOV.U32 R13, RZ, RZ, R20 ;  /* 0x000000ffff0d7224 */ /* 0x000fe400078e0014 */
[----:B------:R-:W-:Y:S02]  /*22dd0*/  IMAD.MOV.U32 R12, RZ, RZ, 0x1 ;  /* 0x00000001ff0c7424 */ /* 0x000fe400078e00ff */
[----:B------:R-:W-:-:S07]  /*22de0*/  IMAD.MOV.U32 R3, RZ, RZ, R14 ;  /* 0x000000ffff037224 */ /* 0x000fce00078e000e */
[----:B------:R-:W-:Y:S05]  /*22df0*/  WARPSYNC.COLLECTIVE R15, `(.L_x_1750) ;  /* 0x000000000f087348 */ /* 0x000fea0003c00000 */
[----:B------:R0:W1:Y:S02]  /*22e00*/  SHFL.IDX P6, R14, R13, R12, R11 ;  /* 0x0000000c0d0e7389 */ /* 0x00006400000c000b */
[----:B01----:R-:W-:Y:S01]  /*22e10*/  ENDCOLLECTIVE ;  /* 0x000000000000791b */ /* 0x003fe20003800000 */
.L_x_1750:
[----:B------:R-:W-:-:S04]  /*22e20*/  @!P3 LEA R10, P5, R44, R3, 0x1 ;  /* 0x000000032c0ab211 */ /* 0x000fc800078a08ff */
[----:B------:R-:W-:Y:S01]  /*22e30*/  @!P3 LEA.HI.X R3, R44, R0, R43, 0x1, P5 ;  /* 0x000000002c03b211 */ /* 0x000fe200028f0c2b */
[----:B------:R-:W-:Y:S02]  /*22e40*/  IMAD.MOV.U32 R13, RZ, RZ, R7 ;  /* 0x000000ffff0d7224 */ /* 0x000fe400078e0007 */
[----:B------:R-:W-:-:S07]  /*22e50*/  IMAD.MOV.U32 R4, RZ, RZ, R14 ;  /* 0x000000ffff047224 */ /* 0x000fce00078e000e */
[----:B------:R-:W-:Y:S05]  /*22e60*/  WARPSYNC.COLLECTIVE R15, `(.L_x_1751) ;  /* 0x000000000f087348 */ /* 0x000fea0003c00000 */
[----:B------:R0:W1:Y:S02]  /*22e70*/  SHFL.IDX P6, R14, R13, R12, R11 ;  /* 0x0000000c0d0e7389 */ /* 0x00006400000c000b */
[----:B01----:R-:W-:Y:S01]  /*22e80*/  ENDCOLLECTIVE ;  /* 0x000000000000791b */ /* 0x003fe20003800000 */
.L_x_1751:
[----:B------:R-:W-:Y:S02]  /*22e90*/  IMAD.MOV.U32 R13, RZ, RZ, R20 ;  /* 0x000000ffff0d7224 */ /* 0x000fe400078e0014 */
[----:B------:R-:W-:Y:S02]  /*22ea0*/  IMAD.MOV.U32 R12, RZ, RZ, 0x2 ;  /* 0x00000002ff0c7424 */ /* 0x000fe400078e00ff */
[----:B------:R-:W-:-:S07]  /*22eb0*/  IMAD.MOV.U32 R5, RZ, RZ, R14 ;  /* 0x000000ffff057224 */ /* 0x000fce00078e000e */
[----:B------:R-:W-:Y:S05]  /*22ec0*/  WARPSYNC.COLLECTIVE R15, `(.L_x_1752) ;  /* 0x000000000f087348 */ /* 0x000fea0003c00000 */
[----:B------:R0:W1:Y:S02]  /*22ed0*/  SHFL.IDX P6, R14, R13, R12, R11 ;  /* 0x0000000c0d0e7389 */ /* 0x00006400000c000b */
[----:B01----:R-:W-:Y:S01]  /*22ee0*/  ENDCOLLECTIVE ;  /* 0x000000000000791b */ /* 0x003fe20003800000 */
.L_x_1752:
[----:B------:R-:W-:-:S04]  /*22ef0*/  @!P4 LEA R8, P1, R44, R5, 0x1 ;  /* 0x000000052c08c211 */ /* 0x000fc800078208ff */
[----:B------:R-:W-:Y:S01]  /*22f00*/  @!P4 LEA.HI.X R9, R44, R4, R43, 0x1, P1 ;  /* 0x000000042c09c211 */ /* 0x000fe200008f0c2b */
[----:B------:R-:W-:Y:S02]  /*22f10*/  IMAD.MOV.U32 R13, RZ, RZ, R7 ;  /* 0x000000ffff0d7224 */ /* 0x000fe400078e0007 */
[----:B------:R-:W-:-:S07]  /*22f20*/  IMAD.MOV.U32 R6, RZ, RZ, R14 ;  /* 0x000000ffff067224 */ /* 0x000fce00078e000e */
[----:B------:R-:W-:Y:S05]  /*22f30*/  WARPSYNC.COLLECTIVE R15, `(.L_x_1753) ;  /* 0x000000000f087348 */ /* 0x000fea0003c00000 */
[----:B------:R0:W1:Y:S02]  /*22f40*/  SHFL.IDX P6, R14, R13, R12, R11 ;  /* 0x0000000c0d0e7389 */ /* 0x00006400000c000b */
[----:B01----:R-:W-:Y:S01]  /*22f50*/  ENDCOLLECTIVE ;  /* 0x000000000000791b */ /* 0x003fe20003800000 */
.L_x_1753:
[----:B------:R-:W-:Y:S02]  /*22f60*/  @!P3 IMAD.MOV.U32 R11, RZ, RZ, R3 ;  /* 0x000000ffff0bb224 */ /* 0x000fe400078e0003 */
[----:B------:R-:W-:Y:S02]  /*22f70*/  IMAD.MOV.U32 R13, RZ, RZ, R20 ;  /* 0x000000ffff0d7224 */ /* 0x000fe400078e0014 */
[----:B------:R-:W-:Y:S01]  /*22f80*/  IMAD.MOV.U32 R12, RZ, RZ, 0x3 ;  /* 0x00000003ff0c7424 */ /* 0x000fe200078e00ff */
        /* <DEDUP_REMOVED lines=9> */
.L_x_1754:
[----:B------:R0:W-:Y:S01]  /*23020*/  @!P2 ST.E.128 desc[UR40][R4.64], RZ ;  /* 0x000000ff0400a985 */ /* 0x0001e2000c101d28 */
[----:B------:R-:W-:Y:S02]  /*23030*/  IMAD.MOV.U32 R13, RZ, RZ, R7 ;  /* 0x000000ffff0d7224 */ /* 0x000fe400078e0007 */
[----:B------:R-:W-:-:S07]  /*23040*/  IMAD.MOV.U32 R0, RZ, RZ, R14 ;  /* 0x000000ffff007224 */ /* 0x000fce00078e000e */
[----:B0-----:R-:W-:Y:S05]  /*23050*/  WARPSYNC.COLLECTIVE R15, `(.L_x_1755) ;  /* 0x000000000f087348 */ /* 0x001fea0003c00000 */
[----:B------:R1:W2:Y:S02]  /*23060*/  SHFL.IDX P6, R14, R13, R12, R11 ;  /* 0x0000000c0d0e7389 */ /* 0x0002a400000c000b */
[----:B012---:R-:W-:Y:S01]  /*23070*/  ENDCOLLECTIVE ;  /* 0x000000000000791b */ /* 0x007fe20003800000 */
.L_x_1755:
[----:B------:R-:W-:Y:S05]  /*23080*/  BRA `(.L_x_1756) ;  /* 0xffffff6800fc7947 */ /* 0x000fea000383ffff */
.L_x_1564:
[----:B------:R-:W0:Y:S01]  /*23090*/  S2R R5, SR_TID.X ;  /* 0x0000000000057919 */ /* 0x000e220000002100 */
[----:B------:R-:W-:Y:S01]  /*230a0*/  BSSY B1, `(.L_x_1757) ;  /* 0x000000a000017945 */ /* 0x000fe20003800000 */
[----:B------:R-:W-:Y:S02]  /*230b0*/  IMAD.MOV.U32 R12, RZ, RZ, RZ ;  /* 0x000000ffff0c7224 */ /* 0x000fe400078e00ff */
[----:B------:R-:W-:Y:S02]  /*230c0*/  IMAD.MOV.U32 R11, RZ, RZ, 0x1f ;  /* 0x0000001fff0b7424 */ /* 0x000fe400078e00ff */
[----:B------:R-:W-:Y:S01]  /*230d0*/  IMAD.MOV.U32 R15, RZ, RZ, -0x1 ;  /* 0xffffffffff0f7424 */ /* 0x000fe200078e00ff */
[----:B0-----:R-:W-:-:S04]  /*230e0*/  SHF.R.U32.HI R5, RZ, 0x5, R5 ;  /* 0x00000005ff057819 */ /* 0x001fc80000011605 */
[----:B------:R-:W-:-:S05]  /*230f0*/  LOP3.LUT R5, R5, 0x3, RZ, 0xc0, !PT ;  /* 0x0000000305057812 */ /* 0x000fca00078ec0ff */
[----:B------:R-:W-:-:S07]  /*23100*/  IMAD.MOV.U32 R13, RZ, RZ, R5 ;  /* 0x000000ffff0d7224 */ /* 0x000fce00078e0005 */
[----:B------:R-:W-:Y:S05]  /*23110*/  WARPSYNC.COLLECTIVE R15, `(.L_x_1758) ;  /* 0x000000000f087348 */ /* 0x000fea0003c00000 */
[----:B------:R0:W1:Y:S02]  /*23120*/  SHFL.IDX P6, R14, R13, R12, R11 ;  /* 0x0000000c0d0e7389 */ /* 0x00006400000c000b */
[----:B01----:R-:W-:Y:S01]  /*23130*/  ENDCOLLECTIVE ;  /* 0x000000000000791b */ /* 0x003fe20003800000 */
.L_x_1758:
[----:B------:R-:W-:Y:S05]  /*23140*/  BSYNC B1 ;  /* 0x0000000000017941 */ /* 0x000fea0003800000 */
.L_x_1757:
[----:B------:R-:W-:Y:S05]  /*23150*/  BRA `(.L_x_1759) ;  /* 0xffffff88008c7947 */ /* 0x000fea000383ffff */
.L_x_1566:
[----:B------:R-:W-:Y:S01]  /*23160*/  BSSY B1, `(.L_x_1760) ;  /* 0x0000006000017945 */ /* 0x000fe20003800000 */
[----:B------:R-:W-:-:S07]  /*23170*/  IMAD.MOV.U32 R15, RZ, RZ, -0x1 ;  /* 0xffffffffff0f7424 */ /* 0x000fce00078e00ff */
[----:B0-----:R-:W-:Y:S05]  /*23180*/  WARPSYNC.COLLECTIVE R15, `(.L_x_1761) ;  /* 0x000000000f0c7348 */ /* 0x001fea0003c00000 */
[----:B------:R-:W-:Y:S02]  /*23190*/  ELECT P6, UR62, PT ;  /* 0x00000000003e782f */ /* 0x000fe400038c0000 */
[----:B------:R-:W-:Y:S01]  /*231a0*/  MOV R14, UR62 ;  /* 0x0000003e000e7c02 */ /* 0x000fe20008000f00 */
[----:B0-----:R-:W-:Y:S10]  /*231b0*/  ENDCOLLECTIVE ;  /* 0x000000000000791b */ /* 0x001ff40003800000 */
.L_x_1761:
[----:B------:R-:W-:Y:S05]  /*231c0*/  BSYNC B1 ;  /* 0x0000000000017941 */ /* 0x000fea0003800000 */
.L_x_1760:
[----:B------:R-:W-:Y:S05]  /*231d0*/  BRA `(.L_x_1565) ;  /* 0xffffff8800847947 */ /* 0x000fea000383ffff */
.L_x_1568:
[----:B0-----:R0:W1:Y:S02]  /*231e0*/  SYNCS.PHASECHK.TRANS64.TRYWAIT P0, [R17+URZ+0x16820], R5 ;  /* 0x01682005110075a7 */ /* 0x001064000800017f */
[----:B-1----:R-:W-:Y:S05]  /*231f0*/  @!P0 NANOSLEEP.SYNCS 0x989680 ;  /* 0x009896800000895d */ /* 0x002fea0003900000 */
[----:B------:R-:W1:Y:S02]  /*23200*/  @!P0 SYNCS.PHASECHK.TRANS64 P0, [R17+URZ+0x16820], R5 ;  /* 0x01682005110085a7 */ /* 0x000e64000800007f */
[----:B-1----:R-:W-:Y:S05]  /*23210*/  @!P0 BRA `(.L_x_1568) ;  /* 0xfffffffc00f08947 */ /* 0x002fea000383ffff */
[----:B------:R-:W-:Y:S05]  /*23220*/  BRA `(.L_x_1762) ;  /* 0xffffff8800947947 */ /* 0x000fea000383ffff */
.L_x_1572:
[----:B0-----:R0:W1:Y:S02]  /*23230*/  SYNCS.PHASECHK.TRANS64.TRYWAIT P0, [R5+URZ+0x168a0], R7 ;  /* 0x0168a007050075a7 */ /* 0x001064000800017f */
[----:B-1----:R-:W-:Y:S05]  /*23240*/  @!P0 NANOSLEEP.SYNCS 0x989680 ;  /* 0x009896800000895d */ /* 0x002fea0003900000 */
[----:B------:R-:W1:Y:S02]  /*23250*/  @!P0 SYNCS.PHASECHK.TRANS64 P0, [R5+URZ+0x168a0], R7 ;  /* 0x0168a007050085a7 */ /* 0x000e64000800007f */
[----:B-1----:R-:W-:Y:S05]  /*23260*/  @!P0 BRA `(.L_x_1572) ;  /* 0xfffffffc00f08947 */ /* 0x002fea000383ffff */
[----:B------:R-:W-:Y:S05]  /*23270*/  BRA `(.L_x_1763) ;  /* 0xffffff8800b07947 */ /* 0x000fea000383ffff */
.L_x_1577:
[----:B-1----:R1:W2:Y:S02]  /*23280*/  SYNCS.PHASECHK.TRANS64.TRYWAIT P0, [R5+URZ+0x168c0], R7 ;  /* 0x0168c007050075a7 */ /* 0x0022a4000800017f */
[----:B--2---:R-:W-:Y:S05]  /*23290*/  @!P0 NANOSLEEP.SYNCS 0x989680 ;  /* 0x009896800000895d */ /* 0x004fea0003900000 */
[----:B------:R-:W2:Y:S02]  /*232a0*/  @!P0 SYNCS.PHASECHK.TRANS64 P0, [R5+URZ+0x168c0], R7 ;  /* 0x0168c007050085a7 */ /* 0x000ea4000800007f */
[----:B--2---:R-:W-:Y:S05]  /*232b0*/  @!P0 BRA `(.L_x_1577) ;  /* 0xfffffffc00f08947 */ /* 0x004fea000383ffff */
[----:B------:R-:W-:Y:S05]  /*232c0*/  BRA `(.L_x_1764) ;  /* 0xffffff8c00307947 */ /* 0x000fea000383ffff */
.L_x_1584:
[----:B0-----:R0:W1:Y:S02]  /*232d0*/  SYNCS.PHASECHK.TRANS64.TRYWAIT P1, [R5+URZ+0x168a0], R7 ;  /* 0x0168a007050075a7 */ /* 0x001064000802017f */
[----:B-1----:R-:W-:Y:S05]  /*232e0*/  @!P1 NANOSLEEP.SYNCS 0x989680 ;  /* 0x009896800000995d */ /* 0x002fea0003900000 */
[----:B------:R-:W1:Y:S02]  /*232f0*/  @!P1 SYNCS.PHASECHK.TRANS64 P1, [R5+URZ+0x168a0], R7 ;  /* 0x0168a007050095a7 */ /* 0x000e64000802007f */
[----:B-1----:R-:W-:Y:S05]  /*23300*/  @!P1 BRA `(.L_x_1584) ;  /* 0xfffffffc00f09947 */ /* 0x002fea000383ffff */
[----:B------:R-:W-:Y:S05]  /*23310*/  BRA `(.L_x_1765) ;  /* 0xffffff8c00fc7947 */ /* 0x000fea000383ffff */
.L_x_1589:
[----:B-1----:R1:W2:Y:S02]  /*23320*/  SYNCS.PHASECHK.TRANS64.TRYWAIT P1, [R5+URZ+0x168c0], R7 ;  /* 0x0168c007050075a7 */ /* 0x0022a4000802017f */
[----:B--2---:R-:W-:Y:S05]  /*23330*/  @!P1 NANOSLEEP.SYNCS 0x989680 ;  /* 0x009896800000995d */ /* 0x004fea0003900000 */
[----:B------:R-:W2:Y:S02]  /*23340*/  @!P1 SYNCS.PHASECHK.TRANS64 P1, [R5+URZ+0x168c0], R7 ;  /* 0x0168c007050095a7 */ /* 0x000ea4000802007f */
[----:B--2---:R-:W-:Y:S05]  /*23350*/  @!P1 BRA `(.L_x_1589) ;  /* 0xfffffffc00f09947 */ /* 0x004fea000383ffff */
[----:B------:R-:W-:Y:S05]  /*23360*/  BRA `(.L_x_1766) ;  /* 0xffffff9000747947 */ /* 0x000fea000383ffff */
.L_x_1612:
        /* <DEDUP_REMOVED lines=8> */
[----:B01----:R-:W-:Y:S05]  /*233f0*/  WARPSYNC.COLLECTIVE R15, `(.L_x_1768) ;  /* 0x000000000f087348 */ /* 0x003fea0003c00000 */
[----:B------:R2:W3:Y:S02]  /*23400*/  SHFL.IDX P6, R14, R13, R12, R11 ;  /* 0x0000000c0d0e7389 */ /* 0x0004e400000c000b */
[----:B0123--:R-:W-:Y:S01]  /*23410*/  ENDCOLLECTIVE ;  /* 0x000000000000791b */ /* 0x00ffe20003800000 */
.L_x_1768:
[----:B------:R-:W-:Y:S05]  /*23420*/  BSYNC B0 ;  /* 0x0000000000007941 */ /* 0x000fea0003800000 */
.L_x_1767:
[----:B------:R-:W-:Y:S05]  /*23430*/  BRA `(.L_x_1769) ;  /* 0xffffffa000307947 */ /* 0x000fea000383ffff */
.L_x_1614:
[----:B------:R-:W-:Y:S01]  /*23440*/  BSSY B0, `(.L_x_1770) ;  /* 0x0000006000007945 */ /* 0x000fe20003800000 */
[----:B------:R-:W-:-:S07]  /*23450*/  IMAD.MOV.U32 R15, RZ, RZ, -0x1 ;  /* 0xffffffffff0f7424 */ /* 0x000fce00078e00ff */
[----:B012---:R-:W-:Y:S05]  /*23460*/  WARPSYNC.COLLECTIVE R15, `(.L_x_1771) ;  /* 0x000000000f0c7348 */ /* 0x007fea0003c00000 */
[----:B------:R-:W-:Y:S02]  /*23470*/  ELECT P6, UR62, PT ;  /* 0x00000000003e782f */ /* 0x000fe400038c0000 */
[----:B------:R-:W-:Y:S01]  /*23480*/  MOV R14, UR62 ;  /* 0x0000003e000e7c02 */ /* 0x000fe20008000f00 */
[----:B012---:R-:W-:Y:S10]  /*23490*/  ENDCOLLECTIVE ;  /* 0x000000000000791b */ /* 0x007ff40003800000 */
.L_x_1771:
[----:B------:R-:W-:Y:S05]  /*234a0*/  BSYNC B0 ;  /* 0x0000000000007941 */ /* 0x000fea0003800000 */
.L_x_1770:
[----:B------:R-:W-:Y:S05]  /*234b0*/  BRA `(.L_x_1772) ;  /* 0xffffffa000307947 */ /* 0x000fea000383ffff */
.L_x_1616:
[----:B--2---:R2:W3:Y:S02]  /*234c0*/  SYNCS.PHASECHK.TRANS64.TRYWAIT P0, [R0+URZ+0x16840], R2 ;  /* 0x01684002000075a7 */ /* 0x0044e4000800017f */
[----:B---3--:R-:W-:Y:S05]  /*234d0*/  @!P0 NANOSLEEP.SYNCS 0x989680 ;  /* 0x009896800000895d */ /* 0x008fea0003900000 */
[----:B------:R-:W3:Y:S02]  /*234e0*/  @!P0 SYNCS.PHASECHK.TRANS64 P0, [R0+URZ+0x16840], R2 ;  /* 0x01684002000085a7 */ /* 0x000ee4000800007f */
[----:B---3--:R-:W-:Y:S05]  /*234f0*/  @!P0 BRA `(.L_x_1616) ;  /* 0xfffffffc00f08947 */ /* 0x008fea000383ffff */
[----:B------:R-:W-:Y:S05]  /*23500*/  BRA `(.L_x_1773) ;  /* 0xffffffa000847947 */ /* 0x000fea000383ffff */
.L_x_1620:
        /* <DEDUP_REMOVED lines=15> */
.L_x_1774:
[----:B------:R-:W-:Y:S02]  /*23600*/  IMAD.MOV.U32 R13, RZ, RZ, R0 ;  /* 0x000000ffff0d7224 */ /* 0x000fe400078e0000 */
[----:B------:R-:W-:-:S07]  /*23610*/  IMAD.MOV.U32 R8, RZ, RZ, R14 ;  /* 0x000000ffff087224 */ /* 0x000fce00078e000e */
[----:B------:R-:W-:Y:S05]  /*23620*/  WARPSYNC.COLLECTIVE R15, `(.L_x_1775) ;  /* 0x000000000f087348 */ /* 0x000fea0003c00000 */
[----:B------:R0:W1:Y:S02]  /*23630*/  SHFL.IDX P6, R14, R13, R12, R11 ;  /* 0x0000000c0d0e7389 */ /* 0x00006400000c000b */
[----:B01----:R-:W-:Y:S01]  /*23640*/  ENDCOLLECTIVE ;  /* 0x000000000000791b */ /* 0x003fe20003800000 */
.L_x_1775:
[----:B------:R-:W-:Y:S02]  /*23650*/  IMAD.MOV.U32 R13, RZ, RZ, R4 ;  /* 0x000000ffff0d7224 */ /* 0x000fe400078e0004 */
[----:B------:R-:W-:Y:S02]  /*23660*/  IMAD.MOV.U32 R12, RZ, RZ, 0x1 ;  /* 0x00000001ff0c7424 */ /* 0x000fe400078e00ff */
[----:B------:R-:W-:-:S07]  /*23670*/  IMAD.MOV.U32 R7, RZ, RZ, R14 ;  /* 0x000000ffff077224 */ /* 0x000fce00078e000e */
[----:B------:R-:W-:Y:S05]  /*23680*/  WARPSYNC.COLLECTIVE R15, `(.L_x_1776) ;  /* 0x000000000f087348 */ /* 0x000fea0003c00000 */
[----:B------:R0:W1:Y:S02]  /*23690*/  SHFL.IDX P6, R14, R13, R12, R11 ;  /* 0x0000000c0d0e7389 */ /* 0x00006400000c000b */
[----:B01----:R-:W-:Y:S01]  /*236a0*/  ENDCOLLECTIVE ;  /* 0x000000000000791b */ /* 0x003fe20003800000 */
.L_x_1776:
[----:B------:R-:W-:-:S05]  /*236b0*/  @!P1 LEA R7, P2, R21, R7, 0x1 ;  /* 0x0000000715079211 */ /* 0x000fca00078408ff */
[----:B------:R-:W-:-:S04]  /*236c0*/  @!P1 IMAD.X R8, RZ, RZ, R8, P2 ;  /* 0x000000ffff089224 */ /* 0x000fc800010e0608 */
[----:B------:R-:W-:Y:S02]  /*236d0*/  @!P1 IMAD.MOV.U32 R9, RZ, RZ, R8 ;  /* 0x000000ffff099224 */ /* 0x000fe400078e0008 */
[----:B------:R-:W-:Y:S02]  /*236e0*/  IMAD.MOV.U32 R13, RZ, RZ, R0 ;  /* 0x000000ffff0d7224 */ /* 0x000fe400078e0000 */
[----:B------:R-:W-:-:S05]  /*236f0*/  @!P1 IMAD.MOV.U32 R8, RZ, RZ, R7 ;  /* 0x000000ffff089224 */ /* 0x000fca00078e0007 */
        /* <DEDUP_REMOVED lines=9> */
.L_x_1777:
[----:B------:R-:W-:Y:S02]  /*23790*/  IMAD.MOV.U32 R13, RZ, RZ, R4 ;  /* 0x000000ffff0d7224 */ /* 0x000fe400078e0004 */
[----:B------:R-:W-:Y:S02]  /*237a0*/  IMAD.MOV.U32 R12, RZ, RZ, 0x2 ;  /* 0x00000002ff0c7424 */ /* 0x000fe400078e00ff */
[----:B------:R-:W-:-:S07]  /*237b0*/  IMAD.MOV.U32 R8, RZ, RZ, R14 ;  /* 0x000000ffff087224 */ /* 0x000fce00078e000e */
[----:B------:R-:W-:Y:S05]  /*237c0*/  WARPSYNC.COLLECTIVE R15, `(.L_x_1778) ;  /* 0x000000000f087348 */ /* 0x000fea0003c00000 */
[----:B------:R0:W1:Y:S02]  /*237d0*/  SHFL.IDX P6, R14, R13, R12, R11 ;  /* 0x0000000c0d0e7389 */ /* 0x00006400000c000b */
[----:B01----:R-:W-:Y:S01]  /*237e0*/  ENDCOLLECTIVE ;  /* 0x000000000000791b */ /* 0x003fe20003800000 */
.L_x_1778:
        /* <DEDUP_REMOVED lines=14> */
.L_x_1779:
[----:B------:R-:W-:Y:S02]  /*238d0*/  IMAD.MOV.U32 R13, RZ, RZ, R4 ;  /* 0x000000ffff0d7224 */ /* 0x000fe400078e0004 */
[----:B------:R-:W-:Y:S02]  /*238e0*/  IMAD.MOV.U32 R12, RZ, RZ, 0x3 ;  /* 0x00000003ff0c7424 */ /* 0x000fe400078e00ff */
[----:B------:R-:W-:-:S07]  /*238f0*/  IMAD.MOV.U32 R8, RZ, RZ, R14 ;  /* 0x000000ffff087224 */ /* 0x000fce00078e000e */
[----:B------:R-:W-:Y:S05]  /*23900*/  WARPSYNC.COLLECTIVE R15, `(.L_x_1780) ;  /* 0x000000000f087348 */ /* 0x000fea0003c00000 */
[----:B------:R0:W1:Y:S02]  /*23910*/  SHFL.IDX P6, R14, R13, R12, R11 ;  /* 0x0000000c0d0e7389 */ /* 0x00006400000c000b */
[----:B01----:R-:W-:Y:S01]  /*23920*/  ENDCOLLECTIVE ;  /* 0x000000000000791b */ /* 0x003fe20003800000 */
.L_x_1780:
        /* <DEDUP_REMOVED lines=14> */
.L_x_1781:
[----:B------:R-:W-:Y:S02]  /*23a10*/  IMAD.MOV.U32 R13, RZ, RZ, R4 ;  /* 0x000000ffff0d7224 */ /* 0x000fe400078e0004 */
[----:B------:R-:W-:Y:S02]  /*23a20*/  IMAD.MOV.U32 R12, RZ, RZ, 0x4 ;  /* 0x00000004ff0c7424 */ /* 0x000fe400078e00ff */
[----:B------:R-:W-:-:S07]  /*23a30*/  IMAD.MOV.U32 R8, RZ, RZ, R14 ;  /* 0x000000ffff087224 */ /* 0x000fce00078e000e */
[----:B------:R-:W-:Y:S05]  /*23a40*/  WARPSYNC.COLLECTIVE R15, `(.L_x_1782) ;  /* 0x000000000f087348 */ /* 0x000fea0003c00000 */
[----:B------:R0:W1:Y:S02]  /*23a50*/  SHFL.IDX P6, R14, R13, R12, R11 ;  /* 0x0000000c0d0e7389 */ /* 0x00006400000c000b */
[----:B01----:R-:W-:Y:S01]  /*23a60*/  ENDCOLLECTIVE ;  /* 0x000000000000791b */ /* 0x003fe20003800000 */
.L_x_1782:
        /* <DEDUP_REMOVED lines=14> */
.L_x_1783:
[----:B------:R-:W-:Y:S02]  /*23b50*/  IMAD.MOV.U32 R13, RZ, RZ, R4 ;  /* 0x000000ffff0d7224 */ /* 0x000fe400078e0004 */
[----:B------:R-:W-:Y:S02]  /*23b60*/  IMAD.MOV.U32 R12, RZ, RZ, 0x5 ;  /* 0x00000005ff0c7424 */ /* 0x000fe400078e00ff */
[----:B------:R-:W-:-:S07]  /*23b70*/  IMAD.MOV.U32 R8, RZ, RZ, R14 ;  /* 0x000000ffff087224 */ /* 0x000fce00078e000e */
[----:B------:R-:W-:Y:S05]  /*23b80*/  WARPSYNC.COLLECTIVE R15, `(.L_x_1784) ;  /* 0x000000000f087348 */ /* 0x000fea0003c00000 */
[----:B------:R0:W1:Y:S02]  /*23b90*/  SHFL.IDX P6, R14, R13, R12, R11 ;  /* 0x0000000c0d0e7389 */ /* 0x00006400000c000b */
[----:B01----:R-:W-:Y:S01]  /*23ba0*/  ENDCOLLECTIVE ;  /* 0x000000000000791b */ /* 0x003fe20003800000 */
.L_x_1784:
        /* <DEDUP_REMOVED lines=14> */
.L_x_1785:
[----:B------:R-:W-:Y:S02]  /*23c90*/  IMAD.MOV.U32 R13, RZ, RZ, R4 ;  /* 0x000000ffff0d7224 */ /* 0x000fe400078e0004 */
[----:B------:R-:W-:Y:S02]  /*23ca0*/  IMAD.MOV.U32 R12, RZ, RZ, 0x6 ;  /* 0x00000006ff0c7424 */ /* 0x000fe400078e00ff */
[----:B------:R-:W-:-:S07]  /*23cb0*/  IMAD.MOV.U32 R8, RZ, RZ, R14 ;  /* 0x000000ffff087224 */ /* 0x000fce00078e000e */
[----:B------:R-:W-:Y:S05]  /*23cc0*/  WARPSYNC.COLLECTIVE R15, `(.L_x_1786) ;  /* 0x000000000f087348 */ /* 0x000fea0003c00000 */
[----:B------:R0:W1:Y:S02]  /*23cd0*/  SHFL.IDX P6, R14, R13, R12, R11 ;  /* 0x0000000c0d0e7389 */ /* 0x00006400000c000b */
[----:B01----:R-:W-:Y:S01]  /*23ce0*/  ENDCOLLECTIVE ;  /* 0x000000000000791b */ /* 0x003fe20003800000 */
.L_x_1786:
        /* <DEDUP_REMOVED lines=14> */
.L_x_1787:
[----:B------:R-:W-:Y:S02]  /*23dd0*/  IMAD.MOV.U32 R13, RZ, RZ, R4 ;  /* 0x000000ffff0d7224 */ /* 0x000fe400078e0004 */
[----:B------:R-:W-:Y:S02]  /*23de0*/  IMAD.MOV.U32 R12, RZ, RZ, 0x7 ;  /* 0x00000007ff0c7424 */ /* 0x000fe400078e00ff */
[----:B------:R-:W-:-:S07]  /*23df0*/  IMAD.MOV.U32 R8, RZ, RZ, R14 ;  /* 0x000000ffff087224 */ /* 0x000fce00078e000e */
[----:B------:R-:W-:Y:S05]  /*23e00*/  WARPSYNC.COLLECTIVE R15, `(.L_x_1788) ;  /* 0x000000000f087348 */ /* 0x000fea0003c00000 */
[----:B------:R0:W1:Y:S02]  /*23e10*/  SHFL.IDX P6, R14, R13, R12, R11 ;  /* 0x0000000c0d0e7389 */ /* 0x00006400000c000b */
[----:B01----:R-:W-:Y:S01]  /*23e20*/  ENDCOLLECTIVE ;  /* 0x000000000000791b */ /* 0x003fe20003800000 */
.L_x_1788:
        /* <DEDUP_REMOVED lines=15> */
.L_x_1789:
[----:B------:R-:W-:Y:S01]  /*23f20*/  ISETP.GE.AND P2, PT, R0, R3, PT ;  /* 0x000000030000720c */ /* 0x000fe20003f46270 */
[----:B------:R-:W-:Y:S02]  /*23f30*/  IMAD.MOV.U32 R13, RZ, RZ, R2 ;  /* 0x000000ffff0d7224 */ /* 0x000fe400078e0002 */
[----:B------:R-:W-:Y:S02]  /*23f40*/  IMAD.MOV.U32 R12, RZ, RZ, RZ ;  /* 0x000000ffff0c7224 */ /* 0x000fe400078e00ff */
[----:B------:R-:W-:-:S08]  /*23f50*/  IMAD.MOV.U32 R7, RZ, RZ, R14 ;  /* 0x000000ffff077224 */ /* 0x000fd000078e000e */
[----:B------:R-:W-:Y:S05]  /*23f60*/  WARPSYNC.COLLECTIVE R15, `(.L_x_1790) ;  /* 0x000000000f087348 */ /* 0x000fea0003c00000 */
[----:B------:R0:W1:Y:S02]  /*23f70*/  SHFL.IDX P6, R14, R13, R12, R11 ;  /* 0x0000000c0d0e7389 */ /* 0x00006400000c000b */
[----:B01----:R-:W-:Y:S01]  /*23f80*/  ENDCOLLECTIVE ;  /* 0x000000000000791b */ /* 0x003fe20003800000 */
.L_x_1790:
[----:B------:R-:W-:-:S05]  /*23f90*/  @!P1 LEA R7, P3, R21, R7, 0x1 ;  /* 0x0000000715079211 */ /* 0x000fca00078608ff */
[----:B------:R-:W-:Y:S02]  /*23fa0*/  @!P1 IMAD.X R4, RZ, RZ, R4, P3 ;  /* 0x000000ffff049224 */ /* 0x000fe400018e0604 */
[----:B------:R-:W-:Y:S02]  /*23fb0*/  @!P1 IMAD.MOV.U32 R8, RZ, RZ, R7 ;  /* 0x000000ffff089224 */ /* 0x000fe400078e0007 */
        /* <DEDUP_REMOVED lines=11> */
.L_x_1791:
[----:B------:R-:W-:Y:S02]  /*24070*/  IMAD.MOV.U32 R13, RZ, RZ, R2 ;  /* 0x000000ffff0d7224 */ /* 0x000fe400078e0002 */
[----:B------:R-:W-:Y:S02]  /*24080*/  IMAD.MOV.U32 R12, RZ, RZ, 0x1 ;  /* 0x00000001ff0c7424 */ /* 0x000fe400078e00ff */
[----:B------:R-:W-:-:S07]  /*24090*/  IMAD.MOV.U32 R0, RZ, RZ, R14 ;  /* 0x000000ffff007224 */ /* 0x000fce00078e000e */
[----:B------:R-:W-:Y:S05]  /*240a0*/  WARPSYNC.COLLECTIVE R15, `(.L_x_1792) ;  /* 0x000000000f087348 */ /* 0x000fea0003c00000 */
[----:B------:R0:W1:Y:S02]  /*240b0*/  SHFL.IDX P6, R14, R13, R12, R11 ;  /* 0x0000000c0d0e7389 */ /* 0x00006400000c000b */
[----:B01----:R-:W-:Y:S01]  /*240c0*/  ENDCOLLECTIVE ;  /* 0x000000000000791b */ /* 0x003fe20003800000 */
.L_x_1792:
[----:B------:R-:W-:-:S05]  /*240d0*/  @!P2 LEA R0, P1, R21, R0, 0x1 ;  /* 0x000000001500a211 */ /* 0x000fca00078208ff */
[----:B------:R-:W-:-:S04]  /*240e0*/  @!P2 IMAD.X R8, RZ, RZ, R10, P1 ;  /* 0x000000ffff08a224 */ /* 0x000fc800008e060a */
        /* <DEDUP_REMOVED lines=13> */
.L_x_1793:
[----:B------:R-:W-:Y:S02]  /*241c0*/  IMAD.MOV.U32 R13, RZ, RZ, R2 ;  /* 0x000000ffff0d7224 */ /* 0x000fe400078e0002 */
[----:B------:R-:W-:Y:S02]  /*241d0*/  IMAD.MOV.U32 R12, RZ, RZ, 0x2 ;  /* 0x00000002ff0c7424 */ /* 0x000fe400078e00ff */
[----:B------:R-:W-:-:S07]  /*241e0*/  IMAD.MOV.U32 R8, RZ, RZ, R14 ;  /* 0x000000ffff087224 */ /* 0x000fce00078e000e */
[----:B------:R-:W-:Y:S05]  /*241f0*/  WARPSYNC.COLLECTIVE R15, `(.L_x_1794) ;  /* 0x000000000f087348 */ /* 0x000fea0003c00000 */
[----:B------:R0:W1:Y:S02]  /*24200*/  SHFL.IDX P6, R14, R13, R12, R11 ;  /* 0x0000000c0d0e7389 */ /* 0x00006400000c000b */
[----:B01----:R-:W-:Y:S01]  /*24210*/  ENDCOLLECTIVE ;  /* 0x000000000000791b */ /* 0x003fe20003800000 */
.L_x_1794:
        /* <DEDUP_REMOVED lines=13> */
.L_x_1795:
[----:B------:R-:W-:Y:S02]  /*242f0*/  IMAD.MOV.U32 R13, RZ, RZ, R2 ;  /* 0x000000ffff0d7224 */ /* 0x000fe400078e0002 */
[----:B------:R-:W-:Y:S02]  /*24300*/  IMAD.MOV.U32 R12, RZ, RZ, 0x3 ;  /* 0x00000003ff0c7424 */ /* 0x000fe400078e00ff */
[----:B------:R-:W-:-:S07]  /*24310*/  IMAD.MOV.U32 R8, RZ, RZ, R14 ;  /* 0x000000ffff087224 */ /* 0x000fce00078e000e */
[----:B------:R-:W-:Y:S05]  /*24320*/  WARPSYNC.COLLECTIVE R15, `(.L_x_1796) ;  /* 0x000000000f087348 */ /* 0x000fea0003c00000 */
[----:B------:R0:W1:Y:S02]  /*24330*/  SHFL.IDX P6, R14, R13, R12, R11 ;  /* 0x0000000c0d0e7389 */ /* 0x00006400000c000b */
[----:B01----:R-:W-:Y:S01]  /*24340*/  ENDCOLLECTIVE ;  /* 0x000000000000791b */ /* 0x003fe20003800000 */
.L_x_1796:
        /* <DEDUP_REMOVED lines=12> */
.L_x_1797:
[----:B------:R-:W-:Y:S01]  /*24410*/  IMAD.MOV.U32 R2, RZ, RZ, R14 ;  /* 0x000000ffff027224 */ /* 0x000fe200078e000e */
[----:B------:R-:W-:Y:S06]  /*24420*/  BRA `(.L_x_1798) ;  /* 0xffffffa000847947 */ /* 0x000fec000383ffff */
.L_x_1623:
[----:B0-----:R0:W1:Y:S02]  /*24430*/  SYNCS.PHASECHK.TRANS64.TRYWAIT P0, [R17+URZ+0x16820], R0 ;  /* 0x01682000110075a7 */ /* 0x001064000800017f */
[----:B-1----:R-:W-:Y:S05]  /*24440*/  @!P0 NANOSLEEP.SYNCS 0x989680 ;  /* 0x009896800000895d */ /* 0x002fea0003900000 */
[----:B------:R-:W1:Y:S02]  /*24450*/  @!P0 SYNCS.PHASECHK.TRANS64 P0, [R17+URZ+0x16820], R0 ;  /* 0x01682000110085a7 */ /* 0x000e64000800007f */
[----:B-1----:R-:W-:Y:S05]  /*24460*/  @!P0 BRA `(.L_x_1623) ;  /* 0xfffffffc00f08947 */ /* 0x002fea000383ffff */
[----:B------:R-:W-:Y:S05]  /*24470*/  BRA `(.L_x_1799) ;  /* 0xffffffa000e47947 */ /* 0x000fea000383ffff */
.L_x_1632:
[----:B-1----:R1:W2:Y:S02]  /*24480*/  SYNCS.PHASECHK.TRANS64.TRYWAIT P0, [R2+URZ+0x16840], R3 ;  /* 0x01684003020075a7 */ /* 0x0022a4000800017f */
[----:B--2---:R-:W-:Y:S05]  /*24490*/  @!P0 NANOSLEEP.SYNCS 0x989680 ;  /* 0x009896800000895d */ /* 0x004fea0003900000 */
[----:B------:R-:W2:Y:S02]  /*244a0*/  @!P0 SYNCS.PHASECHK.TRANS64 P0, [R2+URZ+0x16840], R3 ;  /* 0x01684003020085a7 */ /* 0x000ea4000800007f */
[----:B--2---:R-:W-:Y:S05]  /*244b0*/  @!P0 BRA `(.L_x_1632) ;  /* 0xfffffffc00f08947 */ /* 0x004fea000383ffff */
[----:B------:R-:W-:Y:S05]  /*244c0*/  BRA `(.L_x_1800) ;  /* 0xffffffa400cc7947 */ /* 0x000fea000383ffff */
.L_x_1637:
[----:B0-----:R0:W1:Y:S02]  /*244d0*/  SYNCS.PHASECHK.TRANS64.TRYWAIT P0, [R3+URZ+0x60], R2 ;  /* 0x00006002030075a7 */ /* 0x001064000800017f */
[----:B-1----:R-:W-:Y:S05]  /*244e0*/  @!P0 NANOSLEEP.SYNCS 0x989680 ;  /* 0x009896800000895d */ /* 0x002fea0003900000 */
[----:B------:R-:W1:Y:S02]  /*244f0*/  @!P0 SYNCS.PHASECHK.TRANS64 P0, [R3+URZ+0x60], R2 ;  /* 0x00006002030085a7 */ /* 0x000e64000800007f */
[----:B-1----:R-:W-:Y:S05]  /*24500*/  @!P0 BRA `(.L_x_1637) ;  /* 0xfffffffc00f08947 */ /* 0x002fea000383ffff */
[----:B------:R-:W-:Y:S05]  /*24510*/  BRA `(.L_x_1801) ;  /* 0xffffffa800587947 */ /* 0x000fea000383ffff */
.L_x_1645:
[----:B-1----:R1:W2:Y:S02]  /*24520*/  SYNCS.PHASECHK.TRANS64.TRYWAIT P0, [R2+URZ+0x16840], R3 ;  /* 0x01684003020075a7 */ /* 0x0022a4000800017f */
[----:B--2---:R-:W-:Y:S05]  /*24530*/  @!P0 NANOSLEEP.SYNCS 0x989680 ;  /* 0x009896800000895d */ /* 0x004fea0003900000 */
[----:B------:R-:W2:Y:S02]  /*24540*/  @!P0 SYNCS.PHASECHK.TRANS64 P0, [R2+URZ+0x16840], R3 ;  /* 0x01684003020085a7 */ /* 0x000ea4000800007f */
[----:B--2---:R-:W-:Y:S05]  /*24550*/  @!P0 BRA `(.L_x_1645) ;  /* 0xfffffffc00f08947 */ /* 0x004fea000383ffff */
[----:B------:R-:W-:Y:S05]  /*24560*/  BRA `(.L_x_1802) ;  /* 0xffffffac00947947 */ /* 0x000fea000383ffff */
.L_x_1650:
[----:B0-----:R0:W1:Y:S02]  /*24570*/  SYNCS.PHASECHK.TRANS64.TRYWAIT P0, [R10+URZ+0x60], R28 ;  /* 0x0000601c0a0075a7 */ /* 0x001064000800017f */
[----:B-1----:R-:W-:Y:S05]  /*24580*/  @!P0 NANOSLEEP.SYNCS 0x989680 ;  /* 0x009896800000895d */ /* 0x002fea0003900000 */
[----:B------:R-:W1:Y:S02]  /*24590*/  @!P0 SYNCS.PHASECHK.TRANS64 P0, [R10+URZ+0x60], R28 ;  /* 0x0000601c0a0085a7 */ /* 0x000e64000800007f */
[----:B-1----:R-:W-:Y:S05]  /*245a0*/  @!P0 BRA `(.L_x_1650) ;  /* 0xfffffffc00f08947 */ /* 0x002fea000383ffff */
[----:B------:R-:W-:Y:S05]  /*245b0*/  BRA `(.L_x_1803) ;  /* 0xffffffb000207947 */ /* 0x000fea000383ffff */
.L_x_1658:
[----:B-1----:R1:W2:Y:S02]  /*245c0*/  SYNCS.PHASECHK.TRANS64.TRYWAIT P0, [R2+URZ+0x16840], R3 ;  /* 0x01684003020075a7 */ /* 0x0022a4000800017f */
[----:B--2---:R-:W-:Y:S05]  /*245d0*/  @!P0 NANOSLEEP.SYNCS 0x989680 ;  /* 0x009896800000895d */ /* 0x004fea0003900000 */
[----:B------:R-:W2:Y:S02]  /*245e0*/  @!P0 SYNCS.PHASECHK.TRANS64 P0, [R2+URZ+0x16840], R3 ;  /* 0x01684003020085a7 */ /* 0x000ea4000800007f */
[----:B--2---:R-:W-:Y:S05]  /*245f0*/  @!P0 BRA `(.L_x_1658) ;  /* 0xfffffffc00f08947 */ /* 0x004fea000383ffff */
[----:B------:R-:W-:Y:S05]  /*24600*/  BRA `(.L_x_1804) ;  /* 0xffffffb400307947 */ /* 0x000fea000383ffff */
.L_x_1663:
[----:B0-----:R0:W1:Y:S02]  /*24610*/  SYNCS.PHASECHK.TRANS64.TRYWAIT P0, [R3+URZ+0x60], R7 ;  /* 0x00006007030075a7 */ /* 0x001064000800017f */
[----:B-1----:R-:W-:Y:S05]  /*24620*/  @!P0 NANOSLEEP.SYNCS 0x989680 ;  /* 0x009896800000895d */ /* 0x002fea0003900000 */
[----:B------:R-:W1:Y:S02]  /*24630*/  @!P0 SYNCS.PHASECHK.TRANS64 P0, [R3+URZ+0x60], R7 ;  /* 0x00006007030085a7 */ /* 0x000e64000800007f */
[----:B-1----:R-:W-:Y:S05]  /*24640*/  @!P0 BRA `(.L_x_1663) ;  /* 0xfffffffc00f08947 */ /* 0x002fea000383ffff */
[----:B------:R-:W-:Y:S05]  /*24650*/  BRA `(.L_x_1805) ;  /* 0xffffffb400c07947 */ /* 0x000fea000383ffff */
.L_x_1673:
[----:B0-----:R0:W1:Y:S02]  /*24660*/  SYNCS.PHASECHK.TRANS64.TRYWAIT P0, [R3+URZ+0x16860], R0 ;  /* 0x01686000030075a7 */ /* 0x001064000800017f */
[----:B-1----:R-:W-:Y:S05]  /*24670*/  @!P0 NANOSLEEP.SYNCS 0x989680 ;  /* 0x009896800000895d */ /* 0x002fea0003900000 */
[----:B------:R-:W1:Y:S02]  /*24680*/  @!P0 SYNCS.PHASECHK.TRANS64 P0, [R3+URZ+0x16860], R0 ;  /* 0x01686000030085a7 */ /* 0x000e64000800007f */
[----:B-1----:R-:W-:Y:S05]  /*24690*/  @!P0 BRA `(.L_x_1673) ;  /* 0xfffffffc00f08947 */ /* 0x002fea000383ffff */
[----:B------:R-:W-:Y:S05]  /*246a0*/  BRA `(.L_x_1806) ;  /* 0xffffffb800bc7947 */ /* 0x000fea000383ffff */
.L_x_1679:
[----:B------:R-:W-:Y:S01]  /*246b0*/  BSSY B0, `(.L_x_1807) ;  /* 0x0000008000007945 */ /* 0x000fe20003800000 */
[----:B------:R-:W-:Y:S02]  /*246c0*/  IMAD.MOV.U32 R13, RZ, RZ, R24 ;  /* 0x000000ffff0d7224 */ /* 0x000fe400078e0018 */
[----:B------:R-:W-:Y:S02]  /*246d0*/  IMAD.MOV.U32 R12, RZ, RZ, RZ ;  /* 0x000000ffff0c7224 */ /* 0x000fe400078e00ff */
[----:B------:R-:W-:Y:S02]  /*246e0*/  IMAD.MOV.U32 R11, RZ, RZ, 0x1f ;  /* 0x0000001fff0b7424 */ /* 0x000fe400078e00ff */
[----:B------:R-:W-:-:S07]  /*246f0*/  IMAD.MOV.U32 R15, RZ, RZ, -0x1 ;  /* 0xffffffffff0f7424 */ /* 0x000fce00078e00ff */
[----:B-1----:R-:W-:Y:S05]  /*24700*/  WARPSYNC.COLLECTIVE R15, `(.L_x_1808) ;  /* 0x000000000f087348 */ /* 0x002fea0003c00000 */
[----:B------:R0:W2:Y:S02]  /*24710*/  SHFL.IDX P6, R14, R13, R12, R11 ;  /* 0x0000000c0d0e7389 */ /* 0x0000a400000c000b */
[----:B012---:R-:W-:Y:S01]  /*24720*/  ENDCOLLECTIVE ;  /* 0x000000000000791b */ /* 0x007fe20003800000 */
.L_x_1808:
[----:B------:R-:W-:Y:S05]  /*24730*/  BSYNC B0 ;  /* 0x0000000000007941 */ /* 0x000fea0003800000 */
.L_x_1807:
        /* <DEDUP_REMOVED lines=9> */
.L_x_1809:
[----:B------:R-:W-:Y:S02]  /*247d0*/  ULDC UR4, c[0x0][0xc3c] ;  /* 0x00030f0000047ab9 */ /* 0x000fe40000000800 */
[----:B------:R-:W-:-:S13]  /*247e0*/  ISETP.GE.OR P1, PT, R9, UR4, !P0 ;  /* 0x0000000409007c0c */ /* 0x000fda000c726670 */
[----:B------:R-:W0:Y:S08]  /*247f0*/  @!P1 LDC.64 R2, c[0x0][0xc80] ;  /* 0x00032000ff029b82 */ /* 0x000e300000000a00 */
[----:B------:R-:W1:Y:S01]  /*24800*/  @!P1 LDC.64 R4, c[0x0][0xc78] ;  /* 0x00031e00ff049b82 */ /* 0x000e620000000a00 */
[----:B------:R-:W-:Y:S01]  /*24810*/  CS2R R24, SRZ ;  /* 0x0000000000187805 */ /* 0x000fe2000001ff00 */
[----:B------:R-:W-:-:S02]  /*24820*/  IMAD.MOV.U32 R11, RZ, RZ, RZ ;  /* 0x000000ffff0b7224 */ /* 0x000fc400078e00ff */
[----:B------:R-:W-:Y:S02]  /*24830*/  IMAD.MOV.U32 R6, RZ, RZ, R14 ;  /* 0x000000ffff067224 */ /* 0x000fe400078e000e */
[----:B0-----:R-:W-:-:S05]  /*24840*/  @!P1 IMAD.WIDE R2, R9, 0x4, R2 ;  /* 0x0000000409029825 */ /* 0x001fca00078e0202 */
[----:B------:R1:W2:Y:S02]  /*24850*/  @!P1 LDG.E R7, desc[UR40][R2.64] ;  /* 0x0000002802079981 */ /* 0x0002a4000c1e1900 */
[----:B-1----:R-:W-:-:S05]  /*24860*/  @!P1 IMAD.WIDE R2, R9, 0x4, R4 ;  /* 0x0000000409029825 */ /* 0x002fca00078e0204 */
[----:B------:R-:W3:Y:S01]  /*24870*/  @!P1 LDG.E R4, desc[UR40][R2.64] ;  /* 0x0000002802049981 */ /* 0x000ee2000c1e1900 */
[----:B------:R-:W-:Y:S01]  /*24880*/  IMAD.MOV.U32 R5, RZ, RZ, RZ ;  /* 0x000000ffff057224 */ /* 0x000fe200078e00ff */
        /* <DEDUP_REMOVED lines=11> */
.L_x_1810:
[----:B------:R-:W-:Y:S01]  /*24940*/  IMAD.MOV.U32 R12, RZ, RZ, 0x2 ;  /* 0x00000002ff0c7424 */ /* 0x000fe200078e00ff */
[----:B------:R-:W-:-:S05]  /*24950*/  SEL R4, R14, RZ, P1 ;  /* 0x000000ff0e047207 */ /* 0x000fca0000800000 */
[----:B------:R-:W-:-:S04]  /*24960*/  IMAD.IADD R4, R13, 0x1, R4 ;  /* 0x000000010d047824 */ /* 0x000fc800078e0204 */
[----:B------:R-:W-:-:S07]  /*24970*/  IMAD.MOV.U32 R13, RZ, RZ, R4 ;  /* 0x000000ffff0d7224 */ /* 0x000fce00078e0004 */
[----:B------:R-:W-:Y:S05]  /*24980*/  WARPSYNC.COLLECTIVE R15, `(.L_x_1811) ;  /* 0x000000000f087348 */ /* 0x000fea0003c00000 */
[----:B------:R0:W1:Y:S02]  /*24990*/  SHFL.UP P6, R14, R13, R12, R11 ;  /* 0x0400000c0d0e7389 */ /* 0x00006400000c000b */
[----:B01----:R-:W-:Y:S01]  /*249a0*/  ENDCOLLECTIVE ;  /* 0x000000000000791b */ /* 0x003fe20003800000 */
.L_x_1811:
[----:B------:R-:W-:Y:S01]  /*249b0*/  IMAD.MOV.U32 R12, RZ, RZ, 0x4 ;  /* 0x00000004ff0c7424 */ /* 0x000fe200078e00ff */
[----:B------:R-:W-:-:S05]  /*249c0*/  SEL R3, R14, RZ, P2 ;  /* 0x000000ff0e037207 */ /* 0x000fca0001000000 */
[----:B------:R-:W-:-:S04]  /*249d0*/  IMAD.IADD R2, R4, 0x1, R3 ;  /* 0x0000000104027824 */ /* 0x000fc800078e0203 */
[----:B------:R-:W-:-:S07]  /*249e0*/  IMAD.MOV.U32 R13, RZ, RZ, R2 ;  /* 0x000000ffff0d7224 */ /* 0x000fce00078e0002 */
[----:B------:R-:W-:Y:S05]  /*249f0*/  WARPSYNC.COLLECTIVE R15, `(.L_x_1812) ;  /* 0x000000000f087348 */ /* 0x000fea0003c00000 */
[----:B------:R0:W1:Y:S02]  /*24a00*/  SHFL.UP P6, R14, R13, R12, R11 ;  /* 0x0400000c0d0e7389 */ /* 0x00006400000c000b */
[----:B01----:R-:W-:Y:S01]  /*24a10*/  ENDCOLLECTIVE ;  /* 0x000000000000791b */ /* 0x003fe20003800000 */
.L_x_1812:
[----:B------:R-:W-:Y:S01]  /*24a20*/  IMAD.MOV.U32 R12, RZ, RZ, 0x8 ;  /* 0x00000008ff0c7424 */ /* 0x000fe200078e00ff */
[----:B------:R-:W-:-:S05]  /*24a30*/  SEL R3, R14, RZ, P3 ;  /* 0x000000ff0e037207 */ /* 0x000fca0001800000 */
[----:B------:R-:W-:-:S04]  /*24a40*/  IMAD.IADD R3, R2, 0x1, R3 ;  /* 0x0000000102037824 */ /* 0x000fc800078e0203 */
[----:B------:R-:W-:-:S07]  /*24a50*/  IMAD.MOV.U32 R13, RZ, RZ, R3 ;  /* 0x000000ffff0d7224 */ /* 0x000fce00078e0003 */
[----:B------:R-:W-:Y:S05]  /*24a60*/  WARPSYNC.COLLECTIVE R15, `(.L_x_1813) ;  /* 0x000000000f087348 */ /* 0x000fea0003c00000 */
[----:B------:R0:W1:Y:S02]  /*24a70*/  SHFL.UP P6, R14, R13, R12, R11 ;  /* 0x0400000c0d0e7389 */ /* 0x00006400000c000b */
[----:B01----:R-:W-:Y:S01]  /*24a80*/  ENDCOLLECTIVE ;  /* 0x000000000000791b */ /* 0x003fe20003800000 */
.L_x_1813:
[----:B------:R-:W-:Y:S01]  /*24a90*/  IMAD.MOV.U32 R12, RZ, RZ, 0x10 ;  /* 0x00000010ff0c7424 */ /* 0x000fe200078e00ff */
[----:B------:R-:W-:-:S05]  /*24aa0*/  SEL R4, R14, RZ, P4 ;  /* 0x000000ff0e047207 */ /* 0x000fca0002000000 */
[----:B------:R-:W-:-:S04]  /*24ab0*/  IMAD.IADD R4, R3, 0x1, R4 ;  /* 0x0000000103047824 */ /* 0x000fc800078e0204 */
[----:B------:R-:W-:-:S07]  /*24ac0*/  IMAD.MOV.U32 R13, RZ, RZ, R4 ;  /* 0x000000ffff0d7224 */ /* 0x000fce00078e0004 */
[----:B------:R-:W-:Y:S05]  /*24ad0*/  WARPSYNC.COLLECTIVE R15, `(.L_x_1814) ;  /* 0x000000000f087348 */ /* 0x000fea0003c00000 */
[----:B------:R0:W1:Y:S02]  /*24ae0*/  SHFL.UP P6, R14, R13, R12, R11 ;  /* 0x0400000c0d0e7389 */ /* 0x00006400000c000b */
[----:B01----:R-:W-:Y:S01]  /*24af0*/  ENDCOLLECTIVE ;  /* 0x000000000000791b */ /* 0x003fe20003800000 */
.L_x_1814:
        /* <DEDUP_REMOVED lines=8> */
.L_x_1815:
[----:B------:R-:W-:Y:S05]  /*24b80*/  BRA `(.L_x_1816) ;  /* 0xffffffb800f47947 */ /* 0x000fea000383ffff */
.L_x_1682:
[----:B------:R-:W-:Y:S01]  /*24b90*/  BSSY B0, `(.L_x_1817) ;  /* 0x0000007000007945 */ /* 0x000fe20003800000 */
[----:B------:R-:W-:Y:S02]  /*24ba0*/  IMAD.MOV.U32 R12, RZ, RZ, 0x1 ;  /* 0x00000001ff0c7424 */ /* 0x000fe400078e00ff */
[----:B------:R-:W-:Y:S02]  /*24bb0*/  IMAD.MOV.U32 R11, RZ, RZ, RZ ;  /* 0x000000ffff0b7224 */ /* 0x000fe400078e00ff */
[----:B------:R-:W-:-:S07]  /*24bc0*/  IMAD.MOV.U32 R15, RZ, RZ, -0x1 ;  /* 0xffffffffff0f7424 */ /* 0x000fce00078e00ff */
[----:B------:R-:W-:Y:S05]  /*24bd0*/  WARPSYNC.COLLECTIVE R15, `(.L_x_1818) ;  /* 0x000000000f087348 */ /* 0x000fea0003c00000 */
[----:B------:R0:W1:Y:S02]  /*24be0*/  SHFL.UP P6, R14, R13, R12, R11 ;  /* 0x0400000c0d0e7389 */ /* 0x00006400000c000b */
[----:B01----:R-:W-:Y:S01]  /*24bf0*/  ENDCOLLECTIVE ;  /* 0x000000000000791b */ /* 0x003fe20003800000 */
.L_x_1818:
[----:B------:R-:W-:Y:S05]  /*24c00*/  BSYNC B0 ;  /* 0x0000000000007941 */ /* 0x000fea0003800000 */
.L_x_1817:
        /* <DEDUP_REMOVED lines=8> */
.L_x_1819:
[----:B------:R-:W-:Y:S01]  /*24c90*/  IMAD.MOV.U32 R12, RZ, RZ, 0x4 ;  /* 0x00000004ff0c7424 */ /* 0x000fe200078e00ff */
[----:B------:R-:W-:-:S05]  /*24ca0*/  SEL R2, R14, RZ, P2 ;  /* 0x000000ff0e027207 */ /* 0x000fca0001000000 */
[----:B------:R-:W-:-:S04]  /*24cb0*/  IMAD.IADD R2, R13, 0x1, R2 ;  /* 0x000000010d027824 */ /* 0x000fc800078e0202 */
[----:B------:R-:W-:-:S07]  /*24cc0*/  IMAD.MOV.U32 R13, RZ, RZ, R2 ;  /* 0x000000ffff0d7224 */ /* 0x000fce00078e0002 */
[----:B------:R-:W-:Y:S05]  /*24cd0*/  WARPSYNC.COLLECTIVE R15, `(.L_x_1820) ;  /* 0x000000000f087348 */ /* 0x000fea0003c00000 */
[----:B------:R0:W1:Y:S02]  /*24ce0*/  SHFL.UP P6, R14, R13, R12, R11 ;  /* 0x0400000c0d0e7389 */ /* 0x00006400000c000b */
[----:B01----:R-:W-:Y:S01]  /*24cf0*/  ENDCOLLECTIVE ;  /* 0x000000000000791b */ /* 0x003fe20003800000 */
.L_x_1820:
[----:B------:R-:W-:Y:S01]  /*24d00*/  IMAD.MOV.U32 R12, RZ, RZ, 0x8 ;  /* 0x00000008ff0c7424 */ /* 0x000fe200078e00ff */
[----:B------:R-:W-:-:S05]  /*24d10*/  SEL R3, R14, RZ, P3 ;  /* 0x000000ff0e037207 */ /* 0x000fca0001800000 */
[----:B------:R-:W-:-:S04]  /*24d20*/  IMAD.IADD R3, R2, 0x1, R3 ;  /* 0x0000000102037824 */ /* 0x000fc800078e0203 */
[----:B------:R-:W-:-:S07]  /*24d30*/  IMAD.MOV.U32 R13, RZ, RZ, R3 ;  /* 0x000000ffff0d7224 */ /* 0x000fce00078e0003 */
[----:B------:R-:W-:Y:S05]  /*24d40*/  WARPSYNC.COLLECTIVE R15, `(.L_x_1821) ;  /* 0x000000000f087348 */ /* 0x000fea0003c00000 */
[----:B------:R0:W1:Y:S02]  /*24d50*/  SHFL.UP P6, R14, R13, R12, R11 ;  /* 0x0400000c0d0e7389 */ /* 0x00006400000c000b */
[----:B01----:R-:W-:Y:S01]  /*24d60*/  ENDCOLLECTIVE ;  /* 0x000000000000791b */ /* 0x003fe20003800000 */
.L_x_1821:
[----:B------:R-:W-:Y:S01]  /*24d70*/  IMAD.MOV.U32 R12, RZ, RZ, 0x10 ;  /* 0x00000010ff0c7424 */ /* 0x000fe200078e00ff */
[----:B------:R-:W-:-:S05]  /*24d80*/  SEL R4, R14, RZ, P4 ;  /* 0x000000ff0e047207 */ /* 0x000fca0002000000 */
[----:B------:R-:W-:-:S04]  /*24d90*/  IMAD.IADD R4, R3, 0x1, R4 ;  /* 0x0000000103047824 */ /* 0x000fc800078e0204 */
[----:B------:R-:W-:-:S07]  /*24da0*/  IMAD.MOV.U32 R13, RZ, RZ, R4 ;  /* 0x000000ffff0d7224 */ /* 0x000fce00078e0004 */
[----:B------:R-:W-:Y:S05]  /*24db0*/  WARPSYNC.COLLECTIVE R15, `(.L_x_1822) ;  /* 0x000000000f087348 */ /* 0x000fea0003c00000 */
[----:B------:R0:W1:Y:S02]  /*24dc0*/  SHFL.UP P6, R14, R13, R12, R11 ;  /* 0x0400000c0d0e7389 */ /* 0x00006400000c000b */
[----:B01----:R-:W-:Y:S01]  /*24dd0*/  ENDCOLLECTIVE ;  /* 0x000000000000791b */ /* 0x003fe20003800000 */
.L_x_1822:
        /* <DEDUP_REMOVED lines=8> */
.L_x_1823:
[----:B------:R-:W-:Y:S05]  /*24e60*/  BRA `(.L_x_1824) ;  /* 0xffffffb800e07947 */ /* 0x000fea000383ffff */
.L_x_1684:
[----:B------:R-:W-:Y:S01]  /*24e70*/  BSSY B0, `(.L_x_1825) ;  /* 0x0000006000007945 */ /* 0x000fe20003800000 */
[----:B------:R-:W-:Y:S01]  /*24e80*/  PLOP3.LUT P6, PT, P6, PT, PT, 0x8, 0x0 ;  /* 0x000000000000781c */ /* 0x000fe200037ce170 */
[----:B------:R-:W-:-:S12]  /*24e90*/  IMAD.MOV.U32 R15, RZ, RZ, -0x1 ;  /* 0xffffffffff0f7424 */ /* 0x000fd800078e00ff */
[----:B0-----:R-:W-:Y:S05]  /*24ea0*/  WARPSYNC.COLLECTIVE R15, `(.L_x_1826) ;  /* 0x000000000f087348 */ /* 0x001fea0003c00000 */
[----:B------:R-:W-:Y:S01]  /*24eb0*/  VOTE.ANY R14, PT, P6 ;  /* 0x00000000000e7806 */ /* 0x000fe200030e0100 */
[----:B0-----:R-:W-:Y:S06]  /*24ec0*/  ENDCOLLECTIVE ;  /* 0x000000000000791b */ /* 0x001fec0003800000 */
.L_x_1826:
[----:B------:R-:W-:Y:S05]  /*24ed0*/  BSYNC B0 ;  /* 0x0000000000007941 */ /* 0x000fea0003800000 */
.L_x_1825:
[----:B------:R-:W-:Y:S02]  /*24ee0*/  IMAD.MOV.U32 R3, RZ, RZ, R14 ;  /* 0x000000ffff037224 */ /* 0x000fe400078e000e */
[----:B------:R-:W-:Y:S02]  /*24ef0*/  IMAD.MOV.U32 R13, RZ, RZ, R25 ;  /* 0x000000ffff0d7224 */ /* 0x000fe400078e0019 */
[----:B------:R-:W0:Y:S01]  /*24f00*/  POPC R7, R3 ;  /* 0x0000000300077309 */ /* 0x000e220000000000 */
[----:B------:R-:W-:Y:S02]  /*24f10*/  IMAD.MOV.U32 R11, RZ, RZ, 0x1f ;  /* 0x0000001fff0b7424 */ /* 0x000fe400078e00ff */
[----:B------:R-:W-:Y:S02]  /*24f20*/  IMAD.MOV.U32 R15, RZ, RZ, -0x1 ;  /* 0xffffffffff0f7424 */ /* 0x000fe400078e00ff */
[----:B0-----:R-:W-:Y:S02]  /*24f30*/  IMAD.MOV.U32 R12, RZ, RZ, R7 ;  /* 0x000000ffff0c7224 */ /* 0x001fe400078e0007 */
[----:B------:R-:W-:-:S07]  /*24f40*/  IMAD.IADD R27, R7, 0x1, R27 ;  /* 0x00000001071b7824 */ /* 0x000fce00078e021b */
[----:B------:R-:W-:Y:S05]  /*24f50*/  WARPSYNC.COLLECTIVE R15, `(.L_x_1827) ;  /* 0x000000000f087348 */ /* 0x000fea0003c00000 */
[----:B------:R0:W1:Y:S02]  /*24f60*/  SHFL.IDX P6, R14, R13, R12, R11 ;  /* 0x0000000c0d0e7389 */ /* 0x00006400000c000b */
[----:B01----:R-:W-:Y:S01]  /*24f70*/  ENDCOLLECTIVE ;  /* 0x000000000000791b */ /* 0x003fe20003800000 */
.L_x_1827:
[----:B------:R-:W-:Y:S02]  /*24f80*/  IMAD.MOV.U32 R13, RZ, RZ, R5 ;  /* 0x000000ffff0d7224 */ /* 0x000fe400078e0005 */
[----:B------:R-:W-:-:S07]  /*24f90*/  IMAD.MOV.U32 R25, RZ, RZ, R14 ;  /* 0x000000ffff197224 */ /* 0x000fce00078e000e */
[----:B------:R-:W-:Y:S05]  /*24fa0*/  WARPSYNC.COLLECTIVE R15, `(.L_x_1828) ;  /* 0x000000000f087348 */ /* 0x000fea0003c00000 */
[----:B------:R0:W1:Y:S02]  /*24fb0*/  SHFL.IDX P6, R14, R13, R12, R11 ;  /* 0x0000000c0d0e7389 */ /* 0x00006400000c000b */
[----:B01----:R-:W-:Y:S01]  /*24fc0*/  ENDCOLLECTIVE ;  /* 0x000000000000791b */ /* 0x003fe20003800000 */
.L_x_1828:
[----:B------:R-:W-:Y:S01]  /*24fd0*/  IMAD.MOV.U32 R5, RZ, RZ, R14 ;  /* 0x000000ffff057224 */ /* 0x000fe200078e000e */
[----:B------:R-:W-:Y:S06]  /*24fe0*/  BRA `(.L_x_1829) ;  /* 0xffffffb800c07947 */ /* 0x000fec000383ffff */
.L_x_1686:
[----:B------:R-:W-:Y:S01]  /*24ff0*/  BSSY B0, `(.L_x_1830) ;  /* 0x0000007000007945 */ /* 0x000fe20003800000 */
[----:B------:R-:W-:Y:S02]  /*25000*/  IMAD.MOV.U32 R13, RZ, RZ, R2 ;  /* 0x000000ffff0d7224 */ /* 0x000fe400078e0002 */
[----:B------:R-:W-:Y:S02]  /*25010*/  IMAD.MOV.U32 R11, RZ, RZ, 0x1f ;  /* 0x0000001fff0b7424 */ /* 0x000fe400078e00ff */
[----:B------:R-:W-:-:S07]  /*25020*/  IMAD.MOV.U32 R15, RZ, RZ, -0x1 ;  /* 0xffffffffff0f7424 */ /* 0x000fce00078e00ff */
[----:B0123--:R-:W-:Y:S05]  /*25030*/  WARPSYNC.COLLECTIVE R15, `(.L_x_1831) ;  /* 0x000000000f087348 */ /* 0x00ffea0003c00000 */
[----:B------:R4:W0:Y:S02]  /*25040*/  SHFL.IDX P6, R14, R13, R12, R11 ;  /* 0x0000000c0d0e7389 */ /* 0x00082400000c000b */
[----:B01234-:R-:W-:Y:S01]  /*25050*/  ENDCOLLECTIVE ;  /* 0x000000000000791b */ /* 0x01ffe20003800000 */
.L_x_1831:
[----:B------:R-:W-:Y:S05]  /*25060*/  BSYNC B0 ;  /* 0x0000000000007941 */ /* 0x000fea0003800000 */
.L_x_1830:
[----:B------:R-:W-:Y:S01]  /*25070*/  IMAD.MOV.U32 R24, RZ, RZ, R14 ;  /* 0x000000ffff187224 */ /* 0x000fe200078e000e */
[----:B------:R-:W-:Y:S06]  /*25080*/  BRA `(.L_x_1685) ;  /* 0xffffffb800b07947 */ /* 0x000fec000383ffff */
.L_x_1692:
[----:B0-----:R0:W1:Y:S02]  /*25090*/  SYNCS.PHASECHK.TRANS64.TRYWAIT P0, [R9+URZ+0x16820], R0 ;  /* 0x01682000090075a7 */ /* 0x001064000800017f */
[----:B-1----:R-:W-:Y:S05]  /*250a0*/  @!P0 NANOSLEEP.SYNCS 0x989680 ;  /* 0x009896800000895d */ /* 0x002fea0003900000 */
[----:B------:R-:W1:Y:S02]  /*250b0*/  @!P0 SYNCS.PHASECHK.TRANS64 P0, [R9+URZ+0x16820], R0 ;  /* 0x01682000090085a7 */ /* 0x000e64000800007f */
[----:B-1----:R-:W-:Y:S05]  /*250c0*/  @!P0 BRA `(.L_x_1692) ;  /* 0xfffffffc00f08947 */ /* 0x002fea000383ffff */
[----:B------:R-:W-:Y:S05]  /*250d0*/  BRA `(.L_x_1832) ;  /* 0xffffffc400087947 */ /* 0x000fea000383ffff */
.L_x_1693:
        /* <DEDUP_REMOVED lines=11> */
.L_x_1834:
[----:B------:R-:W-:Y:S05]  /*25190*/  BSYNC B0 ;  /* 0x0000000000007941 */ /* 0x000fea0003800000 */
.L_x_1833:
[----:B------:R-:W-:Y:S05]  /*251a0*/  BRA `(.L_x_1835) ;  /* 0xffffffc000f07947 */ /* 0x000fea000383ffff */
.L_x_1694:
[----:B------:R-:W-:Y:S01]  /*251b0*/  BSSY B0, `(.L_x_1836) ;  /* 0x0000006000007945 */ /* 0x000fe20003800000 */
[----:B------:R-:W-:-:S07]  /*251c0*/  IMAD.MOV.U32 R15, RZ, RZ, -0x1 ;  /* 0xffffffffff0f7424 */ /* 0x000fce00078e00ff */
[----:B0--3--:R-:W-:Y:S05]  /*251d0*/  WARPSYNC.COLLECTIVE R15, `(.L_x_1837) ;  /* 0x000000000f0c7348 */ /* 0x009fea0003c00000 */
[----:B------:R-:W-:Y:S02]  /*251e0*/  ELECT P6, UR62, PT ;  /* 0x00000000003e782f */ /* 0x000fe400038c0000 */
[----:B------:R-:W-:Y:S01]  /*251f0*/  MOV R14, UR62 ;  /* 0x0000003e000e7c02 */ /* 0x000fe20008000f00 */
[----:B0--3--:R-:W-:Y:S10]  /*25200*/  ENDCOLLECTIVE ;  /* 0x000000000000791b */ /* 0x009ff40003800000 */
.L_x_1837:
[----:B------:R-:W-:Y:S05]  /*25210*/  BSYNC B0 ;  /* 0x0000000000007941 */ /* 0x000fea0003800000 */
.L_x_1836:
[----:B------:R-:W-:Y:S05]  /*25220*/  BRA `(.L_x_1838) ;  /* 0xffffffc000e47947 */ /* 0x000fea000383ffff */
.L_x_1696:
[----:B0-----:R0:W1:Y:S02]  /*25230*/  SYNCS.PHASECHK.TRANS64.TRYWAIT P0, [R7+URZ], R2 ;  /* 0x00000002070075a7 */ /* 0x001064000800017f */
[----:B-1----:R-:W-:Y:S05]  /*25240*/  @!P0 NANOSLEEP.SYNCS 0x989680 ;  /* 0x009896800000895d */ /* 0x002fea0003900000 */
[----:B------:R-:W1:Y:S02]  /*25250*/  @!P0 SYNCS.PHASECHK.TRANS64 P0, [R7+URZ], R2 ;  /* 0x00000002070085a7 */ /* 0x000e64000800007f */
[----:B-1----:R-:W-:Y:S05]  /*25260*/  @!P0 BRA `(.L_x_1696) ;  /* 0xfffffffc00f08947 */ /* 0x002fea000383ffff */
[----:B------:R-:W-:Y:S05]  /*25270*/  BRA `(.L_x_1839) ;  /* 0xffffffc400187947 */ /* 0x000fea000383ffff */
.L_x_1697:
[----:B-1----:R1:W2:Y:S02]  /*25280*/  SYNCS.PHASECHK.TRANS64.TRYWAIT P0, [R3+URZ], R0 ;  /* 0x00000000030075a7 */ /* 0x0022a4000800017f */
[----:B--2---:R-:W-:Y:S05]  /*25290*/  @!P0 NANOSLEEP.SYNCS 0x989680 ;  /* 0x009896800000895d */ /* 0x004fea0003900000 */
[----:B------:R-:W2:Y:S02]  /*252a0*/  @!P0 SYNCS.PHASECHK.TRANS64 P0, [R3+URZ], R0 ;  /* 0x00000000030085a7 */ /* 0x000ea4000800007f */
[----:B--2---:R-:W-:Y:S05]  /*252b0*/  @!P0 BRA `(.L_x_1697) ;  /* 0xfffffffc00f08947 */ /* 0x004fea000383ffff */
[----:B------:R-:W-:Y:S05]  /*252c0*/  BRA `(.L_x_1840) ;  /* 0xffffffc4000c7947 */ /* 0x000fea000383ffff */
.L_x_1699:
[----:B-1----:R1:W2:Y:S02]  /*252d0*/  SYNCS.PHASECHK.TRANS64.TRYWAIT P0, [R5+URZ], R2 ;  /* 0x00000002050075a7 */ /* 0x0022a4000800017f */
[----:B--2---:R-:W-:Y:S05]  /*252e0*/  @!P0 NANOSLEEP.SYNCS 0x989680 ;  /* 0x009896800000895d */ /* 0x004fea0003900000 */
[----:B------:R-:W2:Y:S02]  /*252f0*/  @!P0 SYNCS.PHASECHK.TRANS64 P0, [R5+URZ], R2 ;  /* 0x00000002050085a7 */ /* 0x000ea4000800007f */
[----:B--2---:R-:W-:Y:S05]  /*25300*/  @!P0 BRA `(.L_x_1699) ;  /* 0xfffffffc00f08947 */ /* 0x004fea000383ffff */
[----:B------:R-:W-:Y:S05]  /*25310*/  BRA `(.L_x_1841) ;  /* 0xffffffc400107947 */ /* 0x000fea000383ffff */
.L_x_1842:
        /* <DEDUP_REMOVED lines=14> */
.L_x_2706:


//--------------------- .text._ZN7cutlass13device_kernelIN5flash11enable_sm90INS1_16FlashAttnFwdSm90INS1_25CollectiveMainloopFwdSm90ILi2EN4cute5tupleIJNS5_1CILi1EEES8_S8_EEENS6_IJNS7_ILi192EEENS7_ILi128EEENS7_ILi64EEEEEELi64ENS_10bfloat16_tEfNS_4arch4Sm90ELb1ELb0ELb1ELb0ELb0ELb0ELb0ELb1ELb1ELb1ELb1ELb0EEENS1_21CollectiveEpilogueFwdINS6_IJSA_SC_SB_EEES9_SE_SG_Li384ELb0ELb1ELb1ELb0EEENS1_19SingleTileSchedulerILb0ELb1ELb1ELi192EEEEEEEEEvNT_6ParamsE --------------------------
	.section	.text._ZN7cutlass13device_kernelIN5flash11enable_sm90INS1_16FlashAttnFwdSm90INS1_25CollectiveMainloopFwdSm90ILi2EN4cute5tupleIJNS5_1CILi1EEES8_S8_EEENS6_IJNS7_ILi192EEENS7_ILi128EEENS7_ILi64EEEEEELi64ENS_10bfloat16_tEfNS_4arch4Sm90ELb1ELb0ELb1ELb0ELb0ELb0ELb0ELb1ELb1ELb1ELb1ELb0EEENS1_21CollectiveEpilogueFwdINS6_IJSA_SC_SB_EEES9_SE_SG_Li384ELb0ELb1ELb1ELb0EEENS1_19SingleTileSchedulerILb0ELb1ELb1ELi192EEEEEEEEEvNT_6ParamsE,"ax",@progbits
	.align	128
.text._ZN7cutlass13device_kernelIN5flash11enable_sm90INS1_16FlashAttnFwdSm90INS1_25CollectiveMainloopFwdSm90ILi2EN4cute5tupleIJNS5_1CILi1EEES8_S8_EEENS6_IJNS7_ILi192EEENS7_ILi128EEENS7_ILi64EEEEEELi64ENS_10bfloat16_tEfNS_4arch4Sm90ELb1ELb0ELb1ELb0ELb0ELb0ELb0ELb1ELb1ELb1ELb1ELb0EEENS1_21CollectiveEpilogueFwdINS6_IJSA_SC_SB_EEES9_SE_SG_Li384ELb0ELb1ELb1ELb0EEENS1_19SingleTileSchedulerILb0ELb1ELb1ELi192EEEEEEEEEvNT_6ParamsE:
        .type           _ZN7cutlass13device_kernelIN5flash11enable_sm90INS1_16FlashAttnFwdSm90INS1_25CollectiveMainloopFwdSm90ILi2EN4cute5tupleIJNS5_1CILi1EEES8_S8_EEENS6_IJNS7_ILi192EEENS7_ILi128EEENS7_ILi64EEEEEELi64ENS_10bfloat16_tEfNS_4arch4Sm90ELb1ELb0ELb1ELb0ELb0ELb0ELb0ELb1ELb1ELb1ELb1ELb0EEENS1_21CollectiveEpilogueFwdINS6_IJSA_SC_SB_EEES9_SE_SG_Li384ELb0ELb1ELb1ELb0EEENS1_19SingleTileSchedulerILb0ELb1ELb1ELi192EEEEEEEEEvNT_6ParamsE,@function
        .size           _ZN7cutlass13device_kernelIN5flash11enable_sm90INS1_16FlashAttnFwdSm90INS1_25CollectiveMainloopFwdSm90ILi2EN4cute5tupleIJNS5_1CILi1EEES8_S8_EEENS6_IJNS7_ILi192EEENS7_ILi128EEENS7_ILi64EEEEEELi64ENS_10bfloat16_tEfNS_4arch4Sm90ELb1ELb0ELb1ELb0ELb0ELb0ELb0ELb1ELb1ELb1ELb1ELb0EEENS1_21CollectiveEpilogueFwdINS6_IJSA_SC_SB_EEES9_SE_SG_Li384ELb0ELb1ELb1ELb0EEENS1_19SingleTileSchedulerILb0ELb1ELb1ELi192EEEEEEEEEvNT_6ParamsE,(.L_x_2707 - _ZN7cutlass13device_kernelIN5flash11enable_sm90INS1_16FlashAttnFwdSm90INS1_25CollectiveMainloopFwdSm90ILi2EN4cute5tupleIJNS5_1CILi1EEES8_S8_EEENS6_IJNS7_ILi192EEENS7_ILi128EEENS7_ILi64EEEEEELi64ENS_10bfloat16_tEfNS_4arch4Sm90ELb1ELb0ELb1ELb0ELb0ELb0ELb0ELb1ELb1ELb1ELb1ELb0EEENS1_21CollectiveEpilogueFwdINS6_IJSA_SC_SB_EEES9_SE_SG_Li384ELb0ELb1ELb1ELb0EEENS1_19SingleTileSchedulerILb0ELb1ELb1ELi192EEEEEEEEEvNT_6ParamsE)
        .other          _ZN7cutlass13device_kernelIN5flash11enable_sm90INS1_16FlashAttnFwdSm90INS1_25CollectiveMainloopFwdSm90ILi2EN4cute5tupleIJNS5_1CILi1EEES8_S8_EEENS6_IJNS7_ILi192EEENS7_ILi128EEENS7_ILi64EEEEEELi64ENS_10bfloat16_tEfNS_4arch4Sm90ELb1ELb0ELb1ELb0ELb0ELb0ELb0ELb1ELb1ELb1ELb1ELb0EEENS1_21CollectiveEpilogueFwdINS6_IJSA_SC_SB_EEES9_SE_SG_Li384ELb0ELb1ELb1ELb0EEENS1_19SingleTileSchedulerILb0ELb1ELb1ELi192EEEEEEEEEvNT_6ParamsE,@"STO_CUDA_ENTRY STV_DEFAULT"
_ZN7cutlass13device_kernelIN5flash11enable_sm90INS1_16FlashAttnFwdSm90INS1_25CollectiveMainloopFwdSm90ILi2EN4cute5tupleIJNS5_1CILi1EEES8_S8_EEENS6_IJNS7_ILi192EEENS7_ILi128EEENS7_ILi64EEEEEELi64ENS_10bfloat16_tEfNS_4arch4Sm90ELb1ELb0ELb1ELb0ELb0ELb0ELb0ELb1ELb1ELb1ELb1ELb0EEENS1_21CollectiveEpilogueFwdINS6_IJSA_SC_SB_EEES9_SE_SG_Li384ELb0ELb1ELb1ELb0EEENS1_19SingleTileSchedulerILb0ELb1ELb1ELi192EEEEEEEEEvNT_6ParamsE:
        /* <DEDUP_REMOVED lines=17> */
.L_x_1844:
[----:B------:R-:W-:Y:S05]  /*0110*/  BSYNC B0 ;  /* 0x0000000000007941 */ /* 0x000fea0003800000 */
.L_x_1843:
        /* <DEDUP_REMOVED lines=41> */
.L_x_1845:
        /* <DEDUP_REMOVED lines=22> */
.L_x_1846:
        /* <DEDUP_REMOVED lines=18> */
.L_x_1847:
        /* <DEDUP_REMOVED lines=22> */
.L_x_1848:
        /* <DEDUP_REMOVED lines=22> */
.L_x_1849:
        /* <DEDUP_REMOVED lines=9> */
.L_x_1852:
        /* <DEDUP_REMOVED lines=21> */
[----:B------:R-:W0:Y:S01]  /*0ad0*/  S2UR UR41, SR_CTAID.X ;  /* 0x00000000002979c3 */ /* 0x000e220000002500 */
[----:B------:R-:W-:Y:S01]  /*0ae0*/  ULDC UR4, c[0x0][0x448] ;  /* 0x0001120000047ab9 */ /* 0x000fe20000000800 */
[----:B------:R-:W-:Y:S01]  /*0af0*/  ULDC UR37, c[0x0][0x424] ;  /* 0x0001090000257ab9 */ /* 0x000fe20000000800 */
[----:B------:R-:W-:Y:S01]  /*0b00*/  UISETP.NE.AND UP1, UPT, UR4, 0x1, UPT ;  /* 0x000000010400788c */ /* 0x000fe2000bf25270 */
[----:B------:R-:W-:Y:S02]  /*0b10*/  ULDC UR7, c[0x0][0x288] ;  /* 0x0000a20000077ab9 */ /* 0x000fe40000000800 */
[----:B------:R-:W-:Y:S01]  /*0b20*/  ULDC.64 UR4, c[0x0][0x418] ;  /* 0x0001060000047ab9 */ /* 0x000fe20000000a00 */
[----:B------:R-:W-:Y:S02]  /*0b30*/  UIADD3 UR7, -UR7, 0x80, URZ ;  /* 0x0000008007077890 */ /* 0x000fe4000fffe13f */
[----:B------:R-:W-:Y:S01]  /*0b40*/  UISETP.NE.U32.AND UP0, UPT, UR4, URZ, UPT ;  /* 0x0000003f0400728c */ /* 0x000fe2000bf05070 */
[----:B------:R-:W-:Y:S01]  /*0b50*/  ULDC UR8, c[0x0][0x2f0] ;  /* 0x0000bc0000087ab9 */ /* 0x000fe20000000800 */
[----:B------:R-:W-:-:S02]  /*0b60*/  USHF.R.U32.HI UR10, URZ, 0x10, UR38 ;  /* 0x000000103f0a7899 */ /* 0x000fc40008011626 */
[----:B------:R-:W-:Y:S01]  /*0b70*/  UISETP.NE.AND.EX UP0, UPT, UR5, URZ, UPT, UP0 ;  /* 0x0000003f0500728c */ /* 0x000fe2000bf05300 */
[----:B------:R-:W-:Y:S02]  /*0b80*/  @UP1 ULDC UR9, c[0x0][0x450] ;  /* 0x0001140000091ab9 */ /* 0x000fe40000000800 */
[----:B------:R-:W-:Y:S01]  /*0b90*/  @UP1 ULDC UR5, c[0x0][0x44c] ;  /* 0x0001130000051ab9 */ /* 0x000fe20000000800 */
[----:B------:R-:W-:Y:S02]  /*0ba0*/  USEL UR37, UR37, 0x1, UP0 ;  /* 0x0000000125257887 */ /* 0x000fe40008000000 */
[----:B------:R-:W-:Y:S02]  /*0bb0*/  ULOP3.LUT UR38, UR38, 0xffff, URZ, 0xc0, !UPT ;  /* 0x0000ffff26267892 */ /* 0x000fe4000f8ec03f */
[----:B------:R-:W-:Y:S02]  /*0bc0*/  UIMAD UR7, UR37, UR8, UR7 ;  /* 0x00000008250772a4 */ /* 0x000fe4000f8e0207 */
[----:B0-----:R-:W-:-:S04]  /*0bd0*/  UIMAD UR41, UR41, 0xc0, URZ ;  /* 0x000000c0292978a4 */ /* 0x001fc8000f8e023f */
[----:B------:R-:W-:Y:S02]  /*0be0*/  @UP1 UIADD3 UR4, UR41, 0xbf, URZ ;  /* 0x000000bf29041890 */ /* 0x000fe4000fffe03f */
[----:B------:R-:W-:Y:S02]  /*0bf0*/  UIADD3 UR6, UR41, 0xbf, URZ ;  /* 0x000000bf29067890 */ /* 0x000fe4000fffe03f */
[----:B------:R-:W-:Y:S02]  /*0c00*/  UIMAD.WIDE.U32 UR4, UR4, UR5, URZ ;  /* 0x00000005040472a5 */ /* 0x000fe4000f8e003f */
[----:B------:R-:W-:Y:S02]  /*0c10*/  UIMAD UR4, UR37, UR8, 0x7f ;  /* 0x0000007f250474a4 */ /* 0x000fe4000f8e0208 */
[----:B------:R-:W-:Y:S02]  /*0c20*/  @UP1 USHF.R.U32.HI UR6, URZ, UR9, UR5 ;  /* 0x000000093f061299 */ /* 0x000fe40008011605 */
[----:B------:R-:W-:-:S02]  /*0c30*/  USHF.R.S32.HI UR5, URZ, 0x1f, UR4 ;  /* 0x0000001f3f057899 */ /* 0x000fc40008011404 */
[----:B------:R-:W-:Y:S02]  /*0c40*/  UIADD3 UR6, UR7, UR6, URZ ;  /* 0x0000000607067290 */ /* 0x000fe4000fffe03f */
[----:B------:R-:W-:Y:S02]  /*0c50*/  ULEA.HI UR5, UR5, UR4, URZ, 0x7 ;  /* 0x0000000405057291 */ /* 0x000fe4000f8f383f */
[----:B------:R-:W-:Y:S02]  /*0c60*/  USHF.R.S32.HI UR7, URZ, 0x1f, UR6 ;  /* 0x0000001f3f077899 */ /* 0x000fe40008011406 */
[----:B------:R-:W-:Y:S02]  /*0c70*/  USHF.R.S32.HI UR5, URZ, 0x7, UR5 ;  /* 0x000000073f057899 */ /* 0x000fe40008011405 */
[----:B------:R-:W-:Y:S01]  /*0c80*/  ULEA.HI UR7, UR7, UR6, URZ, 0x7 ;  /* 0x0000000607077291 */ /* 0x000fe2000f8f383f */
[----:B------:R-:W-:-:S03]  /*0c90*/  UMOV UR4, URZ ;  /* 0x0000003f00047c82 */ /* 0x000fc60008000000 */
[----:B------:R-:W-:-:S04]  /*0ca0*/  USHF.R.S32.HI UR7, URZ, 0x7, UR7 ;  /* 0x000000073f077899 */ /* 0x000fc80008011407 */
[----:B------:R-:W-:-:S04]  /*0cb0*/  UISETP.LT.AND UP0, UPT, UR5, UR7, UPT ;  /* 0x000000070500728c */ /* 0x000fc8000bf01270 */
[----:B------:R-:W-:Y:S02]  /*0cc0*/  USEL UR9, UR5, UR7, UP0 ;  /* 0x0000000705097287 */ /* 0x000fe40008000000 */
[----:B------:R-:W-:Y:S02]  /*0cd0*/  UISETP.NE.AND UP0, UPT, UR10, URZ, UPT ;  /* 0x0000003f0a00728c */ /* 0x000fe4000bf05270 */
[----:B------:R-:W-:-:S06]  /*0ce0*/  UISETP.GE.AND UP1, UPT, UR9, 0x1, UPT ;  /* 0x000000010900788c */ /* 0x000fcc000bf26270 */
[----:B------:R-:W-:-:S03]  /*0cf0*/  PLOP3.LUT P0, PT, PT, PT, UP1, 0x80, 0x0 ;  /* 0x000000000000781c */ /* 0x000fc60003f0f018 */
[----:B------:R-:W-:-:S10]  /*0d00*/  @!UP0 ULDC UR10, c[0x0][0x9f0] ;  /* 0x00027c00000a8ab9 */ /* 0x000fd40000000800 */
[----:B------:R-:W-:Y:S05]  /*0d10*/  @!P0 BRA `(.L_x_1854) ;  /* 0x0000000000848947 */ /* 0x000fea0003800000 */
[----:B------:R-:W-:Y:S01]  /*0d20*/  IMAD.U32 R4, RZ, RZ, UR10 ;  /* 0x0000000aff047e24 */ /* 0x000fe2000f8e00ff */
[----:B------:R-:W-:Y:S01]  /*0d30*/  UIADD3 UR6, UR10, -0x1, UR9 ;  /* 0xffffffff0a067890 */ /* 0x000fe2000fffe009 */
[----:B------:R-:W-:-:S03]  /*0d40*/  UMOV UR4, URZ ;  /* 0x0000003f00047c82 */ /* 0x000fc60008000000 */
[-C--:B------:R-:W-:Y:S02]  /*0d50*/  IABS R0, R4.reuse ;  /* 0x0000000400007213 */ /* 0x080fe40000000000 */
[----:B------:R-:W-:Y:S01]  /*0d60*/  IMAD.U32 R5, RZ, RZ, UR6 ;  /* 0x00000006ff057e24 */ /* 0x000fe2000f8e00ff */
[----:B------:R-:W-:Y:S01]  /*0d70*/  IABS R6, R4 ;  /* 0x0000000400067213 */ /* 0x000fe20000000000 */
[----:B------:R-:W-:Y:S01]  /*0d80*/  ULOP3.LUT UR6, UR6, UR10, URZ, 0x3c, !UPT ;  /* 0x0000000a06067292 */ /* 0x000fe2000f8e3c3f */
[----:B------:R-:W-:Y:S02]  /*0d90*/  R2UR UR11, R0 ;  /* 0x00000000000b72ca */ /* 0x000fe400000e0000 */
[----:B------:R-:W-:-:S05]  /*0da0*/  IABS R5, R5 ;  /* 0x0000000500057213 */ /* 0x000fca0000000000 */
[----:B------:R-:W-:-:S05]  /*0db0*/  IMAD.MOV.U32 R4, RZ, RZ, R5 ;  /* 0x000000ffff047224 */ /* 0x000fca00078e0005 */
[----:B------:R-:W-:Y:S01]  /*0dc0*/  R2UR UR8, R4 ;  /* 0x00000000040872ca */ /* 0x000fe200000e0000 */
[----:B------:R-:W0:Y:S08]  /*0dd0*/  I2F.RP R0, UR11 ;  /* 0x0000000b00007d06 */ /* 0x000e300008209400 */
[----:B0-----:R-:W0:Y:S02]  /*0de0*/  MUFU.RCP R0, R0 ;  /* 0x0000000000007308 */ /* 0x001e240000001000 */
[----:B0-----:R-:W-:-:S02]  /*0df0*/  VIADD R3, R0, 0xffffffe ;  /* 0x0ffffffe00037836 */ /* 0x001fc40000000000 */
        /* <DEDUP_REMOVED lines=19> */
.L_x_1854:
[----:B------:R-:W-:Y:S02]  /*0f30*/  UIMAD UR38, UR38, UR4, URZ ;  /* 0x00000004262672a4 */ /* 0x000fe4000f8e023f */
[----:B------:R-:W-:Y:S01]  /*0f40*/  IMAD.U32 R3, RZ, RZ, UR4 ;  /* 0x00000004ff037e24 */ /* 0x000fe2000f8e00ff */
[----:B------:R-:W-:Y:S01]  /*0f50*/  MOV R0, UR9 ;  /* 0x0000000900007c02 */ /* 0x000fe20008000f00 */
[----:B------:R-:W-:Y:S01]  /*0f60*/  VIADD R18, R2, 0xffffff80 ;  /* 0xffffff8002127836 */ /* 0x000fe20000000000 */
[----:B------:R-:W-:Y:S02]  /*0f70*/  PLOP3.LUT P0, PT, PT, PT, PT, 0x80, 0x0 ;  /* 0x000000000000781c */ /* 0x000fe40003f0f070 */
[----:B------:R-:W-:Y:S02]  /*0f80*/  CS2R R118, SRZ ;  /* 0x0000000000767805 */ /* 0x000fe4000001ff00 */
[----:B------:R-:W-:Y:S01]  /*0f90*/  VIADDMNMX R0, R3, UR38, R0, PT ;  /* 0x0000002603007c46 */ /* 0x000fe2000b800100 */
[----:B------:R-:W-:Y:S01]  /*0fa0*/  IMAD.MOV.U32 R3, RZ, RZ, RZ ;  /* 0x000000ffff037224 */ /* 0x000fe200078e00ff */
[----:B------:R-:W-:-:S02]  /*0fb0*/  CS2R R116, SRZ ;  /* 0x0000000000747805 */ /* 0x000fc4000001ff00 */
[----:B------:R-:W-:Y:S02]  /*0fc0*/  CS2R R114, SRZ ;  /* 0x0000000000727805 */ /* 0x000fe4000001ff00 */
[----:B------:R-:W-:Y:S01]  /*0fd0*/  R2UR UR43, R0 ;  /* 0x00000000002b72ca */ /* 0x000fe200000e0000 */
        /* <DEDUP_REMOVED lines=11> */
[----:B------:R-:W-:Y:S01]  /*1090*/  CS2R R92, SRZ ;  /* 0x00000000005c7805 */ /* 0x000fe2000001ff00 */
[----:B------:R-:W-:Y:S01]  /*10a0*/  UISETP.GT.AND UP0, UPT, UR43, UR38, UPT ;  /* 0x000000262b00728c */ /* 0x000fe2000bf04270 */
[----:B------:R-:W-:Y:S02]  /*10b0*/  CS2R R90, SRZ ;  /* 0x00000000005a7805 */ /* 0x000fe4000001ff00 */
[----:B------:R-:W-:-:S03]  /*10c0*/  CS2R R88, SRZ ;  /* 0x0000000000587805 */ /* 0x000fc6000001ff00 */
[----:B------:R-:W-:-:S13]  /*10d0*/  PLOP3.LUT P1, PT, PT, PT, UP0, 0x80, 0x0 ;  /* 0x000000000000781c */ /* 0x000fda0003f2f008 */
[----:B------:R-:W-:Y:S05]  /*10e0*/  @!P1 BRA `(.L_x_1855) ;  /* 0x0000008800349947 */ /* 0x000fea0003800000 */
        /* <DEDUP_REMOVED lines=26> */
[----:B------:R-:W-:Y:S01]  /*1290*/  MOV R12, 0x1 ;  /* 0x00000001000c7802 */ /* 0x000fe20000000f00 */
[----:B------:R-:W-:Y:S02]  /*12a0*/  IMAD.U32 R6, RZ, RZ, UR4 ;  /* 0x00000004ff067e24 */ /* 0x000fe4000f8e00ff */
[----:B------:R-:W-:-:S02]  /*12b0*/  IMAD.U32 R7, RZ, RZ, UR5 ;  /* 0x00000005ff077e24 */ /* 0x000fc4000f8e00ff */
[----:B------:R-:W-:Y:S02]  /*12c0*/  IMAD.U32 R11, RZ, RZ, UR7 ;  /* 0x00000007ff0b7e24 */ /* 0x000fe4000f8e00ff */
[----:B------:R-:W-:Y:S02]  /*12d0*/  IMAD.MOV.U32 R8, RZ, RZ, 0x70 ;  /* 0x00000070ff087424 */ /* 0x000fe400078e00ff */
[----:B0-----:R-:W-:-:S07]  /*12e0*/  IMAD.MOV.U32 R13, RZ, RZ, RZ ;  /* 0x000000ffff0d7224 */ /* 0x001fce00078e00ff */
[----:B------:R-:W-:-:S07]  /*12f0*/  LEPC R20, `(.L_x_1856) ;  /* 0x000000001014794e */ /* 0x000fce0000000000 */
[----:B-1----:R-:W-:Y:S05]  /*1300*/  CALL.ABS.NOINC R14 ;  /* 0x000000000e007343 */ /* 0x002fea0003c00000 */
.L_x_1856:
[----:B------:R-:W-:-:S04]  /*1310*/  SHF.L.U32 R0, RZ, 0x1f, RZ ;  /* 0x0000001fff007819 */ /* 0x000fc800000006ff */
[----:B------:R-:W0:Y:S02]  /*1320*/  SYNCS.PHASECHK.TRANS64.TRYWAIT P0, [UR39+0x16800], R0 ;  /* 0x01680000ff0075a7 */ /* 0x000e240008000167 */
[----:B0-----:R-:W-:Y:S05]  /*1330*/  @!P0 BRA `(.L_x_1857) ;  /* 0x000000cc00b48947 */ /* 0x001fea0003800000 */
.L_x_1962:
[----:B------:R-:W-:-:S06]  /*1340*/  ULOP3.LUT UR4, UR42, 0x1, URZ, 0xfc, !UPT ;  /* 0x000000012a047892 */ /* 0x000fcc000f8efc3f */
[----:B0-----:R-:W-:-:S05]  /*1350*/  IMAD.U32 R3, RZ, RZ, UR4 ;  /* 0x00000004ff037e24 */ /* 0x001fca000f8e00ff */
[----:B------:R-:W-:-:S13]  /*1360*/  ISETP.NE.AND P0, PT, R3, 0x3, PT ;  /* 0x000000030300780c */ /* 0x000fda0003f05270 */
[----:B------:R-:W-:Y:S05]  /*1370*/  @!P0 BRA `(.L_x_1858) ;  /* 0x0000000000048947 */ /* 0x000fea0003800000 */
[----:B------:R-:W-:Y:S01]  /*1380*/  BPT.TRAP 0x1 ;  /* 0x000000040000795c */ /* 0x000fe20000300000 */
.L_x_1858:
[----:B------:R0:W1:Y:S01]  /*1390*/  SYNCS.PHASECHK.TRANS64.TRYWAIT P2, [UR39+0x16830], R0 ;  /* 0x01683000ff0075a7 */ /* 0x0000620008040167 */
[----:B------:R-:W-:Y:S05]  /*13a0*/  @!P0 BRA `(.L_x_1859) ;  /* 0x0000000000048947 */ /* 0x000fea0003800000 */
[----:B------:R-:W-:Y:S01]  /*13b0*/  BPT.TRAP 0x1 ;  /* 0x000000040000795c */ /* 0x000fe20000300000 */
.L_x_1859:
[----:B------:R-:W-:Y:S01]  /*13c0*/  IMAD.U32 R6, RZ, RZ, UR44 ;  /* 0x0000002cff067e24 */ /* 0x000fe2000f8e00ff */
[----:B------:R-:W-:-:S04]  /*13d0*/  ISETP.NE.AND P1, PT, R17, RZ, PT ;  /* 0x000000ff1100720c */ /* 0x000fc80003f25270 */
[----:B------:R-:W-:Y:S01]  /*13e0*/  LOP3.LUT R6, R6, 0x10000, RZ, 0xfc, !PT ;  /* 0x0001000006067812 */ /* 0x000fe200078efcff */
[----:B-1----:R-:W-:Y:S08]  /*13f0*/  @P2 BRA `(.L_x_1860) ;  /* 0x0000000000082947 */ /* 0x002ff00003800000 */
[----:B------:R-:W1:Y:S02]  /*1400*/  SYNCS.PHASECHK.TRANS64.TRYWAIT P2, [UR39+0x16830], R0 ;  /* 0x01683000ff0075a7 */ /* 0x000e640008040167 */
[----:B-1----:R-:W-:Y:S05]  /*1410*/  @!P2 BRA `(.L_x_1861) ;  /* 0x000000cc0094a947 */ /* 0x002fea0003800000 */
.L_x_1860:
[----:B------:R-:W-:Y:S05]  /*1420*/  WARPSYNC.ALL ;  /* 0x0000000000007948 */ /* 0x000fea0003800000 */
[----:B------:R-:W-:Y:S01]  /*1430*/  IMAD.MOV.U32 R7, RZ, RZ, 0x40000040 ;  /* 0x40000040ff077424 */ /* 0x000fe200078e00ff */
[----:B------:R-:W-:Y:S01]  /*1440*/  UIADD3 UR4, UR39, 0xe400, URZ ;  /* 0x0000e40027047890 */ /* 0x000fe2000fffe03f */
[C---:B------:R-:W-:Y:S01]  /*1450*/  R2UR UR8, R6.reuse ;  /* 0x00000000060872ca */ /* 0x040fe200000e0000 */
[----:B------:R-:W-:Y:S02]  /*1460*/  WARPGROUP.ARRIVE ;  /* 0x00000000000079c5 */ /* 0x000fe40000000000 */
[----:B------:R-:W-:Y:S01]  /*1470*/  R2UR UR9, R7 ;  /* 0x00000000070972ca */ /* 0x000fe200000e0000 */
[----:B------:R-:W-:Y:S01]  /*1480*/  USHF.R.U32.HI UR4, URZ, 0x4, UR4 ;  /* 0x000000043f047899 */ /* 0x000fe20008011604 */
[----:B------:R-:W-:Y:S01]  /*1490*/  R2UR UR16, R6 ;  /* 0x00000000061072ca */ /* 0x000fe200000e0000 */
[----:B------:R-:W-:Y:S01]  /*14a0*/  UMOV UR11, 0x40000040 ;  /* 0x40000040000b7882 */ /* 0x000fe20000000000 */
[----:B------:R-:W-:Y:S01]  /*14b0*/  UMOV UR13, 0x40000040 ;  /* 0x40000040000d7882 */ /* 0x000fe20000000000 */
[----:B------:R-:W-:Y:S01]  /*14c0*/  ULOP3.LUT UR4, UR4, 0x3fff, URZ, 0xc0, !UPT ;  /* 0x00003fff04047892 */ /* 0x000fe2000f8ec03f */
[----:B------:R-:W-:Y:S01]  /*14d0*/  LOP3.LUT R5, R22, 0xffffff80, RZ, 0xc0, !PT ;  /* 0xffffff8016057812 */ /* 0x000fe200078ec0ff */
[----:B------:R-:W-:Y:S01]  /*14e0*/  UMOV UR15, 0x40000040 ;  /* 0x40000040000f7882 */ /* 0x000fe20000000000 */
[----:B------:R-:W-:Y:S01]  /*14f0*/  UMOV UR17, 0x40000040 ;  /* 0x4000004000117882 */ /* 0x000fe20000000000 */
[----:B------:R-:W-:Y:S01]  /*1500*/  ULOP3.LUT UR24, UR4, 0x10000, URZ, 0xfc, !UPT ;  /* 0x0001000004187892 */ /* 0x000fe2000f8efc3f */
[----:B------:R-:W-:Y:S01]  /*1510*/  LEA.HI R91, R91, R18, RZ, 0x2 ;  /* 0x000000125b5b7211 */ /* 0x000fe200078f10ff */
[----:B------:R-:W-:Y:S01]  /*1520*/  UMOV UR19, 0x40000040 ;  /* 0x4000004000137882 */ /* 0x000fe20000000000 */
[C---:B------:R-:W-:Y:S01]  /*1530*/  IMAD.IADD R5, R18.reuse, 0x1, -R5 ;  /* 0x0000000112057824 */ /* 0x040fe200078e0a05 */
[----:B------:R-:W-:Y:S01]  /*1540*/  UIADD3 UR14, UR24, 0x4, URZ ;  /* 0x00000004180e7890 */ /* 0x000fe2000fffe03f */
[----:B------:R-:W-:Y:S01]  /*1550*/  LOP3.LUT R91, R91, 0xfffffffc, RZ, 0xc0, !PT ;  /* 0xfffffffc5b5b7812 */ /* 0x000fe200078ec0ff */
[----:B------:R-:W-:Y:S01]  /*1560*/  UIADD3 UR12, UR16, 0x4, URZ ;  /* 0x00000004100c7890 */ /* 0x000fe2000fffe03f */
[----:B------:R-:W-:Y:S01]  /*1570*/  IMAD.HI R10, R19, 0x55555556, RZ ;  /* 0x55555556130a7827 */ /* 0x000fe200078e02ff */
[----:B------:R-:W-:Y:S01]  /*1580*/  UMOV UR10, UR24 ;  /* 0x00000018000a7c82 */ /* 0x000fe20008000000 */
[----:B------:R-:W-:Y:S01]  /*1590*/  UIADD3 UR18, UR24, 0x6, URZ ;  /* 0x0000000618127890 */ /* 0x000fe2000fffe03f */
[----:B------:R-:W-:Y:S01]  /*15a0*/  HGMMA.64x128x16.F32.BF16 R24, gdesc[UR8], RZ, !UPT, gsb0 ;  /* 0x01e00000081879f0 */ /* 0x000fe2000c0018ff */
[----:B------:R-:W-:Y:S01]  /*15b0*/  UIADD3 UR8, UR16, 0x2, URZ ;  /* 0x0000000210087890 */ /* 0x000fe2000fffe03f */
[----:B01----:R-:W-:Y:S01]  /*15c0*/  SHF.R.S32.HI R0, RZ, 0x1f, R5 ;  /* 0x0000001fff007819 */ /* 0x003fe20000011405 */
[----:B------:R-:W-:Y:S01]  /*15d0*/  UIADD3 UR10, UR24, 0x2, URZ ;  /* 0x00000002180a7890 */ /* 0x000fe2000fffe03f */
[----:B------:R-:W-:Y:S01]  /*15e0*/  IADD3 R91, R18, -R91, RZ ;  /* 0x8000005b125b7210 */ /* 0x000fe20007ffe0ff */
[----:B------:R-:W-:Y:S01]  /*15f0*/  UMOV UR9, 0x40000040 ;  /* 0x4000004000097882 */ /* 0x000fe20000000000 */
[----:B------:R-:W-:Y:S01]  /*1600*/  UMOV UR11, 0x40000040 ;  /* 0x40000040000b7882 */ /* 0x000fe20000000000 */
[----:B------:R-:W-:Y:S01]  /*1610*/  UIADD3 UR16, UR16, 0x6, URZ ;  /* 0x0000000610107890 */ /* 0x000fe2000fffe03f */
[CC--:B------:R-:W-:Y:S01]  /*1620*/  LEA.HI R8, R0.reuse, R5.reuse, RZ, 0x2 ;  /* 0x0000000500087211 */ /* 0x0c0fe200078f10ff */
[----:B------:R-:W-:Y:S01]  /*1630*/  ULDC UR4, c[0x0][0x448] ;  /* 0x0001120000047ab9 */ /* 0x000fe20000000800 */
[----:B------:R-:W-:Y:S01]  /*1640*/  LEA.HI R4, R0, R5, RZ, 0x5 ;  /* 0x0000000500047211 */ /* 0x000fe200078f28ff */
[----:B------:R-:W-:Y:S01]  /*1650*/  UISETP.NE.AND UP0, UPT, UR4, 0x1, UPT ;  /* 0x000000010400788c */ /* 0x000fe2000bf05270 */
[--C-:B------:R-:W-:Y:S01]  /*1660*/  SHF.R.S32.HI R0, RZ, 0x2, R8.reuse ;  /* 0x00000002ff007819 */ /* 0x100fe20000011408 */
[----:B------:R-:W-:Y:S01]  /*1670*/  ULDC UR6, c[0x0][0x2f0] ;  /* 0x0000bc0000067ab9 */ /* 0x000fe20000000800 */
[----:B------:R-:W-:Y:S01]  /*1680*/  SHF.R.S32.HI R17, RZ, 0x1f, R8 ;  /* 0x0000001fff117819 */ /* 0x000fe20000011408 */
[----:B------:R-:W-:Y:S01]  /*1690*/  UMOV UR4, 0xffffff80 ;  /* 0xffffff8000047882 */ /* 0x000fe20000000000 */
[----:B------:R-:W-:Y:S01]  /*16a0*/  SHF.R.S32.HI R4, RZ, 0x5, R4 ;  /* 0x00000005ff047819 */ /* 0x000fe20000011404 */
[----:B------:R-:W-:Y:S01]  /*16b0*/  UIMAD UR4, UR43, UR4, 0x80 ;  /* 0x000000802b0474a4 */ /* 0x000fe2000f8e0204 */
[----:B------:R-:W-:Y:S01]  /*16c0*/  LEA.HI R17, R17, R0, RZ, 0x3 ;  /* 0x0000000011117211 */ /* 0x000fe200078f18ff */
[----:B------:R-:W-:Y:S01]  /*16d0*/  ULDC UR7, c[0x0][0x288] ;  /* 0x0000a20000077ab9 */ /* 0x000fe20000000800 */
[----:B------:R-:W-:Y:S01]  /*16e0*/  LEA R12, R4, UR41, 0x4 ;  /* 0x00000029040c7c11 */ /* 0x000fe2000f8e20ff */
[----:B------:R-:W-:Y:S01]  /*16f0*/  UIADD3 UR26, UR43, -0x2, URZ ;  /* 0xfffffffe2b1a7890 */ /* 0x000fe2000fffe03f */
[----:B------:R-:W-:Y:S01]  /*1700*/  LEA.HI R10, R10, R10, RZ, 0x1 ;  /* 0x0000000a0a0a7211 */ /* 0x000fe200078f08ff */
[----:B------:R-:W-:Y:S01]  /*1710*/  @UP0 ULDC UR5, c[0x0][0x44c] ;  /* 0x0001130000050ab9 */ /* 0x000fe20000000800 */
[----:B------:R-:W-:-:S02]  /*1720*/  LOP3.LUT R17, R17, 0xfffffff8, RZ, 0xc0, !PT ;  /* 0xfffffff811117812 */ /* 0x000fc400078ec0ff */
[----:B------:R-:W-:Y:S02]  /*1730*/  CS2R R118, SRZ ;  /* 0x0000000000767805 */ /* 0x000fe4000001ff00 */
[C---:B------:R-:W-:Y:S01]  /*1740*/  LEA.HI R4, R91.reuse, R91, RZ, 0x1 ;  /* 0x0000005b5b047211 */ /* 0x040fe200078f08ff */
[----:B------:R-:W-:Y:S01]  /*1750*/  IMAD R10, R10, -0x3, R19 ;  /* 0xfffffffd0a0a7824 */ /* 0x000fe200078e0213 */
[----:B------:R-:W-:Y:S01]  /*1760*/  IADD3 R17, R12, R0, -R17 ;  /* 0x000000000c117210 */ /* 0x000fe20007ffe811 */
[----:B------:R-:W-:Y:S01]  /*1770*/  IMAD.U32 R12, RZ, RZ, UR6 ;  /* 0x00000006ff0c7e24 */ /* 0x000fe2000f8e00ff */
[----:B------:R-:W-:Y:S02]  /*1780*/  LOP3.LUT R4, R4, 0x1ffffffe, RZ, 0xc0, !PT ;  /* 0x1ffffffe04047812 */ /* 0x000fe400078ec0ff */
[----:B------:R-:W-:Y:S01]  /*1790*/  PLOP3.LUT P2, PT, PT, PT, UP0, 0x80, 0x0 ;  /* 0x000000000000781c */ /* 0x000fe20003f4f008 */
[----:B------:R-:W-:Y:S01]  /*17a0*/  IMAD R17, R10, 0x40, R17 ;  /* 0x000000400a117824 */ /* 0x000fe200078e0211 */
[----:B------:R-:W-:Y:S01]  /*17b0*/  LOP3.LUT R8, R8, 0x7ffffffc, RZ, 0xc0, !PT ;  /* 0x7ffffffc08087812 */ /* 0x000fe200078ec0ff */
[----:B------:R-:W-:-:S04]  /*17c0*/  IMAD.IADD R4, R91, 0x1, -R4 ;  /* 0x000000015b047824 */ /* 0x000fc800078e0a04 */
[----:B------:R-:W-:Y:S02]  /*17d0*/  IMAD R4, R4, 0x8, R17 ;  /* 0x0000000804047824 */ /* 0x000fe400078e0211 */
[----:B------:R-:W-:Y:S02]  /*17e0*/  IMAD.IADD R5, R5, 0x1, -R8 ;  /* 0x0000000105057824 */ /* 0x000fe400078e0a08 */
[----:B------:R-:W-:Y:S02]  /*17f0*/  IMAD.MOV.U32 R20, RZ, RZ, R4 ;  /* 0x000000ffff147224 */ /* 0x000fe400078e0004 */
[----:B------:R-:W-:Y:S01]  /*1800*/  @P2 IMAD.HI.U32 R0, R4, UR5, RZ ;  /* 0x0000000504002c27 */ /* 0x000fe2000f8e00ff */
[----:B------:R-:W-:-:S04]  /*1810*/  @UP0 ULDC UR5, c[0x0][0x450] ;  /* 0x0001140000050ab9 */ /* 0x000fc80000000800 */
[----:B------:R-:W-:Y:S01]  /*1820*/  @P2 SHF.R.U32.HI R20, RZ, UR5, R0 ;  /* 0x00000005ff142c19 */ /* 0x000fe20008011600 */
[----:B------:R-:W-:Y:S02]  /*1830*/  UIADD3 UR5, UR4, 0x1, URZ ;  /* 0x0000000104057890 */ /* 0x000fe4000fffe03f */
[----:B------:R-:W-:Y:S02]  /*1840*/  UIMAD UR4, UR37, UR6, UR4 ;  /* 0x00000006250472a4 */ /* 0x000fe4000f8e0204 */
[----:B------:R-:W0:Y:S01]  /*1850*/  SHFL.IDX PT, R14, R20, RZ, 0x1c1f ;  /* 0x001c1fff140e7589 */ /* 0x000e2200000e0000 */
[----:B------:R-:W-:Y:S01]  /*1860*/  UIMAD UR6, UR37, UR6, -UR7 ;  /* 0x00000006250672a4 */ /* 0x000fe2000f8e0a07 */
[----:B------:R-:W-:Y:S02]  /*1870*/  MOV R10, UR5 ;  /* 0x00000005000a7c02 */ /* 0x000fe40008000f00 */
[----:B------:R-:W-:Y:S01]  /*1880*/  IMAD.U32 R18, RZ, RZ, UR4 ;  /* 0x00000004ff127e24 */ /* 0x000fe2000f8e00ff */
[----:B------:R-:W1:Y:S01]  /*1890*/  SHFL.IDX PT, R20, R20, 0x1, 0x1c1f ;  /* 0x003c1f0014147f89 */ /* 0x000e6200000e0000 */
[----:B------:R-:W-:Y:S01]  /*18a0*/  ULDC UR4, c[0x0][0x988] ;  /* 0x0002620000047ab9 */ /* 0x000fe20000000800 */
[----:B------:R-:W-:-:S02]  /*18b0*/  IMAD R17, R5, -0x2, R10 ;  /* 0xfffffffe05117824 */ /* 0x000fc400078e020a */
[----:B------:R-:W-:Y:S02]  /*18c0*/  IMAD R18, R5, -0x2, R18 ;  /* 0xfffffffe05127824 */ /* 0x000fe400078e0212 */
[----:B------:R-:W-:Y:S01]  /*18d0*/  IMAD R17, R12, UR37, R17 ;  /* 0x000000250c117c24 */ /* 0x000fe2000f8e0211 */
[----:B------:R-:W-:Y:S02]  /*18e0*/  WARPGROUP.DEPBAR.LE gsb0, 0x0 ;  /* 0x00008000000079c5 */ /* 0x000fe40000010000 */
[----:B------:R-:W-:-:S06]  /*18f0*/  WARPGROUP.ARRIVE ;  /* 0x00000000000079c5 */ /* 0x000fcc0000000000 */
[----:B------:R-:W-:Y:S01]  /*1900*/  HGMMA.64x128x16.F32.BF16 R24, gdesc[UR8], R24, gsb0 ;  /* 0x01e00000081879f0 */ /* 0x000fe20008001818 */
[----:B------:R-:W-:Y:S02]  /*1910*/  ULDC UR10, c[0x0][0x9d8] ;  /* 0x00027600000a7ab9 */ /* 0x000fe40000000800 */
        /* <DEDUP_REMOVED lines=8> */
[----:B------:R-:W-:Y:S01]  /*19a0*/  FMUL.FTZ R11, R25, UR10 ;  /* 0x0000000a190b7c20 */ /* 0x000fe20008410000 */
[----:B------:R-:W-:Y:S01]  /*19b0*/  FMUL.FTZ R13, R28, UR10 ;  /* 0x0000000a1c0d7c20 */ /* 0x000fe20008410000 */
[----:B------:R-:W-:Y:S01]  /*19c0*/  FMUL.FTZ R23, R52, UR10 ;  /* 0x0000000a34177c20 */ /* 0x000fe20008410000 */
[----:B------:R-:W-:Y:S01]  /*19d0*/  FMUL.FTZ R52, R68, UR10 ;  /* 0x0000000a44347c20 */ /* 0x000fe20008410000 */
[----:B------:R-:W-:Y:S01]  /*19e0*/  FMUL.FTZ R68, R76, UR10 ;  /* 0x0000000a4c447c20 */ /* 0x000fe20008410000 */
[----:B------:R-:W2:Y:S01]  /*19f0*/  MUFU.TANH R3, R3 ;  /* 0x0000000300037308 */ /* 0x000ea20000002400 */
[----:B------:R-:W-:Y:S01]  /*1a00*/  FMUL.FTZ R76, R80, UR10 ;  /* 0x0000000a504c7c20 */ /* 0x000fe20008410000 */
[----:B------:R-:W-:Y:S01]  /*1a10*/  FMUL.FTZ R25, R29, UR10 ;  /* 0x0000000a1d197c20 */ /* 0x000fe20008410000 */
[----:B------:R-:W-:Y:S01]  /*1a20*/  FMUL.FTZ R80, R81, UR10 ;  /* 0x0000000a51507c20 */ /* 0x000fe20008410000 */
[----:B------:R-:W-:Y:S01]  /*1a30*/  FMUL.FTZ R81, R85, UR10 ;  /* 0x0000000a55517c20 */ /* 0x000fe20008410000 */
[----:B------:R-:W-:-:S02]  /*1a40*/  VIADD R85, R17, -UR7 ;  /* 0x8000000711557c36 */ /* 0x000fc40008000000 */
[----:B------:R-:W-:Y:S01]  /*1a50*/  FMUL.FTZ R15, R32, UR10 ;  /* 0x0000000a200f7c20 */ /* 0x000fe20008410000 */
[----:B------:R-:W-:Y:S01]  /*1a60*/  FMUL.FTZ R32, R33, UR10 ;  /* 0x0000000a21207c20 */ /* 0x000fe20008410000 */
[----:B------:R-:W3:Y:S01]  /*1a70*/  MUFU.TANH R11, R11 ;  /* 0x0000000b000b7308 */ /* 0x000ee20000002400 */
[----:B------:R-:W-:Y:S01]  /*1a80*/  FMUL.FTZ R28, R36, UR10 ;  /* 0x0000000a241c7c20 */ /* 0x000fe20008410000 */
[----:B0-----:R-:W-:Y:S01]  /*1a90*/  VIADDMNMX R85, R14, R85, R18, PT ;  /* 0x000000550e557246 */ /* 0x001fe20003800112 */
[----:B------:R-:W-:Y:S01]  /*1aa0*/  FMUL.FTZ R24, R72, UR10 ;  /* 0x0000000a48187c20 */ /* 0x000fe20008410000 */
[----:B------:R-:W-:Y:S01]  /*1ab0*/  FMUL.FTZ R72, R77, UR10 ;  /* 0x0000000a4d487c20 */ /* 0x000fe20008410000 */
[----:B------:R-:W-:Y:S01]  /*1ac0*/  FMUL.FTZ R10, R30, UR10 ;  /* 0x0000000a1e0a7c20 */ /* 0x000fe20008410000 */
[----:B------:R-:W-:Y:S01]  /*1ad0*/  ISETP.GT.AND P3, PT, R85, RZ, PT ;  /* 0x000000ff5500720c */ /* 0x000fe20003f64270 */
[----:B------:R-:W-:Y:S01]  /*1ae0*/  FMUL.FTZ R9, R37, UR10 ;  /* 0x0000000a25097c20 */ /* 0x000fe20008410000 */
[----:B------:R-:W0:Y:S01]  /*1af0*/  MUFU.TANH R13, R13 ;  /* 0x0000000d000d7308 */ /* 0x000e220000002400 */
[C---:B------:R-:W-:Y:S01]  /*1b00*/  ISETP.GT.AND P4, PT, R85.reuse, 0x1, PT ;  /* 0x000000015500780c */ /* 0x040fe20003f84270 */
[----:B------:R-:W-:Y:S01]  /*1b10*/  FMUL.FTZ R37, R56, UR10 ;  /* 0x0000000a38257c20 */ /* 0x000fe20008410000 */
[----:B------:R-:W-:Y:S01]  /*1b20*/  ISETP.GT.AND P5, PT, R85, 0x8, PT ;  /* 0x000000085500780c */ /* 0x000fe20003fa4270 */
[----:B------:R-:W-:Y:S01]  /*1b30*/  FMUL.FTZ R56, R64, UR10 ;  /* 0x0000000a40387c20 */ /* 0x000fe20008410000 */
[----:B--2---:R-:W-:Y:S01]  /*1b40*/  FSEL R77, R3, -INF , P3 ;  /* 0xff800000034d7808 */ /* 0x004fe20001800000 */
[----:B------:R-:W-:Y:S01]  /*1b50*/  FMUL.FTZ R64, R73, UR10 ;  /* 0x0000000a49407c20 */ /* 0x000fe20008410000 */
[----:B------:R-:W-:Y:S01]  /*1b60*/  FMUL.FTZ R0, R26, UR10 ;  /* 0x0000000a1a007c20 */ /* 0x000fe20008410000 */
[----:B------:R-:W2:Y:S01]  /*1b70*/  MUFU.TANH R25, R25 ;  /* 0x0000001900197308 */ /* 0x000ea20000002400 */
[----:B---3--:R-:W-:Y:S01]  /*1b80*/  FSEL R30, R11, -INF , P4 ;  /* 0xff8000000b1e7808 */ /* 0x008fe20002000000 */
[----:B------:R-:W-:Y:S01]  /*1b90*/  FMUL.FTZ R29, R40, UR10 ;  /* 0x0000000a281d7c20 */ /* 0x000fe20008410000 */
[----:B------:R-:W-:Y:S01]  /*1ba0*/  ISETP.GT.AND P3, PT, R85, 0x9, PT ;  /* 0x000000095500780c */ /* 0x000fe20003f64270 */
[----:B------:R-:W-:Y:S01]  /*1bb0*/  FMUL.FTZ R36, R69, UR10 ;  /* 0x0000000a45247c20 */ /* 0x000fe20008410000 */
[----:B------:R-:W-:Y:S01]  /*1bc0*/  FMNMX.FTZ R26, R77, R30, !PT ;  /* 0x0000001e4d1a7209 */ /* 0x000fe20007810000 */
[----:B------:R-:W-:Y:S01]  /*1bd0*/  FMUL.FTZ R14, R34, UR10 ;  /* 0x0000000a220e7c20 */ /* 0x000fe20008410000 */
[----:B------:R-:W-:Y:S01]  /*1be0*/  ISETP.GT.AND P4, PT, R85, 0x10, PT ;  /* 0x000000105500780c */ /* 0x000fe20003f84270 */
[----:B------:R-:W3:Y:S01]  /*1bf0*/  MUFU.TANH R15, R15 ;  /* 0x0000000f000f7308 */ /* 0x000ee20000002400 */
        /* <DEDUP_REMOVED lines=8> */
[----:B--2---:R-:W-:Y:S01]  /*1c80*/  FSEL R69, R25, -INF , P3 ;  /* 0xff80000019457808 */ /* 0x004fe20001800000 */
[----:B------:R-:W-:Y:S01]  /*1c90*/  FMUL.FTZ R44, R57, UR10 ;  /* 0x0000000a392c7c20 */ /* 0x000fe20008410000 */
[----:B------:R-:W-:Y:S01]  /*1ca0*/  ISETP.GT.AND P3, PT, R85, 0x11, PT ;  /* 0x000000115500780c */ /* 0x000fe20003f64270 */
[----:B------:R-:W-:Y:S01]  /*1cb0*/  FMUL.FTZ R40, R48, UR10 ;  /* 0x0000000a30287c20 */ /* 0x000fe20008410000 */
[----:B------:R-:W-:Y:S01]  /*1cc0*/  FMNMX.FTZ R34, R69, R34, !PT ;  /* 0x0000002245227209 */ /* 0x000fe20007810000 */
        /* <DEDUP_REMOVED lines=9> */
[----:B------:R-:W-:Y:S01]  /*1d60*/  FMUL.FTZ R8, R27, UR10 ;  /* 0x0000000a1b087c20 */ /* 0x000fe20008410000 */
[----:B------:R-:W3:Y:S01]  /*1d70*/  MUFU.TANH R9, R9 ;  /* 0x0000000900097308 */ /* 0x000ee20000002400 */
[----:B0-----:R-:W-:Y:S01]  /*1d80*/  FSEL R61, R32, -INF , P3 ;  /* 0xff800000203d7808 */ /* 0x001fe20001800000 */
[----:B------:R-:W-:Y:S01]  /*1d90*/  FMUL.FTZ R32, R42, UR10 ;  /* 0x0000000a2a207c20 */ /* 0x000fe20008410000 */
[----:B------:R-:W-:Y:S01]  /*1da0*/  ISETP.GT.AND P3, PT, R85, 0x19, PT ;  /* 0x000000195500780c */ /* 0x000fe20003f64270 */
[----:B------:R-:W-:Y:S01]  /*1db0*/  FMUL.FTZ R12, R31, UR10 ;  /* 0x0000000a1f0c7c20 */ /* 0x000fe20008410000 */
[----:B------:R-:W-:Y:S01]  /*1dc0*/  FMNMX.FTZ R34, R61, R34, !PT ;  /* 0x000000223d227209 */ /* 0x000fe20007810000 */
[----:B------:R-:W-:Y:S01]  /*1dd0*/  FMUL.FTZ R22, R35, UR10 ;  /* 0x0000000a23167c20 */ /* 0x000fe20008410000 */
[----:B------:R-:W-:Y:S01]  /*1de0*/  FMUL.FTZ R84, R84, UR10 ;  /* 0x0000000a54547c20 */ /* 0x000fe20008410000 */
[----:B------:R-:W0:Y:S01]  /*1df0*/  MUFU.TANH R29, R29 ;  /* 0x0000001d001d7308 */ /* 0x000e220000002400 */
[----:B--2---:R-:W-:-:S02]  /*1e00*/  FSEL R57, R28, -INF , P4 ;  /* 0xff8000001c397808 */ /* 0x004fc40002000000 */
[----:B------:R-:W-:Y:S02]  /*1e10*/  ISETP.GT.AND P4, PT, R85, 0x20, PT ;  /* 0x000000205500780c */ /* 0x000fe40003f84270 */
[----:B------:R-:W-:Y:S02]  /*1e20*/  FMNMX.FTZ R34, R57, R34, !PT ;  /* 0x0000002239227209 */ /* 0x000fe40007810000 */
[----:B-1----:R-:W-:Y:S01]  /*1e30*/  IADD3 R17, R20, -UR7, R17 ;  /* 0x8000000714117c10 */ /* 0x002fe2000fffe011 */
[----:B------:R-:W1:Y:S01]  /*1e40*/  MUFU.TANH R88, R88 ;  /* 0x0000005800587308 */ /* 0x000e620000002400 */
[----:B---3--:R-:W-:Y:S01]  /*1e50*/  FSEL R53, R9, -INF , P3 ;  /* 0xff80000009357808 */ /* 0x008fe20001800000 */
[----:B------:R-:W-:Y:S01]  /*1e60*/  @UP0 ULDC UR7, c[0x0][0x450] ;  /* 0x0001140000070ab9 */ /* 0x000fe20000000800 */
[----:B------:R-:W-:Y:S02]  /*1e70*/  ISETP.GT.AND P3, PT, R85, 0x21, PT ;  /* 0x000000215500780c */ /* 0x000fe40003f64270 */
[----:B------:R-:W-:-:S02]  /*1e80*/  FMNMX.FTZ R34, R53, R34, !PT ;  /* 0x0000002235227209 */ /* 0x000fc40007810000 */
[----:B------:R-:W-:Y:S01]  /*1e90*/  VIMNMX R18, R18, R17, PT ;  /* 0x0000001112127248 */ /* 0x000fe20003fe0100 */
[----:B------:R-:W2:Y:S01]  /*1ea0*/  MUFU.TANH R33, R33 ;  /* 0x0000002100217308 */ /* 0x000ea20000002400 */
[----:B0-----:R-:W-:Y:S02]  /*1eb0*/  FSEL R49, R29, -INF , P4 ;  /* 0xff8000001d317808 */ /* 0x001fe40002000000 */
[----:B------:R-:W-:Y:S02]  /*1ec0*/  ISETP.GT.AND P4, PT, R85, 0x28, PT ;  /* 0x000000285500780c */ /* 0x000fe40003f84270 */
[----:B------:R-:W-:Y:S01]  /*1ed0*/  FMNMX.FTZ R38, R49, R34, !PT ;  /* 0x0000002231267209 */ /* 0x000fe20007810000 */
[----:B------:R-:W-:Y:S01]  /*1ee0*/  FMUL.FTZ R34, R43, UR10 ;  /* 0x0000000a2b227c20 */ /* 0x000fe20008410000 */
[----:B------:R-:W-:Y:S01]  /*1ef0*/  ISETP.GT.AND P5, PT, R18, 0x8, PT ;  /* 0x000000081200780c */ /* 0x000fe20003fa4270 */
[----:B------:R-:W0:Y:S01]  /*1f00*/  MUFU.TANH R89, R89 ;  /* 0x0000005900597308 */ /* 0x000e220000002400 */
[----:B-1----:R-:W-:-:S02]  /*1f10*/  FSEL R45, R88, -INF , P3 ;  /* 0xff800000582d7808 */ /* 0x002fc40001800000 */
[----:B------:R-:W-:Y:S02]  /*1f20*/  ISETP.GT.AND P3, PT, R85, 0x29, PT ;  /* 0x000000295500780c */ /* 0x000fe40003f64270 */
[----:B------:R-:W-:-:S03]  /*1f30*/  FMNMX.FTZ R38, R45, R38, !PT ;  /* 0x000000262d267209 */ /* 0x000fc60007810000 */
[----:B------:R-:W1:Y:S08]  /*1f40*/  MUFU.TANH R40, R40 ;  /* 0x0000002800287308 */ /* 0x000e700000002400 */
[----:B------:R-:W3:Y:S08]  /*1f50*/  MUFU.TANH R48, R48 ;  /* 0x0000003000307308 */ /* 0x000ef00000002400 */
[----:B------:R-:W4:Y:S08]  /*1f60*/  MUFU.TANH R23, R23 ;  /* 0x0000001700177308 */ /* 0x000f300000002400 */
[----:B------:R2:W-:Y:S08]  /*1f70*/  MUFU.TANH R28, R39 ;  /* 0x00000027001c7308 */ /* 0x0005f00000002400 */
[----:B------:R-:W5:Y:S01]  /*1f80*/  MUFU.TANH R21, R21 ;  /* 0x0000001500157308 */ /* 0x000f620000002400 */
[----:B--2---:R-:W-:-:S02]  /*1f90*/  FSEL R39, R33, -INF , P4 ;  /* 0xff80000021277808 */ /* 0x004fc40002000000 */
[----:B------:R-:W-:Y:S02]  /*1fa0*/  ISETP.GT.AND P4, PT, R85, 0x30, PT ;  /* 0x000000305500780c */ /* 0x000fe40003f84270 */
[----:B0-----:R-:W-:Y:S02]  /*1fb0*/  FSEL R33, R89, -INF , P3 ;  /* 0xff80000059217808 */ /* 0x001fe40001800000 */
[----:B------:R-:W-:Y:S01]  /*1fc0*/  FMNMX.FTZ R42, R39, R38, !PT ;  /* 0x00000026272a7209 */ /* 0x000fe20007810000 */
[----:B------:R-:W0:Y:S01]  /*1fd0*/  MUFU.TANH R37, R37 ;  /* 0x0000002500257308 */ /* 0x000e220000002400 */
[----:B------:R-:W-:Y:S01]  /*1fe0*/  ISETP.GT.AND P3, PT, R85, 0x31, PT ;  /* 0x000000315500780c */ /* 0x000fe20003f64270 */
[----:B------:R-:W-:Y:S01]  /*1ff0*/  FMUL.FTZ R38, R46, UR10 ;  /* 0x0000000a2e267c20 */ /* 0x000fe20008410000 */
[----:B-1----:R-:W-:Y:S01]  /*2000*/  FSEL R29, R40, -INF , P4 ;  /* 0xff800000281d7808 */ /* 0x002fe20002000000 */
[----:B------:R-:W-:Y:S01]  /*2010*/  FMUL.FTZ R40, R47, UR10 ;  /* 0x0000000a2f287c20 */ /* 0x000fe20008410000 */
[----:B------:R-:W-:-:S02]  /*2020*/  FMNMX.FTZ R42, R33, R42, !PT ;  /* 0x0000002a212a7209 */ /* 0x000fc40007810000 */
[----:B------:R-:W-:Y:S01]  /*2030*/  ISETP.GT.AND P4, PT, R85, 0x38, PT ;  /* 0x000000385500780c */ /* 0x000fe20003f84270 */
[----:B------:R-:W1:Y:S01]  /*2040*/  MUFU.TANH R44, R44 ;  /* 0x0000002c002c7308 */ /* 0x000e620000002400 */
[----:B---3--:R-:W-:Y:S02]  /*2050*/  FSEL R25, R48, -INF , P3 ;  /* 0xff80000030197808 */ /* 0x008fe40001800000 */
[----:B------:R-:W-:Y:S02]  /*2060*/  FMNMX.FTZ R42, R29, R42, !PT ;  /* 0x0000002a1d2a7209 */ /* 0x000fe40007810000 */
[----:B------:R-:W-:Y:S02]  /*2070*/  ISETP.GT.AND P3, PT, R85, 0x39, PT ;  /* 0x000000395500780c */ /* 0x000fe40003f64270 */
[----:B----4-:R-:W-:Y:S01]  /*2080*/  FSEL R23, R23, -INF , P4 ;  /* 0xff80000017177808 */ /* 0x010fe20002000000 */
[----:B------:R-:W2:Y:S01]  /*2090*/  MUFU.TANH R60, R60 ;  /* 0x0000003c003c7308 */ /* 0x000ea20000002400 */
[----:B------:R-:W-:-:S02]  /*20a0*/  FMNMX.FTZ R42, R25, R42, !PT ;  /* 0x0000002a192a7209 */ /* 0x000fc40007810000 */
[----:B------:R-:W-:Y:S02]  /*20b0*/  ISETP.GT.AND P4, PT, R85, 0x40, PT ;  /* 0x000000405500780c */ /* 0x000fe40003f84270 */
[----:B-----5:R-:W-:Y:S02]  /*20c0*/  FSEL R21, R21, -INF , P3 ;  /* 0xff80000015157808 */ /* 0x020fe40001800000 */
[----:B------:R-:W-:Y:S01]  /*20d0*/  FMNMX.FTZ R46, R23, R42, !PT ;  /* 0x0000002a172e7209 */ /* 0x000fe20007810000 */
[----:B------:R-:W3:Y:S01]  /*20e0*/  MUFU.TANH R90, R90 ;  /* 0x0000005a005a7308 */ /* 0x000ee20000002400 */
[----:B------:R-:W-:Y:S01]  /*20f0*/  ISETP.GT.AND P3, PT, R85, 0x41, PT ;  /* 0x000000415500780c */ /* 0x000fe20003f64270 */
[----:B------:R-:W-:Y:S01]  /*2100*/  FMUL.FTZ R42, R50, UR10 ;  /* 0x0000000a322a7c20 */ /* 0x000fe20008410000 */
[----:B0-----:R-:W-:Y:S02]  /*2110*/  FSEL R19, R37, -INF , P4 ;  /* 0xff80000025137808 */ /* 0x001fe40002000000 */
[----:B------:R-:W-:-:S02]  /*2120*/  FMNMX.FTZ R46, R21, R46, !PT ;  /* 0x0000002e152e7209 */ /* 0x000fc40007810000 */
[----:B------:R-:W-:Y:S01]  /*2130*/  ISETP.GT.AND P4, PT, R85, 0x48, PT ;  /* 0x000000485500780c */ /* 0x000fe20003f84270 */
[----:B------:R-:W0:Y:S01]  /*2140*/  MUFU.TANH R56, R56 ;  /* 0x0000003800387308 */ /* 0x000e220000002400 */
[----:B-1----:R-:W-:Y:S01]  /*2150*/  FSEL R3, R44, -INF , P3 ;  /* 0xff8000002c037808 */ /* 0x002fe20001800000 */
[----:B------:R-:W-:Y:S01]  /*2160*/  FMUL.FTZ R44, R51, UR10 ;  /* 0x0000000a332c7c20 */ /* 0x000fe20008410000 */
[----:B------:R-:W-:Y:S02]  /*2170*/  FMNMX.FTZ R46, R19, R46, !PT ;  /* 0x0000002e132e7209 */ /* 0x000fe40007810000 */
[----:B------:R-:W-:Y:S02]  /*2180*/  ISETP.GT.AND P3, PT, R85, 0x49, PT ;  /* 0x000000495500780c */ /* 0x000fe40003f64270 */
[----:B--2---:R-:W-:Y:S01]  /*2190*/  FSEL R9, R60, -INF , P4 ;  /* 0xff8000003c097808 */ /* 0x004fe20002000000 */
[----:B------:R-:W1:Y:S01]  /*21a0*/  MUFU.TANH R41, R41 ;  /* 0x0000002900297308 */ /* 0x000e620000002400 */
[----:B------:R-:W-:Y:S01]  /*21b0*/  FMNMX.FTZ R46, R3, R46, !PT ;  /* 0x0000002e032e7209 */ /* 0x000fe20007810000 */
[----:B------:R-:W-:Y:S01]  /*21c0*/  FMUL.FTZ R60, R82, UR10 ;  /* 0x0000000a523c7c20 */ /* 0x000fe20008410000 */
[----:B------:R-:W-:-:S02]  /*21d0*/  ISETP.GT.AND P4, PT, R85, 0x50, PT ;  /* 0x000000505500780c */ /* 0x000fc40003f84270 */
[----:B---3--:R-:W-:Y:S02]  /*21e0*/  FSEL R11, R90, -INF , P3 ;  /* 0xff8000005a0b7808 */ /* 0x008fe40001800000 */
[----:B------:R-:W-:Y:S01]  /*21f0*/  FMNMX.FTZ R48, R9, R46, !PT ;  /* 0x0000002e09307209 */ /* 0x000fe20007810000 */
[----:B------:R-:W2:Y:S01]  /*2200*/  MUFU.TANH R52, R52 ;  /* 0x0000003400347308 */ /* 0x000ea20000002400 */
[----:B------:R-:W-:Y:S01]  /*2210*/  ISETP.GT.AND P3, PT, R85, 0x51, PT ;  /* 0x000000515500780c */ /* 0x000fe20003f64270 */
[----:B------:R-:W-:Y:S01]  /*2220*/  FMUL.FTZ R46, R54, UR10 ;  /* 0x0000000a362e7c20 */ /* 0x000fe20008410000 */
[----:B0-----:R-:W-:Y:S01]  /*2230*/  FSEL R13, R56, -INF , P4 ;  /* 0xff800000380d7808 */ /* 0x001fe20002000000 */
[----:B------:R-:W-:Y:S01]  /*2240*/  FMUL.FTZ R56, R63, UR10 ;  /* 0x0000000a3f387c20 */ /* 0x000fe20008410000 */
[----:B------:R-:W-:Y:S01]  /*2250*/  FMNMX.FTZ R48, R11, R48, !PT ;  /* 0x000000300b307209 */ /* 0x000fe20007810000 */
[----:B------:R-:W-:Y:S01]  /*2260*/  FMUL.FTZ R54, R62, UR10 ;  /* 0x0000000a3e367c20 */ /* 0x000fe20008410000 */
[----:B------:R-:W-:Y:S01]  /*2270*/  ISETP.GT.AND P4, PT, R85, 0x58, PT ;  /* 0x000000585500780c */ /* 0x000fe20003f84270 */
[----:B------:R-:W0:Y:S01]  /*2280*/  MUFU.TANH R36, R36 ;  /* 0x0000002400247308 */ /* 0x000e220000002400 */
[----:B-1----:R-:W-:Y:S01]  /*2290*/  FSEL R15, R41, -INF , P3 ;  /* 0xff800000290f7808 */ /* 0x002fe20001800000 */
[----:B------:R-:W-:Y:S01]  /*22a0*/  FMUL.FTZ R62, R83, UR10 ;  /* 0x0000000a533e7c20 */ /* 0x000fe20008410000 */
[----:B------:R-:W-:Y:S01]  /*22b0*/  FMNMX.FTZ R50, R13, R48, !PT ;  /* 0x000000300d327209 */ /* 0x000fe20007810000 */
[----:B------:R-:W-:Y:S01]  /*22c0*/  FMUL.FTZ R48, R55, UR10 ;  /* 0x0000000a37307c20 */ /* 0x000fe20008410000 */
[----:B------:R-:W-:-:S02]  /*22d0*/  ISETP.GT.AND P3, PT, R85, 0x59, PT ;  /* 0x000000595500780c */ /* 0x000fc40003f64270 */
[----:B------:R-:W-:Y:S01]  /*22e0*/  FMNMX.FTZ R50, R15, R50, !PT ;  /* 0x000000320f327209 */ /* 0x000fe20007810000 */
[----:B------:R-:W1:Y:S01]  /*22f0*/  MUFU.TANH R24, R24 ;  /* 0x0000001800187308 */ /* 0x000e620000002400 */
[----:B--2---:R-:W-:Y:S01]  /*2300*/  FSEL R27, R52, -INF , P4 ;  /* 0xff800000341b7808 */ /* 0x004fe20002000000 */
[----:B------:R-:W-:Y:S01]  /*2310*/  FMUL.FTZ R52, R59, UR10 ;  /* 0x0000000a3b347c20 */ /* 0x000fe20008410000 */
[----:B------:R-:W-:-:S05]  /*2320*/  ISETP.GT.AND P4, PT, R85, 0x60, PT ;  /* 0x000000605500780c */ /* 0x000fca0003f84270 */
[----:B------:R-:W2:Y:S01]  /*2330*/  MUFU.TANH R64, R64 ;  /* 0x0000004000407308 */ /* 0x000ea20000002400 */
[----:B0-----:R-:W-:Y:S02]  /*2340*/  FSEL R31, R36, -INF , P3 ;  /* 0xff800000241f7808 */ /* 0x001fe40001800000 */
[----:B------:R-:W-:Y:S01]  /*2350*/  FMNMX.FTZ R36, R27, R50, !PT ;  /* 0x000000321b247209 */ /* 0x000fe20007810000 */
[----:B------:R-:W-:Y:S01]  /*2360*/  FMUL.FTZ R50, R58, UR10 ;  /* 0x0000000a3a327c20 */ /* 0x000fe20008410000 */
[----:B------:R-:W-:Y:S01]  /*2370*/  ISETP.GT.AND P3, PT, R85, 0x61, PT ;  /* 0x000000615500780c */ /* 0x000fe20003f64270 */
[----:B------:R-:W-:Y:S01]  /*2380*/  FMUL.FTZ R58, R74, UR10 ;  /* 0x0000000a4a3a7c20 */ /* 0x000fe20008410000 */
[----:B------:R-:W-:Y:S01]  /*2390*/  FMNMX.FTZ R36, R31, R36, !PT ;  /* 0x000000241f247209 */ /* 0x000fe20007810000 */
[----:B------:R-:W0:Y:S01]  /*23a0*/  MUFU.TANH R68, R68 ;  /* 0x0000004400447308 */ /* 0x000e220000002400 */
[----:B-1----:R-:W-:Y:S01]  /*23b0*/  FSEL R35, R24, -INF , P4 ;  /* 0xff80000018237808 */ /* 0x002fe20002000000 */
[----:B------:R-:W-:Y:S01]  /*23c0*/  FMUL.FTZ R74, R86, UR10 ;  /* 0x0000000a564a7c20 */ /* 0x000fe20008410000 */
[----:B------:R-:W-:-:S02]  /*23d0*/  ISETP.GT.AND P4, PT, R85, 0x68, PT ;  /* 0x000000685500780c */ /* 0x000fc40003f84270 */
[----:B------:R-:W-:-:S03]  /*23e0*/  FMNMX.FTZ R36, R35, R36, !PT ;  /* 0x0000002423247209 */ /* 0x000fc60007810000 */
[----:B------:R-:W1:Y:S01]  /*23f0*/  MUFU.TANH R72, R72 ;  /* 0x0000004800487308 */ /* 0x000e620000002400 */
[----:B--2---:R-:W-:Y:S01]  /*2400*/  FSEL R37, R64, -INF , P3 ;  /* 0xff80000040257808 */ /* 0x004fe20001800000 */
[----:B------:R-:W-:Y:S01]  /*2410*/  FMUL.FTZ R64, R70, UR10 ;  /* 0x0000000a46407c20 */ /* 0x000fe20008410000 */
[----:B------:R-:W-:Y:S01]  /*2420*/  ISETP.GT.AND P3, PT, R85, 0x69, PT ;  /* 0x000000695500780c */ /* 0x000fe20003f64270 */
[----:B------:R-:W-:Y:S01]  /*2430*/  FMUL.FTZ R70, R78, UR10 ;  /* 0x0000000a4e467c20 */ /* 0x000fe20008410000 */
[----:B------:R-:W-:Y:S01]  /*2440*/  FMNMX.FTZ R36, R37, R36, !PT ;  /* 0x0000002425247209 */ /* 0x000fe20007810000 */
[----:B------:R-:W-:Y:S02]  /*2450*/  FMUL.FTZ R78, R87, UR10 ;  /* 0x0000000a574e7c20 */ /* 0x000fe40008410000 */
[----:B------:R-:W2:Y:S01]  /*2460*/  MUFU.TANH R76, R76 ;  /* 0x0000004c004c7308 */ /* 0x000ea20000002400 */
[----:B0-----:R-:W-:Y:S01]  /*2470*/  FSEL R41, R68, -INF , P4 ;  /* 0xff80000044297808 */ /* 0x001fe20002000000 */
[----:B------:R-:W-:Y:S01]  /*2480*/  FMUL.FTZ R68, R79, UR10 ;  /* 0x0000000a4f447c20 */ /* 0x000fe20008410000 */
[----:B------:R-:W-:-:S02]  /*2490*/  ISETP.GT.AND P4, PT, R85, 0x70, PT ;  /* 0x000000705500780c */ /* 0x000fc40003f84270 */
[----:B------:R-:W-:-:S03]  /*24a0*/  FMNMX.FTZ R36, R41, R36, !PT ;  /* 0x0000002429247209 */ /* 0x000fc60007810000 */
[----:B------:R-:W0:Y:S01]  /*24b0*/  MUFU.TANH R80, R80 ;  /* 0x0000005000507308 */ /* 0x000e220000002400 */
[----:B-1----:R-:W-:Y:S01]  /*24c0*/  FSEL R43, R72, -INF , P3 ;  /* 0xff800000482b7808 */ /* 0x002fe20001800000 */
[----:B------:R-:W-:Y:S01]  /*24d0*/  FMUL.FTZ R72, R66, UR10 ;  /* 0x0000000a42487c20 */ /* 0x000fe20008410000 */
[----:B------:R-:W-:Y:S01]  /*24e0*/  ISETP.GT.AND P3, PT, R85, 0x71, PT ;  /* 0x000000715500780c */ /* 0x000fe20003f64270 */
[----:B------:R-:W-:Y:S01]  /*24f0*/  FMUL.FTZ R66, R71, UR10 ;  /* 0x0000000a47427c20 */ /* 0x000fe20008410000 */
[----:B------:R-:W-:-:S03]  /*2500*/  FMNMX.FTZ R36, R43, R36, !PT ;  /* 0x000000242b247209 */ /* 0x000fc60007810000 */
[----:B------:R-:W1:Y:S01]  /*2510*/  MUFU.TANH R84, R84 ;  /* 0x0000005400547308 */ /* 0x000e620000002400 */
[----:B--2---:R-:W-:Y:S01]  /*2520*/  FSEL R47, R76, -INF , P4 ;  /* 0xff8000004c2f7808 */ /* 0x004fe20002000000 */
[----:B------:R-:W-:Y:S01]  /*2530*/  FMUL.FTZ R76, R75, UR10 ;  /* 0x0000000a4b4c7c20 */ /* 0x000fe20008410000 */
[----:B------:R-:W-:Y:S02]  /*2540*/  ISETP.GT.AND P4, PT, R85, 0x78, PT ;  /* 0x000000785500780c */ /* 0x000fe40003f84270 */
[----:B------:R-:W-:-:S03]  /*2550*/  FMNMX.FTZ R36, R47, R36, !PT ;  /* 0x000000242f247209 */ /* 0x000fc60007810000 */
[----:B------:R-:W2:Y:S01]  /*2560*/  MUFU.TANH R81, R81 ;  /* 0x0000005100517308 */ /* 0x000ea20000002400 */
[----:B0-----:R-:W-:Y:S01]  /*2570*/  FSEL R51, R80, -INF , P3 ;  /* 0xff80000050337808 */ /* 0x001fe20001800000 */
[----:B------:R-:W-:Y:S01]  /*2580*/  FMUL.FTZ R80, R67, UR10 ;  /* 0x0000000a43507c20 */ /* 0x000fe20008410000 */
[----:B------:R-:W-:Y:S02]  /*2590*/  ISETP.GT.AND P3, PT, R85, 0x79, PT ;  /* 0x000000795500780c */ /* 0x000fe40003f64270 */
[----:B------:R-:W-:-:S03]  /*25a0*/  FMNMX.FTZ R36, R51, R36, !PT ;  /* 0x0000002433247209 */ /* 0x000fc60007810000 */
[----:B------:R-:W-:Y:S01]  /*25b0*/  MUFU.TANH R0, R0 ;  /* 0x0000000000007308 */ /* 0x000fe20000002400 */
[----:B-1----:R-:W-:Y:S02]  /*25c0*/  FSEL R59, R84, -INF , P4 ;  /* 0xff800000543b7808 */ /* 0x002fe40002000000 */
[----:B------:R-:W-:Y:S02]  /*25d0*/  ISETP.GT.AND P4, PT, R18, 0x1, PT ;  /* 0x000000011200780c */ /* 0x000fe40003f84270 */
[----:B------:R-:W-:-:S03]  /*25e0*/  FMNMX.FTZ R36, R59, R36, !PT ;  /* 0x000000243b247209 */ /* 0x000fc60007810000 */
[----:B------:R-:W0:Y:S01]  /*25f0*/  MUFU.TANH R8, R8 ;  /* 0x0000000800087308 */ /* 0x000e220000002400 */
[----:B--2---:R-:W-:-:S04]  /*2600*/  FSEL R63, R81, -INF , P3 ;  /* 0xff800000513f7808 */ /* 0x004fc80001800000 */
[----:B------:R-:W-:-:S03]  /*2610*/  FMNMX.FTZ R36, R63, R36, !PT ;  /* 0x000000243f247209 */ /* 0x000fc60007810000 */
[----:B------:R-:W-:Y:S02]  /*2620*/  MUFU.TANH R10, R10 ;  /* 0x0000000a000a7308 */ /* 0x000fe40000002400 */
[----:B------:R-:W1:Y:S06]  /*2630*/  SHFL.BFLY PT, R55, R36, 0x2, 0x1f ;  /* 0x0c401f0024377f89 */ /* 0x000e6c00000e0000 */
[----:B------:R-:W-:Y:S01]  /*2640*/  MUFU.TANH R12, R12 ;  /* 0x0000000c000c7308 */ /* 0x000fe20000002400 */
[----:B0-----:R-:W-:Y:S02]  /*2650*/  FSEL R8, R8, -INF , P4 ;  /* 0xff80000008087808 */ /* 0x001fe40002000000 */
[----:B------:R-:W-:-:S05]  /*2660*/  ISETP.GT.AND P4, PT, R18, 0x10, PT ;  /* 0x000000101200780c */ /* 0x000fca0003f84270 */
[----:B------:R-:W0:Y:S08]  /*2670*/  MUFU.TANH R14, R14 ;  /* 0x0000000e000e7308 */ /* 0x000e300000002400 */
[----:B------:R-:W2:Y:S01]  /*2680*/  MUFU.TANH R22, R22 ;  /* 0x0000001600167308 */ /* 0x000ea20000002400 */
[----:B-1----:R-:W-:-:S05]  /*2690*/  FMNMX.FTZ R55, R36, R55, !PT ;  /* 0x0000003724377209 */ /* 0x002fca0007810000 */
[----:B------:R-:W1:Y:S02]  /*26a0*/  SHFL.BFLY PT, R24, R55, 0x1, 0x1f ;  /* 0x0c201f0037187f89 */ /* 0x000e6400000e0000 */
[----:B------:R-:W3:Y:S01]  /*26b0*/  MUFU.TANH R26, R26 ;  /* 0x0000001a001a7308 */ /* 0x000ee20000002400 */
[----:B0-----:R-:W-:Y:S02]  /*26c0*/  FSEL R75, R14, -INF , P4 ;  /* 0xff8000000e4b7808 */ /* 0x001fe40002000000 */
[----:B------:R-:W-:-:S05]  /*26d0*/  ISETP.GT.AND P4, PT, R18, 0x18, PT ;  /* 0x000000181200780c */ /* 0x000fca0003f84270 */
[----:B------:R-:W0:Y:S08]  /*26e0*/  MUFU.TANH R32, R32 ;  /* 0x0000002000207308 */ /* 0x000e300000002400 */
[----:B------:R-:W4:Y:S01]  /*26f0*/  MUFU.TANH R34, R34 ;  /* 0x0000002200227308 */ /* 0x000f220000002400 */
[----:B-1----:R-:W-:Y:S01]  /*2700*/  FMNMX.FTZ R55, R55, R24, !PT ;  /* 0x0000001837377209 */ /* 0x002fe20007810000 */
[----:B------:R-:W-:-:S06]  /*2710*/  IMAD.U32 R24, RZ, RZ, UR4 ;  /* 0x00000004ff187e24 */ /* 0x000fcc000f8e00ff */
[----:B------:R-:W1:Y:S01]  /*2720*/  MUFU.TANH R38, R38 ;  /* 0x0000002600267308 */ /* 0x000e620000002400 */
[----:B------:R-:W-:Y:S01]  /*2730*/  @UP0 ULDC UR4, c[0x0][0x44c] ;  /* 0x0001130000040ab9 */ /* 0x000fe20000000800 */
[C---:B------:R-:W-:Y:S01]  /*2740*/  FSETP.NEU.FTZ.AND P3, PT, R55.reuse, -INF , PT ;  /* 0xff8000003700780b */ /* 0x040fe20003f7d000 */
[----:B------:R-:W-:Y:S01]  /*2750*/  FMUL.FTZ R36, R55, R24 ;  /* 0x0000001837247220 */ /* 0x000fe20000410000 */
[----:B------:R-:W-:-:S04]  /*2760*/  UIMAD.WIDE.U32 UR4, UR41, UR4, URZ ;  /* 0x00000004290472a5 */ /* 0x000fc8000f8e003f */
[----:B------:R-:W-:Y:S01]  /*2770*/  FSEL R36, R36, RZ, P3 ;  /* 0x000000ff24247208 */ /* 0x000fe20001800000 */
[----:B------:R-:W5:Y:S01]  /*2780*/  MUFU.TANH R40, R40 ;  /* 0x0000002800287308 */ /* 0x000f620000002400 */
[----:B------:R-:W-:Y:S01]  /*2790*/  ISETP.GT.AND P3, PT, R18, RZ, PT ;  /* 0x000000ff1200720c */ /* 0x000fe20003f64270 */
[----:B------:R-:W-:Y:S02]  /*27a0*/  @UP0 USHF.R.U32.HI UR41, URZ, UR7, UR5 ;  /* 0x000000073f290299 */ /* 0x000fe40008011605 */
[-CC-:B------:R-:W-:Y:S01]  /*27b0*/  FFMA.FTZ R150, R73, R24.reuse, -R36.reuse ;  /* 0x0000001849967223 */ /* 0x180fe20000010824 */
[----:B------:R-:W-:Y:S01]  /*27c0*/  FSEL R71, R0, -INF , P3 ;  /* 0xff80000000477808 */ /* 0x000fe20001800000 */
[-CC-:B------:R-:W-:Y:S01]  /*27d0*/  FFMA.FTZ R67, R69, R24.reuse, -R36.reuse ;  /* 0x0000001845437223 */ /* 0x180fe20000010824 */
[----:B------:R-:W-:Y:S01]  /*27e0*/  ISETP.GT.AND P3, PT, R18, 0x9, PT ;  /* 0x000000091200780c */ /* 0x000fe20003f64270 */
[-CC-:B------:R-:W-:Y:S01]  /*27f0*/  FFMA.FTZ R144, R65, R24.reuse, -R36.reuse ;  /* 0x0000001841907223 */ /* 0x180fe20000010824 */
[----:B------:R-:W-:Y:S01]  /*2800*/  FSEL R73, R10, -INF , P5 ;  /* 0xff8000000a497808 */ /* 0x000fe20002800000 */
[--C-:B------:R-:W-:Y:S01]  /*2810*/  FFMA.FTZ R148, R77, R24, -R36.reuse ;  /* 0x000000184d947223 */ /* 0x100fe20000010824 */
[----:B------:R-:W-:Y:S01]  /*2820*/  FMNMX.FTZ R0, R71, R8, !PT ;  /* 0x0000000847007209 */ /* 0x000fe20007810000 */
[----:B------:R-:W5:Y:S01]  /*2830*/  MUFU.TANH R42, R42 ;  /* 0x0000002a002a7308 */ /* 0x000f620000002400 */
[----:B------:R-:W-:Y:S01]  /*2840*/  FSEL R69, R12, -INF , P3 ;  /* 0xff8000000c457808 */ /* 0x000fe20001800000 */
[--C-:B------:R-:W-:Y:S01]  /*2850*/  FFMA.FTZ R146, R57, R24, -R36.reuse ;  /* 0x0000001839927223 */ /* 0x100fe20000010824 */
[----:B------:R-:W-:Y:S01]  /*2860*/  FMNMX.FTZ R0, R73, R0, !PT ;  /* 0x0000000049007209 */ /* 0x000fe20007810000 */
[-CC-:B------:R-:W-:Y:S01]  /*2870*/  FFMA.FTZ R140, R49, R24.reuse, -R36.reuse ;  /* 0x00000018318c7223 */ /* 0x180fe20000010824 */
[----:B------:R-:W-:Y:S01]  /*2880*/  ISETP.GT.AND P3, PT, R18, 0x11, PT ;  /* 0x000000111200780c */ /* 0x000fe20003f64270 */
[--C-:B------:R-:W-:Y:S01]  /*2890*/  FFMA.FTZ R142, R39, R24, -R36.reuse ;  /* 0x00000018278e7223 */ /* 0x100fe20000010824 */
[----:B------:R-:W-:Y:S01]  /*28a0*/  FMNMX.FTZ R0, R69, R0, !PT ;  /* 0x0000000045007209 */ /* 0x000fe20007810000 */
[----:B------:R-:W5:Y:S01]  /*28b0*/  MUFU.TANH R44, R44 ;  /* 0x0000002c002c7308 */ /* 0x000f620000002400 */
[----:B--2---:R-:W-:Y:S01]  /*28c0*/  FSEL R65, R22, -INF , P3 ;  /* 0xff80000016417808 */ /* 0x004fe20001800000 */
[--C-:B------:R-:W-:Y:S01]  /*28d0*/  FFMA.FTZ R136, R29, R24, -R36.reuse ;  /* 0x000000181d887223 */ /* 0x100fe20000010824 */
[----:B------:R-:W-:Y:S01]  /*28e0*/  FMNMX.FTZ R0, R75, R0, !PT ;  /* 0x000000004b007209 */ /* 0x000fe20007810000 */
[-CC-:B------:R-:W-:Y:S01]  /*28f0*/  FFMA.FTZ R132, R19, R24.reuse, -R36.reuse ;  /* 0x0000001813847223 */ /* 0x180fe20000010824 */
[----:B------:R-:W-:Y:S01]  /*2900*/  ISETP.GT.AND P3, PT, R18, 0x19, PT ;  /* 0x000000191200780c */ /* 0x000fe20003f64270 */
[--C-:B------:R-:W-:Y:S01]  /*2910*/  FFMA.FTZ R138, R23, R24, -R36.reuse ;  /* 0x00000018178a7223 */ /* 0x100fe20000010824 */
[----:B---3--:R-:W-:Y:S01]  /*2920*/  FSEL R77, R26, -INF , P4 ;  /* 0xff8000001a4d7808 */ /* 0x008fe20002000000 */
[----:B------:R-:W2:Y:S01]  /*2930*/  MUFU.TANH R46, R46 ;  /* 0x0000002e002e7308 */ /* 0x000ea20000002400 */
[----:B------:R-:W-:Y:S01]  /*2940*/  FMNMX.FTZ R0, R65, R0, !PT ;  /* 0x0000000041007209 */ /* 0x000fe20007810000 */
[-CC-:B------:R-:W-:Y:S01]  /*2950*/  FFMA.FTZ R30, R30, R24.reuse, -R36.reuse ;  /* 0x000000181e1e7223 */ /* 0x180fe20000010824 */
[----:B------:R-:W-:Y:S01]  /*2960*/  ISETP.GT.AND P4, PT, R18, 0x20, PT ;  /* 0x000000201200780c */ /* 0x000fe20003f84270 */
[-CC-:B------:R-:W-:Y:S01]  /*2970*/  FFMA.FTZ R61, R61, R24.reuse, -R36.reuse ;  /* 0x000000183d3d7223 */ /* 0x180fe20000010824 */
[----:B------:R-:W-:Y:S01]  /*2980*/  FSEL R79, R28, -INF , P3 ;  /* 0xff8000001c4f7808 */ /* 0x000fe20001800000 */
[--C-:B------:R-:W-:Y:S01]  /*2990*/  FFMA.FTZ R134, R9, R24, -R36.reuse ;  /* 0x0000001809867223 */ /* 0x100fe20000010824 */
[----:B------:R-:W-:Y:S01]  /*29a0*/  FMNMX.FTZ R0, R77, R0, !PT ;  /* 0x000000004d007209 */ /* 0x000fe20007810000 */
[----:B------:R-:W3:Y:S01]  /*29b0*/  MUFU.TANH R48, R48 ;  /* 0x0000003000307308 */ /* 0x000ee20000002400 */
[----:B------:R-:W-:Y:S01]  /*29c0*/  ISETP.GT.AND P3, PT, R18, 0x21, PT ;  /* 0x000000211200780c */ /* 0x000fe20003f64270 */
[-CC-:B------:R-:W-:Y:S01]  /*29d0*/  FFMA.FTZ R9, R11, R24.reuse, -R36.reuse ;  /* 0x000000180b097223 */ /* 0x180fe20000010824 */
[----:B0-----:R-:W-:Y:S01]  /*29e0*/  FSEL R81, R32, -INF , P4 ;  /* 0xff80000020517808 */ /* 0x001fe20002000000 */
[--C-:B------:R-:W-:Y:S01]  /*29f0*/  FFMA.FTZ R11, R15, R24, -R36.reuse ;  /* 0x000000180f0b7223 */ /* 0x100fe20000010824 */
[----:B------:R-:W-:Y:S01]  /*2a00*/  FMNMX.FTZ R0, R79, R0, !PT ;  /* 0x000000004f007209 */ /* 0x000fe20007810000 */
[-CC-:B------:R-:W-:Y:S01]  /*2a10*/  FFMA.FTZ R15, R37, R24.reuse, -R36.reuse ;  /* 0x00000018250f7223 */ /* 0x180fe20000010824 */
[----:B------:R-:W-:Y:S01]  /*2a20*/  ISETP.GT.AND P4, PT, R18, 0x28, PT ;  /* 0x000000281200780c */ /* 0x000fe20003f84270 */
[----:B------:R-:W0:Y:S01]  /*2a30*/  MUFU.TANH R50, R50 ;  /* 0x0000003200327308 */ /* 0x000e220000002400 */
[----:B----4-:R-:W-:Y:S01]  /*2a40*/  FSEL R57, R34, -INF , P3 ;  /* 0xff80000022397808 */ /* 0x010fe20001800000 */
[--C-:B------:R-:W-:Y:S01]  /*2a50*/  FFMA.FTZ R53, R53, R24, -R36.reuse ;  /* 0x0000001835357223 */ /* 0x100fe20000010824 */
[----:B------:R-:W-:Y:S01]  /*2a60*/  FMNMX.FTZ R0, R81, R0, !PT ;  /* 0x0000000051007209 */ /* 0x000fe20007810000 */
[-CC-:B------:R-:W-:Y:S01]  /*2a70*/  FFMA.FTZ R45, R45, R24.reuse, -R36.reuse ;  /* 0x000000182d2d7223 */ /* 0x180fe20000010824 */
[----:B------:R-:W-:Y:S01]  /*2a80*/  ISETP.GT.AND P3, PT, R18, 0x29, PT ;  /* 0x000000291200780c */ /* 0x000fe20003f64270 */
[--C-:B------:R-:W-:Y:S01]  /*2a90*/  FFMA.FTZ R33, R33, R24, -R36.reuse ;  /* 0x0000001821217223 */ /* 0x100fe20000010824 */
[----:B-1----:R-:W-:Y:S01]  /*2aa0*/  FSEL R83, R38, -INF , P4 ;  /* 0xff80000026537808 */ /* 0x002fe20002000000 */
[----:B------:R-:W1:Y:S01]  /*2ab0*/  MUFU.TANH R52, R52 ;  /* 0x0000003400347308 */ /* 0x000e620000002400 */
[----:B------:R-:W-:Y:S01]  /*2ac0*/  FMNMX.FTZ R0, R57, R0, !PT ;  /* 0x0000000039007209 */ /* 0x000fe20007810000 */
[-CC-:B------:R-:W-:Y:S01]  /*2ad0*/  FFMA.FTZ R25, R25, R24.reuse, -R36.reuse ;  /* 0x0000001819197223 */ /* 0x180fe20000010824 */
[----:B------:R-:W-:Y:S01]  /*2ae0*/  ISETP.GT.AND P4, PT, R18, 0x30, PT ;  /* 0x000000301200780c */ /* 0x000fe20003f84270 */
[-CC-:B------:R-:W-:Y:S01]  /*2af0*/  FFMA.FTZ R21, R21, R24.reuse, -R36.reuse ;  /* 0x0000001815157223 */ /* 0x180fe20000010824 */
[----:B-----5:R-:W-:Y:S01]  /*2b00*/  FSEL R85, R40, -INF , P3 ;  /* 0xff80000028557808 */ /* 0x020fe20001800000 */
[--C-:B------:R-:W-:Y:S01]  /*2b10*/  FFMA.FTZ R128, R13, R24, -R36.reuse ;  /* 0x000000180d807223 */ /* 0x100fe20000010824 */
[----:B------:R-:W-:Y:S01]  /*2b20*/  FMNMX.FTZ R0, R83, R0, !PT ;  /* 0x0000000053007209 */ /* 0x000fe20007810000 */
[----:B------:R-:W4:Y:S01]  /*2b30*/  MUFU.TANH R54, R54 ;  /* 0x0000003600367308 */ /* 0x000f220000002400 */
[----:B------:R-:W-:Y:S01]  /*2b40*/  ISETP.GT.AND P3, PT, R18, 0x31, PT ;  /* 0x000000311200780c */ /* 0x000fe20003f64270 */
[-CC-:B------:R-:W-:Y:S01]  /*2b50*/  FFMA.FTZ R130, R27, R24.reuse, -R36.reuse ;  /* 0x000000181b827223 */ /* 0x180fe20000010824 */
[----:B------:R-:W-:Y:S01]  /*2b60*/  FSEL R87, R42, -INF , P4 ;  /* 0xff8000002a577808 */ /* 0x000fe20002000000 */
[--C-:B------:R-:W-:Y:S01]  /*2b70*/  FFMA.FTZ R13, R31, R24, -R36.reuse ;  /* 0x000000181f0d7223 */ /* 0x100fe20000010824 */
[----:B------:R-:W-:Y:S01]  /*2b80*/  FMNMX.FTZ R0, R85, R0, !PT ;  /* 0x0000000055007209 */ /* 0x000fe20007810000 */
[-CC-:B------:R-:W-:Y:S01]  /*2b90*/  FFMA.FTZ R124, R35, R24.reuse, -R36.reuse ;  /* 0x00000018237c7223 */ /* 0x180fe20000010824 */
[----:B------:R-:W-:Y:S01]  /*2ba0*/  ISETP.GT.AND P4, PT, R18, 0x38, PT ;  /* 0x000000381200780c */ /* 0x000fe20003f84270 */
[----:B------:R-:W5:Y:S01]  /*2bb0*/  MUFU.TANH R56, R56 ;  /* 0x0000003800387308 */ /* 0x000f620000002400 */
[----:B------:R-:W-:Y:S01]  /*2bc0*/  FSEL R49, R44, -INF , P3 ;  /* 0xff8000002c317808 */ /* 0x000fe20001800000 */
[--C-:B------:R-:W-:Y:S01]  /*2bd0*/  FFMA.FTZ R3, R3, R24, -R36.reuse ;  /* 0x0000001803037223 */ /* 0x100fe20000010824 */
[----:B------:R-:W-:Y:S01]  /*2be0*/  FMNMX.FTZ R0, R87, R0, !PT ;  /* 0x0000000057007209 */ /* 0x000fe20007810000 */
[-CC-:B------:R-:W-:Y:S01]  /*2bf0*/  FFMA.FTZ R126, R41, R24.reuse, -R36.reuse ;  /* 0x00000018297e7223 */ /* 0x180fe20000010824 */
[----:B------:R-:W-:Y:S01]  /*2c00*/  ISETP.GT.AND P3, PT, R18, 0x39, PT ;  /* 0x000000391200780c */ /* 0x000fe20003f64270 */
[--C-:B------:R-:W-:Y:S01]  /*2c10*/  FFMA.FTZ R27, R43, R24, -R36.reuse ;  /* 0x000000182b1b7223 */ /* 0x100fe20000010824 */
[----:B--2---:R-:W-:Y:S01]  /*2c20*/  FSEL R89, R46, -INF , P4 ;  /* 0xff8000002e597808 */ /* 0x004fe20002000000 */
[----:B------:R-:W2:Y:S01]  /*2c30*/  MUFU.TANH R72, R72 ;  /* 0x0000004800487308 */ /* 0x000ea20000002400 */
[----:B------:R-:W-:Y:S01]  /*2c40*/  FMNMX.FTZ R0, R49, R0, !PT ;  /* 0x0000000031007209 */ /* 0x000fe20007810000 */
[-CC-:B------:R-:W-:Y:S01]  /*2c50*/  FFMA.FTZ R120, R47, R24.reuse, -R36.reuse ;  /* 0x000000182f787223 */ /* 0x180fe20000010824 */
[----:B------:R-:W-:Y:S01]  /*2c60*/  ISETP.GT.AND P4, PT, R18, 0x40, PT ;  /* 0x000000401200780c */ /* 0x000fe20003f84270 */
[-CC-:B------:R-:W-:Y:S01]  /*2c70*/  FFMA.FTZ R31, R51, R24.reuse, -R36.reuse ;  /* 0x00000018331f7223 */ /* 0x180fe20000010824 */
[----:B---3--:R-:W-:Y:S01]  /*2c80*/  FSEL R91, R48, -INF , P3 ;  /* 0xff800000305b7808 */ /* 0x008fe20001800000 */
[--C-:B------:R-:W-:Y:S01]  /*2c90*/  FFMA.FTZ R122, R59, R24, -R36.reuse ;  /* 0x000000183b7a7223 */ /* 0x100fe20000010824 */
[----:B------:R-:W-:Y:S01]  /*2ca0*/  FMNMX.FTZ R0, R89, R0, !PT ;  /* 0x0000000059007209 */ /* 0x000fe20007810000 */
[----:B------:R-:W3:Y:S01]  /*2cb0*/  MUFU.TANH R80, R80 ;  /* 0x0000005000507308 */ /* 0x000ee20000002400 */
[----:B------:R-:W-:Y:S01]  /*2cc0*/  ISETP.GT.AND P3, PT, R18, 0x41, PT ;  /* 0x000000411200780c */ /* 0x000fe20003f64270 */
[----:B------:R-:W-:Y:S01]  /*2cd0*/  FFMA.FTZ R35, R63, R24, -R36 ;  /* 0x000000183f237223 */ /* 0x000fe20000010824 */
[----:B0-----:R-:W-:Y:S01]  /*2ce0*/  FSEL R93, R50, -INF , P4 ;  /* 0xff800000325d7808 */ /* 0x001fe20002000000 */
[----:B------:R-:W-:Y:S01]  /*2cf0*/  UIADD3 UR6, UR6, UR41, URZ ;  /* 0x0000002906067290 */ /* 0x000fe2000fffe03f */
[----:B------:R-:W-:Y:S01]  /*2d00*/  FMNMX.FTZ R0, R91, R0, !PT ;  /* 0x000000005b007209 */ /* 0x000fe20007810000 */
[----:B------:R-:W-:Y:S01]  /*2d10*/  UMOV UR5, URZ ;  /* 0x0000003f00057c82 */ /* 0x000fe20008000000 */
[----:B------:R-:W-:Y:S01]  /*2d20*/  ISETP.GT.AND P4, PT, R18, 0x48, PT ;  /* 0x000000481200780c */ /* 0x000fe20003f84270 */
[----:B------:R-:W0:Y:S01]  /*2d30*/  MUFU.TANH R64, R64 ;  /* 0x0000004000407308 */ /* 0x000e220000002400 */
[----:B-1----:R-:W-:Y:S01]  /*2d40*/  FSEL R39, R52, -INF , P3 ;  /* 0xff80000034277808 */ /* 0x002fe20001800000 */
[----:B------:R-:W-:Y:S01]  /*2d50*/  USHF.R.S32.HI UR4, URZ, 0x1f, UR6 ;  /* 0x0000001f3f047899 */ /* 0x000fe20008011406 */
[----:B------:R-:W-:-:S02]  /*2d60*/  FMNMX.FTZ R0, R93, R0, !PT ;  /* 0x000000005d007209 */ /* 0x000fc40007810000 */
[----:B------:R-:W-:Y:S01]  /*2d70*/  ISETP.GT.AND P3, PT, R18, 0x49, PT ;  /* 0x000000491200780c */ /* 0x000fe20003f64270 */
[----:B------:R-:W-:Y:S01]  /*2d80*/  ULEA.HI UR4, UR4, UR6, URZ, 0x7 ;  /* 0x0000000604047291 */ /* 0x000fe2000f8f383f */
[----:B----4-:R-:W-:Y:S01]  /*2d90*/  FSEL R95, R54, -INF , P4 ;  /* 0xff800000365f7808 */ /* 0x010fe20002000000 */
[----:B------:R-:W1:Y:S01]  /*2da0*/  MUFU.TANH R66, R66 ;  /* 0x0000004200427308 */ /* 0x000e620000002400 */
[----:B------:R-:W-:Y:S01]  /*2db0*/  FMNMX.FTZ R0, R39, R0, !PT ;  /* 0x0000000027007209 */ /* 0x000fe20007810000 */
[----:B------:R-:W-:Y:S01]  /*2dc0*/  USHF.R.S32.HI UR4, URZ, 0x7, UR4 ;  /* 0x000000073f047899 */ /* 0x000fe20008011404 */
[----:B------:R-:W-:Y:S02]  /*2dd0*/  ISETP.GT.AND P4, PT, R18, 0x50, PT ;  /* 0x000000501200780c */ /* 0x000fe40003f84270 */
[----:B-----5:R-:W-:Y:S01]  /*2de0*/  FSEL R97, R56, -INF , P3 ;  /* 0xff80000038617808 */ /* 0x020fe20001800000 */
[----:B------:R-:W-:Y:S01]  /*2df0*/  UISETP.LT.AND UP1, UPT, UR38, UR4, UPT ;  /* 0x000000042600728c */ /* 0x000fe2000bf21270 */
[----:B------:R-:W-:Y:S01]  /*2e00*/  FMNMX.FTZ R0, R95, R0, !PT ;  /* 0x000000005f007209 */ /* 0x000fe20007810000 */
[----:B------:R-:W4:Y:S01]  /*2e10*/  MUFU.TANH R58, R58 ;  /* 0x0000003a003a7308 */ /* 0x000f220000002400 */
[----:B------:R-:W-:Y:S01]  /*2e20*/  ISETP.GT.AND P3, PT, R18, 0x51, PT ;  /* 0x000000511200780c */ /* 0x000fe20003f64270 */
[----:B------:R-:W-:Y:S01]  /*2e30*/  USEL UR25, UR38, UR4, !UP1 ;  /* 0x0000000426197287 */ /* 0x000fe2000c800000 */
[----:B--2---:R-:W-:-:S02]  /*2e40*/  FSEL R99, R72, -INF , P4 ;  /* 0xff80000048637808 */ /* 0x004fc40002000000 */
[----:B------:R-:W-:Y:S01]  /*2e50*/  FMNMX.FTZ R0, R97, R0, !PT ;  /* 0x0000000061007209 */ /* 0x000fe20007810000 */
[----:B------:R-:W-:Y:S01]  /*2e60*/  UISETP.GE.AND UP1, UPT, UR26, UR25, UPT ;  /* 0x000000191a00728c */ /* 0x000fe2000bf26270 */
[----:B------:R-:W-:Y:S01]  /*2e70*/  ISETP.GT.AND P4, PT, R18, 0x58, PT ;  /* 0x000000581200780c */ /* 0x000fe20003f84270 */
[----:B------:R-:W2:Y:S01]  /*2e80*/  MUFU.TANH R76, R76 ;  /* 0x0000004c004c7308 */ /* 0x000ea20000002400 */
[----:B---3--:R-:W-:Y:S01]  /*2e90*/  FSEL R29, R80, -INF , P3 ;  /* 0xff800000501d7808 */ /* 0x008fe20001800000 */
[----:B------:R-:W-:Y:S01]  /*2ea0*/  UMOV UR4, URZ ;  /* 0x0000003f00047c82 */ /* 0x000fe20008000000 */
[----:B------:R-:W-:Y:S02]  /*2eb0*/  FMNMX.FTZ R0, R99, R0, !PT ;  /* 0x0000000063007209 */ /* 0x000fe40007810000 */
[----:B------:R-:W-:Y:S02]  /*2ec0*/  ISETP.GT.AND P3, PT, R18, 0x59, PT ;  /* 0x000000591200780c */ /* 0x000fe40003f64270 */
[----:B0-----:R-:W-:Y:S01]  /*2ed0*/  FSEL R101, R64, -INF , P4 ;  /* 0xff80000040657808 */ /* 0x001fe20002000000 */
[----:B------:R-:W0:Y:S01]  /*2ee0*/  MUFU.TANH R70, R70 ;  /* 0x0000004600467308 */ /* 0x000e220000002400 */
[----:B------:R-:W-:-:S02]  /*2ef0*/  FMNMX.FTZ R0, R29, R0, !PT ;  /* 0x000000001d007209 */ /* 0x000fc40007810000 */
[----:B------:R-:W-:Y:S02]  /*2f00*/  ISETP.GT.AND P4, PT, R18, 0x60, PT ;  /* 0x000000601200780c */ /* 0x000fe40003f84270 */
[----:B-1----:R-:W-:Y:S02]  /*2f10*/  FSEL R103, R66, -INF , P3 ;  /* 0xff80000042677808 */ /* 0x002fe40001800000 */
[----:B------:R-:W-:Y:S01]  /*2f20*/  FMNMX.FTZ R0, R101, R0, !PT ;  /* 0x0000000065007209 */ /* 0x000fe20007810000 */
[----:B------:R-:W1:Y:S01]  /*2f30*/  MUFU.TANH R68, R68 ;  /* 0x0000004400447308 */ /* 0x000e620000002400 */
[----:B------:R-:W-:Y:S02]  /*2f40*/  ISETP.GT.AND P3, PT, R18, 0x61, PT ;  /* 0x000000611200780c */ /* 0x000fe40003f64270 */
[----:B----4-:R-:W-:Y:S02]  /*2f50*/  FSEL R105, R58, -INF , P4 ;  /* 0xff8000003a697808 */ /* 0x010fe40002000000 */
[----:B------:R-:W-:-:S02]  /*2f60*/  FMNMX.FTZ R0, R103, R0, !PT ;  /* 0x0000000067007209 */ /* 0x000fc40007810000 */
[----:B------:R-:W-:Y:S01]  /*2f70*/  ISETP.GT.AND P4, PT, R18, 0x68, PT ;  /* 0x000000681200780c */ /* 0x000fe20003f84270 */
[----:B------:R-:W3:Y:S01]  /*2f80*/  MUFU.TANH R60, R60 ;  /* 0x0000003c003c7308 */ /* 0x000ee20000002400 */
[----:B--2---:R-:W-:Y:S02]  /*2f90*/  FSEL R107, R76, -INF , P3 ;  /* 0xff8000004c6b7808 */ /* 0x004fe40001800000 */
        /* <DEDUP_REMOVED lines=10> */
[----:B---3--:R-:W-:Y:S02]  /*3040*/  FSEL R113, R60, -INF , P4 ;  /* 0xff8000003c717808 */ /* 0x008fe40002000000 */
[----:B------:R-:W-:-:S02]  /*3050*/  FMNMX.FTZ R0, R111, R0, !PT ;  /* 0x000000006f007209 */ /* 0x000fc40007810000 */
[----:B------:R-:W-:Y:S01]  /*3060*/  ISETP.GT.AND P4, PT, R18, 0x78, PT ;  /* 0x000000781200780c */ /* 0x000fe20003f84270 */
[----:B------:R-:W2:Y:S01]  /*3070*/  MUFU.TANH R78, R78 ;  /* 0x0000004e004e7308 */ /* 0x000ea20000002400 */
[----:B0-----:R-:W-:Y:S02]  /*3080*/  FSEL R19, R62, -INF , P3 ;  /* 0xff8000003e137808 */ /* 0x001fe40001800000 */
[----:B------:R-:W-:Y:S02]  /*3090*/  FMNMX.FTZ R0, R113, R0, !PT ;  /* 0x0000000071007209 */ /* 0x000fe40007810000 */
[----:B------:R-:W-:Y:S02]  /*30a0*/  ISETP.GT.AND P3, PT, R18, 0x79, PT ;  /* 0x000000791200780c */ /* 0x000fe40003f64270 */
[----:B------:R-:W-:Y:S01]  /*30b0*/  FMNMX.FTZ R0, R19, R0, !PT ;  /* 0x0000000013007209 */ /* 0x000fe20007810000 */
[----:B------:R-:W-:Y:S01]  /*30c0*/  MUFU.EX2 R148, R148 ;  /* 0x0000009400947308 */ /* 0x000fe20000000800 */
[----:B-1----:R-:W-:-:S04]  /*30d0*/  FSEL R115, R74, -INF , P4 ;  /* 0xff8000004a737808 */ /* 0x002fc80002000000 */
[----:B------:R-:W-:-:S03]  /*30e0*/  FMNMX.FTZ R0, R115, R0, !PT ;  /* 0x0000000073007209 */ /* 0x000fc60007810000 */
[----:B------:R-:W0:Y:S01]  /*30f0*/  MUFU.EX2 R17, R30 ;  /* 0x0000001e00117308 */ /* 0x000e220000000800 */
[----:B--2---:R-:W-:-:S04]  /*3100*/  FSEL R117, R78, -INF , P3 ;  /* 0xff8000004e757808 */ /* 0x004fc80001800000 */
[----:B------:R-:W-:-:S03]  /*3110*/  FMNMX.FTZ R0, R117, R0, !PT ;  /* 0x0000000075007209 */ /* 0x000fc60007810000 */
[----:B------:R-:W1:Y:S02]  /*3120*/  MUFU.EX2 R150, R150 ;  /* 0x0000009600967308 */ /* 0x000e640000000800 */
[----:B------:R-:W2:Y:S06]  /*3130*/  SHFL.BFLY PT, R23, R0, 0x2, 0x1f ;  /* 0x0c401f0000177f89 */ /* 0x000eac00000e0000 */
[----:B------:R-:W3:Y:S01]  /*3140*/  MUFU.EX2 R67, R67 ;  /* 0x0000004300437308 */ /* 0x000ee20000000800 */
[----:B0-----:R-:W-:Y:S01]  /*3150*/  FADD.FTZ R37, R148, R17 ;  /* 0x0000001194257221 */ /* 0x001fe20000010000 */
[----:B------:R-:W-:-:S06]  /*3160*/  F2FP.BF16.F32.PACK_AB R148, R17, R148 ;  /* 0x000000941194723e */ /* 0x000fcc00000010ff */
[----:B------:R-:W0:Y:S01]  /*3170*/  MUFU.EX2 R144, R144 ;  /* 0x0000009000907308 */ /* 0x000e220000000800 */
[----:B-1----:R-:W-:-:S07]  /*3180*/  FADD.FTZ R28, R150, R37 ;  /* 0x00000025961c7221 */ /* 0x002fce0000010000 */
[----:B------:R-:W1:Y:S01]  /*3190*/  MUFU.EX2 R61, R61 ;  /* 0x0000003d003d7308 */ /* 0x000e620000000800 */
[C---:B---3--:R-:W-:Y:S01]  /*31a0*/  FADD.FTZ R37, R67.reuse, R28 ;  /* 0x0000001c43257221 */ /* 0x048fe20000010000 */
[----:B--2---:R-:W-:Y:S02]  /*31b0*/  FMNMX.FTZ R10, R0, R23, !PT ;  /* 0x00000017000a7209 */ /* 0x004fe40007810000 */
[----:B------:R-:W-:-:S03]  /*31c0*/  F2FP.BF16.F32.PACK_AB R150, R67, R150 ;  /* 0x000000964396723e */ /* 0x000fc600000010ff */
[----:B------:R-:W2:Y:S01]  /*31d0*/  SHFL.BFLY PT, R23, R10, 0x1, 0x1f ;  /* 0x0c201f000a177f89 */ /* 0x000ea200000e0000 */
[----:B------:R-:W3:Y:S01]  /*31e0*/  MUFU.EX2 R146, R146 ;  /* 0x0000009200927308 */ /* 0x000ee20000000800 */
[----:B0-----:R-:W-:-:S07]  /*31f0*/  FADD.FTZ R30, R144, R37 ;  /* 0x00000025901e7221 */ /* 0x001fce0000010000 */
[----:B------:R-:W0:Y:S01]  /*3200*/  MUFU.EX2 R53, R53 ;  /* 0x0000003500357308 */ /* 0x000e220000000800 */
[C---:B-1----:R-:W-:Y:S01]  /*3210*/  FADD.FTZ R37, R61.reuse, R30 ;  /* 0x0000001e3d257221 */ /* 0x042fe20000010000 */
[----:B------:R-:W-:-:S06]  /*3220*/  F2FP.BF16.F32.PACK_AB R144, R61, R144 ;  /* 0x000000903d90723e */ /* 0x000fcc00000010ff */
[----:B------:R-:W1:Y:S01]  /*3230*/  MUFU.EX2 R140, R140 ;  /* 0x0000008c008c7308 */ /* 0x000e620000000800 */
[----:B---3--:R-:W-:Y:S01]  /*3240*/  FADD.FTZ R30, R146, R37 ;  /* 0x00000025921e7221 */ /* 0x008fe20000010000 */
[----:B--2---:R-:W-:-:S06]  /*3250*/  FMNMX.FTZ R23, R10, R23, !PT ;  /* 0x000000170a177209 */ /* 0x004fcc0007810000 */
[----:B------:R-:W2:Y:S01]  /*3260*/  MUFU.EX2 R45, R45 ;  /* 0x0000002d002d7308 */ /* 0x000ea20000000800 */
[C---:B0-----:R-:W-:Y:S01]  /*3270*/  FADD.FTZ R37, R53.reuse, R30 ;  /* 0x0000001e35257221 */ /* 0x041fe20000010000 */
[----:B------:R-:W-:Y:S01]  /*3280*/  F2FP.BF16.F32.PACK_AB R146, R53, R146 ;  /* 0x000000923592723e */ /* 0x000fe200000010ff */
[C---:B------:R-:W-:Y:S01]  /*3290*/  FMUL.FTZ R22, R23.reuse, R24 ;  /* 0x0000001817167220 */ /* 0x040fe20000410000 */
[----:B------:R-:W-:-:S04]  /*32a0*/  FSETP.NEU.FTZ.AND P3, PT, R23, -INF , PT ;  /* 0xff8000001700780b */ /* 0x000fc80003f7d000 */
[----:B------:R-:W0:Y:S01]  /*32b0*/  MUFU.EX2 R142, R142 ;  /* 0x0000008e008e7308 */ /* 0x000e220000000800 */
[----:B------:R-:W-:Y:S01]  /*32c0*/  FSEL R22, R22, RZ, P3 ;  /* 0x000000ff16167208 */ /* 0x000fe20001800000 */
[----:B-1----:R-:W-:Y:S01]  /*32d0*/  FADD.FTZ R34, R140, R37 ;  /* 0x000000258c227221 */ /* 0x002fe20000010000 */
[----:B------:R-:W-:-:S03]  /*32e0*/  PLOP3.LUT P3, PT, PT, PT, UP1, 0x80, 0x0 ;  /* 0x000000000000781c */ /* 0x000fc60003f6f018 */
        /* <DEDUP_REMOVED lines=10> */
[-C--:B------:R-:W-:Y:S01]  /*3390*/  FFMA.FTZ R28, R39, R24.reuse, -R22 ;  /* 0x00000018271c7223 */ /* 0x080fe20000010816 */
[----:B--2---:R-:W-:Y:S01]  /*33a0*/  FADD.FTZ R39, R45, R34 ;  /* 0x000000222d277221 */ /* 0x004fe20000010000 */
[-CC-:B------:R-:W-:Y:S01]  /*33b0*/  FFMA.FTZ R14, R57, R24.reuse, -R22.reuse ;  /* 0x00000018390e7223 */ /* 0x180fe20000010816 */
[-CC-:B------:R-:W-:Y:S01]  /*33c0*/  FFMA.FTZ R143, R83, R24.reuse, -R22.reuse ;  /* 0x00000018538f7223 */ /* 0x180fe20000010816 */
[----:B------:R-:W1:Y:S01]  /*33d0*/  MUFU.EX2 R0, R0 ;  /* 0x0000000000007308 */ /* 0x000e620000000800 */
        /* <DEDUP_REMOVED lines=14> */
[-C--:B------:R-:W-:Y:S01]  /*34c0*/  FFMA.FTZ R107, R107, R24.reuse, -R22 ;  /* 0x000000186b6b7223 */ /* 0x080fe20000010816 */
[----:B------:R-:W2:Y:S01]  /*34d0*/  MUFU.EX2 R8, R8 ;  /* 0x0000000800087308 */ /* 0x000ea20000000800 */
[----:B-1----:R-:W-:Y:S01]  /*34e0*/  FADD.FTZ R32, R149, R0 ;  /* 0x0000000095207221 */ /* 0x002fe20000010000 */
[-CC-:B------:R-:W-:Y:S01]  /*34f0*/  FFMA.FTZ R109, R109, R24.reuse, -R22.reuse ;  /* 0x000000186d6d7223 */ /* 0x180fe20000010816 */
[-CC-:B------:R-:W-:Y:S01]  /*3500*/  FFMA.FTZ R111, R111, R24.reuse, -R22.reuse ;  /* 0x000000186f6f7223 */ /* 0x180fe20000010816 */
[-CC-:B------:R-:W-:Y:S01]  /*3510*/  FFMA.FTZ R113, R113, R24.reuse, -R22.reuse ;  /* 0x0000001871717223 */ /* 0x180fe20000010816 */
[-CC-:B------:R-:W-:Y:S01]  /*3520*/  FFMA.FTZ R19, R19, R24.reuse, -R22.reuse ;  /* 0x0000001813137223 */ /* 0x180fe20000010816 */
[-CC-:B------:R-:W-:Y:S01]  /*3530*/  FFMA.FTZ R115, R115, R24.reuse, -R22.reuse ;  /* 0x0000001873737223 */ /* 0x180fe20000010816 */
[----:B------:R-:W-:Y:S01]  /*3540*/  FFMA.FTZ R117, R117, R24, -R22 ;  /* 0x0000001875757223 */ /* 0x000fe20000010816 */
[----:B------:R-:W1:Y:S01]  /*3550*/  MUFU.EX2 R145, R145 ;  /* 0x0000009100917308 */ /* 0x000e620000000800 */
[----:B0-----:R-:W-:Y:S01]  /*3560*/  FADD.FTZ R37, R151, R32 ;  /* 0x0000002097257221 */ /* 0x001fe20000010000 */
[----:B------:R-:W-:-:S02]  /*3570*/  F2FP.BF16.F32.PACK_AB R149, R0, R149 ;  /* 0x000000950095723e */ /* 0x000fc400000010ff */
[----:B------:R-:W-:Y:S02]  /*3580*/  CS2R R98, SRZ ;  /* 0x0000000000627805 */ /* 0x000fe4000001ff00 */
[----:B------:R-:W-:Y:S02]  /*3590*/  F2FP.BF16.F32.PACK_AB R140, R45, R140 ;  /* 0x0000008c2d8c723e */ /* 0x000fe400000010ff */
[----:B------:R-:W-:Y:S02]  /*35a0*/  CS2R R96, SRZ ;  /* 0x0000000000607805 */ /* 0x000fe4000001ff00 */
[----:B------:R-:W-:Y:S02]  /*35b0*/  CS2R R94, SRZ ;  /* 0x00000000005e7805 */ /* 0x000fe4000001ff00 */
[----:B------:R-:W-:Y:S01]  /*35c0*/  CS2R R92, SRZ ;  /* 0x00000000005c7805 */ /* 0x000fe2000001ff00 */
[----:B------:R-:W0:Y:S01]  /*35d0*/  MUFU.EX2 R33, R33 ;  /* 0x0000002100217308 */ /* 0x000e220000000800 */
[C---:B--2---:R-:W-:Y:S01]  /*35e0*/  FADD.FTZ R32, R8.reuse, R37 ;  /* 0x0000002508207221 */ /* 0x044fe20000010000 */
[----:B------:R-:W-:-:S02]  /*35f0*/  F2FP.BF16.F32.PACK_AB R151, R8, R151 ;  /* 0x000000970897723e */ /* 0x000fc400000010ff */
[----:B------:R-:W-:Y:S02]  /*3600*/  CS2R R90, SRZ ;  /* 0x00000000005a7805 */ /* 0x000fe4000001ff00 */
[----:B------:R-:W-:Y:S02]  /*3610*/  CS2R R88, SRZ ;  /* 0x0000000000587805 */ /* 0x000fe4000001ff00 */
[----:B------:R-:W2:Y:S01]  /*3620*/  MUFU.EX2 R10, R10 ;  /* 0x0000000a000a7308 */ /* 0x000ea20000000800 */
[----:B-1----:R-:W-:Y:S01]  /*3630*/  FADD.FTZ R37, R145, R32 ;  /* 0x0000002091257221 */ /* 0x002fe20000010000 */
[----:B------:R-:W-:-:S05]  /*3640*/  IMAD.U32 R32, RZ, RZ, UR39 ;  /* 0x00000027ff207e24 */ /* 0x000fca000f8e00ff */
[----:B------:R-:W-:Y:S01]  /*3650*/  @!P1 IADD3 R32, R32, 0x16840, RZ ;  /* 0x0001684020209810 */ /* 0x000fe20007ffe0ff */
[----:B------:R-:W1:Y:S01]  /*3660*/  MUFU.EX2 R136, R136 ;  /* 0x0000008800887308 */ /* 0x000e620000000800 */
[----:B0-----:R-:W-:Y:S01]  /*3670*/  FADD.FTZ R39, R33, R34 ;  /* 0x0000002221277221 */ /* 0x001fe20000010000 */
[----:B------:R-:W-:Y:S01]  /*3680*/  FFMA.FTZ R34, R29, R24, -R22 ;  /* 0x000000181d227223 */ /* 0x000fe20000010816 */
[----:B------:R-:W-:Y:S02]  /*3690*/  @!P1 PRMT R29, RZ, 0x654, R32 ;  /* 0x00000654ff1d9816 */ /* 0x000fe40000000020 */
[----:B------:R-:W-:Y:S02]  /*36a0*/  F2FP.BF16.F32.PACK_AB R142, R33, R142 ;  /* 0x0000008e218e723e */ /* 0x000fe400000010ff */
[----:B------:R0:W-:Y:S01]  /*36b0*/  @!P1 SYNCS.ARRIVE.TRANS64.RED.A1T0 RZ, [R29+URZ], RZ ;  /* 0x000000ff1dff99a7 */ /* 0x0001e2000810043f */
        /* <DEDUP_REMOVED lines=10> */
[----:B------:R-:W0:Y:S01]  /*3760*/  MUFU.EX2 R141, R141 ;  /* 0x0000008d008d7308 */ /* 0x000e220000000800 */
[C---:B-1----:R-:W-:Y:S01]  /*3770*/  FADD.FTZ R36, R12.reuse, R37 ;  /* 0x000000250c247221 */ /* 0x042fe20000010000 */
[----:B------:R-:W-:-:S06]  /*3780*/  F2FP.BF16.F32.PACK_AB R147, R12, R147 ;  /* 0x000000930c93723e */ /* 0x000fcc00000010ff */
[----:B------:R-:W1:Y:S01]  /*3790*/  MUFU.EX2 R21, R21 ;  /* 0x0000001500157308 */ /* 0x000e620000000800 */
[----:B---3--:R-:W-:-:S07]  /*37a0*/  FADD.FTZ R38, R138, R39 ;  /* 0x000000278a267221 */ /* 0x008fce0000010000 */
        /* <DEDUP_REMOVED lines=70> */
[----:B------:R0:W3:Y:S01]  /*3c10*/  MUFU.EX2 R34, R103 ;  /* 0x0000006700227308 */ /* 0x0000e20000000800 */
[----:B-1----:R-:W-:-:S07]  /*3c20*/  FADD.FTZ R3, R101, R38 ;  /* 0x0000002665037221 */ /* 0x002fce0000010000 */
[----:B------:R-:W1:Y:S01]  /*3c30*/  MUFU.EX2 R122, R122 ;  /* 0x0000007a007a7308 */ /* 0x000e620000000800 */
[C---:B--2---:R-:W-:Y:S01]  /*3c40*/  FADD.FTZ R9, R31.reuse, R40 ;  /* 0x000000281f097221 */ /* 0x044fe20000010000 */
[----:B------:R-:W-:Y:S02]  /*3c50*/  F2FP.BF16.F32.PACK_AB R120, R31, R120 ;  /* 0x000000781f78723e */ /* 0x000fe400000010ff */
[----:B0-----:R-:W-:-:S04]  /*3c60*/  CS2R R102, SRZ ;  /* 0x0000000000667805 */ /* 0x001fc8000001ff00 */
[----:B------:R-:W0:Y:S01]  /*3c70*/  MUFU.EX2 R105, R105 ;  /* 0x0000006900697308 */ /* 0x000e220000000800 */
[C---:B---3--:R-:W-:Y:S01]  /*3c80*/  FADD.FTZ R40, R34.reuse, R3 ;  /* 0x0000000322287221 */ /* 0x048fe20000010000 */
[----:B------:R-:W-:Y:S02]  /*3c90*/  F2FP.BF16.F32.PACK_AB R131, R34, R101 ;  /* 0x000000652283723e */ /* 0x000fe400000010ff */
[----:B------:R-:W-:-:S04]  /*3ca0*/  CS2R R100, SRZ ;  /* 0x0000000000647805 */ /* 0x000fc8000001ff00 */
[----:B------:R2:W3:Y:S01]  /*3cb0*/  MUFU.EX2 R22, R107 ;  /* 0x0000006b00167308 */ /* 0x0004e20000000800 */
[----:B-1----:R-:W-:-:S07]  /*3cc0*/  FADD.FTZ R42, R122, R9 ;  /* 0x000000097a2a7221 */ /* 0x002fce0000010000 */
[----:B------:R-:W1:Y:S01]  /*3cd0*/  MUFU.EX2 R109, R109 ;  /* 0x0000006d006d7308 */ /* 0x000e620000000800 */
[----:B0-----:R-:W-:Y:S01]  /*3ce0*/  FADD.FTZ R9, R105, R40 ;  /* 0x0000002869097221 */ /* 0x001fe20000010000 */
[----:B--2---:R-:W-:-:S06]  /*3cf0*/  CS2R R106, SRZ ;  /* 0x00000000006a7805 */ /* 0x004fcc000001ff00 */
[----:B------:R0:W2:Y:S01]  /*3d00*/  MUFU.EX2 R36, R111 ;  /* 0x0000006f00247308 */ /* 0x0000a20000000800 */
[C---:B---3--:R-:W-:Y:S01]  /*3d10*/  FADD.FTZ R0, R22.reuse, R9 ;  /* 0x0000000916007221 */ /* 0x048fe20000010000 */
[----:B------:R-:W-:Y:S02]  /*3d20*/  F2FP.BF16.F32.PACK_AB R125, R22, R105 ;  /* 0x00000069167d723e */ /* 0x000fe400000010ff */
[----:B------:R-:W-:-:S04]  /*3d30*/  CS2R R104, SRZ ;  /* 0x0000000000687805 */ /* 0x000fc8000001ff00 */
[----:B------:R-:W3:Y:S01]  /*3d40*/  MUFU.EX2 R113, R113 ;  /* 0x0000007100717308 */ /* 0x000ee20000000800 */
[----:B-1----:R-:W-:Y:S01]  /*3d50*/  FADD.FTZ R9, R109, R0 ;  /* 0x000000006d097221 */ /* 0x002fe20000010000 */
[----:B0-----:R-:W-:-:S06]  /*3d60*/  CS2R R110, SRZ ;  /* 0x00000000006e7805 */ /* 0x001fcc000001ff00 */
[----:B------:R-:W0:Y:S01]  /*3d70*/  MUFU.EX2 R38, R19 ;  /* 0x0000001300267308 */ /* 0x000e220000000800 */
[C---:B--2---:R-:W-:Y:S01]  /*3d80*/  FADD.FTZ R0, R36.reuse, R9 ;  /* 0x0000000924007221 */ /* 0x044fe20000010000 */
[----:B------:R-:W-:Y:S02]  /*3d90*/  F2FP.BF16.F32.PACK_AB R127, R36, R109 ;  /* 0x0000006d247f723e */ /* 0x000fe400000010ff */
[----:B------:R-:W-:-:S04]  /*3da0*/  CS2R R108, SRZ ;  /* 0x00000000006c7805 */ /* 0x000fc8000001ff00 */
[----:B------:R-:W1:Y:S01]  /*3db0*/  MUFU.EX2 R115, R115 ;  /* 0x0000007300737308 */ /* 0x000e620000000800 */
[----:B---3--:R-:W-:-:S07]  /*3dc0*/  FADD.FTZ R9, R113, R0 ;  /* 0x0000000071097221 */ /* 0x008fce0000010000 */
[----:B------:R2:W3:Y:S01]  /*3dd0*/  MUFU.EX2 R8, R117 ;  /* 0x0000007500087308 */ /* 0x0004e20000000800 */
[C---:B0-----:R-:W-:Y:S01]  /*3de0*/  FADD.FTZ R0, R38.reuse, R9 ;  /* 0x0000000926007221 */ /* 0x041fe20000010000 */
[----:B------:R-:W-:Y:S02]  /*3df0*/  F2FP.BF16.F32.PACK_AB R121, R38, R113 ;  /* 0x000000712679723e */ /* 0x000fe400000010ff */
[----:B------:R-:W-:-:S04]  /*3e00*/  CS2R R112, SRZ ;  /* 0x0000000000707805 */ /* 0x000fc8000001ff00 */
[----:B------:R-:W0:Y:S01]  /*3e10*/  MUFU.EX2 R35, R35 ;  /* 0x0000002300237308 */ /* 0x000e220000000800 */
[----:B-1----:R-:W-:Y:S01]  /*3e20*/  FADD.FTZ R9, R115, R0 ;  /* 0x0000000073097221 */ /* 0x002fe20000010000 */
[----:B--2---:R-:W-:Y:S02]  /*3e30*/  CS2R R116, SRZ ;  /* 0x0000000000747805 */ /* 0x004fe4000001ff00 */
[C---:B---3--:R-:W-:Y:S01]  /*3e40*/  F2FP.BF16.F32.PACK_AB R123, R8.reuse, R115 ;  /* 0x00000073087b723e */ /* 0x048fe200000010ff */
[----:B------:R-:W-:Y:S01]  /*3e50*/  FADD.FTZ R0, R8, R9 ;  /* 0x0000000908007221 */ /* 0x000fe20000010000 */
[----:B------:R-:W-:Y:S01]  /*3e60*/  CS2R R114, SRZ ;  /* 0x0000000000727805 */ /* 0x000fe2000001ff00 */
[C---:B0-----:R-:W-:Y:S01]  /*3e70*/  FADD.FTZ R3, R35.reuse, R42 ;  /* 0x0000002a23037221 */ /* 0x041fe20000010000 */
[----:B------:R-:W-:Y:S01]  /*3e80*/  F2FP.BF16.F32.PACK_AB R122, R35, R122 ;  /* 0x0000007a237a723e */ /* 0x000fe200000010ff */
[----:B------:R-:W-:Y:S06]  /*3e90*/  @!P3 BRA `(.L_x_1862) ;  /* 0x0000002c0098b947 */ /* 0x000fec0003800000 */
[----:B------:R-:W-:Y:S01]  /*3ea0*/  IMAD.MOV.U32 R9, RZ, RZ, R23 ;  /* 0x000000ffff097224 */ /* 0x000fe200078e0017 */
[----:B------:R-:W-:Y:S01]  /*3eb0*/  UMOV UR7, URZ ;  /* 0x0000003f00077c82 */ /* 0x000fe20008000000 */
[----:B------:R-:W-:Y:S01]  /*3ec0*/  IMAD.MOV.U32 R8, RZ, RZ, R55 ;  /* 0x000000ffff087224 */ /* 0x000fe200078e0037 */
[----:B------:R-:W-:Y:S01]  /*3ed0*/  UMOV UR6, URZ ;  /* 0x0000003f00067c82 */ /* 0x000fe20008000000 */
[----:B------:R-:W-:Y:S01]  /*3ee0*/  IMAD.MOV.U32 R119, RZ, RZ, RZ ;  /* 0x000000ffff777224 */ /* 0x000fe200078e00ff */
[----:B------:R-:W-:Y:S01]  /*3ef0*/  ULDC UR29, c[0x0][0x288] ;  /* 0x0000a200001d7ab9 */ /* 0x000fe20000000800 */
[----:B------:R-:W-:Y:S01]  /*3f00*/  ULDC UR27, c[0x0][0x2f0] ;  /* 0x0000bc00001b7ab9 */ /* 0x000fe20000000800 */
[----:B------:R-:W-:-:S05]  /*3f10*/  ULDC UR28, c[0x0][0x9d8] ;  /* 0x00027600001c7ab9 */ /* 0x000fca0000000800 */
.L_x_1871:
        /* <DEDUP_REMOVED lines=9> */
.L_x_1864:
[----:B------:R-:W-:Y:S01]  /*3fb0*/  ULEA UR10, UR4, UR39, 0x3 ;  /* 0x00000027040a7291 */ /* 0x000fe2000f8e183f */
[----:B------:R-:W-:-:S05]  /*3fc0*/  IMAD.U32 R10, RZ, RZ, UR5 ;  /* 0x00000005ff0a7e24 */ /* 0x000fca000f8e00ff */
[----:B------:R-:W-:-:S04]  /*3fd0*/  SHF.L.U32 R10, R10, 0x1f, RZ ;  /* 0x0000001f0a0a7819 */ /* 0x000fc800000006ff */
[----:B------:R0:W1:Y:S01]  /*3fe0*/  SYNCS.PHASECHK.TRANS64.TRYWAIT P3, [UR10+0x16830], R10 ;  /* 0x0168300aff0075a7 */ /* 0x000062000806014a */
[----:B------:R-:W-:Y:S05]  /*3ff0*/  @!P0 BRA `(.L_x_1865) ;  /* 0x0000000000048947 */ /* 0x000fea0003800000 */
[----:B------:R-:W-:Y:S01]  /*4000*/  BPT.TRAP 0x1 ;  /* 0x000000040000795c */ /* 0x000fe20000300000 */
.L_x_1865:
[----:B-1----:R-:W-:Y:S05]  /*4010*/  @P3 BRA `(.L_x_1863) ;  /* 0x0000000000083947 */ /* 0x002fea0003800000 */
[----:B------:R-:W1:Y:S02]  /*4020*/  SYNCS.PHASECHK.TRANS64.TRYWAIT P3, [UR10+0x16830], R10 ;  /* 0x0168300aff0075a7 */ /* 0x000e64000806014a */
[----:B-1----:R-:W-:Y:S05]  /*4030*/  @!P3 BRA `(.L_x_1866) ;  /* 0x000000a000a4b947 */ /* 0x002fea0003800000 */
.L_x_1863:
        /* <DEDUP_REMOVED lines=27> */
.L_x_1868:
[----:B------:R-:W-:Y:S01]  /*41f0*/  ULEA UR10, UR6, UR39, 0x3 ;  /* 0x00000027060a7291 */ /* 0x000fe2000f8e183f */
[----:B------:R-:W-:-:S04]  /*4200*/  MOV R10, UR7 ;  /* 0x00000007000a7c02 */ /* 0x000fc80008000f00 */
[----:B------:R-:W-:-:S04]  /*4210*/  SHF.L.U32 R10, R10, 0x1f, RZ ;  /* 0x0000001f0a0a7819 */ /* 0x000fc800000006ff */
[----:B------:R0:W1:Y:S01]  /*4220*/  SYNCS.PHASECHK.TRANS64.TRYWAIT P3, [UR10+0x16850], R10 ;  /* 0x0168500aff0075a7 */ /* 0x000062000806014a */
[----:B------:R-:W-:Y:S05]  /*4230*/  @!P0 BRA `(.L_x_1869) ;  /* 0x0000000000048947 */ /* 0x000fea0003800000 */
[----:B------:R-:W-:Y:S01]  /*4240*/  BPT.TRAP 0x1 ;  /* 0x000000040000795c */ /* 0x000fe20000300000 */
.L_x_1869:
[----:B-1----:R-:W-:Y:S05]  /*4250*/  @P3 BRA `(.L_x_1867) ;  /* 0x0000000000083947 */ /* 0x002fea0003800000 */
[----:B------:R-:W1:Y:S02]  /*4260*/  SYNCS.PHASECHK.TRANS64.TRYWAIT P3, [UR10+0x16850], R10 ;  /* 0x0168500aff0075a7 */ /* 0x000e64000806014a */
[----:B-1----:R-:W-:Y:S05]  /*4270*/  @!P3 BRA `(.L_x_1870) ;  /* 0x000000a0002cb947 */ /* 0x002fea0003800000 */
.L_x_1867:
[----:B------:R-:W-:Y:S01]  /*4280*/  UIADD3 UR7, UR39, 0x400, URZ ;  /* 0x0000040027077890 */ /* 0x000fe2000fffe03f */
[----:B------:R-:W-:Y:S01]  /*4290*/  WARPGROUP.ARRIVE ;  /* 0x00000000000079c5 */ /* 0x000fe20000000000 */
[----:B------:R-:W-:Y:S01]  /*42a0*/  UMOV UR11, 0x40000040 ;  /* 0x40000040000b7882 */ /* 0x000fe20000000000 */
[----:B------:R-:W-:Y:S01]  /*42b0*/  FMUL.FTZ R23, R34, UR28 ;  /* 0x0000001c22177c20 */ /* 0x000fe20008410000 */
[----:B------:R-:W-:Y:S01]  /*42c0*/  USHF.R.U32.HI UR7, URZ, 0x4, UR7 ;  /* 0x000000043f077899 */ /* 0x000fe20008011607 */
[----:B------:R-:W-:Y:S01]  /*42d0*/  FMUL.FTZ R20, R33, UR28 ;  /* 0x0000001c21147c20 */ /* 0x000fe20008410000 */
[----:B------:R-:W-:Y:S02]  /*42e0*/  IMAD.MOV.U32 R33, RZ, RZ, R4 ;  /* 0x000000ffff217224 */ /* 0x000fe400078e0004 */
[----:B------:R-:W-:Y:S01]  /*42f0*/  FMUL.FTZ R21, R36, UR28 ;  /* 0x0000001c24157c20 */ /* 0x000fe20008410000 */
[----:B------:R-:W-:Y:S01]  /*4300*/  ULOP3.LUT UR7, UR7, 0x3fff, URZ, 0xc0, !UPT ;  /* 0x00003fff07077892 */ /* 0x000fe2000f8ec03f */
[----:B------:R-:W-:Y:S01]  /*4310*/  FMUL.FTZ R22, R37, UR28 ;  /* 0x0000001c25167c20 */ /* 0x000fe20008410000 */
[----:B------:R-:W-:Y:S01]  /*4320*/  FMUL.FTZ R12, R26, UR28 ;  /* 0x0000001c1a0c7c20 */ /* 0x000fe20008410000 */
[----:B------:R-:W-:Y:S01]  /*4330*/  FMUL.FTZ R13, R27, UR28 ;  /* 0x0000001c1b0d7c20 */ /* 0x000fe20008410000 */
[----:B------:R-:W-:Y:S01]  /*4340*/  ULEA UR7, UR6, UR7, 0xa ;  /* 0x0000000706077291 */ /* 0x000fe2000f8e503f */
[----:B------:R-:W-:Y:S01]  /*4350*/  FMUL.FTZ R17, R30, UR28 ;  /* 0x0000001c1e117c20 */ /* 0x000fe20008410000 */
[----:B------:R-:W-:Y:S01]  /*4360*/  FMUL.FTZ R18, R31, UR28 ;  /* 0x0000001c1f127c20 */ /* 0x000fe20008410000 */
[----:B-1----:R-:W-:Y:S01]  /*4370*/  FMUL.FTZ R11, R25, UR28 ;  /* 0x0000001c190b7c20 */ /* 0x002fe20008410000 */
[----:B------:R-:W1:Y:S01]  /*4380*/  MUFU.TANH R12, R12 ;  /* 0x0000000c000c7308 */ /* 0x000e620000002400 */
[----:B------:R-:W-:Y:S01]  /*4390*/  FMUL.FTZ R25, R40, UR28 ;  /* 0x0000001c28197c20 */ /* 0x000fe20008410000 */
[----:B0-----:R-:W-:Y:S01]  /*43a0*/  FMUL.FTZ R10, R24, UR28 ;  /* 0x0000001c180a7c20 */ /* 0x001fe20008410000 */
[----:B------:R-:W-:Y:S01]  /*43b0*/  UMOV UR10, UR7 ;  /* 0x00000007000a7c82 */ /* 0x000fe20008000000 */
[----:B------:R-:W-:Y:S01]  /*43c0*/  FMUL.FTZ R24, R35, UR28 ;  /* 0x0000001c23187c20 */ /* 0x000fe20008410000 */
[----:B------:R-:W-:Y:S01]  /*43d0*/  HGMMA.64x64x16.F32.BF16 R88, R148, gdesc[UR8].tnspB, R88, gsb0 ;  /* 0x40e0000894587df0 */ /* 0x000fe20008001858 */
[----:B------:R-:W-:Y:S01]  /*43e0*/  UIADD3 UR10, UR7, 0x80, URZ ;  /* 0x00000080070a7890 */ /* 0x000fe2000fffe03f */
[----:B------:R-:W-:Y:S01]  /*43f0*/  FMUL.FTZ R42, R42, UR28 ;  /* 0x0000001c2a2a7c20 */ /* 0x000fe20008410000 */
[----:B------:R-:W-:Y:S01]  /*4400*/  UMOV UR11, 0x40000040 ;  /* 0x40000040000b7882 */ /* 0x000fe20000000000 */
        /* <DEDUP_REMOVED lines=13> */
[----:B------:R-:W-:Y:S01]  /*44e0*/  FMUL.FTZ R52, R54, UR28 ;  /* 0x0000001c36347c20 */ /* 0x000fe20008410000 */
[----:B------:R-:W-:Y:S01]  /*44f0*/  FMUL.FTZ R30, R49, UR28 ;  /* 0x0000001c311e7c20 */ /* 0x000fe20008410000 */
[----:B------:R-:W-:Y:S01]  /*4500*/  FMUL.FTZ R54, R55, UR28 ;  /* 0x0000001c37367c20 */ /* 0x000fe20008410000 */
[----:B------:R-:W3:Y:S01]  /*4510*/  MUFU.TANH R18, R18 ;  /* 0x0000001200127308 */ /* 0x000ee20000002400 */
[----:B------:R-:W-:Y:S01]  /*4520*/  FMUL.FTZ R58, R58, UR28 ;  /* 0x0000001c3a3a7c20 */ /* 0x000fe20008410000 */
[----:B------:R-:W-:Y:S01]  /*4530*/  FMUL.FTZ R19, R32, UR28 ;  /* 0x0000001c20137c20 */ /* 0x000fe20008410000 */
[----:B------:R-:W-:Y:S01]  /*4540*/  FMUL.FTZ R32, R53, UR28 ;  /* 0x0000001c35207c20 */ /* 0x000fe20008410000 */
[----:B------:R-:W-:Y:S01]  /*4550*/  FMUL.FTZ R62, R62, UR28 ;  /* 0x0000001c3e3e7c20 */ /* 0x000fe20008410000 */
[----:B------:R-:W-:Y:S01]  /*4560*/  FMUL.FTZ R35, R57, UR28 ;  /* 0x0000001c39237c20 */ /* 0x000fe20008410000 */
[----:B------:R-:W-:Y:S01]  /*4570*/  FMUL.FTZ R78, R78, UR28 ;  /* 0x0000001c4e4e7c20 */ /* 0x000fe20008410000 */
[----:B------:R-:W-:Y:S01]  /*4580*/  FMUL.FTZ R82, R82, UR28 ;  /* 0x0000001c52527c20 */ /* 0x000fe20008410000 */
[----:B------:R-:W4:Y:S01]  /*4590*/  MUFU.TANH R23, R23 ;  /* 0x0000001700177308 */ /* 0x000f220000002400 */
[----:B------:R-:W-:Y:S01]  /*45a0*/  FMUL.FTZ R86, R86, UR28 ;  /* 0x0000001c56567c20 */ /* 0x000fe20008410000 */
[----:B------:R-:W-:-:S06]  /*45b0*/  UISETP.GT.AND UP1, UPT, UR26, UR25, UPT ;  /* 0x000000191a00728c */ /* 0x000fcc000bf24270 */
[----:B------:R-:W5:Y:S08]  /*45c0*/  MUFU.TANH R24, R24 ;  /* 0x0000001800187308 */ /* 0x000f700000002400 */
[----:B------:R-:W-:Y:S08]  /*45d0*/  MUFU.TANH R42, R42 ;  /* 0x0000002a002a7308 */ /* 0x000ff00000002400 */
[----:B------:R-:W-:Y:S08]  /*45e0*/  MUFU.TANH R44, R44 ;  /* 0x0000002c002c7308 */ /* 0x000ff00000002400 */
[----:B------:R-:W-:Y:S08]  /*45f0*/  MUFU.TANH R46, R46 ;  /* 0x0000002e002e7308 */ /* 0x000ff00000002400 */
[----:B------:R-:W-:Y:S08]  /*4600*/  MUFU.TANH R50, R50 ;  /* 0x0000003200327308 */ /* 0x000ff00000002400 */
[----:B------:R-:W-:Y:S01]  /*4610*/  MUFU.TANH R48, R48 ;  /* 0x0000003000307308 */ /* 0x000fe20000002400 */
[----:B------:R-:W-:-:S02]  /*4620*/  WARPGROUP.DEPBAR.LE gsb0, 0x0 ;  /* 0x00008000000079c5 */ /* 0x000fc40000010000 */
[----:B------:R-:W-:Y:S01]  /*4630*/  WARPGROUP.ARRIVE ;  /* 0x00000000000079c5 */ /* 0x000fe20000000000 */
[----:B------:R-:W-:Y:S01]  /*4640*/  FMUL.FTZ R148, R38, UR28 ;  /* 0x0000001c26947c20 */ /* 0x000fe20008410000 */
[----:B------:R-:W-:Y:S01]  /*4650*/  FMUL.FTZ R38, R39, UR28 ;  /* 0x0000001c27267c20 */ /* 0x000fe20008410000 */
[----:B------:R-:W-:Y:S02]  /*4660*/  IMAD.U32 R39, RZ, RZ, UR27 ;  /* 0x0000001bff277e24 */ /* 0x000fe4000f8e00ff */
[----:B------:R-:W-:Y:S01]  /*4670*/  FMUL.FTZ R149, R43, UR28 ;  /* 0x0000001c2b957c20 */ /* 0x000fe20008410000 */
[----:B------:R-:W-:Y:S01]  /*4680*/  MUFU.TANH R52, R52 ;  /* 0x0000003400347308 */ /* 0x000fe20000002400 */
[----:B------:R-:W-:Y:S01]  /*4690*/  HGMMA.64x64x16.F32.BF16 R88, R144, gdesc[UR8].tnspB, R88, gsb0 ;  /* 0x40e0000890587df0 */ /* 0x000fe20008001858 */
[----:B------:R-:W-:Y:S01]  /*46a0*/  @UP0 ULDC UR10, c[0x0][0x44c] ;  /* 0x00011300000a0ab9 */ /* 0x000fe20000000800 */
[----:B------:R-:W-:Y:S01]  /*46b0*/  UMOV UR11, 0x40000040 ;  /* 0x40000040000b7882 */ /* 0x000fe20000000000 */
[----:B------:R-:W-:Y:S01]  /*46c0*/  @P2 IMAD.HI.U32 R34, R4, UR10, RZ ;  /* 0x0000000a04222c27 */ /* 0x000fe2000f8e00ff */
[----:B------:R-:W-:-:S03]  /*46d0*/  @UP0 ULDC UR10, c[0x0][0x450] ;  /* 0x00011400000a0ab9 */ /* 0x000fc60000000800 */
[----:B------:R-:W5:Y:S01]  /*46e0*/  MUFU.TANH R148, R148 ;  /* 0x0000009400947308 */ /* 0x000f620000002400 */
[----:B------:R-:W-:Y:S01]  /*46f0*/  @P2 SHF.R.U32.HI R33, RZ, UR10, R34 ;  /* 0x0000000aff212c19 */ /* 0x000fe20008011622 */
[----:B------:R-:W-:Y:S01]  /*4700*/  UMOV UR10, 0xffffff80 ;  /* 0xffffff80000a7882 */ /* 0x000fe20000000000 */
[----:B------:R-:W-:Y:S01]  /*4710*/  FMUL.FTZ R34, R56, UR28 ;  /* 0x0000001c38227c20 */ /* 0x000fe20008410000 */
[----:B------:R-:W-:Y:S01]  /*4720*/  UIMAD UR10, UR26, UR10, 0x1 ;  /* 0x000000011a0a74a4 */ /* 0x000fe2000f8e020a */
[----:B------:R-:W-:Y:S01]  /*4730*/  FMUL.FTZ R56, R59, UR28 ;  /* 0x0000001c3b387c20 */ /* 0x000fe20008410000 */
[----:B------:R-:W1:Y:S01]  /*4740*/  SHFL.IDX PT, R37, R33, 0x1, 0x1c1f ;  /* 0x003c1f0021257f89 */ /* 0x000e6200000e0000 */
[----:B------:R-:W-:Y:S01]  /*4750*/  UIADD3 UR26, UR26, -0x1, URZ ;  /* 0xffffffff1a1a7890 */ /* 0x000fe2000fffe03f */
[----:B------:R-:W5:Y:S02]  /*4760*/  MUFU.TANH R38, R38 ;  /* 0x0000002600267308 */ /* 0x000f640000002400 */
[----:B------:R-:W-:Y:S01]  /*4770*/  IMAD.U32 R36, RZ, RZ, UR10 ;  /* 0x0000000aff247e24 */ /* 0x000fe2000f8e00ff */
[----:B------:R-:W-:Y:S01]  /*4780*/  UIADD3 UR10, UR7, 0x100, URZ ;  /* 0x00000100070a7890 */ /* 0x000fe2000fffe03f */
[----:B------:R-:W5:Y:S02]  /*4790*/  SHFL.IDX PT, R33, R33, RZ, 0x1c1f ;  /* 0x001c1fff21217589 */ /* 0x000f6400000e0000 */
[----:B------:R-:W-:-:S02]  /*47a0*/  IMAD R36, R5, -0x2, R36 ;  /* 0xfffffffe05247824 */ /* 0x000fc400078e0224 */
[----:B------:R-:W5:Y:S02]  /*47b0*/  MUFU.TANH R149, R149 ;  /* 0x0000009500957308 */ /* 0x000f640000002400 */
[----:B------:R-:W-:-:S06]  /*47c0*/  IMAD R36, R39, UR37, R36 ;  /* 0x0000002527247c24 */ /* 0x000fcc000f8e0224 */
[----:B------:R-:W-:Y:S01]  /*47d0*/  MUFU.TANH R54, R54 ;  /* 0x0000003600367308 */ /* 0x000fe20000002400 */
[----:B-1----:R-:W-:-:S07]  /*47e0*/  IADD3 R40, R37, -UR29, R36 ;  /* 0x8000001d25287c10 */ /* 0x002fce000fffe024 */
[----:B------:R-:W1:Y:S01]  /*47f0*/  MUFU.TANH R58, R58 ;  /* 0x0000003a003a7308 */ /* 0x000e620000002400 */
[C---:B------:R-:W-:Y:S02]  /*4800*/  ISETP.GT.AND P3, PT, R40.reuse, RZ, PT ;  /* 0x000000ff2800720c */ /* 0x040fe40003f64270 */
[----:B------:R-:W-:Y:S02]  /*4810*/  ISETP.GT.AND P4, PT, R40, 0x1, PT ;  /* 0x000000012800780c */ /* 0x000fe40003f84270 */
[----:B------:R-:W-:Y:S02]  /*4820*/  FSEL R12, R12, -INF , P3 ;  /* 0xff8000000c0c7808 */ /* 0x000fe40001800000 */
[C---:B------:R-:W-:Y:S01]  /*4830*/  ISETP.GT.AND P3, PT, R40.reuse, 0x8, PT ;  /* 0x000000082800780c */ /* 0x040fe20003f64270 */
[----:B------:R-:W-:Y:S01]  /*4840*/  MUFU.TANH R56, R56 ;  /* 0x0000003800387308 */ /* 0x000fe20000002400 */
[----:B0-----:R-:W-:Y:S02]  /*4850*/  FSEL R13, R13, -INF , P4 ;  /* 0xff8000000d0d7808 */ /* 0x001fe40002000000 */
[----:B------:R-:W-:-:S02]  /*4860*/  ISETP.GT.AND P4, PT, R40, 0x9, PT ;  /* 0x000000092800780c */ /* 0x000fc40003f84270 */
[----:B--2---:R-:W-:Y:S02]  /*4870*/  FSEL R17, R17, -INF , P3 ;  /* 0xff80000011117808 */ /* 0x004fe40001800000 */
[----:B------:R-:W-:Y:S01]  /*4880*/  ISETP.GT.AND P3, PT, R40, 0x10, PT ;  /* 0x000000102800780c */ /* 0x000fe20003f64270 */
[----:B------:R-:W0:Y:S01]  /*4890*/  MUFU.TANH R62, R62 ;  /* 0x0000003e003e7308 */ /* 0x000e220000002400 */
[----:B---3--:R-:W-:Y:S01]  /*48a0*/  FSEL R37, R18, -INF , P4 ;  /* 0xff80000012257808 */ /* 0x008fe20002000000 */
[----:B------:R-:W-:Y:S01]  /*48b0*/  FMUL.FTZ R18, R70, UR28 ;  /* 0x0000001c46127c20 */ /* 0x000fe20008410000 */
[C---:B------:R-:W-:Y:S02]  /*48c0*/  ISETP.GT.AND P4, PT, R40.reuse, 0x11, PT ;  /* 0x000000112800780c */ /* 0x040fe40003f84270 */
[----:B----4-:R-:W-:Y:S01]  /*48d0*/  FSEL R39, R23, -INF , P3 ;  /* 0xff80000017277808 */ /* 0x010fe20001800000 */
[----:B------:R-:W-:Y:S01]  /*48e0*/  FMUL.FTZ R23, R79, UR28 ;  /* 0x0000001c4f177c20 */ /* 0x000fe20008410000 */
[----:B------:R-:W-:Y:S01]  /*48f0*/  ISETP.GT.AND P3, PT, R40, 0x18, PT ;  /* 0x000000182800780c */ /* 0x000fe20003f64270 */
[----:B------:R-:W-:Y:S01]  /*4900*/  MUFU.TANH R18, R18 ;  /* 0x0000001200127308 */ /* 0x000fe20000002400 */
[----:B-----5:R-:W-:-:S02]  /*4910*/  FSEL R41, R24, -INF , P4 ;  /* 0xff80000018297808 */ /* 0x020fc40002000000 */
[----:B------:R-:W-:Y:S01]  /*4920*/  ISETP.GT.AND P4, PT, R40, 0x19, PT ;  /* 0x000000192800780c */ /* 0x000fe20003f84270 */
[----:B------:R-:W2:Y:S01]  /*4930*/  LDC R24, c[0x0][0x988] ;  /* 0x00026200ff187b82 */ /* 0x000ea20000000800 */
[----:B------:R-:W-:Y:S02]  /*4940*/  FSEL R43, R148, -INF , P3 ;  /* 0xff800000942b7808 */ /* 0x000fe40001800000 */
[----:B------:R-:W-:Y:S01]  /*4950*/  ISETP.GT.AND P3, PT, R40, 0x20, PT ;  /* 0x000000202800780c */ /* 0x000fe20003f64270 */
[----:B------:R3:W-:Y:S01]  /*4960*/  MUFU.TANH R155, R23 ;  /* 0x00000017009b7308 */ /* 0x0007e20000002400 */
[----:B------:R-:W-:Y:S01]  /*4970*/  FSEL R45, R38, -INF , P4 ;  /* 0xff800000262d7808 */ /* 0x000fe20002000000 */
[----:B------:R-:W-:Y:S01]  /*4980*/  FMUL.FTZ R38, R61, UR28 ;  /* 0x0000001c3d267c20 */ /* 0x000fe20008410000 */
[----:B------:R-:W-:Y:S02]  /*4990*/  ISETP.GT.AND P4, PT, R40, 0x21, PT ;  /* 0x000000212800780c */ /* 0x000fe40003f84270 */
[----:B------:R-:W-:Y:S01]  /*49a0*/  FSEL R47, R42, -INF , P3 ;  /* 0xff8000002a2f7808 */ /* 0x000fe20001800000 */
[----:B------:R-:W-:-:S02]  /*49b0*/  WARPGROUP.DEPBAR.LE gsb0, 0x0 ;  /* 0x00008000000079c5 */ /* 0x000fc40000010000 */
[----:B------:R-:W-:Y:S01]  /*49c0*/  WARPGROUP.ARRIVE ;  /* 0x00000000000079c5 */ /* 0x000fe20000000000 */
[C---:B------:R-:W-:Y:S01]  /*49d0*/  ISETP.GT.AND P3, PT, R40.reuse, 0x28, PT ;  /* 0x000000282800780c */ /* 0x040fe20003f64270 */
[----:B------:R-:W-:Y:S01]  /*49e0*/  FMUL.FTZ R145, R71, UR28 ;  /* 0x0000001c47917c20 */ /* 0x000fe20008410000 */
[----:B------:R-:W-:Y:S01]  /*49f0*/  FSEL R49, R149, -INF , P4 ;  /* 0xff80000095317808 */ /* 0x000fe20002000000 */
[----:B------:R-:W-:Y:S01]  /*4a00*/  FMUL.FTZ R149, R75, UR28 ;  /* 0x0000001c4b957c20 */ /* 0x000fe20008410000 */
[----:B------:R-:W-:Y:S01]  /*4a10*/  ISETP.GT.AND P4, PT, R40, 0x29, PT ;  /* 0x000000292800780c */ /* 0x000fe20003f84270 */
[----:B------:R-:W-:Y:S01]  /*4a20*/  HGMMA.64x64x16.F32.BF16 R88, R140, gdesc[UR8].tnspB, R88, gsb0 ;  /* 0x40e000088c587df0 */ /* 0x000fe20008001858 */
[----:B------:R-:W-:Y:S01]  /*4a30*/  FSEL R51, R44, -INF , P3 ;  /* 0xff8000002c337808 */ /* 0x000fe20001800000 */
[----:B------:R-:W-:Y:S01]  /*4a40*/  UIADD3 UR10, UR7, 0x180, URZ ;  /* 0x00000180070a7890 */ /* 0x000fe2000fffe03f */
[----:B------:R-:W-:Y:S01]  /*4a50*/  ISETP.GT.AND P3, PT, R40, 0x30, PT ;  /* 0x000000302800780c */ /* 0x000fe20003f64270 */
[----:B------:R-:W-:Y:S01]  /*4a60*/  FMUL.FTZ R147, R74, UR28 ;  /* 0x0000001c4a937c20 */ /* 0x000fe20008410000 */
[----:B------:R-:W-:Y:S01]  /*4a70*/  FSEL R53, R46, -INF , P4 ;  /* 0xff8000002e357808 */ /* 0x000fe20002000000 */
[----:B------:R-:W-:Y:S01]  /*4a80*/  MUFU.TANH R145, R145 ;  /* 0x0000009100917308 */ /* 0x000fe20000002400 */
[----:B------:R-:W-:Y:S01]  /*4a90*/  ISETP.GT.AND P4, PT, R40, 0x31, PT ;  /* 0x000000312800780c */ /* 0x000fe20003f84270 */
[----:B------:R-:W-:Y:S01]  /*4aa0*/  UMOV UR11, 0x40000040 ;  /* 0x40000040000b7882 */ /* 0x000fe20000000000 */
[----:B------:R-:W-:Y:S01]  /*4ab0*/  FSEL R55, R50, -INF , P3 ;  /* 0xff80000032377808 */ /* 0x000fe20001800000 */
[----:B---3--:R-:W-:Y:S01]  /*4ac0*/  FMUL.FTZ R23, R83, UR28 ;  /* 0x0000001c53177c20 */ /* 0x008fe20008410000 */
[----:B------:R-:W-:Y:S01]  /*4ad0*/  ISETP.GT.AND P3, PT, R40, 0x38, PT ;  /* 0x000000382800780c */ /* 0x000fe20003f64270 */
[----:B------:R-:W-:Y:S01]  /*4ae0*/  FMUL.FTZ R42, R65, UR28 ;  /* 0x0000001c412a7c20 */ /* 0x000fe20008410000 */
[----:B------:R-:W-:Y:S01]  /*4af0*/  FSEL R57, R48, -INF , P4 ;  /* 0xff80000030397808 */ /* 0x000fe20002000000 */
[----:B------:R-:W-:Y:S01]  /*4b00*/  MUFU.TANH R147, R147 ;  /* 0x0000009300937308 */ /* 0x000fe20000002400 */
[----:B------:R-:W-:Y:S01]  /*4b10*/  ISETP.GT.AND P4, PT, R40, 0x39, PT ;  /* 0x000000392800780c */ /* 0x000fe20003f84270 */
[----:B------:R-:W-:Y:S01]  /*4b20*/  FMUL.FTZ R44, R68, UR28 ;  /* 0x0000001c442c7c20 */ /* 0x000fe20008410000 */
[----:B------:R-:W-:Y:S01]  /*4b30*/  FSEL R59, R52, -INF , P3 ;  /* 0xff800000343b7808 */ /* 0x000fe20001800000 */
[----:B------:R-:W-:Y:S01]  /*4b40*/  FMUL.FTZ R46, R69, UR28 ;  /* 0x0000001c452e7c20 */ /* 0x000fe20008410000 */
[----:B------:R-:W-:Y:S01]  /*4b50*/  ISETP.GT.AND P3, PT, R40, 0x40, PT ;  /* 0x000000402800780c */ /* 0x000fe20003f64270 */
[----:B------:R-:W-:Y:S01]  /*4b60*/  FMUL.FTZ R50, R73, UR28 ;  /* 0x0000001c49327c20 */ /* 0x000fe20008410000 */
[----:B------:R-:W-:Y:S01]  /*4b70*/  IADD3 R36, R33, -UR29, R36 ;  /* 0x8000001d21247c10 */ /* 0x000fe2000fffe024 */
[----:B------:R-:W-:Y:S01]  /*4b80*/  MUFU.TANH R149, R149 ;  /* 0x0000009500957308 */ /* 0x000fe20000002400 */
[----:B-1----:R-:W-:Y:S01]  /*4b90*/  FSEL R71, R58, -INF , P3 ;  /* 0xff8000003a477808 */ /* 0x002fe20001800000 */
[----:B------:R-:W-:Y:S01]  /*4ba0*/  FMUL.FTZ R58, R81, UR28 ;  /* 0x0000001c513a7c20 */ /* 0x000fe20008410000 */
[----:B------:R-:W-:Y:S01]  /*4bb0*/  ISETP.GT.AND P3, PT, R40, 0x48, PT ;  /* 0x000000482800780c */ /* 0x000fe20003f64270 */
[----:B------:R-:W-:Y:S01]  /*4bc0*/  FMUL.FTZ R48, R72, UR28 ;  /* 0x0000001c48307c20 */ /* 0x000fe20008410000 */
[----:B------:R-:W-:Y:S01]  /*4bd0*/  ISETP.GT.AND P5, PT, R36, 0x1, PT ;  /* 0x000000012400780c */ /* 0x000fe20003fa4270 */
[----:B------:R-:W-:Y:S01]  /*4be0*/  FMUL.FTZ R52, R76, UR28 ;  /* 0x0000001c4c347c20 */ /* 0x000fe20008410000 */
[----:B0-----:R-:W-:Y:S01]  /*4bf0*/  FSEL R75, R62, -INF , P3 ;  /* 0xff8000003e4b7808 */ /* 0x001fe20001800000 */
[----:B------:R-:W-:Y:S01]  /*4c00*/  MUFU.TANH R78, R78 ;  /* 0x0000004e004e7308 */ /* 0x000fe20000002400 */
[----:B------:R-:W-:Y:S01]  /*4c10*/  ISETP.GT.AND P3, PT, R40, 0x50, PT ;  /* 0x000000502800780c */ /* 0x000fe20003f64270 */
[----:B------:R-:W-:-:S06]  /*4c20*/  FMUL.FTZ R62, R84, UR28 ;  /* 0x0000001c543e7c20 */ /* 0x000fcc0008410000 */
[----:B------:R-:W-:Y:S08]  /*4c30*/  MUFU.TANH R82, R82 ;  /* 0x0000005200527308 */ /* 0x000ff00000002400 */
[----:B------:R0:W-:Y:S08]  /*4c40*/  MUFU.TANH R153, R23 ;  /* 0x0000001700997308 */ /* 0x0001f00000002400 */
[----:B------:R-:W-:Y:S01]  /*4c50*/  MUFU.TANH R86, R86 ;  /* 0x0000005600567308 */ /* 0x000fe20000002400 */
[----:B0-----:R-:W-:-:S07]  /*4c60*/  FMUL.FTZ R23, R87, UR28 ;  /* 0x0000001c57177c20 */ /* 0x001fce0008410000 */
[----:B------:R-:W-:Y:S08]  /*4c70*/  MUFU.TANH R23, R23 ;  /* 0x0000001700177308 */ /* 0x000ff00000002400 */
[----:B------:R-:W-:Y:S01]  /*4c80*/  MUFU.TANH R10, R10 ;  /* 0x0000000a000a7308 */ /* 0x000fe20000002400 */
[----:B------:R-:W-:Y:S02]  /*4c90*/  WARPGROUP.DEPBAR.LE gsb0, 0x0 ;  /* 0x00008000000079c5 */ /* 0x000fe40000010000 */
[----:B------:R-:W-:Y:S01]  /*4ca0*/  FMNMX.FTZ R142, R12, R9, !PT ;  /* 0x000000090c8e7209 */ /* 0x000fe20007810000 */
[----:B------:R-:W-:Y:S01]  /*4cb0*/  FMUL.FTZ R140, R63, UR28 ;  /* 0x0000001c3f8c7c20 */ /* 0x000fe20008410000 */
[----:B------:R-:W-:Y:S01]  /*4cc0*/  FMUL.FTZ R141, R66, UR28 ;  /* 0x0000001c428d7c20 */ /* 0x000fe20008410000 */
[----:B------:R-:W-:Y:S01]  /*4cd0*/  FSEL R63, R54, -INF , P4 ;  /* 0xff800000363f7808 */ /* 0x000fe20002000000 */
[----:B------:R-:W-:Y:S01]  /*4ce0*/  FMUL.FTZ R143, R67, UR28 ;  /* 0x0000001c438f7c20 */ /* 0x000fe20008410000 */
[----:B------:R-:W-:Y:S01]  /*4cf0*/  FMNMX.FTZ R142, R13, R142, !PT ;  /* 0x0000008e0d8e7209 */ /* 0x000fe20007810000 */
[----:B------:R-:W-:Y:S01]  /*4d00*/  WARPGROUP.ARRIVE ;  /* 0x00000000000079c5 */ /* 0x000fe20000000000 */
[----:B------:R-:W0:Y:S01]  /*4d10*/  MUFU.TANH R140, R140 ;  /* 0x0000008c008c7308 */ /* 0x000e220000002400 */
[----:B------:R-:W-:Y:S01]  /*4d20*/  ISETP.GT.AND P4, PT, R40, 0x41, PT ;  /* 0x000000412800780c */ /* 0x000fe20003f84270 */
[----:B------:R-:W-:Y:S01]  /*4d30*/  FMUL.FTZ R54, R77, UR28 ;  /* 0x0000001c4d367c20 */ /* 0x000fe20008410000 */
[----:B------:R-:W-:-:S02]  /*4d40*/  FMNMX.FTZ R142, R17, R142, !PT ;  /* 0x0000008e118e7209 */ /* 0x000fc40007810000 */
[----:B------:R-:W-:Y:S01]  /*4d50*/  FSEL R67, R56, -INF , P4 ;  /* 0xff80000038437808 */ /* 0x000fe20002000000 */
[----:B------:R-:W-:Y:S01]  /*4d60*/  HGMMA.64x64x16.F32.BF16 R88, R136, gdesc[UR8].tnspB, R88, gsb0 ;  /* 0x40e0000888587df0 */ /* 0x000fe20008001858 */
[----:B------:R-:W-:Y:S01]  /*4d70*/  FMNMX.FTZ R142, R37, R142, !PT ;  /* 0x0000008e258e7209 */ /* 0x000fe20007810000 */
[----:B------:R-:W1:Y:S01]  /*4d80*/  MUFU.TANH R141, R141 ;  /* 0x0000008d008d7308 */ /* 0x000e620000002400 */
[----:B------:R-:W-:Y:S01]  /*4d90*/  ISETP.GT.AND P4, PT, R40, 0x49, PT ;  /* 0x000000492800780c */ /* 0x000fe20003f84270 */
[----:B------:R-:W-:Y:S01]  /*4da0*/  UIADD3 UR10, UR7, 0x200, URZ ;  /* 0x00000200070a7890 */ /* 0x000fe2000fffe03f */
[----:B------:R-:W-:Y:S01]  /*4db0*/  FMNMX.FTZ R142, R39, R142, !PT ;  /* 0x0000008e278e7209 */ /* 0x000fe20007810000 */
[----:B------:R-:W-:Y:S01]  /*4dc0*/  UMOV UR11, 0x40000040 ;  /* 0x40000040000b7882 */ /* 0x000fe20000000000 */
[----:B------:R-:W-:Y:S02]  /*4dd0*/  FMUL.FTZ R56, R80, UR28 ;  /* 0x0000001c50387c20 */ /* 0x000fe40008410000 */
[----:B------:R-:W-:Y:S01]  /*4de0*/  FMNMX.FTZ R142, R41, R142, !PT ;  /* 0x0000008e298e7209 */ /* 0x000fe20007810000 */
[----:B------:R-:W3:Y:S01]  /*4df0*/  MUFU.TANH R143, R143 ;  /* 0x0000008f008f7308 */ /* 0x000ee20000002400 */
[----:B0-----:R-:W-:-:S02]  /*4e00*/  FSEL R79, R140, -INF , P4 ;  /* 0xff8000008c4f7808 */ /* 0x001fc40002000000 */
[----:B------:R-:W-:Y:S02]  /*4e10*/  FMNMX.FTZ R142, R43, R142, !PT ;  /* 0x0000008e2b8e7209 */ /* 0x000fe40007810000 */
[C---:B------:R-:W-:Y:S02]  /*4e20*/  ISETP.GT.AND P4, PT, R40.reuse, 0x51, PT ;  /* 0x000000512800780c */ /* 0x040fe40003f84270 */
[----:B------:R-:W-:Y:S01]  /*4e30*/  FMNMX.FTZ R142, R45, R142, !PT ;  /* 0x0000008e2d8e7209 */ /* 0x000fe20007810000 */
[----:B------:R-:W0:Y:S01]  /*4e40*/  MUFU.TANH R11, R11 ;  /* 0x0000000b000b7308 */ /* 0x000e220000002400 */
[----:B-1----:R-:W-:Y:S02]  /*4e50*/  FSEL R141, R141, -INF , P3 ;  /* 0xff8000008d8d7808 */ /* 0x002fe40001800000 */
[----:B------:R-:W-:Y:S02]  /*4e60*/  FMNMX.FTZ R142, R47, R142, !PT ;  /* 0x0000008e2f8e7209 */ /* 0x000fe40007810000 */
[----:B------:R-:W-:-:S02]  /*4e70*/  ISETP.GT.AND P3, PT, R40, 0x58, PT ;  /* 0x000000582800780c */ /* 0x000fc40003f64270 */
[----:B------:R-:W-:Y:S01]  /*4e80*/  FMNMX.FTZ R142, R49, R142, !PT ;  /* 0x0000008e318e7209 */ /* 0x000fe20007810000 */
[----:B------:R-:W-:Y:S01]  /*4e90*/  MUFU.TANH R14, R14 ;  /* 0x0000000e000e7308 */ /* 0x000fe20000002400 */
[----:B---3--:R-:W-:Y:S02]  /*4ea0*/  FSEL R143, R143, -INF , P4 ;  /* 0xff8000008f8f7808 */ /* 0x008fe40002000000 */
[----:B------:R-:W-:Y:S02]  /*4eb0*/  FMNMX.FTZ R142, R51, R142, !PT ;  /* 0x0000008e338e7209 */ /* 0x000fe40007810000 */
[----:B------:R-:W-:Y:S02]  /*4ec0*/  ISETP.GT.AND P4, PT, R40, 0x59, PT ;  /* 0x000000592800780c */ /* 0x000fe40003f84270 */
[----:B------:R-:W-:Y:S01]  /*4ed0*/  FMNMX.FTZ R142, R53, R142, !PT ;  /* 0x0000008e358e7209 */ /* 0x000fe20007810000 */
[----:B------:R-:W1:Y:S01]  /*4ee0*/  MUFU.TANH R15, R15 ;  /* 0x0000000f000f7308 */ /* 0x000e620000002400 */
[----:B------:R-:W-:Y:S01]  /*4ef0*/  FSEL R83, R18, -INF , P3 ;  /* 0xff80000012537808 */ /* 0x000fe20001800000 */
[----:B------:R-:W-:Y:S01]  /*4f00*/  FMUL.FTZ R18, R60, UR28 ;  /* 0x0000001c3c127c20 */ /* 0x000fe20008410000 */
[----:B------:R-:W-:-:S02]  /*4f10*/  FMNMX.FTZ R142, R55, R142, !PT ;  /* 0x0000008e378e7209 */ /* 0x000fc40007810000 */
[C---:B------:R-:W-:Y:S02]  /*4f20*/  ISETP.GT.AND P3, PT, R40.reuse, 0x60, PT ;  /* 0x000000602800780c */ /* 0x040fe40003f64270 */
[----:B------:R-:W-:Y:S01]  /*4f30*/  FMNMX.FTZ R142, R57, R142, !PT ;  /* 0x0000008e398e7209 */ /* 0x000fe20007810000 */
[----:B------:R-:W-:Y:S01]  /*4f40*/  MUFU.TANH R19, R19 ;  /* 0x0000001300137308 */ /* 0x000fe20000002400 */
[----:B------:R-:W-:Y:S02]  /*4f50*/  FSEL R145, R145, -INF , P4 ;  /* 0xff80000091917808 */ /* 0x000fe40002000000 */
[----:B------:R-:W-:Y:S02]  /*4f60*/  FMNMX.FTZ R142, R59, R142, !PT ;  /* 0x0000008e3b8e7209 */ /* 0x000fe40007810000 */
[----:B------:R-:W-:Y:S02]  /*4f70*/  ISETP.GT.AND P4, PT, R40, 0x61, PT ;  /* 0x000000612800780c */ /* 0x000fe40003f84270 */
[----:B------:R-:W-:Y:S01]  /*4f80*/  FMNMX.FTZ R142, R63, R142, !PT ;  /* 0x0000008e3f8e7209 */ /* 0x000fe20007810000 */
[----:B------:R-:W3:Y:S01]  /*4f90*/  MUFU.TANH R20, R20 ;  /* 0x0000001400147308 */ /* 0x000ee20000002400 */
[----:B------:R-:W-:-:S02]  /*4fa0*/  FSEL R147, R147, -INF , P3 ;  /* 0xff80000093937808 */ /* 0x000fc40001800000 */
[----:B------:R-:W-:Y:S02]  /*4fb0*/  FMNMX.FTZ R142, R71, R142, !PT ;  /* 0x0000008e478e7209 */ /* 0x000fe40007810000 */
[C---:B------:R-:W-:Y:S02]  /*4fc0*/  ISETP.GT.AND P3, PT, R40.reuse, 0x68, PT ;  /* 0x000000682800780c */ /* 0x040fe40003f64270 */
[----:B------:R-:W-:Y:S01]  /*4fd0*/  FMNMX.FTZ R142, R67, R142, !PT ;  /* 0x0000008e438e7209 */ /* 0x000fe20007810000 */
[----:B------:R-:W4:Y:S01]  /*4fe0*/  MUFU.TANH R21, R21 ;  /* 0x0000001500157308 */ /* 0x000f220000002400 */
[----:B------:R-:W-:Y:S02]  /*4ff0*/  FSEL R149, R149, -INF , P4 ;  /* 0xff80000095957808 */ /* 0x000fe40002000000 */
[----:B------:R-:W-:Y:S02]  /*5000*/  FMNMX.FTZ R142, R75, R142, !PT ;  /* 0x0000008e4b8e7209 */ /* 0x000fe40007810000 */
[----:B------:R-:W-:-:S02]  /*5010*/  ISETP.GT.AND P4, PT, R40, 0x69, PT ;  /* 0x000000692800780c */ /* 0x000fc40003f84270 */
[----:B------:R-:W-:Y:S01]  /*5020*/  FMNMX.FTZ R142, R79, R142, !PT ;  /* 0x0000008e4f8e7209 */ /* 0x000fe20007810000 */
[----:B------:R-:W5:Y:S01]  /*5030*/  MUFU.TANH R22, R22 ;  /* 0x0000001600167308 */ /* 0x000f620000002400 */
[----:B------:R-:W-:Y:S02]  /*5040*/  FSEL R151, R78, -INF , P3 ;  /* 0xff8000004e977808 */ /* 0x000fe40001800000 */
[----:B------:R-:W-:Y:S02]  /*5050*/  FMNMX.FTZ R142, R141, R142, !PT ;  /* 0x0000008e8d8e7209 */ /* 0x000fe40007810000 */
[----:B------:R-:W-:Y:S02]  /*5060*/  ISETP.GT.AND P3, PT, R40, 0x70, PT ;  /* 0x000000702800780c */ /* 0x000fe40003f64270 */
[----:B------:R-:W-:Y:S01]  /*5070*/  FMNMX.FTZ R142, R143, R142, !PT ;  /* 0x0000008e8f8e7209 */ /* 0x000fe20007810000 */
[----:B------:R-:W5:Y:S01]  /*5080*/  MUFU.TANH R25, R25 ;  /* 0x0000001900197308 */ /* 0x000f620000002400 */
[----:B------:R-:W-:-:S02]  /*5090*/  FSEL R155, R155, -INF , P4 ;  /* 0xff8000009b9b7808 */ /* 0x000fc40002000000 */
[----:B------:R-:W-:Y:S01]  /*50a0*/  FMNMX.FTZ R142, R83, R142, !PT ;  /* 0x0000008e538e7209 */ /* 0x000fe20007810000 */
[----:B------:R-:W-:Y:S02]  /*50b0*/  WARPGROUP.DEPBAR.LE gsb0, 0x0 ;  /* 0x00008000000079c5 */ /* 0x000fe40000010000 */
[----:B------:R-:W-:Y:S01]  /*50c0*/  ISETP.GT.AND P4, PT, R40, 0x71, PT ;  /* 0x000000712800780c */ /* 0x000fe20003f84270 */
[----:B------:R-:W-:Y:S01]  /*50d0*/  WARPGROUP.ARRIVE ;  /* 0x00000000000079c5 */ /* 0x000fe20000000000 */
[----:B------:R-:W-:Y:S01]  /*50e0*/  FMNMX.FTZ R142, R145, R142, !PT ;  /* 0x0000008e918e7209 */ /* 0x000fe20007810000 */
[----:B------:R-:W5:Y:S01]  /*50f0*/  MUFU.TANH R26, R26 ;  /* 0x0000001a001a7308 */ /* 0x000f620000002400 */
[----:B------:R-:W-:Y:S02]  /*5100*/  FSEL R87, R82, -INF , P3 ;  /* 0xff80000052577808 */ /* 0x000fe40001800000 */
[----:B------:R-:W-:Y:S01]  /*5110*/  FMNMX.FTZ R142, R147, R142, !PT ;  /* 0x0000008e938e7209 */ /* 0x000fe20007810000 */
[----:B------:R-:W-:Y:S01]  /*5120*/  HGMMA.64x64x16.F32.BF16 R88, R132, gdesc[UR8].tnspB, R88, gsb0 ;  /* 0x40e0000884587df0 */ /* 0x000fe20008001858 */
[----:B------:R-:W-:Y:S01]  /*5130*/  ISETP.GT.AND P3, PT, R40, 0x78, PT ;  /* 0x000000782800780c */ /* 0x000fe20003f64270 */
[----:B------:R-:W-:Y:S01]  /*5140*/  UIADD3 UR10, UR7, 0x280, URZ ;  /* 0x00000280070a7890 */ /* 0x000fe2000fffe03f */
[----:B------:R-:W-:Y:S01]  /*5150*/  FMNMX.FTZ R142, R149, R142, !PT ;  /* 0x0000008e958e7209 */ /* 0x000fe20007810000 */
[----:B------:R-:W-:Y:S01]  /*5160*/  UMOV UR11, 0x40000040 ;  /* 0x40000040000b7882 */ /* 0x000fe20000000000 */
[----:B------:R-:W-:Y:S01]  /*5170*/  FSEL R153, R153, -INF , P4 ;  /* 0xff80000099997808 */ /* 0x000fe20002000000 */
[----:B------:R-:W5:Y:S01]  /*5180*/  MUFU.TANH R27, R27 ;  /* 0x0000001b001b7308 */ /* 0x000f620000002400 */
[----:B------:R-:W-:-:S02]  /*5190*/  FMNMX.FTZ R142, R151, R142, !PT ;  /* 0x0000008e978e7209 */ /* 0x000fc40007810000 */
[----:B------:R-:W-:Y:S01]  /*51a0*/  ISETP.GT.AND P4, PT, R40, 0x79, PT ;  /* 0x000000792800780c */ /* 0x000fe20003f84270 */
[----:B------:R-:W-:Y:S01]  /*51b0*/  FMUL.FTZ R40, R64, UR28 ;  /* 0x0000001c40287c20 */ /* 0x000fe20008410000 */
[----:B------:R-:W-:Y:S01]  /*51c0*/  FMNMX.FTZ R142, R155, R142, !PT ;  /* 0x0000008e9b8e7209 */ /* 0x000fe20007810000 */
[----:B------:R-:W-:Y:S01]  /*51d0*/  FMUL.FTZ R64, R85, UR28 ;  /* 0x0000001c55407c20 */ /* 0x000fe20008410000 */
[----:B------:R-:W-:Y:S01]  /*51e0*/  FSEL R61, R86, -INF , P3 ;  /* 0xff800000563d7808 */ /* 0x000fe20001800000 */
[----:B------:R-:W5:Y:S01]  /*51f0*/  MUFU.TANH R28, R28 ;  /* 0x0000001c001c7308 */ /* 0x000f620000002400 */
[----:B------:R-:W-:Y:S02]  /*5200*/  FMNMX.FTZ R142, R87, R142, !PT ;  /* 0x0000008e578e7209 */ /* 0x000fe40007810000 */
[----:B------:R-:W-:Y:S02]  /*5210*/  FSEL R157, R23, -INF , P4 ;  /* 0xff800000179d7808 */ /* 0x000fe40002000000 */
[----:B------:R-:W-:-:S02]  /*5220*/  FMNMX.FTZ R142, R153, R142, !PT ;  /* 0x0000008e998e7209 */ /* 0x000fc40007810000 */
[C---:B------:R-:W-:Y:S01]  /*5230*/  ISETP.GT.AND P4, PT, R36.reuse, RZ, PT ;  /* 0x000000ff2400720c */ /* 0x040fe20003f84270 */
[----:B------:R-:W5:Y:S01]  /*5240*/  MUFU.TANH R29, R29 ;  /* 0x0000001d001d7308 */ /* 0x000f620000002400 */
[----:B------:R-:W-:Y:S02]  /*5250*/  FMNMX.FTZ R142, R61, R142, !PT ;  /* 0x0000008e3d8e7209 */ /* 0x000fe40007810000 */
[----:B0-----:R-:W-:Y:S02]  /*5260*/  FSEL R11, R11, -INF , P5 ;  /* 0xff8000000b0b7808 */ /* 0x001fe40002800000 */
[----:B------:R-:W-:Y:S02]  /*5270*/  FMNMX.FTZ R142, R157, R142, !PT ;  /* 0x0000008e9d8e7209 */ /* 0x000fe40007810000 */
[----:B------:R-:W-:Y:S01]  /*5280*/  ISETP.GT.AND P5, PT, R36, 0x9, PT ;  /* 0x000000092400780c */ /* 0x000fe20003fa4270 */
[----:B------:R-:W0:Y:S02]  /*5290*/  MUFU.TANH R30, R30 ;  /* 0x0000001e001e7308 */ /* 0x000e240000002400 */
[----:B------:R-:W2:Y:S01]  /*52a0*/  SHFL.BFLY PT, R23, R142, 0x2, 0x1f ;  /* 0x0c401f008e177f89 */ /* 0x000ea200000e0000 */
[----:B-1----:R-:W-:-:S02]  /*52b0*/  FSEL R15, R15, -INF , P5 ;  /* 0xff8000000f0f7808 */ /* 0x002fc40002800000 */
[----:B------:R-:W-:-:S03]  /*52c0*/  ISETP.GT.AND P5, PT, R36, 0x11, PT ;  /* 0x000000112400780c */ /* 0x000fc60003fa4270 */
[----:B------:R-:W1:Y:S08]  /*52d0*/  MUFU.TANH R31, R31 ;  /* 0x0000001f001f7308 */ /* 0x000e700000002400 */
[----:B------:R-:W1:Y:S08]  /*52e0*/  MUFU.TANH R32, R32 ;  /* 0x0000002000207308 */ /* 0x000e700000002400 */
[----:B------:R-:W1:Y:S01]  /*52f0*/  MUFU.TANH R34, R34 ;  /* 0x0000002200227308 */ /* 0x000e620000002400 */
[----:B--2---:R-:W-:-:S05]  /*5300*/  FMNMX.FTZ R23, R142, R23, !PT ;  /* 0x000000178e177209 */ /* 0x004fca0007810000 */
[----:B------:R-:W2:Y:S02]  /*5310*/  SHFL.BFLY PT, R60, R23, 0x1, 0x1f ;  /* 0x0c201f00173c7f89 */ /* 0x000ea400000e0000 */
[----:B------:R-:W1:Y:S08]  /*5320*/  MUFU.TANH R35, R35 ;  /* 0x0000002300237308 */ /* 0x000e700000002400 */
[----:B------:R-:W1:Y:S01]  /*5330*/  MUFU.TANH R18, R18 ;  /* 0x0000001200127308 */ /* 0x000e620000002400 */
[----:B------:R-:W-:-:S02]  /*5340*/  WARPGROUP.DEPBAR.LE gsb0, 0x0 ;  /* 0x00008000000079c5 */ /* 0x000fc40000010000 */
[----:B------:R-:W-:-:S05]  /*5350*/  WARPGROUP.ARRIVE ;  /* 0x00000000000079c5 */ /* 0x000fca0000000000 */
[----:B------:R-:W1:Y:S01]  /*5360*/  MUFU.TANH R38, R38 ;  /* 0x0000002600267308 */ /* 0x000e620000002400 */
[----:B--2---:R-:W-:Y:S01]  /*5370*/  FMNMX.FTZ R23, R23, R60, !PT ;  /* 0x0000003c17177209 */ /* 0x004fe20007810000 */
[----:B------:R-:W-:Y:S01]  /*5380*/  HGMMA.64x64x16.F32.BF16 R88, R128, gdesc[UR8].tnspB, R88, gsb0 ;  /* 0x40e0000880587df0 */ /* 0x000fe20008001858 */
[----:B------:R-:W-:Y:S02]  /*5390*/  UIADD3 UR10, UR7, 0x300, URZ ;  /* 0x00000300070a7890 */ /* 0x000fe4000fffe03f */
[C---:B------:R-:W-:Y:S01]  /*53a0*/  FSETP.NEU.FTZ.AND P3, PT, R23.reuse, -INF , PT ;  /* 0xff8000001700780b */ /* 0x040fe20003f7d000 */
[C---:B------:R-:W-:Y:S02]  /*53b0*/  FMUL.FTZ R60, R23.reuse, R24 ;  /* 0x00000018173c7220 */ /* 0x040fe40000410000 */
[----:B------:R-:W2:Y:S01]  /*53c0*/  MUFU.TANH R40, R40 ;  /* 0x0000002800287308 */ /* 0x000ea20000002400 */
[----:B------:R-:W-:Y:S01]  /*53d0*/  UMOV UR11, 0x40000040 ;  /* 0x40000040000b7882 */ /* 0x000fe20000000000 */
[----:B------:R-:W-:-:S02]  /*53e0*/  FSEL R70, R23, RZ, P3 ;  /* 0x000000ff17467208 */ /* 0x000fc40001800000 */
[----:B------:R-:W-:Y:S02]  /*53f0*/  FSEL R60, R60, RZ, P3 ;  /* 0x000000ff3c3c7208 */ /* 0x000fe40001800000 */
[----:B------:R-:W-:Y:S02]  /*5400*/  ISETP.GE.U32.AND P3, PT, R2, 0x180, PT ;  /* 0x000001800200780c */ /* 0x000fe40003f66070 */
[----:B------:R-:W2:Y:S01]  /*5410*/  MUFU.TANH R42, R42 ;  /* 0x0000002a002a7308 */ /* 0x000ea20000002400 */
[-CC-:B------:R-:W-:Y:S01]  /*5420*/  FFMA.FTZ R66, R13, R24.reuse, -R60.reuse ;  /* 0x000000180d427223 */ /* 0x180fe2000001083c */
[----:B------:R-:W-:Y:S01]  /*5430*/  FSEL R13, R10, -INF , P4 ;  /* 0xff8000000a0d7808 */ /* 0x000fe20002000000 */
[-CC-:B------:R-:W-:Y:S01]  /*5440*/  FFMA.FTZ R65, R12, R24.reuse, -R60.reuse ;  /* 0x000000180c417223 */ /* 0x180fe2000001083c */
[----:B------:R-:W-:Y:S01]  /*5450*/  ISETP.GT.AND P4, PT, R36, 0x8, PT ;  /* 0x000000082400780c */ /* 0x000fe20003f84270 */
[--C-:B------:R-:W-:Y:S01]  /*5460*/  FFMA.FTZ R68, R17, R24, -R60.reuse ;  /* 0x0000001811447223 */ /* 0x100fe2000001083c */
[----:B------:R-:W-:Y:S01]  /*5470*/  FMNMX.FTZ R12, R13, R8, !PT ;  /* 0x000000080d0c7209 */ /* 0x000fe20007810000 */
[-CC-:B------:R-:W-:Y:S01]  /*5480*/  FFMA.FTZ R17, R37, R24.reuse, -R60.reuse ;  /* 0x0000001825117223 */ /* 0x180fe2000001083c */
[----:B------:R4:W-:Y:S01]  /*5490*/  MUFU.EX2 R33, R65 ;  /* 0x0000004100217308 */ /* 0x0009e20000000800 */
[----:B---3--:R-:W-:Y:S01]  /*54a0*/  FSEL R37, R20, -INF , P5 ;  /* 0xff80000014257808 */ /* 0x008fe20002800000 */
[-CC-:B------:R-:W-:Y:S01]  /*54b0*/  FFMA.FTZ R137, R55, R24.reuse, -R60.reuse ;  /* 0x0000001837897223 */ /* 0x180fe2000001083c */
[----:B------:R-:W-:Y:S01]  /*54c0*/  ISETP.GT.AND P5, PT, R36, 0x19, PT ;  /* 0x000000192400780c */ /* 0x000fe20003fa4270 */
[-CC-:B------:R-:W-:Y:S01]  /*54d0*/  FFMA.FTZ R135, R75, R24.reuse, -R60.reuse ;  /* 0x000000184b877223 */ /* 0x180fe2000001083c */
[-CC-:B------:R-:W-:Y:S01]  /*54e0*/  FFMA.FTZ R139, R59, R24.reuse, -R60.reuse ;  /* 0x000000183b8b7223 */ /* 0x180fe2000001083c */
[-CC-:B------:R-:W-:Y:S01]  /*54f0*/  FFMA.FTZ R67, R67, R24.reuse, -R60.reuse ;  /* 0x0000001843437223 */ /* 0x180fe2000001083c */
[----:B------:R-:W-:Y:S01]  /*5500*/  FFMA.FTZ R59, R145, R24, -R60 ;  /* 0x00000018913b7223 */ /* 0x000fe2000001083c */
[----:B------:R3:W-:Y:S01]  /*5510*/  MUFU.EX2 R10, R66 ;  /* 0x00000042000a7308 */ /* 0x0007e20000000800 */
[----:B----4-:R-:W-:-:S02]  /*5520*/  FSEL R65, R14, -INF , P4 ;  /* 0xff8000000e417808 */ /* 0x010fc40002000000 */
[----:B------:R-:W-:Y:S02]  /*5530*/  FMNMX.FTZ R14, R11, R12, !PT ;  /* 0x0000000c0b0e7209 */ /* 0x000fe40007810000 */
[C---:B------:R-:W-:Y:S02]  /*5540*/  ISETP.GT.AND P4, PT, R36.reuse, 0x10, PT ;  /* 0x000000102400780c */ /* 0x040fe40003f84270 */
[----:B------:R-:W-:Y:S01]  /*5550*/  FMNMX.FTZ R14, R65, R14, !PT ;  /* 0x0000000e410e7209 */ /* 0x000fe20007810000 */
[----:B------:R-:W4:Y:S01]  /*5560*/  MUFU.TANH R44, R44 ;  /* 0x0000002c002c7308 */ /* 0x000f220000002400 */
[----:B------:R-:W-:Y:S01]  /*5570*/  FSEL R19, R19, -INF , P4 ;  /* 0xff80000013137808 */ /* 0x000fe20002000000 */
[----:B---3--:R-:W-:Y:S01]  /*5580*/  FFMA.FTZ R66, R39, R24, -R60 ;  /* 0x0000001827427223 */ /* 0x008fe2000001083c */
[----:B------:R-:W-:Y:S02]  /*5590*/  FMNMX.FTZ R14, R15, R14, !PT ;  /* 0x0000000e0f0e7209 */ /* 0x000fe40007810000 */
[----:B------:R-:W-:-:S02]  /*55a0*/  ISETP.GT.AND P4, PT, R36, 0x18, PT ;  /* 0x000000182400780c */ /* 0x000fc40003f84270 */
[----:B------:R-:W-:Y:S01]  /*55b0*/  FMNMX.FTZ R14, R19, R14, !PT ;  /* 0x0000000e130e7209 */ /* 0x000fe20007810000 */
[----:B------:R-:W3:Y:S01]  /*55c0*/  MUFU.TANH R46, R46 ;  /* 0x0000002e002e7308 */ /* 0x000ee20000002400 */
[----:B------:R-:W-:Y:S02]  /*55d0*/  FSEL R21, R21, -INF , P4 ;  /* 0xff80000015157808 */ /* 0x000fe40002000000 */
[----:B------:R-:W-:Y:S02]  /*55e0*/  FMNMX.FTZ R20, R37, R14, !PT ;  /* 0x0000000e25147209 */ /* 0x000fe40007810000 */
[----:B------:R-:W-:Y:S02]  /*55f0*/  ISETP.GT.AND P4, PT, R36, 0x20, PT ;  /* 0x000000202400780c */ /* 0x000fe40003f84270 */
[----:B-----5:R-:W-:Y:S01]  /*5600*/  FSEL R39, R22, -INF , P5 ;  /* 0xff80000016277808 */ /* 0x020fe20002800000 */
[----:B------:R-:W5:Y:S01]  /*5610*/  MUFU.TANH R48, R48 ;  /* 0x0000003000307308 */ /* 0x000f620000002400 */
[----:B------:R-:W-:-:S02]  /*5620*/  FMNMX.FTZ R20, R21, R20, !PT ;  /* 0x0000001415147209 */ /* 0x000fc40007810000 */
[C---:B------:R-:W-:Y:S02]  /*5630*/  ISETP.GT.AND P5, PT, R36.reuse, 0x21, PT ;  /* 0x000000212400780c */ /* 0x040fe40003fa4270 */
[----:B------:R-:W-:Y:S01]  /*5640*/  FSEL R69, R25, -INF , P4 ;  /* 0xff80000019457808 */ /* 0x000fe20002000000 */
[--C-:B------:R-:W-:Y:S01]  /*5650*/  FFMA.FTZ R25, R41, R24, -R60.reuse ;  /* 0x0000001829197223 */ /* 0x100fe2000001083c */
[----:B------:R-:W-:Y:S01]  /*5660*/  FMNMX.FTZ R20, R39, R20, !PT ;  /* 0x0000001427147209 */ /* 0x000fe20007810000 */
[----:B------:R-:W5:Y:S01]  /*5670*/  MUFU.TANH R50, R50 ;  /* 0x0000003200327308 */ /* 0x000f620000002400 */
[----:B------:R-:W-:Y:S02]  /*5680*/  ISETP.GT.AND P4, PT, R36, 0x28, PT ;  /* 0x000000282400780c */ /* 0x000fe40003f84270 */
[----:B------:R-:W-:Y:S01]  /*5690*/  FSEL R41, R26, -INF , P5 ;  /* 0xff8000001a297808 */ /* 0x000fe20002800000 */
[----:B------:R-:W-:Y:S01]  /*56a0*/  FFMA.FTZ R26, R43, R24, -R60 ;  /* 0x000000182b1a7223 */ /* 0x000fe2000001083c */
[----:B------:R-:W-:-:S02]  /*56b0*/  FMNMX.FTZ R20, R69, R20, !PT ;  /* 0x0000001445147209 */ /* 0x000fc40007810000 */
[C---:B------:R-:W-:Y:S01]  /*56c0*/  ISETP.GT.AND P5, PT, R36.reuse, 0x29, PT ;  /* 0x000000292400780c */ /* 0x040fe20003fa4270 */
[----:B------:R-:W5:Y:S01]  /*56d0*/  MUFU.TANH R52, R52 ;  /* 0x0000003400347308 */ /* 0x000f620000002400 */
[----:B------:R-:W-:Y:S01]  /*56e0*/  FSEL R73, R27, -INF , P4 ;  /* 0xff8000001b497808 */ /* 0x000fe20002000000 */
[--C-:B------:R-:W-:Y:S01]  /*56f0*/  FFMA.FTZ R27, R45, R24, -R60.reuse ;  /* 0x000000182d1b7223 */ /* 0x100fe2000001083c */
[----:B------:R-:W-:Y:S02]  /*5700*/  FMNMX.FTZ R22, R41, R20, !PT ;  /* 0x0000001429167209 */ /* 0x000fe40007810000 */
[----:B------:R-:W-:Y:S02]  /*5710*/  ISETP.GT.AND P4, PT, R36, 0x30, PT ;  /* 0x000000302400780c */ /* 0x000fe40003f84270 */
[----:B------:R-:W-:Y:S01]  /*5720*/  FSEL R43, R28, -INF , P5 ;  /* 0xff8000001c2b7808 */ /* 0x000fe20002800000 */
[----:B------:R2:W-:Y:S01]  /*5730*/  MUFU.EX2 R20, R26 ;  /* 0x0000001a00147308 */ /* 0x0005e20000000800 */
[----:B------:R-:W-:Y:S01]  /*5740*/  FMNMX.FTZ R22, R73, R22, !PT ;  /* 0x0000001649167209 */ /* 0x000fe20007810000 */
[----:B------:R-:W-:Y:S01]  /*5750*/  FFMA.FTZ R28, R47, R24, -R60 ;  /* 0x000000182f1c7223 */ /* 0x000fe2000001083c */
[----:B------:R-:W-:Y:S01]  /*5760*/  ISETP.GT.AND P5, PT, R36, 0x31, PT ;  /* 0x000000312400780c */ /* 0x000fe20003fa4270 */
[----:B------:R-:W-:-:S02]  /*5770*/  WARPGROUP.DEPBAR.LE gsb0, 0x0 ;  /* 0x00008000000079c5 */ /* 0x000fc40000010000 */
[----:B------:R-:W-:Y:S01]  /*5780*/  FSEL R77, R29, -INF , P4 ;  /* 0xff8000001d4d7808 */ /* 0x000fe20002000000 */
[--C-:B------:R-:W-:Y:S01]  /*5790*/  FFMA.FTZ R29, R49, R24, -R60.reuse ;  /* 0x00000018311d7223 */ /* 0x100fe2000001083c */
[----:B------:R-:W-:Y:S01]  /*57a0*/  FMNMX.FTZ R22, R43, R22, !PT ;  /* 0x000000162b167209 */ /* 0x000fe20007810000 */
[----:B------:R-:W-:Y:S01]  /*57b0*/  WARPGROUP.ARRIVE ;  /* 0x00000000000079c5 */ /* 0x000fe20000000000 */
[----:B------:R-:W-:Y:S01]  /*57c0*/  ISETP.GT.AND P4, PT, R36, 0x38, PT ;  /* 0x000000382400780c */ /* 0x000fe20003f84270 */
[----:B------:R-:W5:Y:S01]  /*57d0*/  MUFU.TANH R54, R54 ;  /* 0x0000003600367308 */ /* 0x000f620000002400 */
[----:B0-----:R-:W-:Y:S01]  /*57e0*/  FSEL R45, R30, -INF , P5 ;  /* 0xff8000001e2d7808 */ /* 0x001fe20002800000 */
[--C-:B------:R-:W-:Y:S01]  /*57f0*/  FFMA.FTZ R30, R71, R24, -R60.reuse ;  /* 0x00000018471e7223 */ /* 0x100fe2000001083c */
[----:B------:R-:W-:Y:S01]  /*5800*/  FMNMX.FTZ R22, R77, R22, !PT ;  /* 0x000000164d167209 */ /* 0x000fe20007810000 */
[----:B------:R-:W-:Y:S01]  /*5810*/  HGMMA.64x64x16.F32.BF16 R88, R124, gdesc[UR8].tnspB, R88, gsb0 ;  /* 0x40e000087c587df0 */ /* 0x000fe20008001858 */
[C---:B------:R-:W-:Y:S01]  /*5820*/  ISETP.GT.AND P5, PT, R36.reuse, 0x39, PT ;  /* 0x000000392400780c */ /* 0x040fe20003fa4270 */
[----:B------:R-:W-:Y:S01]  /*5830*/  UIADD3 UR10, UR7, 0x380, URZ ;  /* 0x00000380070a7890 */ /* 0x000fe2000fffe03f */
[----:B-1----:R-:W-:Y:S01]  /*5840*/  FSEL R81, R31, -INF , P4 ;  /* 0xff8000001f517808 */ /* 0x002fe20002000000 */
[--C-:B------:R-:W-:Y:S01]  /*5850*/  FFMA.FTZ R31, R53, R24, -R60.reuse ;  /* 0x00000018351f7223 */ /* 0x100fe2000001083c */
[----:B--2---:R-:W-:Y:S01]  /*5860*/  FMNMX.FTZ R26, R45, R22, !PT ;  /* 0x000000162d1a7209 */ /* 0x004fe20007810000 */
[----:B------:R-:W0:Y:S01]  /*5870*/  MUFU.TANH R56, R56 ;  /* 0x0000003800387308 */ /* 0x000e220000002400 */
[----:B------:R-:W-:Y:S01]  /*5880*/  ISETP.GT.AND P4, PT, R36, 0x40, PT ;  /* 0x000000402400780c */ /* 0x000fe20003f84270 */
[----:B------:R-:W-:Y:S01]  /*5890*/  UMOV UR11, 0x40000040 ;  /* 0x40000040000b7882 */ /* 0x000fe20000000000 */
[----:B------:R-:W-:Y:S01]  /*58a0*/  FSEL R47, R32, -INF , P5 ;  /* 0xff800000202f7808 */ /* 0x000fe20002800000 */
[--C-:B------:R-:W-:Y:S01]  /*58b0*/  FFMA.FTZ R32, R79, R24, -R60.reuse ;  /* 0x000000184f207223 */ /* 0x100fe2000001083c */
[----:B------:R-:W-:Y:S01]  /*58c0*/  FMNMX.FTZ R26, R81, R26, !PT ;  /* 0x0000001a511a7209 */ /* 0x000fe20007810000 */
[-CC-:B------:R-:W-:Y:S01]  /*58d0*/  FFMA.FTZ R71, R153, R24.reuse, -R60.reuse ;  /* 0x0000001899477223 */ /* 0x180fe2000001083c */
[----:B------:R-:W-:Y:S01]  /*58e0*/  ISETP.GT.AND P5, PT, R36, 0x41, PT ;  /* 0x000000412400780c */ /* 0x000fe20003fa4270 */
[----:B------:R-:W1:Y:S01]  /*58f0*/  MUFU.TANH R58, R58 ;  /* 0x0000003a003a7308 */ /* 0x000e620000002400 */
[----:B------:R-:W-:Y:S01]  /*5900*/  FSEL R85, R34, -INF , P4 ;  /* 0xff80000022557808 */ /* 0x000fe20002000000 */
[----:B------:R-:W-:Y:S01]  /*5910*/  FFMA.FTZ R34, R141, R24, -R60 ;  /* 0x000000188d227223 */ /* 0x000fe2000001083c */
[----:B------:R-:W-:Y:S01]  /*5920*/  FMNMX.FTZ R26, R47, R26, !PT ;  /* 0x0000001a2f1a7209 */ /* 0x000fe20007810000 */
[----:B------:R-:W-:Y:S01]  /*5930*/  UMOV UR7, UR5 ;  /* 0x0000000500077c82 */ /* 0x000fe20008000000 */
[----:B------:R-:W-:-:S02]  /*5940*/  ISETP.GT.AND P4, PT, R36, 0x48, PT ;  /* 0x000000482400780c */ /* 0x000fc40003f84270 */
[----:B------:R-:W-:Y:S01]  /*5950*/  FSEL R35, R35, -INF , P5 ;  /* 0xff80000023237808 */ /* 0x000fe20002800000 */
[----:B------:R-:W2:Y:S01]  /*5960*/  MUFU.TANH R62, R62 ;  /* 0x0000003e003e7308 */ /* 0x000ea20000002400 */
[----:B------:R-:W-:Y:S02]  /*5970*/  FMNMX.FTZ R26, R85, R26, !PT ;  /* 0x0000001a551a7209 */ /* 0x000fe40007810000 */
[----:B------:R-:W-:Y:S02]  /*5980*/  ISETP.GT.AND P5, PT, R36, 0x49, PT ;  /* 0x000000492400780c */ /* 0x000fe40003fa4270 */
[----:B------:R-:W-:Y:S01]  /*5990*/  FSEL R49, R18, -INF , P4 ;  /* 0xff80000012317808 */ /* 0x000fe20002000000 */
[----:B------:R-:W-:Y:S01]  /*59a0*/  FFMA.FTZ R18, R51, R24, -R60 ;  /* 0x0000001833127223 */ /* 0x000fe2000001083c */
[----:B------:R-:W-:Y:S01]  /*59b0*/  FMNMX.FTZ R26, R35, R26, !PT ;  /* 0x0000001a231a7209 */ /* 0x000fe20007810000 */
[----:B------:R-:W2:Y:S01]  /*59c0*/  MUFU.TANH R64, R64 ;  /* 0x0000004000407308 */ /* 0x000ea20000002400 */
[----:B------:R-:W-:-:S02]  /*59d0*/  ISETP.GT.AND P4, PT, R36, 0x50, PT ;  /* 0x000000502400780c */ /* 0x000fc40003f84270 */
[----:B------:R-:W-:Y:S02]  /*59e0*/  FSEL R51, R38, -INF , P5 ;  /* 0xff80000026337808 */ /* 0x000fe40002800000 */
[----:B------:R-:W-:Y:S02]  /*59f0*/  FMNMX.FTZ R26, R49, R26, !PT ;  /* 0x0000001a311a7209 */ /* 0x000fe40007810000 */
[----:B------:R-:W-:Y:S01]  /*5a00*/  ISETP.GT.AND P5, PT, R36, 0x51, PT ;  /* 0x000000512400780c */ /* 0x000fe20003fa4270 */
[----:B------:R0:W-:Y:S01]  /*5a10*/  MUFU.EX2 R14, R66 ;  /* 0x00000042000e7308 */ /* 0x0001e20000000800 */
[----:B------:R-:W-:Y:S01]  /*5a20*/  FSEL R133, R40, -INF , P4 ;  /* 0xff80000028857808 */ /* 0x000fe20002000000 */
[----:B------:R-:W-:Y:S01]  /*5a30*/  FFMA.FTZ R40, R151, R24, -R60 ;  /* 0x0000001897287223 */ /* 0x000fe2000001083c */
[----:B------:R-:W-:Y:S02]  /*5a40*/  FMNMX.FTZ R26, R51, R26, !PT ;  /* 0x0000001a331a7209 */ /* 0x000fe40007810000 */
[----:B------:R-:W-:-:S02]  /*5a50*/  ISETP.GT.AND P4, PT, R36, 0x58, PT ;  /* 0x000000582400780c */ /* 0x000fc40003f84270 */
[----:B------:R-:W-:Y:S01]  /*5a60*/  FSEL R42, R42, -INF , P5 ;  /* 0xff8000002a2a7808 */ /* 0x000fe20002800000 */
[----:B------:R-:W-:Y:S01]  /*5a70*/  MUFU.EX2 R12, R68 ;  /* 0x00000044000c7308 */ /* 0x000fe20000000800 */
[----:B------:R-:W-:Y:S01]  /*5a80*/  FMNMX.FTZ R53, R133, R26, !PT ;  /* 0x0000001a85357209 */ /* 0x000fe20007810000 */
[-CC-:B------:R-:W-:Y:S01]  /*5a90*/  FFMA.FTZ R26, R57, R24.reuse, -R60.reuse ;  /* 0x00000018391a7223 */ /* 0x180fe2000001083c */
[----:B------:R-:W-:Y:S01]  /*5aa0*/  ISETP.GT.AND P5, PT, R36, 0x59, PT ;  /* 0x000000592400780c */ /* 0x000fe20003fa4270 */
[----:B------:R-:W-:Y:S01]  /*5ab0*/  FFMA.FTZ R57, R143, R24, -R60 ;  /* 0x000000188f397223 */ /* 0x000fe2000001083c */
[----:B----4-:R-:W-:Y:S02]  /*5ac0*/  FSEL R44, R44, -INF , P4 ;  /* 0xff8000002c2c7808 */ /* 0x010fe40002000000 */
[----:B------:R-:W-:Y:S01]  /*5ad0*/  FMNMX.FTZ R53, R42, R53, !PT ;  /* 0x000000352a357209 */ /* 0x000fe20007810000 */
[----:B------:R-:W4:Y:S01]  /*5ae0*/  MUFU.EX2 R17, R17 ;  /* 0x0000001100117308 */ /* 0x000f220000000800 */
[----:B------:R-:W-:-:S02]  /*5af0*/  ISETP.GT.AND P4, PT, R36, 0x60, PT ;  /* 0x000000602400780c */ /* 0x000fc40003f84270 */
[----:B---3--:R-:W-:Y:S02]  /*5b00*/  FSEL R46, R46, -INF , P5 ;  /* 0xff8000002e2e7808 */ /* 0x008fe40002800000 */
[----:B------:R-:W-:Y:S02]  /*5b10*/  FMNMX.FTZ R53, R44, R53, !PT ;  /* 0x000000352c357209 */ /* 0x000fe40007810000 */
[----:B------:R-:W-:Y:S01]  /*5b20*/  ISETP.GT.AND P5, PT, R36, 0x61, PT ;  /* 0x000000612400780c */ /* 0x000fe20003fa4270 */
[----:B------:R-:W3:Y:S01]  /*5b30*/  MUFU.EX2 R25, R25 ;  /* 0x0000001900197308 */ /* 0x000ee20000000800 */
[----:B-----5:R-:W-:Y:S02]  /*5b40*/  FSEL R48, R48, -INF , P4 ;  /* 0xff80000030307808 */ /* 0x020fe40002000000 */
[----:B------:R-:W-:Y:S02]  /*5b50*/  FMNMX.FTZ R53, R46, R53, !PT ;  /* 0x000000352e357209 */ /* 0x000fe40007810000 */
[----:B------:R-:W-:-:S02]  /*5b60*/  ISETP.GT.AND P4, PT, R36, 0x68, PT ;  /* 0x000000682400780c */ /* 0x000fc40003f84270 */
[----:B------:R-:W-:Y:S01]  /*5b70*/  FSEL R50, R50, -INF , P5 ;  /* 0xff80000032327808 */ /* 0x000fe20002800000 */
[----:B------:R-:W-:Y:S01]  /*5b80*/  MUFU.EX2 R27, R27 ;  /* 0x0000001b001b7308 */ /* 0x000fe20000000800 */
[----:B------:R-:W-:Y:S02]  /*5b90*/  FMNMX.FTZ R53, R48, R53, !PT ;  /* 0x0000003530357209 */ /* 0x000fe40007810000 */
[----:B------:R-:W-:Y:S02]  /*5ba0*/  ISETP.GT.AND P5, PT, R36, 0x69, PT ;  /* 0x000000692400780c */ /* 0x000fe40003fa4270 */
[----:B------:R-:W-:Y:S02]  /*5bb0*/  FSEL R52, R52, -INF , P4 ;  /* 0xff80000034347808 */ /* 0x000fe40002000000 */
[----:B------:R-:W-:Y:S01]  /*5bc0*/  FMNMX.FTZ R53, R50, R53, !PT ;  /* 0x0000003532357209 */ /* 0x000fe20007810000 */
[----:B------:R-:W-:Y:S02]  /*5bd0*/  WARPGROUP.DEPBAR.LE gsb0, 0x0 ;  /* 0x00008000000079c5 */ /* 0x000fe40000010000 */
[----:B------:R-:W-:Y:S01]  /*5be0*/  ISETP.GT.AND P4, PT, R36, 0x70, PT ;  /* 0x000000702400780c */ /* 0x000fe20003f84270 */
[----:B------:R-:W-:Y:S01]  /*5bf0*/  WARPGROUP.ARRIVE ;  /* 0x00000000000079c5 */ /* 0x000fe20000000000 */
[----:B0-----:R-:W-:Y:S01]  /*5c00*/  FSEL R66, R54, -INF , P5 ;  /* 0xff80000036427808 */ /* 0x001fe20002800000 */
[----:B------:R0:W-:Y:S01]  /*5c10*/  MUFU.EX2 R22, R28 ;  /* 0x0000001c00167308 */ /* 0x0001e20000000800 */
[----:B------:R-:W-:-:S02]  /*5c20*/  FMNMX.FTZ R53, R52, R53, !PT ;  /* 0x0000003534357209 */ /* 0x000fc40007810000 */
[----:B------:R-:W-:Y:S01]  /*5c30*/  ISETP.GT.AND P5, PT, R36, 0x71, PT ;  /* 0x000000712400780c */ /* 0x000fe20003fa4270 */
[----:B------:R-:W-:Y:S01]  /*5c40*/  HGMMA.64x64x16.F32.BF16 R88, R120, gdesc[UR8].tnspB, R88, gsb0 ;  /* 0x40e0000878587df0 */ /* 0x000fe20008001858 */
[----:B------:R-:W-:Y:S02]  /*5c50*/  FSEL R56, R56, -INF , P4 ;  /* 0xff80000038387808 */ /* 0x000fe40002000000 */
[----:B------:R-:W-:Y:S01]  /*5c60*/  FMNMX.FTZ R53, R66, R53, !PT ;  /* 0x0000003542357209 */ /* 0x000fe20007810000 */
[----:B------:R-:W5:Y:S01]  /*5c70*/  MUFU.EX2 R29, R29 ;  /* 0x0000001d001d7308 */ /* 0x000f620000000800 */
[----:B------:R-:W-:Y:S01]  /*5c80*/  ISETP.GT.AND P4, PT, R36, 0x78, PT ;  /* 0x000000782400780c */ /* 0x000fe20003f84270 */
[-CC-:B0-----:R-:W-:Y:S01]  /*5c90*/  FFMA.FTZ R28, R63, R24.reuse, -R60.reuse ;  /* 0x000000183f1c7223 */ /* 0x181fe2000001083c */
[----:B-1----:R-:W-:Y:S01]  /*5ca0*/  FSEL R68, R58, -INF , P5 ;  /* 0xff8000003a447808 */ /* 0x002fe20002800000 */
[-CC-:B------:R-:W-:Y:S01]  /*5cb0*/  FFMA.FTZ R63, R149, R24.reuse, -R60.reuse ;  /* 0x00000018953f7223 */ /* 0x180fe2000001083c */
[----:B------:R-:W-:Y:S01]  /*5cc0*/  FMNMX.FTZ R53, R56, R53, !PT ;  /* 0x0000003538357209 */ /* 0x000fe20007810000 */
[-CC-:B------:R-:W-:Y:S01]  /*5cd0*/  FFMA.FTZ R58, R61, R24.reuse, -R60.reuse ;  /* 0x000000183d3a7223 */ /* 0x180fe2000001083c */
[----:B------:R-:W-:Y:S01]  /*5ce0*/  ISETP.GT.AND P5, PT, R36, 0x79, PT ;  /* 0x000000792400780c */ /* 0x000fe20003fa4270 */
[----:B------:R-:W-:Y:S01]  /*5cf0*/  MUFU.EX2 R18, R18 ;  /* 0x0000001200127308 */ /* 0x000fe20000000800 */
[----:B--2---:R-:W-:Y:S01]  /*5d00*/  FSEL R62, R62, -INF , P4 ;  /* 0xff8000003e3e7808 */ /* 0x004fe20002000000 */
[----:B------:R-:W-:Y:S01]  /*5d10*/  FFMA.FTZ R36, R83, R24, -R60 ;  /* 0x0000001853247223 */ /* 0x000fe2000001083c */
[----:B------:R-:W-:-:S02]  /*5d20*/  FMNMX.FTZ R53, R68, R53, !PT ;  /* 0x0000003544357209 */ /* 0x000fc40007810000 */
[----:B------:R-:W-:Y:S02]  /*5d30*/  FSEL R64, R64, -INF , P5 ;  /* 0xff80000040407808 */ /* 0x000fe40002800000 */
[----:B------:R-:W-:Y:S01]  /*5d40*/  FMNMX.FTZ R53, R62, R53, !PT ;  /* 0x000000353e357209 */ /* 0x000fe20007810000 */
[----:B------:R-:W0:Y:S01]  /*5d50*/  MUFU.EX2 R31, R31 ;  /* 0x0000001f001f7308 */ /* 0x000e220000000800 */
[----:B------:R-:W-:Y:S02]  /*5d60*/  F2FP.BF16.F32.PACK_AB R149, R10, R33 ;  /* 0x000000210a95723e */ /* 0x000fe400000010ff */
[----:B------:R-:W-:Y:S02]  /*5d70*/  FMNMX.FTZ R38, R64, R53, !PT ;  /* 0x0000003540267209 */ /* 0x000fe40007810000 */
[----:B----4-:R-:W-:Y:S02]  /*5d80*/  F2FP.BF16.F32.PACK_AB R151, R17, R12 ;  /* 0x0000000c1197723e */ /* 0x010fe400000010ff */
[----:B---3--:R-:W-:Y:S01]  /*5d90*/  F2FP.BF16.F32.PACK_AB R145, R25, R14 ;  /* 0x0000000e1991723e */ /* 0x008fe200000010ff */
[----:B------:R-:W1:Y:S01]  /*5da0*/  SHFL.BFLY PT, R55, R38, 0x2, 0x1f ;  /* 0x0c401f0026377f89 */ /* 0x000e6200000e0000 */
[----:B------:R-:W-:Y:S01]  /*5db0*/  MUFU.EX2 R137, R137 ;  /* 0x0000008900897308 */ /* 0x000fe20000000800 */
[----:B-----5:R-:W-:-:S07]  /*5dc0*/  F2FP.BF16.F32.PACK_AB R141, R29, R22 ;  /* 0x000000161d8d723e */ /* 0x020fce00000010ff */
[----:B------:R-:W-:Y:S01]  /*5dd0*/  MUFU.EX2 R26, R26 ;  /* 0x0000001a001a7308 */ /* 0x000fe20000000800 */
[----:B0-----:R-:W-:-:S07]  /*5de0*/  F2FP.BF16.F32.PACK_AB R143, R31, R18 ;  /* 0x000000121f8f723e */ /* 0x001fce00000010ff */
[----:B------:R-:W-:Y:S01]  /*5df0*/  MUFU.EX2 R139, R139 ;  /* 0x0000008b008b7308 */ /* 0x000fe20000000800 */
[----:B-1----:R-:W-:-:S07]  /*5e00*/  FMNMX.FTZ R55, R38, R55, !PT ;  /* 0x0000003726377209 */ /* 0x002fce0007810000 */
[----:B------:R-:W-:Y:S01]  /*5e10*/  MUFU.EX2 R28, R28 ;  /* 0x0000001c001c7308 */ /* 0x000fe20000000800 */
[----:B------:R-:W-:Y:S01]  /*5e20*/  FFMA.FTZ R38, R147, R24, -R60 ;  /* 0x0000001893267223 */ /* 0x000fe2000001083c */
[----:B------:R-:W-:Y:S01]  /*5e30*/  F2FP.BF16.F32.PACK_AB R147, R27, R20 ;  /* 0x000000141b93723e */ /* 0x000fe200000010ff */
[----:B------:R-:W0:Y:S05]  /*5e40*/  SHFL.BFLY PT, R54, R55, 0x1, 0x1f ;  /* 0x0c201f0037367f89 */ /* 0x000e2a00000e0000 */
[----:B------:R-:W-:Y:S08]  /*5e50*/  MUFU.EX2 R30, R30 ;  /* 0x0000001e001e7308 */ /* 0x000ff00000000800 */
[----:B------:R1:W-:Y:S08]  /*5e60*/  MUFU.EX2 R53, R67 ;  /* 0x0000004300357308 */ /* 0x0003f00000000800 */
[----:B------:R-:W-:Y:S01]  /*5e70*/  MUFU.EX2 R135, R135 ;  /* 0x0000008700877308 */ /* 0x000fe20000000800 */
[----:B------:R-:W-:-:S02]  /*5e80*/  WARPGROUP.DEPBAR.LE gsb0, 0x0 ;  /* 0x00008000000079c5 */ /* 0x000fc40000010000 */
[--C-:B-1----:R-:W-:Y:S01]  /*5e90*/  FFMA.FTZ R67, R155, R24, -R60.reuse ;  /* 0x000000189b437223 */ /* 0x102fe2000001083c */
[----:B0-----:R-:W-:Y:S01]  /*5ea0*/  FMNMX.FTZ R55, R55, R54, !PT ;  /* 0x0000003637377209 */ /* 0x001fe20007810000 */
[-CC-:B------:R-:W-:Y:S01]  /*5eb0*/  FFMA.FTZ R54, R87, R24.reuse, -R60.reuse ;  /* 0x0000001857367223 */ /* 0x180fe2000001083c */
[-C--:B------:R-:W-:Y:S02]  /*5ec0*/  FFMA.FTZ R60, R157, R24.reuse, -R60 ;  /* 0x000000189d3c7223 */ /* 0x080fe4000001083c */
[C---:B------:R-:W-:Y:S01]  /*5ed0*/  FSETP.NEU.FTZ.AND P4, PT, R55.reuse, -INF , PT ;  /* 0xff8000003700780b */ /* 0x040fe20003f9d000 */
[----:B------:R-:W-:Y:S01]  /*5ee0*/  FMUL.FTZ R75, R55, R24 ;  /* 0x00000018374b7220 */ /* 0x000fe20000410000 */
[----:B------:R-:W-:Y:S04]  /*5ef0*/  MUFU.EX2 R32, R32 ;  /* 0x0000002000207308 */ /* 0x000fe80000000800 */
[----:B------:R-:W-:-:S04]  /*5f00*/  FSEL R75, R75, RZ, P4 ;  /* 0x000000ff4b4b7208 */ /* 0x000fc80002000000 */
[----:B------:R-:W-:Y:S01]  /*5f10*/  MUFU.EX2 R34, R34 ;  /* 0x0000002200227308 */ /* 0x000fe20000000800 */
[-CC-:B------:R-:W-:Y:S01]  /*5f20*/  FFMA.FTZ R148, R11, R24.reuse, -R75.reuse ;  /* 0x000000180b947223 */ /* 0x180fe2000001084b */
[-CC-:B------:R-:W-:Y:S01]  /*5f30*/  FFMA.FTZ R11, R37, R24.reuse, -R75.reuse ;  /* 0x00000018250b7223 */ /* 0x180fe2000001084b */
[-C--:B------:R-:W-:Y:S01]  /*5f40*/  FFMA.FTZ R37, R43, R24.reuse, -R75 ;  /* 0x000000182b257223 */ /* 0x080fe2000001084b */
[----:B------:R-:W-:Y:S01]  /*5f50*/  FADD.FTZ R43, -R70, R9 ;  /* 0x00000009462b7221 */ /* 0x000fe20000010100 */
[----:B------:R-:W-:Y:S01]  /*5f60*/  FSEL R9, R55, RZ, P4 ;  /* 0x000000ff37097208 */ /* 0x000fe20002000000 */
[-CC-:B------:R-:W-:Y:S01]  /*5f70*/  FFMA.FTZ R144, R19, R24.reuse, -R75.reuse ;  /* 0x0000001813907223 */ /* 0x180fe2000001084b */
[-CC-:B------:R-:W-:Y:S01]  /*5f80*/  FFMA.FTZ R13, R13, R24.reuse, -R75.reuse ;  /* 0x000000180d0d7223 */ /* 0x180fe2000001084b */
[-CC-:B------:R-:W-:Y:S01]  /*5f90*/  FFMA.FTZ R19, R39, R24.reuse, -R75.reuse ;  /* 0x0000001827137223 */ /* 0x180fe2000001084b */
[-CC-:B------:R-:W-:Y:S01]  /*5fa0*/  FFMA.FTZ R39, R45, R24.reuse, -R75.reuse ;  /* 0x000000182d277223 */ /* 0x180fe2000001084b */
[----:B------:R-:W-:Y:S01]  /*5fb0*/  FADD.FTZ R9, -R9, R8 ;  /* 0x0000000809097221 */ /* 0x000fe20000010100 */
[-C--:B------:R-:W-:Y:S01]  /*5fc0*/  FMUL.FTZ R45, R43, R24.reuse ;  /* 0x000000182b2d7220 */ /* 0x080fe20000410000 */
[----:B------:R-:W-:Y:S01]  /*5fd0*/  IMAD.U32 R43, RZ, RZ, UR4 ;  /* 0x00000004ff2b7e24 */ /* 0x000fe2000f8e00ff */
[----:B------:R-:W-:Y:S01]  /*5fe0*/  MUFU.EX2 R13, R13 ;  /* 0x0000000d000d7308 */ /* 0x000fe20000000800 */
[-C--:B------:R-:W-:Y:S01]  /*5ff0*/  FMUL.FTZ R70, R9, R24.reuse ;  /* 0x0000001809467220 */ /* 0x080fe20000410000 */
[-CC-:B------:R-:W-:Y:S01]  /*6000*/  FFMA.FTZ R150, R65, R24.reuse, -R75.reuse ;  /* 0x0000001841967223 */ /* 0x180fe2000001084b */
[----:B------:R-:W-:Y:S01]  /*6010*/  VIADD R9, R16, 0x9 ;  /* 0x0000000910097836 */ /* 0x000fe20000000000 */
[----:B------:R-:W-:Y:S01]  /*6020*/  @!P1 LEA R43, R43, UR39, 0x3 ;  /* 0x000000272b2b9c11 */ /* 0x000fe2000f8e18ff */
[-CC-:B------:R-:W-:Y:S01]  /*6030*/  FFMA.FTZ R15, R15, R24.reuse, -R75.reuse ;  /* 0x000000180f0f7223 */ /* 0x180fe2000001084b */
[-CC-:B------:R-:W-:Y:S01]  /*6040*/  FFMA.FTZ R146, R21, R24.reuse, -R75.reuse ;  /* 0x0000001815927223 */ /* 0x180fe2000001084b */
[-CC-:B------:R-:W-:Y:S01]  /*6050*/  FFMA.FTZ R21, R41, R24.reuse, -R75.reuse ;  /* 0x0000001829157223 */ /* 0x180fe2000001084b */
[----:B------:R-:W0:Y:S01]  /*6060*/  MUFU.EX2 R8, R45 ;  /* 0x0000002d00087308 */ /* 0x000e220000000800 */
[-CC-:B------:R-:W-:Y:S01]  /*6070*/  FFMA.FTZ R41, R47, R24.reuse, -R75.reuse ;  /* 0x000000182f297223 */ /* 0x180fe2000001084b */
[----:B------:R-:W-:Y:S01]  /*6080*/  @!P1 IADD3 R43, R43, 0x16840, RZ ;  /* 0x000168402b2b9810 */ /* 0x000fe20007ffe0ff */
[-CC-:B------:R-:W-:Y:S01]  /*6090*/  FFMA.FTZ R47, R35, R24.reuse, -R75.reuse ;  /* 0x00000018232f7223 */ /* 0x180fe2000001084b */
[----:B------:R-:W-:Y:S01]  /*60a0*/  SEL R35, R9, 0x9, !P3 ;  /* 0x0000000909237807 */ /* 0x000fe20005800000 */
[----:B------:R-:W-:Y:S01]  /*60b0*/  FFMA.FTZ R134, R49, R24, -R75 ;  /* 0x0000001831867223 */ /* 0x000fe2000001084b */
[----:B------:R-:W-:Y:S01]  /*60c0*/  @!P1 PRMT R43, RZ, 0x654, R43 ;  /* 0x00000654ff2b9816 */ /* 0x000fe2000000002b */
[----:B------:R-:W-:Y:S01]  /*60d0*/  IMAD.U32 R49, RZ, RZ, UR6 ;  /* 0x00000006ff317e24 */ /* 0x000fe2000f8e00ff */
[----:B------:R-:W1:Y:S01]  /*60e0*/  MUFU.EX2 R70, R70 ;  /* 0x0000004600467308 */ /* 0x000e620000000800 */
[----:B------:R2:W-:Y:S06]  /*60f0*/  BAR.ARV R35, 0x100 ;  /* 0x000400230000751d */ /* 0x0005ec0000002000 */
[----:B------:R1:W-:Y:S01]  /*6100*/  @!P1 SYNCS.ARRIVE.TRANS64.RED.A1T0 RZ, [R43+URZ], RZ ;  /* 0x000000ff2bff99a7 */ /* 0x0003e2000810043f */
[----:B------:R-:W3:Y:S01]  /*6110*/  MUFU.EX2 R148, R148 ;  /* 0x0000009400947308 */ /* 0x000ee20000000800 */
[----:B0-----:R-:W-:Y:S01]  /*6120*/  FFMA.FTZ R45, R8, R0, R33 ;  /* 0x00000000082d7223 */ /* 0x001fe20000010021 */
[----:B------:R-:W-:Y:S01]  /*6130*/  @!P1 LEA R0, R49, UR39, 0x3 ;  /* 0x0000002731009c11 */ /* 0x000fe2000f8e18ff */
[-CC-:B------:R-:W-:Y:S01]  /*6140*/  FFMA.FTZ R140, R69, R24.reuse, -R75.reuse ;  /* 0x00000018458c7223 */ /* 0x180fe2000001084b */
[-C--:B------:R-:W-:Y:S01]  /*6150*/  FFMA.FTZ R142, R73, R24.reuse, -R75 ;  /* 0x00000018498e7223 */ /* 0x080fe2000001084b */
[----:B------:R-:W-:Y:S01]  /*6160*/  FADD.FTZ R45, R10, R45 ;  /* 0x0000002d0a2d7221 */ /* 0x000fe20000010000 */
[-C--:B------:R-:W-:Y:S01]  /*6170*/  FFMA.FTZ R136, R77, R24.reuse, -R75 ;  /* 0x000000184d887223 */ /* 0x080fe2000001084b */
[----:B--2---:R-:W-:Y:S01]  /*6180*/  @!P1 VIADD R35, R0, 0x16860 ;  /* 0x0001686000239836 */ /* 0x004fe20000000000 */
[----:B------:R-:W0:Y:S01]  /*6190*/  MUFU.EX2 R150, R150 ;  /* 0x0000009600967308 */ /* 0x000e220000000800 */
[----:B-1----:R-:W-:Y:S01]  /*61a0*/  FFMA.FTZ R43, R70, R3, R13 ;  /* 0x00000003462b7223 */ /* 0x002fe2000001000d */
[----:B------:R-:W-:Y:S01]  /*61b0*/  FADD.FTZ R72, R12, R45 ;  /* 0x0000002d0c487221 */ /* 0x000fe20000010000 */
[-C--:B------:R-:W-:Y:S01]  /*61c0*/  FFMA.FTZ R138, R81, R24.reuse, -R75 ;  /* 0x00000018518a7223 */ /* 0x080fe2000001084b */
[----:B------:R-:W-:Y:S01]  /*61d0*/  @!P1 PRMT R45, RZ, 0x654, R35 ;  /* 0x00000654ff2d9816 */ /* 0x000fe20000000023 */
[-CC-:B------:R-:W-:Y:S01]  /*61e0*/  FFMA.FTZ R132, R85, R24.reuse, -R75.reuse ;  /* 0x0000001855847223 */ /* 0x180fe2000001084b */
[-CC-:B------:R-:W-:Y:S01]  /*61f0*/  FFMA.FTZ R3, R51, R24.reuse, -R75.reuse ;  /* 0x0000001833037223 */ /* 0x180fe2000001084b */
[-C--:B------:R-:W-:Y:S01]  /*6200*/  FFMA.FTZ R128, R133, R24.reuse, -R75 ;  /* 0x0000001885807223 */ /* 0x080fe2000001084b */
[----:B------:R-:W1:Y:S01]  /*6210*/  MUFU.EX2 R15, R15 ;  /* 0x0000000f000f7308 */ /* 0x000e620000000800 */
[C---:B---3--:R-:W-:Y:S01]  /*6220*/  FADD.FTZ R43, R148.reuse, R43 ;  /* 0x0000002b942b7221 */ /* 0x048fe20000010000 */
[----:B------:R2:W-:Y:S01]  /*6230*/  @!P1 SYNCS.ARRIVE.TRANS64.RED.A1T0 RZ, [R45+URZ], RZ ;  /* 0x000000ff2dff99a7 */ /* 0x0005e2000810043f */
[----:B------:R-:W-:Y:S01]  /*6240*/  F2FP.BF16.F32.PACK_AB R148, R148, R13 ;  /* 0x0000000d9494723e */ /* 0x000fe200000010ff */
[-CC-:B------:R-:W-:Y:S01]  /*6250*/  FFMA.FTZ R130, R44, R24.reuse, -R75.reuse ;  /* 0x000000182c827223 */ /* 0x180fe2000001084b */
[-CC-:B------:R-:W-:Y:S01]  /*6260*/  FFMA.FTZ R124, R48, R24.reuse, -R75.reuse ;  /* 0x00000018307c7223 */ /* 0x180fe2000001084b */
[-CC-:B------:R-:W-:Y:S01]  /*6270*/  FFMA.FTZ R50, R50, R24.reuse, -R75.reuse ;  /* 0x0000001832327223 */ /* 0x180fe2000001084b */
[-C--:B------:R-:W-:Y:S01]  /*6280*/  FFMA.FTZ R126, R52, R24.reuse, -R75 ;  /* 0x00000018347e7223 */ /* 0x080fe2000001084b */
[----:B------:R-:W3:Y:S01]  /*6290*/  MUFU.EX2 R144, R144 ;  /* 0x0000009000907308 */ /* 0x000ee20000000800 */
[----:B0-----:R-:W-:Y:S01]  /*62a0*/  FADD.FTZ R0, R150, R43 ;  /* 0x0000002b96007221 */ /* 0x001fe20000010000 */
[----:B------:R-:W-:Y:S01]  /*62b0*/  FADD.FTZ R43, R17, R72 ;  /* 0x00000048112b7221 */ /* 0x000fe20000010000 */
[-CC-:B------:R-:W-:Y:S01]  /*62c0*/  FFMA.FTZ R66, R66, R24.reuse, -R75.reuse ;  /* 0x0000001842427223 */ /* 0x180fe2000001084b */
[-CC-:B------:R-:W-:Y:S01]  /*62d0*/  FFMA.FTZ R56, R56, R24.reuse, -R75.reuse ;  /* 0x0000001838387223 */ /* 0x180fe2000001084b */
[-CC-:B------:R-:W-:Y:S01]  /*62e0*/  FFMA.FTZ R68, R68, R24.reuse, -R75.reuse ;  /* 0x0000001844447223 */ /* 0x180fe2000001084b */
[-CC-:B------:R-:W-:Y:S01]  /*62f0*/  FFMA.FTZ R62, R62, R24.reuse, -R75.reuse ;  /* 0x000000183e3e7223 */ /* 0x180fe2000001084b */
[----:B------:R-:W-:Y:S01]  /*6300*/  FFMA.FTZ R64, R64, R24, -R75 ;  /* 0x0000001840407223 */ /* 0x000fe2000001084b */
[----:B------:R-:W0:Y:S01]  /*6310*/  MUFU.EX2 R11, R11 ;  /* 0x0000000b000b7308 */ /* 0x000e220000000800 */
[C---:B-1----:R-:W-:Y:S01]  /*6320*/  FADD.FTZ R35, R15.reuse, R0 ;  /* 0x000000000f237221 */ /* 0x042fe20000010000 */
[----:B------:R-:W-:Y:S01]  /*6330*/  F2FP.BF16.F32.PACK_AB R150, R15, R150 ;  /* 0x000000960f96723e */ /* 0x000fe200000010ff */
[----:B------:R-:W-:Y:S01]  /*6340*/  UMOV UR6, UR4 ;  /* 0x0000000400067c82 */ /* 0x000fe20008000000 */
[----:B------:R-:W-:Y:S01]  /*6350*/  PLOP3.LUT P3, PT, PT, PT, UP1, 0x80, 0x0 ;  /* 0x000000000000781c */ /* 0x000fe20003f6f018 */
[-C--:B------:R-:W-:Y:S01]  /*6360*/  FMUL.FTZ R90, R90, R8.reuse ;  /* 0x000000085a5a7220 */ /* 0x080fe20000410000 */
[-C--:B------:R-:W-:Y:S01]  /*6370*/  FMUL.FTZ R91, R91, R8.reuse ;  /* 0x000000085b5b7220 */ /* 0x080fe20000410000 */
[----:B------:R-:W-:Y:S01]  /*6380*/  FMUL.FTZ R94, R94, R8 ;  /* 0x000000085e5e7220 */ /* 0x000fe20000410000 */
[----:B------:R-:W1:Y:S01]  /*6390*/  MUFU.EX2 R146, R146 ;  /* 0x0000009200927308 */ /* 0x000e620000000800 */
[----:B---3--:R-:W-:Y:S01]  /*63a0*/  FADD.FTZ R0, R144, R35 ;  /* 0x0000002390007221 */ /* 0x008fe20000010000 */
[----:B------:R-:W-:Y:S01]  /*63b0*/  FFMA.FTZ R35, R42, R24, -R75 ;  /* 0x000000182a237223 */ /* 0x000fe2000001084b */
[----:B------:R-:W-:Y:S01]  /*63c0*/  FADD.FTZ R42, R14, R43 ;  /* 0x0000002b0e2a7221 */ /* 0x000fe20000010000 */
[-C--:B------:R-:W-:Y:S01]  /*63d0*/  FMUL.FTZ R95, R95, R8.reuse ;  /* 0x000000085f5f7220 */ /* 0x080fe20000410000 */
[-C--:B------:R-:W-:Y:S01]  /*63e0*/  FMUL.FTZ R98, R98, R8.reuse ;  /* 0x0000000862627220 */ /* 0x080fe20000410000 */
[----:B------:R-:W-:Y:S01]  /*63f0*/  FMUL.FTZ R99, R99, R8 ;  /* 0x0000000863637220 */ /* 0x000fe20000410000 */
[----:B--2---:R-:W-:Y:S01]  /*6400*/  FADD.FTZ R45, R25, R42 ;  /* 0x0000002a192d7221 */ /* 0x004fe20000010000 */
[----:B------:R-:W2:Y:S01]  /*6410*/  MUFU.EX2 R19, R19 ;  /* 0x0000001300137308 */ /* 0x000ea20000000800 */
[C---:B0-----:R-:W-:Y:S01]  /*6420*/  FADD.FTZ R43, R11.reuse, R0 ;  /* 0x000000000b2b7221 */ /* 0x041fe20000010000 */
[----:B------:R-:W-:Y:S01]  /*6430*/  F2FP.BF16.F32.PACK_AB R144, R11, R144 ;  /* 0x000000900b90723e */ /* 0x000fe200000010ff */
[----:B------:R-:W-:Y:S01]  /*6440*/  FADD.FTZ R42, R20, R45 ;  /* 0x0000002d142a7221 */ /* 0x000fe20000010000 */
[-C--:B------:R-:W-:Y:S01]  /*6450*/  FMUL.FTZ R102, R102, R8.reuse ;  /* 0x0000000866667220 */ /* 0x080fe20000410000 */
[-C--:B------:R-:W-:Y:S01]  /*6460*/  FMUL.FTZ R103, R103, R8.reuse ;  /* 0x0000000867677220 */ /* 0x080fe20000410000 */
[-C--:B------:R-:W-:Y:S01]  /*6470*/  FMUL.FTZ R106, R106, R8.reuse ;  /* 0x000000086a6a7220 */ /* 0x080fe20000410000 */
[----:B------:R-:W-:Y:S01]  /*6480*/  FMUL.FTZ R107, R107, R8 ;  /* 0x000000086b6b7220 */ /* 0x000fe20000410000 */
[----:B------:R-:W0:Y:S01]  /*6490*/  MUFU.EX2 R140, R140 ;  /* 0x0000008c008c7308 */ /* 0x000e220000000800 */
[----:B-1----:R-:W-:Y:S01]  /*64a0*/  FADD.FTZ R0, R146, R43 ;  /* 0x0000002b92007221 */ /* 0x002fe20000010000 */
[----:B------:R-:W-:Y:S01]  /*64b0*/  FFMA.FTZ R43, R46, R24, -R75 ;  /* 0x000000182e2b7223 */ /* 0x000fe2000001084b */
[-C--:B------:R-:W-:Y:S01]  /*64c0*/  FMUL.FTZ R110, R110, R8.reuse ;  /* 0x000000086e6e7220 */ /* 0x080fe20000410000 */
[-C--:B------:R-:W-:Y:S01]  /*64d0*/  FMUL.FTZ R111, R111, R8.reuse ;  /* 0x000000086f6f7220 */ /* 0x080fe20000410000 */
[-C--:B------:R-:W-:Y:S01]  /*64e0*/  FMUL.FTZ R114, R114, R8.reuse ;  /* 0x0000000872727220 */ /* 0x080fe20000410000 */
[-C--:B------:R-:W-:Y:S01]  /*64f0*/  FMUL.FTZ R115, R115, R8.reuse ;  /* 0x0000000873737220 */ /* 0x080fe20000410000 */
[-C--:B------:R-:W-:Y:S01]  /*6500*/  FMUL.FTZ R118, R118, R8.reuse ;  /* 0x0000000876767220 */ /* 0x080fe20000410000 */
[----:B------:R-:W1:Y:S01]  /*6510*/  MUFU.EX2 R21, R21 ;  /* 0x0000001500157308 */ /* 0x000e620000000800 */
[----:B--2---:R-:W-:Y:S01]  /*6520*/  FADD.FTZ R45, R19, R0 ;  /* 0x00000000132d7221 */ /* 0x004fe20000010000 */
[----:B------:R-:W-:Y:S01]  /*6530*/  FMUL.FTZ R119, R119, R8 ;  /* 0x0000000877777220 */ /* 0x000fe20000410000 */
[----:B------:R-:W-:Y:S01]  /*6540*/  F2FP.BF16.F32.PACK_AB R146, R19, R146 ;  /* 0x000000921392723e */ /* 0x000fe200000010ff */
[----:B------:R-:W-:Y:S01]  /*6550*/  FMUL.FTZ R88, R88, R70 ;  /* 0x0000004658587220 */ /* 0x000fe20000410000 */
[----:B------:R-:W-:Y:S01]  /*6560*/  F2FP.BF16.F32.PACK_AB R133, R53, R30 ;  /* 0x0000001e3585723e */ /* 0x000fe200000010ff */
        /* <DEDUP_REMOVED lines=9> */
[----:B------:R-:W-:Y:S01]  /*6600*/  FMUL.FTZ R104, R104, R70 ;  /* 0x0000004668687220 */ /* 0x000fe20000410000 */
[----:B------:R-:W0:Y:S01]  /*6610*/  MUFU.EX2 R37, R37 ;  /* 0x0000002500257308 */ /* 0x000e220000000800 */
[C---:B-1----:R-:W-:Y:S01]  /*6620*/  FADD.FTZ R45, R21.reuse, R0 ;  /* 0x00000000152d7221 */ /* 0x042fe20000010000 */
[----:B------:R-:W-:Y:S01]  /*6630*/  F2FP.BF16.F32.PACK_AB R140, R21, R140 ;  /* 0x0000008c158c723e */ /* 0x000fe200000010ff */
[-C--:B------:R-:W-:Y:S01]  /*6640*/  FMUL.FTZ R105, R105, R70.reuse ;  /* 0x0000004669697220 */ /* 0x080fe20000410000 */
[-C--:B------:R-:W-:Y:S01]  /*6650*/  FMUL.FTZ R108, R108, R70.reuse ;  /* 0x000000466c6c7220 */ /* 0x080fe20000410000 */
[-C--:B------:R-:W-:Y:S01]  /*6660*/  FMUL.FTZ R109, R109, R70.reuse ;  /* 0x000000466d6d7220 */ /* 0x080fe20000410000 */
[-C--:B------:R-:W-:Y:S01]  /*6670*/  FMUL.FTZ R112, R112, R70.reuse ;  /* 0x0000004670707220 */ /* 0x080fe20000410000 */
[-C--:B------:R-:W-:Y:S01]  /*6680*/  FMUL.FTZ R113, R113, R70.reuse ;  /* 0x0000004671717220 */ /* 0x080fe20000410000 */
[----:B------:R1:W-:Y:S01]  /*6690*/  MUFU.EX2 R9, R47 ;  /* 0x0000002f00097308 */ /* 0x0003e20000000800 */
[----:B--2---:R-:W-:Y:S01]  /*66a0*/  FADD.FTZ R0, R142, R45 ;  /* 0x0000002d8e007221 */ /* 0x004fe20000010000 */
[-C--:B------:R-:W-:Y:S01]  /*66b0*/  FMUL.FTZ R116, R116, R70.reuse ;  /* 0x0000004674747220 */ /* 0x080fe20000410000 */
[----:B------:R-:W-:Y:S01]  /*66c0*/  FMUL.FTZ R117, R117, R70 ;  /* 0x0000004675757220 */ /* 0x000fe20000410000 */
[----:B------:R-:W-:-:S04]  /*66d0*/  IMAD.MOV.U32 R8, RZ, RZ, R55 ;  /* 0x000000ffff087224 */ /* 0x000fc800078e0037 */
[----:B------:R-:W2:Y:S01]  /*66e0*/  MUFU.EX2 R136, R136 ;  /* 0x0000008800887308 */ /* 0x000ea20000000800 */
[----:B-1----:R-:W-:Y:S01]  /*66f0*/  FADD.FTZ R47, R27, R42 ;  /* 0x0000002a1b2f7221 */ /* 0x002fe20000010000 */
[C---:B0-----:R-:W-:Y:S01]  /*6700*/  FADD.FTZ R45, R37.reuse, R0 ;  /* 0x00000000252d7221 */ /* 0x041fe20000010000 */
[----:B------:R-:W-:Y:S02]  /*6710*/  F2FP.BF16.F32.PACK_AB R142, R37, R142 ;  /* 0x0000008e258e723e */ /* 0x000fe400000010ff */
[----:B------:R-:W-:-:S03]  /*6720*/  FADD.FTZ R42, R22, R47 ;  /* 0x0000002f162a7221 */ /* 0x000fc60000010000 */
[----:B------:R-:W0:Y:S01]  /*6730*/  MUFU.EX2 R39, R39 ;  /* 0x0000002700277308 */ /* 0x000e220000000800 */
[----:B------:R-:W-:-:S04]  /*6740*/  FADD.FTZ R47, R29, R42 ;  /* 0x0000002a1d2f7221 */ /* 0x000fc80000010000 */
[----:B------:R-:W-:-:S03]  /*6750*/  FADD.FTZ R42, R18, R47 ;  /* 0x0000002f122a7221 */ /* 0x000fc60000010000 */
[----:B------:R-:W1:Y:S01]  /*6760*/  MUFU.EX2 R138, R138 ;  /* 0x0000008a008a7308 */ /* 0x000e620000000800 */
[----:B------:R-:W-:Y:S01]  /*6770*/  FADD.FTZ R42, R31, R42 ;  /* 0x0000002a1f2a7221 */ /* 0x000fe20000010000 */
[----:B--2---:R-:W-:-:S03]  /*6780*/  FADD.FTZ R0, R136, R45 ;  /* 0x0000002d88007221 */ /* 0x004fc60000010000 */
[----:B------:R-:W-:Y:S01]  /*6790*/  FADD.FTZ R33, R137, R42 ;  /* 0x0000002a89217221 */ /* 0x000fe20000010000 */
[C---:B------:R-:W-:Y:S02]  /*67a0*/  F2FP.BF16.F32.PACK_AB R137, R26.reuse, R137 ;  /* 0x000000891a89723e */ /* 0x040fe400000010ff */
[----:B------:R-:W2:Y:S01]  /*67b0*/  MUFU.EX2 R41, R41 ;  /* 0x0000002900297308 */ /* 0x000ea20000000800 */
[C---:B0-----:R-:W-:Y:S01]  /*67c0*/  FADD.FTZ R45, R39.reuse, R0 ;  /* 0x00000000272d7221 */ /* 0x041fe20000010000 */
[----:B------:R-:W-:Y:S01]  /*67d0*/  FADD.FTZ R0, R26, R33 ;  /* 0x000000211a007221 */ /* 0x000fe20000010000 */
[----:B------:R-:W-:-:S03]  /*67e0*/  F2FP.BF16.F32.PACK_AB R136, R39, R136 ;  /* 0x000000882788723e */ /* 0x000fc600000010ff */
[----:B------:R-:W-:Y:S01]  /*67f0*/  FADD.FTZ R13, R139, R0 ;  /* 0x000000008b0d7221 */ /* 0x000fe20000010000 */
[----:B------:R-:W-:Y:S01]  /*6800*/  F2FP.BF16.F32.PACK_AB R139, R28, R139 ;  /* 0x0000008b1c8b723e */ /* 0x000fe200000010ff */
[----:B------:R-:W0:Y:S01]  /*6810*/  MUFU.EX2 R132, R132 ;  /* 0x0000008400847308 */ /* 0x000e220000000800 */
[----:B-1----:R-:W-:Y:S01]  /*6820*/  FADD.FTZ R10, R138, R45 ;  /* 0x0000002d8a0a7221 */ /* 0x002fe20000010000 */
[----:B------:R-:W-:-:S06]  /*6830*/  FADD.FTZ R13, R28, R13 ;  /* 0x0000000d1c0d7221 */ /* 0x000fcc0000010000 */
[----:B------:R-:W1:Y:S01]  /*6840*/  MUFU.EX2 R134, R134 ;  /* 0x0000008600867308 */ /* 0x000e620000000800 */
[C---:B--2---:R-:W-:Y:S01]  /*6850*/  FADD.FTZ R15, R41.reuse, R10 ;  /* 0x0000000a290f7221 */ /* 0x044fe20000010000 */
[----:B------:R-:W-:Y:S01]  /*6860*/  FADD.FTZ R10, R30, R13 ;  /* 0x0000000d1e0a7221 */ /* 0x000fe20000010000 */
[----:B------:R-:W-:-:S03]  /*6870*/  F2FP.BF16.F32.PACK_AB R138, R41, R138 ;  /* 0x0000008a298a723e */ /* 0x000fc600000010ff */
[----:B------:R-:W-:Y:S02]  /*6880*/  FADD.FTZ R10, R53, R10 ;  /* 0x0000000a350a7221 */ /* 0x000fe40000010000 */
[----:B------:R-:W2:Y:S01]  /*6890*/  MUFU.EX2 R3, R3 ;  /* 0x0000000300037308 */ /* 0x000ea20000000800 */
[----:B0-----:R-:W-:Y:S01]  /*68a0*/  FADD.FTZ R0, R132, R15 ;  /* 0x0000000f84007221 */ /* 0x001fe20000010000 */
[----:B------:R-:W-:-:S03]  /*68b0*/  F2FP.BF16.F32.PACK_AB R132, R9, R132 ;  /* 0x000000840984723e */ /* 0x000fc600000010ff */
[----:B------:R-:W-:-:S03]  /*68c0*/  FADD.FTZ R11, R9, R0 ;  /* 0x00000000090b7221 */ /* 0x000fc60000010000 */
[----:B------:R-:W0:Y:S01]  /*68d0*/  MUFU.EX2 R128, R128 ;  /* 0x0000008000807308 */ /* 0x000e220000000800 */
[----:B-1----:R-:W-:Y:S01]  /*68e0*/  FADD.FTZ R0, R134, R11 ;  /* 0x0000000b86007221 */ /* 0x002fe20000010000 */
[----:B------:R-:W-:Y:S01]  /*68f0*/  FADD.FTZ R11, R135, R10 ;  /* 0x0000000a870b7221 */ /* 0x000fe20000010000 */
[----:B------:R-:W-:-:S03]  /*6900*/  F2FP.BF16.F32.PACK_AB R135, R32, R135 ;  /* 0x000000872087723e */ /* 0x000fc600000010ff */
[----:B------:R-:W-:Y:S02]  /*6910*/  FADD.FTZ R11, R32, R11 ;  /* 0x0000000b200b7221 */ /* 0x000fe40000010000 */
[----:B------:R-:W1:Y:S01]  /*6920*/  MUFU.EX2 R57, R57 ;  /* 0x0000003900397308 */ /* 0x000e620000000800 */
[C---:B--2---:R-:W-:Y:S01]  /*6930*/  FADD.FTZ R13, R3.reuse, R0 ;  /* 0x00000000030d7221 */ /* 0x044fe20000010000 */
[----:B------:R-:W-:Y:S01]  /*6940*/  FADD.FTZ R10, R34, R11 ;  /* 0x0000000b220a7221 */ /* 0x000fe20000010000 */
[----:B------:R-:W-:-:S05]  /*6950*/  F2FP.BF16.F32.PACK_AB R134, R3, R134 ;  /* 0x000000860386723e */ /* 0x000fca00000010ff */
        /* <DEDUP_REMOVED lines=54> */
[----:B------:R-:W-:Y:S02]  /*6cc0*/  IMAD.MOV.U32 R9, RZ, RZ, R23 ;  /* 0x000000ffff097224 */ /* 0x000fe400078e0017 */
[C---:B-1----:R-:W-:Y:S01]  /*6cd0*/  FADD.FTZ R3, R64.reuse, R3 ;  /* 0x0000000340037221 */ /* 0x042fe20000010000 */
[----:B------:R-:W-:Y:S01]  /*6ce0*/  F2FP.BF16.F32.PACK_AB R122, R64, R62 ;  /* 0x0000003e407a723e */ /* 0x000fe200000010ff */
[----:B------:R-:W-:Y:S06]  /*6cf0*/  @P3 BRA `(.L_x_1871) ;  /* 0xffffffd000883947 */ /* 0x000fec000383ffff */
.L_x_1862:
[----:B------:R-:W-:-:S06]  /*6d00*/  UISETP.GE.AND UP0, UPT, UR26, UR38, UPT ;  /* 0x000000261a00728c */ /* 0x000fcc000bf06270 */
[----:B------:R-:W-:-:S13]  /*6d10*/  PLOP3.LUT P2, PT, PT, PT, UP0, 0x80, 0x0 ;  /* 0x000000000000781c */ /* 0x000fda0003f4f008 */
[----:B------:R-:W-:Y:S05]  /*6d20*/  @!P2 BRA `(.L_x_1872) ;  /* 0x000000240034a947 */ /* 0x000fea0003800000 */
[----:B------:R-:W-:Y:S01]  /*6d30*/  ISETP.GE.U32.AND P2, PT, R2, 0x180, PT ;  /* 0x000001800200780c */ /* 0x000fe20003f46070 */
[----:B------:R-:W-:Y:S01]  /*6d40*/  IMAD.MOV.U32 R4, RZ, RZ, R23 ;  /* 0x000000ffff047224 */ /* 0x000fe200078e0017 */
[C---:B------:R-:W-:Y:S01]  /*6d50*/  IADD3 R8, R16.reuse, 0x9, RZ ;  /* 0x0000000910087810 */ /* 0x040fe20007ffe0ff */
[----:B------:R-:W-:Y:S01]  /*6d60*/  IMAD.MOV.U32 R5, RZ, RZ, R55 ;  /* 0x000000ffff057224 */ /* 0x000fe200078e0037 */
[----:B------:R-:W-:Y:S01]  /*6d70*/  UMOV UR7, UR5 ;  /* 0x0000000500077c82 */ /* 0x000fe20008000000 */
[----:B------:R-:W-:Y:S01]  /*6d80*/  VIADD R16, R16, 0x8 ;  /* 0x0000000810107836 */ /* 0x000fe20000000000 */
[----:B------:R-:W-:Y:S01]  /*6d90*/  SEL R8, R8, 0x9, !P2 ;  /* 0x0000000908087807 */ /* 0x000fe20005000000 */
[----:B------:R-:W-:Y:S01]  /*6da0*/  UMOV UR6, UR4 ;  /* 0x0000000400067c82 */ /* 0x000fe20008000000 */
[----:B------:R-:W-:-:S05]  /*6db0*/  ULDC UR25, c[0x0][0x9d8] ;  /* 0x0002760000197ab9 */ /* 0x000fca0000000800 */
.L_x_1881:
        /* <DEDUP_REMOVED lines=9> */
.L_x_1874:
[----:B------:R-:W-:Y:S01]  /*6e50*/  ULEA UR10, UR4, UR39, 0x3 ;  /* 0x00000027040a7291 */ /* 0x000fe2000f8e183f */
[----:B------:R-:W-:-:S05]  /*6e60*/  IMAD.U32 R9, RZ, RZ, UR5 ;  /* 0x00000005ff097e24 */ /* 0x000fca000f8e00ff */
[----:B------:R-:W-:-:S04]  /*6e70*/  SHF.L.U32 R9, R9, 0x1f, RZ ;  /* 0x0000001f09097819 */ /* 0x000fc800000006ff */
[----:B------:R0:W1:Y:S01]  /*6e80*/  SYNCS.PHASECHK.TRANS64.TRYWAIT P2, [UR10+0x16830], R9 ;  /* 0x01683009ff0075a7 */ /* 0x000062000804014a */
[----:B------:R-:W-:Y:S05]  /*6e90*/  @!P0 BRA `(.L_x_1875) ;  /* 0x0000000000048947 */ /* 0x000fea0003800000 */
[----:B------:R-:W-:Y:S01]  /*6ea0*/  BPT.TRAP 0x1 ;  /* 0x000000040000795c */ /* 0x000fe20000300000 */
.L_x_1875:
[----:B-1----:R-:W-:Y:S05]  /*6eb0*/  @P2 BRA `(.L_x_1873) ;  /* 0x0000000000082947 */ /* 0x002fea0003800000 */
[----:B------:R-:W1:Y:S02]  /*6ec0*/  SYNCS.PHASECHK.TRANS64.TRYWAIT P2, [UR10+0x16830], R9 ;  /* 0x01683009ff0075a7 */ /* 0x000e64000804014a */
[----:B-1----:R-:W-:Y:S05]  /*6ed0*/  @!P2 BRA `(.L_x_1876) ;  /* 0x00000074002ca947 */ /* 0x002fea0003800000 */
.L_x_1873:
        /* <DEDUP_REMOVED lines=26> */
.L_x_1878:
[----:B------:R-:W-:Y:S01]  /*7080*/  ULEA UR10, UR6, UR39, 0x3 ;  /* 0x00000027060a7291 */ /* 0x000fe2000f8e183f */
[----:B01----:R-:W-:-:S05]  /*7090*/  IMAD.U32 R9, RZ, RZ, UR7 ;  /* 0x00000007ff097e24 */ /* 0x003fca000f8e00ff */
[----:B------:R-:W-:-:S04]  /*70a0*/  SHF.L.U32 R9, R9, 0x1f, RZ ;  /* 0x0000001f09097819 */ /* 0x000fc800000006ff */
[----:B------:R0:W1:Y:S01]  /*70b0*/  SYNCS.PHASECHK.TRANS64.TRYWAIT P2, [UR10+0x16850], R9 ;  /* 0x01685009ff0075a7 */ /* 0x000062000804014a */
[----:B------:R-:W-:Y:S05]  /*70c0*/  @!P0 BRA `(.L_x_1879) ;  /* 0x0000000000048947 */ /* 0x000fea0003800000 */
[----:B------:R-:W-:Y:S01]  /*70d0*/  BPT.TRAP 0x1 ;  /* 0x000000040000795c */ /* 0x000fe20000300000 */
.L_x_1879:
[----:B-1----:R-:W-:Y:S05]  /*70e0*/  @P2 BRA `(.L_x_1877) ;  /* 0x0000000000082947 */ /* 0x002fea0003800000 */
[----:B------:R-:W1:Y:S02]  /*70f0*/  SYNCS.PHASECHK.TRANS64.TRYWAIT P2, [UR10+0x16850], R9 ;  /* 0x01685009ff0075a7 */ /* 0x000e64000804014a */
[----:B-1----:R-:W-:Y:S05]  /*7100*/  @!P2 BRA `(.L_x_1880) ;  /* 0x0000007000b8a947 */ /* 0x002fea0003800000 */
.L_x_1877:
[----:B------:R-:W-:Y:S01]  /*7110*/  UIADD3 UR7, UR39, 0x400, URZ ;  /* 0x0000040027077890 */ /* 0x000fe2000fffe03f */
[----:B------:R-:W-:Y:S01]  /*7120*/  WARPGROUP.ARRIVE ;  /* 0x00000000000079c5 */ /* 0x000fe20000000000 */
[----:B------:R-:W-:Y:S01]  /*7130*/  UMOV UR11, 0x40000040 ;  /* 0x40000040000b7882 */ /* 0x000fe20000000000 */
[----:B------:R-:W-:Y:S01]  /*7140*/  UMOV UR15, 0x40000040 ;  /* 0x40000040000f7882 */ /* 0x000fe20000000000 */
[----:B------:R-:W-:Y:S01]  /*7150*/  USHF.R.U32.HI UR7, URZ, 0x4, UR7 ;  /* 0x000000043f077899 */ /* 0x000fe20008011607 */
[----:B-1----:R-:W-:Y:S01]  /*7160*/  FMUL.FTZ R10, R24, UR25 ;  /* 0x00000019180a7c20 */ /* 0x002fe20008410000 */
[----:B------:R-:W-:Y:S01]  /*7170*/  FMUL.FTZ R11, R25, UR25 ;  /* 0x00000019190b7c20 */ /* 0x000fe20008410000 */
[----:B------:R-:W-:Y:S01]  /*7180*/  FMUL.FTZ R13, R28, UR25 ;  /* 0x000000191c0d7c20 */ /* 0x000fe20008410000 */
[----:B------:R-:W-:Y:S01]  /*7190*/  ULOP3.LUT UR7, UR7, 0x3fff, URZ, 0xc0, !UPT ;  /* 0x00003fff07077892 */ /* 0x000fe2000f8ec03f */
[----:B------:R-:W-:Y:S01]  /*71a0*/  FMUL.FTZ R15, R29, UR25 ;  /* 0x000000191d0f7c20 */ /* 0x000fe20008410000 */
[----:B------:R-:W-:Y:S01]  /*71b0*/  FMUL.FTZ R18, R32, UR25 ;  /* 0x0000001920127c20 */ /* 0x000fe20008410000 */
[----:B------:R-:W1:Y:S01]  /*71c0*/  MUFU.TANH R10, R10 ;  /* 0x0000000a000a7308 */ /* 0x000e620000002400 */
[----:B------:R-:W-:Y:S01]  /*71d0*/  ULEA UR10, UR6, UR7, 0xa ;  /* 0x00000007060a7291 */ /* 0x000fe2000f8e503f */
[----:B------:R-:W-:Y:S01]  /*71e0*/  FMUL.FTZ R19, R33, UR25 ;  /* 0x0000001921137c20 */ /* 0x000fe20008410000 */
[----:B------:R-:W-:Y:S01]  /*71f0*/  FMUL.FTZ R23, R36, UR25 ;  /* 0x0000001924177c20 */ /* 0x000fe20008410000 */
[----:B------:R-:W-:Y:S01]  /*7200*/  FMUL.FTZ R12, R27, UR25 ;  /* 0x000000191b0c7c20 */ /* 0x000fe20008410000 */
[----:B------:R-:W-:Y:S01]  /*7210*/  UIADD3 UR14, UR10, 0x80, URZ ;  /* 0x000000800a0e7890 */ /* 0x000fe2000fffe03f */
[----:B------:R-:W-:Y:S01]  /*7220*/  FMUL.FTZ R27, R37, UR25 ;  /* 0x00000019251b7c20 */ /* 0x000fe20008410000 */
[----:B------:R-:W-:Y:S01]  /*7230*/  FMUL.FTZ R17, R31, UR25 ;  /* 0x000000191f117c20 */ /* 0x000fe20008410000 */
[----:B------:R-:W2:Y:S01]  /*7240*/  MUFU.TANH R11, R11 ;  /* 0x0000000b000b7308 */ /* 0x000ea20000002400 */
[----:B------:R-:W-:Y:S01]  /*7250*/  FMUL.FTZ R31, R40, UR25 ;  /* 0x00000019281f7c20 */ /* 0x000fe20008410000 */
[----:B------:R-:W-:Y:S01]  /*7260*/  HGMMA.64x64x16.F32.BF16 R88, R148, gdesc[UR8].tnspB, R88, gsb0 ;  /* 0x40e0000894587df0 */ /* 0x000fe20008001858 */
[----:B------:R-:W-:Y:S01]  /*7270*/  FMUL.FTZ R22, R55, UR25 ;  /* 0x0000001937167c20 */ /* 0x000fe20008410000 */
[----:B------:R-:W-:Y:S01]  /*7280*/  FMUL.FTZ R33, R41, UR25 ;  /* 0x0000001929217c20 */ /* 0x000fe20008410000 */
[----:B------:R-:W-:Y:S01]  /*7290*/  FMUL.FTZ R29, R39, UR25 ;  /* 0x00000019271d7c20 */ /* 0x000fe20008410000 */
[----:B------:R-:W-:Y:S01]  /*72a0*/  FMUL.FTZ R39, R44, UR25 ;  /* 0x000000192c277c20 */ /* 0x000fe20008410000 */
[----:B------:R-:W-:Y:S01]  /*72b0*/  FMUL.FTZ R37, R43, UR25 ;  /* 0x000000192b257c20 */ /* 0x000fe20008410000 */
[----:B------:R-:W3:Y:S01]  /*72c0*/  MUFU.TANH R13, R13 ;  /* 0x0000000d000d7308 */ /* 0x000ee20000002400 */
        /* <DEDUP_REMOVED lines=9> */
[----:B0-----:R-:W-:Y:S01]  /*7360*/  FMUL.FTZ R9, R26, UR25 ;  /* 0x000000191a097c20 */ /* 0x001fe20008410000 */
[----:B------:R-:W-:Y:S01]  /*7370*/  FMUL.FTZ R26, R56, UR25 ;  /* 0x00000019381a7c20 */ /* 0x000fe20008410000 */
[----:B------:R-:W-:Y:S01]  /*7380*/  FMUL.FTZ R57, R57, UR25 ;  /* 0x0000001939397c20 */ /* 0x000fe20008410000 */
[----:B------:R-:W-:Y:S01]  /*7390*/  FMUL.FTZ R14, R30, UR25 ;  /* 0x000000191e0e7c20 */ /* 0x000fe20008410000 */
[----:B------:R-:W-:Y:S01]  /*73a0*/  FMUL.FTZ R30, R60, UR25 ;  /* 0x000000193c1e7c20 */ /* 0x000fe20008410000 */
[----:B------:R-:W-:Y:S01]  /*73b0*/  FMUL.FTZ R61, R61, UR25 ;  /* 0x000000193d3d7c20 */ /* 0x000fe20008410000 */
[----:B------:R-:W0:Y:S01]  /*73c0*/  MUFU.TANH R18, R18 ;  /* 0x0000001200127308 */ /* 0x000e220000002400 */
[----:B---3--:R-:W-:Y:S01]  /*73d0*/  FMNMX.FTZ R24, R13, R24, !PT ;  /* 0x000000180d187209 */ /* 0x008fe20007810000 */
[----:B------:R-:W-:Y:S01]  /*73e0*/  FMUL.FTZ R20, R34, UR25 ;  /* 0x0000001922147c20 */ /* 0x000fe20008410000 */
[----:B------:R-:W-:Y:S01]  /*73f0*/  FMUL.FTZ R34, R64, UR25 ;  /* 0x0000001940227c20 */ /* 0x000fe20008410000 */
[----:B------:R-:W-:Y:S01]  /*7400*/  FMUL.FTZ R65, R65, UR25 ;  /* 0x0000001941417c20 */ /* 0x000fe20008410000 */
[----:B------:R-:W-:Y:S01]  /*7410*/  FMUL.FTZ R36, R68, UR25 ;  /* 0x0000001944247c20 */ /* 0x000fe20008410000 */
[----:B------:R-:W-:Y:S01]  /*7420*/  FMUL.FTZ R69, R69, UR25 ;  /* 0x0000001945457c20 */ /* 0x000fe20008410000 */
[----:B------:R-:W-:Y:S01]  /*7430*/  FMUL.FTZ R73, R73, UR25 ;  /* 0x0000001949497c20 */ /* 0x000fe20008410000 */
[----:B------:R-:W2:Y:S01]  /*7440*/  MUFU.TANH R19, R19 ;  /* 0x0000001300137308 */ /* 0x000ea20000002400 */
        /* <DEDUP_REMOVED lines=34> */
[----:B------:R-:W-:Y:S01]  /*7670*/  UMOV UR11, 0x40000040 ;  /* 0x40000040000b7882 */ /* 0x000fe20000000000 */
[----:B------:R-:W-:-:S02]  /*7680*/  UISETP.GT.AND UP0, UPT, UR26, UR38, UPT ;  /* 0x000000261a00728c */ /* 0x000fc4000bf04270 */
[----:B------:R-:W-:Y:S02]  /*7690*/  UIADD3 UR26, UR26, -0x1, URZ ;  /* 0xffffffff1a1a7890 */ /* 0x000fe4000fffe03f */
[----:B------:R-:W0:Y:S01]  /*76a0*/  MUFU.TANH R39, R39 ;  /* 0x0000002700277308 */ /* 0x000e220000002400 */
[----:B--2---:R-:W-:Y:S01]  /*76b0*/  FMNMX.FTZ R24, R31, R24, !PT ;  /* 0x000000181f187209 */ /* 0x004fe20007810000 */
[----:B------:R-:W-:Y:S01]  /*76c0*/  UMOV UR7, UR5 ;  /* 0x0000000500077c82 */ /* 0x000fe20008000000 */
[----:B------:R-:W-:Y:S01]  /*76d0*/  PLOP3.LUT P2, PT, PT, PT, UP0, 0x80, 0x0 ;  /* 0x000000000000781c */ /* 0x000fe20003f4f008 */
[----:B------:R-:W-:Y:S02]  /*76e0*/  WARPGROUP.DEPBAR.LE gsb0, 0x0 ;  /* 0x00008000000079c5 */ /* 0x000fe40000010000 */
[----:B------:R-:W-:Y:S02]  /*76f0*/  WARPGROUP.ARRIVE ;  /* 0x00000000000079c5 */ /* 0x000fe40000000000 */
[----:B------:R-:W2:Y:S01]  /*7700*/  MUFU.TANH R43, R43 ;  /* 0x0000002b002b7308 */ /* 0x000ea20000002400 */
[----:B-1----:R-:W-:Y:S01]  /*7710*/  FMNMX.FTZ R24, R33, R24, !PT ;  /* 0x0000001821187209 */ /* 0x002fe20007810000 */
[----:B------:R-:W-:Y:S01]  /*7720*/  FMUL.FTZ R149, R72, UR25 ;  /* 0x0000001948957c20 */ /* 0x000fe20008410000 */
[----:B------:R-:W-:Y:S01]  /*7730*/  FMUL.FTZ R151, R76, UR25 ;  /* 0x000000194c977c20 */ /* 0x000fe20008410000 */
[----:B------:R-:W-:Y:S01]  /*7740*/  HGMMA.64x64x16.F32.BF16 R88, R144, gdesc[UR12].tnspB, R88, gsb0 ;  /* 0x40e0000c90587df0 */ /* 0x000fe20008001858 */
[----:B------:R-:W-:Y:S01]  /*7750*/  UIADD3 UR14, UR10, 0x100, URZ ;  /* 0x000001000a0e7890 */ /* 0x000fe2000fffe03f */
[----:B0-----:R-:W-:Y:S01]  /*7760*/  FMNMX.FTZ R24, R39, R24, !PT ;  /* 0x0000001827187209 */ /* 0x001fe20007810000 */
        /* <DEDUP_REMOVED lines=53> */
[----:B------:R-:W-:Y:S01]  /*7ac0*/  UIADD3 UR14, UR10, 0x200, URZ ;  /* 0x000002000a0e7890 */ /* 0x000fe2000fffe03f */
[----:B-1----:R-:W-:Y:S01]  /*7ad0*/  FMNMX.FTZ R24, R85, R24, !PT ;  /* 0x0000001855187209 */ /* 0x002fe20007810000 */
        /* <DEDUP_REMOVED lines=14> */
[C---:B--2---:R-:W-:Y:S01]  /*7bc0*/  FMUL.FTZ R50, R55.reuse, R24 ;  /* 0x0000001837327220 */ /* 0x044fe20000410000 */
[----:B------:R-:W-:-:S03]  /*7bd0*/  FADD.FTZ R5, -R55, R5 ;  /* 0x0000000537057221 */ /* 0x000fc60000010100 */
[--C-:B------:R-:W-:Y:S01]  /*7be0*/  FFMA.FTZ R150, R13, R24, -R50.reuse ;  /* 0x000000180d967223 */ /* 0x100fe20000010832 */
[----:B------:R-:W-:Y:S01]  /*7bf0*/  FMNMX.FTZ R13, R9, R4, !PT ;  /* 0x00000004090d7209 */ /* 0x000fe20007810000 */
[-C--:B------:R-:W-:Y:S01]  /*7c00*/  FMUL.FTZ R44, R5, R24.reuse ;  /* 0x00000018052c7220 */ /* 0x080fe20000410000 */
[-CC-:B------:R-:W-:Y:S01]  /*7c10*/  FFMA.FTZ R5, R10, R24.reuse, -R50.reuse ;  /* 0x000000180a057223 */ /* 0x180fe20000010832 */
[-CC-:B------:R-:W-:Y:S01]  /*7c20*/  FFMA.FTZ R148, R11, R24.reuse, -R50.reuse ;  /* 0x000000180b947223 */ /* 0x180fe20000010832 */
[----:B-1----:R-:W-:Y:S01]  /*7c30*/  FMNMX.FTZ R13, R12, R13, !PT ;  /* 0x0000000d0c0d7209 */ /* 0x002fe20007810000 */
[-CC-:B------:R-:W-:Y:S01]  /*7c40*/  FFMA.FTZ R11, R15, R24.reuse, -R50.reuse ;  /* 0x000000180f0b7223 */ /* 0x180fe20000010832 */
[----:B------:R-:W1:Y:S01]  /*7c50*/  MUFU.TANH R37, R37 ;  /* 0x0000002500257308 */ /* 0x000e620000002400 */
[-CC-:B------:R-:W-:Y:S01]  /*7c60*/  FFMA.FTZ R146, R23, R24.reuse, -R50.reuse ;  /* 0x0000001817927223 */ /* 0x180fe20000010832 */
[----:B------:R-:W-:Y:S02]  /*7c70*/  WARPGROUP.DEPBAR.LE gsb0, 0x0 ;  /* 0x00008000000079c5 */ /* 0x000fe40000010000 */
[----:B------:R-:W-:Y:S01]  /*7c80*/  WARPGROUP.ARRIVE ;  /* 0x00000000000079c5 */ /* 0x000fe20000000000 */
[----:B---3--:R-:W-:Y:S01]  /*7c90*/  FMNMX.FTZ R10, R14, R13, !PT ;  /* 0x0000000d0e0a7209 */ /* 0x008fe20007810000 */
[-CC-:B------:R-:W-:Y:S01]  /*7ca0*/  FFMA.FTZ R144, R18, R24.reuse, -R50.reuse ;  /* 0x0000001812907223 */ /* 0x180fe20000010832 */
[--C-:B------:R-:W-:Y:S01]  /*7cb0*/  FFMA.FTZ R18, R19, R24, -R50.reuse ;  /* 0x0000001813127223 */ /* 0x100fe20000010832 */
[----:B------:R-:W2:Y:S01]  /*7cc0*/  MUFU.TANH R41, R41 ;  /* 0x0000002900297308 */ /* 0x000ea20000002400 */
[----:B----4-:R-:W-:Y:S01]  /*7cd0*/  FMNMX.FTZ R15, R17, R10, !PT ;  /* 0x0000000a110f7209 */ /* 0x010fe20007810000 */
[----:B------:R-:W-:Y:S01]  /*7ce0*/  HGMMA.64x64x16.F32.BF16 R88, R132, gdesc[UR12].tnspB, R88, gsb0 ;  /* 0x40e0000c84587df0 */ /* 0x000fe20008001858 */
[----:B------:R-:W-:Y:S01]  /*7cf0*/  UIADD3 UR14, UR10, 0x280, URZ ;  /* 0x000002800a0e7890 */ /* 0x000fe2000fffe03f */
[-CC-:B------:R-:W-:Y:S01]  /*7d00*/  FFMA.FTZ R19, R27, R24.reuse, -R50.reuse ;  /* 0x000000181b137223 */ /* 0x180fe20000010832 */
[----:B------:R-:W-:Y:S01]  /*7d10*/  UMOV UR15, 0x40000040 ;  /* 0x40000040000f7882 */ /* 0x000fe20000000000 */
[----:B-----5:R-:W-:Y:S01]  /*7d20*/  FMNMX.FTZ R10, R20, R15, !PT ;  /* 0x0000000f140a7209 */ /* 0x020fe20007810000 */
        /* <DEDUP_REMOVED lines=15> */
[----:B0-----:R-:W-:Y:S01]  /*7e20*/  FMNMX.FTZ R10, R35, R10, !PT ;  /* 0x0000000a230a7209 */ /* 0x001fe20007810000 */
[-CC-:B------:R-:W-:Y:S01]  /*7e30*/  FFMA.FTZ R47, R65, R24.reuse, -R50.reuse ;  /* 0x00000018412f7223 */ /* 0x180fe20000010832 */
[----:B------:R-:W0:Y:S01]  /*7e40*/  MUFU.TANH R51, R51 ;  /* 0x0000003300337308 */ /* 0x000e220000002400 */
[--C-:B------:R-:W-:Y:S01]  /*7e50*/  FFMA.FTZ R53, R69, R24, -R50.reuse ;  /* 0x0000001845357223 */ /* 0x100fe20000010832 */
[----:B-1----:R-:W-:Y:S01]  /*7e60*/  FMNMX.FTZ R10, R37, R10, !PT ;  /* 0x0000000a250a7209 */ /* 0x002fe20007810000 */
[-CC-:B------:R-:W-:Y:S01]  /*7e70*/  FFMA.FTZ R31, R153, R24.reuse, -R50.reuse ;  /* 0x00000018991f7223 */ /* 0x180fe20000010832 */
[-CC-:B------:R-:W-:Y:S01]  /*7e80*/  FFMA.FTZ R138, R155, R24.reuse, -R50.reuse ;  /* 0x000000189b8a7223 */ /* 0x180fe20000010832 */
[--C-:B------:R-:W-:Y:S01]  /*7e90*/  FFMA.FTZ R61, R77, R24, -R50.reuse ;  /* 0x000000184d3d7223 */ /* 0x100fe20000010832 */
[----:B--2---:R-:W-:Y:S01]  /*7ea0*/  FMNMX.FTZ R10, R41, R10, !PT ;  /* 0x0000000a290a7209 */ /* 0x004fe20007810000 */
[-CC-:B------:R-:W-:Y:S01]  /*7eb0*/  FFMA.FTZ R65, R81, R24.reuse, -R50.reuse ;  /* 0x0000001851417223 */ /* 0x180fe20000010832 */
[----:B------:R-:W1:Y:S01]  /*7ec0*/  MUFU.TANH R157, R157 ;  /* 0x0000009d009d7308 */ /* 0x000e620000002400 */
[----:B------:R-:W-:Y:S01]  /*7ed0*/  FFMA.FTZ R69, R85, R24, -R50 ;  /* 0x0000001855457223 */ /* 0x000fe20000010832 */
[----:B---3--:R-:W-:-:S04]  /*7ee0*/  FMNMX.FTZ R10, R45, R10, !PT ;  /* 0x0000000a2d0a7209 */ /* 0x008fc80007810000 */
[----:B----4-:R-:W-:Y:S02]  /*7ef0*/  FMNMX.FTZ R10, R49, R10, !PT ;  /* 0x0000000a310a7209 */ /* 0x010fe40007810000 */
[----:B------:R-:W2:Y:S02]  /*7f00*/  MUFU.TANH R22, R22 ;  /* 0x0000001600167308 */ /* 0x000ea40000002400 */
[----:B0-----:R-:W-:-:S06]  /*7f10*/  FMNMX.FTZ R10, R51, R10, !PT ;  /* 0x0000000a330a7209 */ /* 0x001fcc0007810000 */
        /* <DEDUP_REMOVED lines=12> */
[-CC-:B------:R-:W-:Y:S01]  /*7fe0*/  FFMA.FTZ R134, R30, R24.reuse, -R50.reuse ;  /* 0x000000181e867223 */ /* 0x180fe20000010832 */
[-CC-:B------:R-:W-:Y:S01]  /*7ff0*/  FFMA.FTZ R132, R26, R24.reuse, -R50.reuse ;  /* 0x000000181a847223 */ /* 0x180fe20000010832 */
[----:B------:R-:W-:Y:S01]  /*8000*/  FFMA.FTZ R26, R149, R24, -R50 ;  /* 0x00000018951a7223 */ /* 0x000fe20000010832 */
[----:B------:R-:W-:Y:S01]  /*8010*/  HGMMA.64x64x16.F32.BF16 R88, R128, gdesc[UR12].tnspB, R88, gsb0 ;  /* 0x40e0000c80587df0 */ /* 0x000fe20008001858 */
[----:B------:R-:W-:Y:S01]  /*8020*/  UIADD3 UR14, UR10, 0x300, URZ ;  /* 0x000003000a0e7890 */ /* 0x000fe2000fffe03f */
[----:B0-----:R-:W-:Y:S01]  /*8030*/  FMNMX.FTZ R10, R63, R10, !PT ;  /* 0x0000000a3f0a7209 */ /* 0x001fe20007810000 */
[----:B------:R-:W0:Y:S01]  /*8040*/  MUFU.TANH R67, R67 ;  /* 0x0000004300437308 */ /* 0x000e220000002400 */
[----:B------:R-:W-:Y:S01]  /*8050*/  UMOV UR15, 0x40000040 ;  /* 0x40000040000f7882 */ /* 0x000fe20000000000 */
[----:B------:R-:W-:-:S06]  /*8060*/  UIADD3 UR10, UR10, 0x380, URZ ;  /* 0x000003800a0a7890 */ /* 0x000fcc000fffe03f */
        /* <DEDUP_REMOVED lines=22> */
[----:B------:R-:W-:Y:S06]  /*81d0*/  HGMMA.64x64x16.F32.BF16 R88, R124, gdesc[UR12].tnspB, R88, gsb0 ;  /* 0x40e0000c7c587df0 */ /* 0x000fec0008001858 */
[----:B------:R1:W-:Y:S01]  /*81e0*/  MUFU.EX2 R13, R18 ;  /* 0x00000012000d7308 */ /* 0x0003e20000000800 */
[----:B0-----:R-:W-:-:S07]  /*81f0*/  FMNMX.FTZ R10, R141, R10, !PT ;  /* 0x0000000a8d0a7209 */ /* 0x001fce0007810000 */
[----:B------:R-:W-:Y:S01]  /*8200*/  MUFU.EX2 R44, R44 ;  /* 0x0000002c002c7308 */ /* 0x000fe20000000800 */
[----:B--2---:R-:W-:Y:S01]  /*8210*/  FMNMX.FTZ R23, R87, R10, !PT ;  /* 0x0000000a57177209 */ /* 0x004fe20007810000 */
[-CC-:B-1----:R-:W-:Y:S01]  /*8220*/  FFMA.FTZ R18, R36, R24.reuse, -R50.reuse ;  /* 0x0000001824127223 */ /* 0x182fe20000010832 */
[-CC-:B------:R-:W-:Y:S01]  /*8230*/  FFMA.FTZ R10, R34, R24.reuse, -R50.reuse ;  /* 0x00000018220a7223 */ /* 0x180fe20000010832 */
[--C-:B------:R-:W-:Y:S02]  /*8240*/  FFMA.FTZ R34, R38, R24, -R50.reuse ;  /* 0x0000001826227223 */ /* 0x100fe40000010832 */
[----:B------:R-:W0:Y:S02]  /*8250*/  SHFL.BFLY PT, R30, R23, 0x2, 0x1f ;  /* 0x0c401f00171e7f89 */ /* 0x000e2400000e0000 */
[----:B------:R-:W1:Y:S08]  /*8260*/  MUFU.EX2 R5, R5 ;  /* 0x0000000500057308 */ /* 0x000e700000000800 */
[----:B------:R-:W2:Y:S08]  /*8270*/  MUFU.EX2 R148, R148 ;  /* 0x0000009400947308 */ /* 0x000eb00000000800 */
[----:B------:R-:W3:Y:S01]  /*8280*/  MUFU.EX2 R150, R150 ;  /* 0x0000009600967308 */ /* 0x000ee20000000800 */
[----:B-1----:R-:W-:Y:S01]  /*8290*/  FFMA.FTZ R3, R44, R3, R5 ;  /* 0x000000032c037223 */ /* 0x002fe20000010005 */
[----:B0-----:R-:W-:Y:S01]  /*82a0*/  FMNMX.FTZ R36, R23, R30, !PT ;  /* 0x0000001e17247209 */ /* 0x001fe20007810000 */
[----:B------:R-:W-:-:S05]  /*82b0*/  FFMA.FTZ R30, R151, R24, -R50 ;  /* 0x00000018971e7223 */ /* 0x000fca0000010832 */
[----:B------:R-:W0:Y:S01]  /*82c0*/  MUFU.EX2 R11, R11 ;  /* 0x0000000b000b7308 */ /* 0x000e220000000800 */
[C---:B--2---:R-:W-:Y:S01]  /*82d0*/  FADD.FTZ R3, R148.reuse, R3 ;  /* 0x0000000394037221 */ /* 0x044fe20000010000 */
[----:B------:R-:W-:Y:S01]  /*82e0*/  F2FP.BF16.F32.PACK_AB R148, R148, R5 ;  /* 0x000000059494723e */ /* 0x000fe200000010ff */
[----:B------:R-:W1:Y:S05]  /*82f0*/  SHFL.BFLY PT, R23, R36, 0x1, 0x1f ;  /* 0x0c201f0024177f89 */ /* 0x000e6a00000e0000 */
[----:B------:R-:W-:Y:S01]  /*8300*/  MUFU.EX2 R144, R144 ;  /* 0x0000009000907308 */ /* 0x000fe20000000800 */
[----:B---3--:R-:W-:-:S07]  /*8310*/  FADD.FTZ R54, R150, R3 ;  /* 0x0000000396367221 */ /* 0x008fce0000010000 */
[----:B------:R-:W-:Y:S01]  /*8320*/  MUFU.EX2 R146, R146 ;  /* 0x0000009200927308 */ /* 0x000fe20000000800 */
[----:B0-----:R-:W-:-:S07]  /*8330*/  F2FP.BF16.F32.PACK_AB R150, R11, R150 ;  /* 0x000000960b96723e */ /* 0x001fce00000010ff */
[----:B------:R-:W-:Y:S01]  /*8340*/  MUFU.EX2 R19, R19 ;  /* 0x0000001300137308 */ /* 0x000fe20000000800 */
[----:B-1----:R-:W-:-:S05]  /*8350*/  FMNMX.FTZ R23, R36, R23, !PT ;  /* 0x0000001724177209 */ /* 0x002fca0007810000 */
[CC--:B------:R-:W-:Y:S01]  /*8360*/  FMUL.FTZ R38, R23.reuse, R24.reuse ;  /* 0x0000001817267220 */ /* 0x0c0fe20000410000 */
[----:B------:R-:W-:Y:S02]  /*8370*/  WARPGROUP.DEPBAR.LE gsb0, 0x0 ;  /* 0x00008000000079c5 */ /* 0x000fe40000010000 */
[----:B------:R-:W-:Y:S01]  /*8380*/  WARPGROUP.ARRIVE ;  /* 0x00000000000079c5 */ /* 0x000fe20000000000 */
[----:B------:R-:W-:Y:S01]  /*8390*/  FADD.FTZ R73, -R23, R4 ;  /* 0x0000000417497221 */ /* 0x000fe20000010100 */
[-CC-:B------:R-:W-:Y:S01]  /*83a0*/  FFMA.FTZ R149, R12, R24.reuse, -R38.reuse ;  /* 0x000000180c957223 */ /* 0x180fe20000010826 */
[-CC-:B------:R-:W-:Y:S01]  /*83b0*/  FFMA.FTZ R12, R17, R24.reuse, -R38.reuse ;  /* 0x00000018110c7223 */ /* 0x180fe20000010826 */
[-CC-:B------:R-:W-:Y:S01]  /*83c0*/  FFMA.FTZ R17, R25, R24.reuse, -R38.reuse ;  /* 0x0000001819117223 */ /* 0x180fe20000010826 */
[-C--:B------:R-:W-:Y:S01]  /*83d0*/  FMUL.FTZ R73, R73, R24.reuse ;  /* 0x0000001849497220 */ /* 0x080fe20000410000 */
[----:B------:R-:W-:Y:S01]  /*83e0*/  HGMMA.64x64x16.F32.BF16 R88, R120, gdesc[UR8].tnspB, R88, gsb0 ;  /* 0x40e0000878587df0 */ /* 0x000fe20008001858 */
[----:B------:R-:W-:Y:S01]  /*83f0*/  FFMA.FTZ R4, R9, R24, -R38 ;  /* 0x0000001809047223 */ /* 0x000fe20000010826 */
[----:B------:R-:W-:-:S02]  /*8400*/  IMAD.U32 R25, RZ, RZ, UR4 ;  /* 0x00000004ff197e24 */ /* 0x000fc4000f8e00ff */
[-CC-:B------:R-:W-:Y:S01]  /*8410*/  FFMA.FTZ R151, R14, R24.reuse, -R38.reuse ;  /* 0x000000180e977223 */ /* 0x180fe20000010826 */
[----:B------:R-:W-:Y:S01]  /*8420*/  MUFU.EX2 R149, R149 ;  /* 0x0000009500957308 */ /* 0x000fe20000000800 */
[-CC-:B------:R-:W-:Y:S01]  /*8430*/  FFMA.FTZ R9, R20, R24.reuse, -R38.reuse ;  /* 0x0000001814097223 */ /* 0x180fe20000010826 */
[-CC-:B------:R-:W-:Y:S01]  /*8440*/  FFMA.FTZ R14, R21, R24.reuse, -R38.reuse ;  /* 0x00000018150e7223 */ /* 0x180fe20000010826 */
[----:B------:R-:W-:Y:S01]  /*8450*/  @!P1 LEA R25, R25, UR39, 0x3 ;  /* 0x0000002719199c11 */ /* 0x000fe2000f8e18ff */
[-CC-:B------:R-:W-:Y:S01]  /*8460*/  FFMA.FTZ R135, R32, R24.reuse, -R38.reuse ;  /* 0x0000001820877223 */ /* 0x180fe20000010826 */
[-CC-:B------:R-:W-:Y:S01]  /*8470*/  FFMA.FTZ R20, R29, R24.reuse, -R38.reuse ;  /* 0x000000181d147223 */ /* 0x180fe20000010826 */
[-CC-:B------:R-:W-:Y:S01]  /*8480*/  FFMA.FTZ R21, R35, R24.reuse, -R38.reuse ;  /* 0x0000001823157223 */ /* 0x180fe20000010826 */
[----:B------:R-:W-:Y:S01]  /*8490*/  @!P1 IADD3 R25, R25, 0x16840, RZ ;  /* 0x0001684019199810 */ /* 0x000fe20007ffe0ff */
[----:B------:R-:W-:Y:S01]  /*84a0*/  MUFU.EX2 R73, R73 ;  /* 0x0000004900497308 */ /* 0x000fe20000000800 */
[-CC-:B------:R-:W-:Y:S01]  /*84b0*/  FFMA.FTZ R143, R41, R24.reuse, -R38.reuse ;  /* 0x00000018298f7223 */ /* 0x180fe20000010826 */
[-CC-:B------:R-:W-:Y:S01]  /*84c0*/  FFMA.FTZ R50, R45, R24.reuse, -R38.reuse ;  /* 0x000000182d327223 */ /* 0x180fe20000010826 */
[----:B------:R-:W-:Y:S01]  /*84d0*/  @!P1 PRMT R25, RZ, 0x654, R25 ;  /* 0x00000654ff199816 */ /* 0x000fe20000000019 */
        /* <DEDUP_REMOVED lines=12> */
[----:B------:R-:W1:Y:S01]  /*85a0*/  MUFU.EX2 R151, R151 ;  /* 0x0000009700977308 */ /* 0x000e620000000800 */
[-CC-:B------:R-:W-:Y:S01]  /*85b0*/  FFMA.FTZ R46, R46, R24.reuse, -R38.reuse ;  /* 0x000000182e2e7223 */ /* 0x180fe20000010826 */
[-CC-:B------:R-:W-:Y:S01]  /*85c0*/  FFMA.FTZ R79, R79, R24.reuse, -R38.reuse ;  /* 0x000000184f4f7223 */ /* 0x180fe20000010826 */
[-CC-:B------:R-:W-:Y:S01]  /*85d0*/  FFMA.FTZ R48, R48, R24.reuse, -R38.reuse ;  /* 0x0000001830307223 */ /* 0x180fe20000010826 */
[----:B------:R-:W-:-:S04]  /*85e0*/  FFMA.FTZ R83, R83, R24, -R38 ;  /* 0x0000001853537223 */ /* 0x000fc80000010826 */
[----:B------:R-:W2:Y:S01]  /*85f0*/  MUFU.EX2 R12, R12 ;  /* 0x0000000c000c7308 */ /* 0x000ea20000000800 */
[----:B0-----:R-:W-:-:S04]  /*8600*/  FFMA.FTZ R0, R73, R0, R4 ;  /* 0x0000000049007223 */ /* 0x001fc80000010004 */
[----:B------:R-:W-:Y:S01]  /*8610*/  FADD.FTZ R32, R149, R0 ;  /* 0x0000000095207221 */ /* 0x000fe20000010000 */
[----:B------:R-:W-:Y:S01]  /*8620*/  FFMA.FTZ R0, R63, R24, -R38 ;  /* 0x000000183f007223 */ /* 0x000fe20000010826 */
[----:B------:R-:W-:Y:S01]  /*8630*/  F2FP.BF16.F32.PACK_AB R149, R149, R4 ;  /* 0x000000049595723e */ /* 0x000fe200000010ff */
[----:B------:R-:W0:Y:S01]  /*8640*/  MUFU.EX2 R9, R9 ;  /* 0x0000000900097308 */ /* 0x000e220000000800 */
[----:B-1----:R-:W-:-:S07]  /*8650*/  FADD.FTZ R3, R151, R32 ;  /* 0x0000002097037221 */ /* 0x002fce0000010000 */
[----:B------:R-:W1:Y:S01]  /*8660*/  MUFU.EX2 R14, R14 ;  /* 0x0000000e000e7308 */ /* 0x000e620000000800 */
[C---:B--2---:R-:W-:Y:S01]  /*8670*/  FADD.FTZ R32, R12.reuse, R3 ;  /* 0x000000030c207221 */ /* 0x044fe20000010000 */
[----:B------:R-:W-:-:S06]  /*8680*/  F2FP.BF16.F32.PACK_AB R151, R12, R151 ;  /* 0x000000970c97723e */ /* 0x000fcc00000010ff */
[----:B------:R-:W-:Y:S01]  /*8690*/  MUFU.EX2 R17, R17 ;  /* 0x0000001100117308 */ /* 0x000fe20000000800 */
[----:B0-----:R-:W-:Y:S01]  /*86a0*/  FADD.FTZ R3, R9, R32 ;  /* 0x0000002009037221 */ /* 0x001fe20000010000 */
[----:B------:R-:W-:-:S06]  /*86b0*/  FFMA.FTZ R32, R67, R24, -R38 ;  /* 0x0000001843207223 */ /* 0x000fcc0000010826 */
[----:B------:R-:W0:Y:S01]  /*86c0*/  MUFU.EX2 R20, R20 ;  /* 0x0000001400147308 */ /* 0x000e220000000800 */
[----:B-1----:R-:W-:-:S07]  /*86d0*/  F2FP.BF16.F32.PACK_AB R145, R14, R9 ;  /* 0x000000090e91723e */ /* 0x002fce00000010ff */
[----:B------:R1:W-:Y:S01]  /*86e0*/  MUFU.EX2 R36, R40 ;  /* 0x0000002800247308 */ /* 0x0003e20000000800 */
[----:B------:R-:W-:Y:S02]  /*86f0*/  WARPGROUP.DEPBAR.LE gsb0, 0x0 ;  /* 0x00008000000079c5 */ /* 0x000fe40000010000 */
[----:B------:R2:W-:Y:S06]  /*8700*/  BAR.ARV R8, 0x100 ;  /* 0x000400080000751d */ /* 0x0005ec0000002000 */
[----:B------:R3:W-:Y:S01]  /*8710*/  @!P1 SYNCS.ARRIVE.TRANS64.RED.A1T0 RZ, [R25+URZ], RZ ;  /* 0x000000ff19ff99a7 */ /* 0x0007e2000810043f */
[----:B-1----:R-:W-:Y:S01]  /*8720*/  FFMA.FTZ R40, R37, R24, -R38 ;  /* 0x0000001825287223 */ /* 0x002fe20000010826 */
[----:B------:R-:W1:Y:S01]  /*8730*/  MUFU.EX2 R140, R140 ;  /* 0x0000008c008c7308 */ /* 0x000e620000000800 */
[----:B0-----:R-:W-:Y:S01]  /*8740*/  F2FP.BF16.F32.PACK_AB R147, R20, R17 ;  /* 0x000000111493723e */ /* 0x001fe200000010ff */
[-C--:B------:R-:W-:Y:S01]  /*8750*/  FMUL.FTZ R88, R88, R44.reuse ;  /* 0x0000002c58587220 */ /* 0x080fe20000410000 */
[-C--:B------:R-:W-:Y:S01]  /*8760*/  FMUL.FTZ R89, R89, R44.reuse ;  /* 0x0000002c59597220 */ /* 0x080fe20000410000 */
[-C--:B------:R-:W-:Y:S01]  /*8770*/  FMUL.FTZ R92, R92, R44.reuse ;  /* 0x0000002c5c5c7220 */ /* 0x080fe20000410000 */
[-C--:B------:R-:W-:Y:S01]  /*8780*/  FMUL.FTZ R93, R93, R44.reuse ;  /* 0x0000002c5d5d7220 */ /* 0x080fe20000410000 */
[----:B---3--:R-:W-:Y:S01]  /*8790*/  IMAD.U32 R25, RZ, RZ, UR6 ;  /* 0x00000006ff197e24 */ /* 0x008fe2000f8e00ff */
[----:B------:R-:W-:Y:S01]  /*87a0*/  UMOV UR6, UR4 ;  /* 0x0000000400067c82 */ /* 0x000fe20008000000 */
[----:B------:R-:W0:Y:S01]  /*87b0*/  MUFU.EX2 R21, R21 ;  /* 0x0000001500157308 */ /* 0x000e220000000800 */
[-C--:B------:R-:W-:Y:S01]  /*87c0*/  FMUL.FTZ R96, R96, R44.reuse ;  /* 0x0000002c60607220 */ /* 0x080fe20000410000 */
[-C--:B------:R-:W-:Y:S01]  /*87d0*/  FMUL.FTZ R97, R97, R44.reuse ;  /* 0x0000002c61617220 */ /* 0x080fe20000410000 */
[----:B------:R-:W-:Y:S01]  /*87e0*/  @!P1 LEA R25, R25, UR39, 0x3 ;  /* 0x0000002719199c11 */ /* 0x000fe2000f8e18ff */
[-C--:B------:R-:W-:Y:S01]  /*87f0*/  FMUL.FTZ R100, R100, R44.reuse ;  /* 0x0000002c64647220 */ /* 0x080fe20000410000 */
[-C--:B------:R-:W-:Y:S01]  /*8800*/  FMUL.FTZ R101, R101, R44.reuse ;  /* 0x0000002c65657220 */ /* 0x080fe20000410000 */
[-C--:B------:R-:W-:Y:S01]  /*8810*/  FMUL.FTZ R104, R104, R44.reuse ;  /* 0x0000002c68687220 */ /* 0x080fe20000410000 */
[-C--:B------:R-:W-:Y:S01]  /*8820*/  FMUL.FTZ R105, R105, R44.reuse ;  /* 0x0000002c69697220 */ /* 0x080fe20000410000 */
[----:B------:R-:W-:Y:S01]  /*8830*/  @!P1 VIADD R25, R25, 0x16860 ;  /* 0x0001686019199836 */ /* 0x000fe20000000000 */
[----:B------:R-:W3:Y:S01]  /*8840*/  MUFU.EX2 R27, R27 ;  /* 0x0000001b001b7308 */ /* 0x000ee20000000800 */
[-C--:B------:R-:W-:Y:S01]  /*8850*/  FMUL.FTZ R108, R108, R44.reuse ;  /* 0x0000002c6c6c7220 */ /* 0x080fe20000410000 */
[-C--:B------:R-:W-:Y:S01]  /*8860*/  FMUL.FTZ R109, R109, R44.reuse ;  /* 0x0000002c6d6d7220 */ /* 0x080fe20000410000 */
[-C--:B------:R-:W-:Y:S01]  /*8870*/  FMUL.FTZ R112, R112, R44.reuse ;  /* 0x0000002c70707220 */ /* 0x080fe20000410000 */
[----:B------:R-:W-:Y:S01]  /*8880*/  @!P1 PRMT R29, RZ, 0x654, R25 ;  /* 0x00000654ff1d9816 */ /* 0x000fe20000000019 */
[----:B------:R-:W-:Y:S01]  /*8890*/  FADD.FTZ R25, R11, R54 ;  /* 0x000000360b197221 */ /* 0x000fe20000010000 */
[-C--:B------:R-:W-:Y:S01]  /*88a0*/  FMUL.FTZ R113, R113, R44.reuse ;  /* 0x0000002c71717220 */ /* 0x080fe20000410000 */
[----:B------:R-:W-:Y:S01]  /*88b0*/  FMUL.FTZ R116, R116, R44 ;  /* 0x0000002c74747220 */ /* 0x000fe20000410000 */
[----:B------:R-:W4:Y:S01]  /*88c0*/  MUFU.EX2 R40, R40 ;  /* 0x0000002800287308 */ /* 0x000f220000000800 */
[----:B------:R-:W-:Y:S01]  /*88d0*/  FADD.FTZ R54, R144, R25 ;  /* 0x0000001990367221 */ /* 0x000fe20000010000 */
[----:B------:R5:W-:Y:S01]  /*88e0*/  @!P1 SYNCS.ARRIVE.TRANS64.RED.A1T0 RZ, [R29+URZ], RZ ;  /* 0x000000ff1dff99a7 */ /* 0x000be2000810043f */
[----:B------:R-:W-:Y:S01]  /*88f0*/  F2FP.BF16.F32.PACK_AB R144, R13, R144 ;  /* 0x000000900d90723e */ /* 0x000fe200000010ff */
[----:B------:R-:W-:Y:S01]  /*8900*/  FMUL.FTZ R117, R117, R44 ;  /* 0x0000002c75757220 */ /* 0x000fe20000410000 */
[----:B------:R-:W-:Y:S01]  /*8910*/  FADD.FTZ R25, R13, R54 ;  /* 0x000000360d197221 */ /* 0x000fe20000010000 */
[----:B------:R-:W-:Y:S01]  /*8920*/  FADD.FTZ R54, R14, R3 ;  /* 0x000000030e367221 */ /* 0x000fe20000010000 */
[-C--:B------:R-:W-:Y:S01]  /*8930*/  FMUL.FTZ R90, R90, R73.reuse ;  /* 0x000000495a5a7220 */ /* 0x080fe20000410000 */
[----:B------:R-:W2:Y:S01]  /*8940*/  MUFU.EX2 R142, R142 ;  /* 0x0000008e008e7308 */ /* 0x000ea20000000800 */
[----:B------:R-:W-:Y:S01]  /*8950*/  FADD.FTZ R56, R146, R25 ;  /* 0x0000001992387221 */ /* 0x000fe20000010000 */
[----:B------:R-:W-:Y:S01]  /*8960*/  FADD.FTZ R3, R17, R54 ;  /* 0x0000003611037221 */ /* 0x000fe20000010000 */
[----:B------:R-:W-:Y:S01]  /*8970*/  F2FP.BF16.F32.PACK_AB R146, R19, R146 ;  /* 0x000000921392723e */ /* 0x000fe200000010ff */
[-C--:B------:R-:W-:Y:S01]  /*8980*/  FMUL.FTZ R91, R91, R73.reuse ;  /* 0x000000495b5b7220 */ /* 0x080fe20000410000 */
[----:B------:R-:W-:Y:S01]  /*8990*/  FADD.FTZ R25, R19, R56 ;  /* 0x0000003813197221 */ /* 0x000fe20000010000 */
[----:B------:R-:W-:Y:S01]  /*89a0*/  FADD.FTZ R42, R20, R3 ;  /* 0x00000003142a7221 */ /* 0x000fe20000010000 */
[-C--:B------:R-:W-:Y:S01]  /*89b0*/  FMUL.FTZ R94, R94, R73.reuse ;  /* 0x000000495e5e7220 */ /* 0x080fe20000410000 */
[----:B------:R-:W5:Y:S01]  /*89c0*/  MUFU.EX2 R143, R143 ;  /* 0x0000008f008f7308 */ /* 0x000f620000000800 */
[----:B-1----:R-:W-:Y:S01]  /*89d0*/  FADD.FTZ R54, R140, R25 ;  /* 0x000000198c367221 */ /* 0x002fe20000010000 */
[----:B0-----:R-:W-:Y:S01]  /*89e0*/  FADD.FTZ R3, R21, R42 ;  /* 0x0000002a15037221 */ /* 0x001fe20000010000 */
[----:B---3--:R-:W-:Y:S01]  /*89f0*/  F2FP.BF16.F32.PACK_AB R140, R27, R140 ;  /* 0x0000008c1b8c723e */ /* 0x008fe200000010ff */
[----:B------:R-:W-:Y:S01]  /*8a00*/  FMUL.FTZ R95, R95, R73 ;  /* 0x000000495f5f7220 */ /* 0x000fe20000410000 */
[----:B------:R-:W-:Y:S01]  /*8a10*/  FADD.FTZ R25, R27, R54 ;  /* 0x000000361b197221 */ /* 0x000fe20000010000 */
[----:B----4-:R-:W-:Y:S01]  /*8a20*/  FADD.FTZ R42, R40, R3 ;  /* 0x00000003282a7221 */ /* 0x010fe20000010000 */
[-CC-:B------:R-:W-:Y:S01]  /*8a30*/  FFMA.FTZ R3, R141, R24.reuse, -R38.reuse ;  /* 0x000000188d037223 */ /* 0x180fe20000010826 */
[----:B------:R-:W0:Y:S01]  /*8a40*/  MUFU.EX2 R15, R15 ;  /* 0x0000000f000f7308 */ /* 0x000e220000000800 */
[----:B--2---:R-:W-:Y:S01]  /*8a50*/  FADD.FTZ R54, R142, R25 ;  /* 0x000000198e367221 */ /* 0x004fe20000010000 */
[----:B------:R-:W-:Y:S01]  /*8a60*/  FFMA.FTZ R38, R87, R24, -R38 ;  /* 0x0000001857267223 */ /* 0x000fe20000010826 */
[----:B------:R-:W-:Y:S01]  /*8a70*/  F2FP.BF16.F32.PACK_AB R141, R40, R21 ;  /* 0x00000015288d723e */ /* 0x000fe200000010ff */
[-C--:B------:R-:W-:Y:S01]  /*8a80*/  FMUL.FTZ R98, R98, R73.reuse ;  /* 0x0000004962627220 */ /* 0x080fe20000410000 */
[-C--:B------:R-:W-:Y:S01]  /*8a90*/  FMUL.FTZ R99, R99, R73.reuse ;  /* 0x0000004963637220 */ /* 0x080fe20000410000 */
[-C--:B------:R-:W-:Y:S01]  /*8aa0*/  FMUL.FTZ R102, R102, R73.reuse ;  /* 0x0000004966667220 */ /* 0x080fe20000410000 */
[-C--:B------:R-:W-:Y:S01]  /*8ab0*/  FMUL.FTZ R103, R103, R73.reuse ;  /* 0x0000004967677220 */ /* 0x080fe20000410000 */
[----:B------:R-:W1:Y:S01]  /*8ac0*/  MUFU.EX2 R50, R50 ;  /* 0x0000003200327308 */ /* 0x000e620000000800 */
[----:B-----5:R-:W-:Y:S01]  /*8ad0*/  FADD.FTZ R25, R143, R42 ;  /* 0x0000002a8f197221 */ /* 0x020fe20000010000 */
[-C--:B------:R-:W-:Y:S01]  /*8ae0*/  FMUL.FTZ R106, R106, R73.reuse ;  /* 0x000000496a6a7220 */ /* 0x080fe20000410000 */
[-C--:B------:R-:W-:Y:S01]  /*8af0*/  FMUL.FTZ R107, R107, R73.reuse ;  /* 0x000000496b6b7220 */ /* 0x080fe20000410000 */
[-C--:B------:R-:W-:Y:S01]  /*8b00*/  FMUL.FTZ R110, R110, R73.reuse ;  /* 0x000000496e6e7220 */ /* 0x080fe20000410000 */
[-C--:B------:R-:W-:Y:S01]  /*8b10*/  FMUL.FTZ R111, R111, R73.reuse ;  /* 0x000000496f6f7220 */ /* 0x080fe20000410000 */
[-C--:B------:R-:W-:Y:S01]  /*8b20*/  FMUL.FTZ R114, R114, R73.reuse ;  /* 0x0000004972727220 */ /* 0x080fe20000410000 */
[-C--:B------:R-:W-:Y:S01]  /*8b30*/  FMUL.FTZ R115, R115, R73.reuse ;  /* 0x0000004973737220 */ /* 0x080fe20000410000 */
[----:B------:R-:W2:Y:S01]  /*8b40*/  MUFU.EX2 R136, R136 ;  /* 0x0000008800887308 */ /* 0x000ea20000000800 */
[C---:B0-----:R-:W-:Y:S01]  /*8b50*/  FADD.FTZ R29, R15.reuse, R54 ;  /* 0x000000360f1d7221 */ /* 0x041fe20000010000 */
[----:B------:R-:W-:Y:S01]  /*8b60*/  F2FP.BF16.F32.PACK_AB R142, R15, R142 ;  /* 0x0000008e0f8e723e */ /* 0x000fe200000010ff */
[-C--:B------:R-:W-:Y:S01]  /*8b70*/  FMUL.FTZ R118, R118, R73.reuse ;  /* 0x0000004976767220 */ /* 0x080fe20000410000 */
[----:B------:R-:W-:-:S04]  /*8b80*/  FMUL.FTZ R119, R119, R73 ;  /* 0x0000004977777220 */ /* 0x000fc80000410000 */
        /* <DEDUP_REMOVED lines=84> */
[----:B-1----:R-:W-:Y:S01]  /*90d0*/  FADD.FTZ R0, R34, R5 ;  /* 0x0000000522007221 */ /* 0x002fe20000010000 */
[----:B------:R-:W-:-:S06]  /*90e0*/  IMAD.MOV.U32 R5, RZ, RZ, R55 ;  /* 0x000000ffff057224 */ /* 0x000fcc00078e0037 */
        /* <DEDUP_REMOVED lines=15> */
[----:B------:R-:W-:Y:S01]  /*91e0*/  IMAD.MOV.U32 R4, RZ, RZ, R23 ;  /* 0x000000ffff047224 */ /* 0x000fe200078e0017 */
[----:B------:R-:W-:Y:S06]  /*91f0*/  @P2 BRA `(.L_x_1881) ;  /* 0xffffffd800f02947 */ /* 0x000fec000383ffff */
.L_x_1872:
[----:B------:R-:W-:Y:S06]  /*9200*/  BAR.ARV 0x8, 0x200 ;  /* 0x0208000000007b1d */ /* 0x000fec0000002000 */
[----:B------:R-:W-:Y:S05]  /*9210*/  @!P0 BRA `(.L_x_1882) ;  /* 0x0000000000048947 */ /* 0x000fea0003800000 */
[----:B------:R-:W-:Y:S01]  /*9220*/  BPT.TRAP 0x1 ;  /* 0x000000040000795c */ /* 0x000fe20000300000 */
.L_x_1882:
[----:B------:R-:W-:Y:S01]  /*9230*/  ULEA UR7, UR4, UR39, 0x3 ;  /* 0x0000002704077291 */ /* 0x000fe2000f8e183f */
[----:B------:R-:W-:-:S05]  /*9240*/  IMAD.U32 R4, RZ, RZ, UR5 ;  /* 0x00000005ff047e24 */ /* 0x000fca000f8e00ff */
[----:B------:R-:W-:-:S04]  /*9250*/  SHF.L.U32 R4, R4, 0x1f, RZ ;  /* 0x0000001f04047819 */ /* 0x000fc800000006ff */
[----:B------:R0:W1:Y:S01]  /*9260*/  SYNCS.PHASECHK.TRANS64.TRYWAIT P2, [UR7+0x16850], R4 ;  /* 0x01685004ff0075a7 */ /* 0x0000620008040147 */
[----:B------:R-:W-:Y:S05]  /*9270*/  @!P0 BRA `(.L_x_1883) ;  /* 0x0000000000048947 */ /* 0x000fea0003800000 */
[----:B------:R-:W-:Y:S01]  /*9280*/  BPT.TRAP 0x1 ;  /* 0x000000040000795c */ /* 0x000fe20000300000 */
.L_x_1883:
[----:B-1----:R-:W-:Y:S05]  /*9290*/  @P2 BRA `(.L_x_1884) ;  /* 0x0000000000082947 */ /* 0x002fea0003800000 */
[----:B------:R-:W1:Y:S02]  /*92a0*/  SYNCS.PHASECHK.TRANS64.TRYWAIT P0, [UR7+0x16850], R4 ;  /* 0x01685004ff0075a7 */ /* 0x000e640008000147 */
[----:B-1----:R-:W-:Y:S05]  /*92b0*/  @!P0 BRA `(.L_x_1885) ;  /* 0x0000005000648947 */ /* 0x002fea0003800000 */
.L_x_1884:
        /* <DEDUP_REMOVED lines=8> */
[----:B------:R-:W-:-:S03]  /*9340*/  @!P1 VIADD R9, R9, 0x16860 ;  /* 0x0001686009099836 */ /* 0x000fc60000000000 */
[----:B------:R-:W-:Y:S02]  /*9350*/  ULEA UR4, UR4, UR39, 0xa ;  /* 0x0000002704047291 */ /* 0x000fe4000f8e503f */
        /* <DEDUP_REMOVED lines=8> */
[----:B------:R-:W-:Y:S02]  /*93e0*/  IMAD.MOV.U32 R3, RZ, RZ, -0x800000 ;  /* 0xff800000ff037424 */ /* 0x000fe400078e00ff */
[----:B-1----:R-:W-:Y:S01]  /*93f0*/  FADD.FTZ R6, R5, R0 ;  /* 0x0000000005067221 */ /* 0x002fe20000010000 */
[----:B------:R-:W-:Y:S01]  /*9400*/  IMAD.MOV.U32 R0, RZ, RZ, -0x800000 ;  /* 0xff800000ff007424 */ /* 0x000fe200078e00ff */
[----:B------:R-:W0:Y:S04]  /*9410*/  SHFL.BFLY PT, R5, R4, 0x1, 0x1f ;  /* 0x0c201f0004057f89 */ /* 0x000e2800000e0000 */
[----:B------:R-:W1:Y:S01]  /*9420*/  SHFL.BFLY PT, R7, R6, 0x1, 0x1f ;  /* 0x0c201f0006077f89 */ /* 0x000e6200000e0000 */
[----:B0-----:R-:W-:Y:S01]  /*9430*/  FADD.FTZ R10, R4, R5 ;  /* 0x00000005040a7221 */ /* 0x001fe20000010000 */
[----:B------:R-:W-:Y:S01]  /*9440*/  MOV R5, RZ ;  /* 0x000000ff00057202 */ /* 0x000fe20000000f00 */
[----:B-1----:R-:W-:-:S03]  /*9450*/  FADD.FTZ R11, R6, R7 ;  /* 0x00000007060b7221 */ /* 0x002fc60000010000 */
[----:B------:R-:W-:Y:S01]  /*9460*/  FSETP.NE.FTZ.AND P0, PT, R10, RZ, PT ;  /* 0x000000ff0a00720b */ /* 0x000fe20003f15000 */
[----:B------:R-:W-:Y:S01]  /*9470*/  IMAD.MOV.U32 R6, RZ, RZ, RZ ;  /* 0x000000ffff067224 */ /* 0x000fe200078e00ff */
[----:B------:R-:W-:-:S11]  /*9480*/  FSETP.NE.FTZ.AND P2, PT, R11, RZ, PT ;  /* 0x000000ff0b00720b */ /* 0x000fd60003f55000 */
[----:B------:R-:W0:Y:S01]  /*9490*/  @P0 MUFU.LG2 R7, R10 ;  /* 0x0000000a00070308 */ /* 0x000e220000000c00 */
[C---:B------:R-:W-:Y:S01]  /*94a0*/  @P0 FMUL.FTZ R4, R24.reuse, 0.69314718246459960938 ;  /* 0x3f31721818040820 */ /* 0x040fe20000410000 */
[----:B------:R-:W-:-:S06]  /*94b0*/  @P2 FMUL.FTZ R13, R24, 0.69314718246459960938 ;  /* 0x3f317218180d2820 */ /* 0x000fcc0000410000 */
        /* <DEDUP_REMOVED lines=80> */
.L_x_1855:
[----:B------:R-:W-:Y:S05]  /*99c0*/  @P0 BRA `(.L_x_1886) ;  /* 0x0000000c00c80947 */ /* 0x000fea0003800000 */
[----:B------:R-:W-:Y:S01]  /*99d0*/  IADD3 R2, R2, -0x80, RZ ;  /* 0xffffff8002027810 */ /* 0x000fe20007ffe0ff */
[----:B------:R-:W0:Y:S01]  /*99e0*/  LDC R17, c[0x0][0xbe8] ;  /* 0x0002fa00ff117b82 */ /* 0x000e220000000800 */
[----:B------:R-:W1:Y:S01]  /*99f0*/  S2R R19, SR_CTAID.X ;  /* 0x0000000000137919 */ /* 0x000e620000002500 */
[----:B------:R-:W-:Y:S01]  /*9a00*/  USHF.R.S32.HI UR7, URZ, 0x1f, UR36 ;  /* 0x0000001f3f077899 */ /* 0x000fe20008011424 */
[----:B------:R-:W-:Y:S01]  /*9a10*/  SHF.R.S32.HI R5, RZ, 0x1f, R2 ;  /* 0x0000001fff057819 */ /* 0x000fe20000011402 */
[----:B------:R-:W-:Y:S01]  /*9a20*/  ULDC.64 UR8, c[0x0][0xbd0] ;  /* 0x0002f40000087ab9 */ /* 0x000fe20000000a00 */
[----:B------:R-:W-:Y:S01]  /*9a30*/  IMAD R16, RZ, RZ, -UR36 ;  /* 0x80000024ff107e24 */ /* 0x000fe2000f8e02ff */
[----:B------:R-:W-:Y:S01]  /*9a40*/  UIMAD UR6, UR7, UR8, URZ ;  /* 0x00000008070672a4 */ /* 0x000fe2000f8e023f */
[CC--:B------:R-:W-:Y:S01]  /*9a50*/  LEA.HI R4, R5.reuse, R2.reuse, RZ, 0x7 ;  /* 0x0000000205047211 */ /* 0x0c0fe200078f38ff */
[----:B------:R-:W2:Y:S01]  /*9a60*/  S2UR UR12, SR_CTAID.Z ;  /* 0x00000000000c79c3 */ /* 0x000ea20000002700 */
[----:B------:R-:W-:Y:S01]  /*9a70*/  LEA.HI R8, R5, R2, RZ, 0x2 ;  /* 0x0000000205087211 */ /* 0x000fe200078f10ff */
[----:B------:R-:W-:Y:S01]  /*9a80*/  UIMAD.WIDE.U32 UR4, UR36, UR8, URZ ;  /* 0x00000008240472a5 */ /* 0x000fe2000f8e003f */
[----:B------:R-:W-:Y:S01]  /*9a90*/  LOP3.LUT R7, R4, 0xffffff80, RZ, 0xc0, !PT ;  /* 0xffffff8004077812 */ /* 0x000fe200078ec0ff */
[----:B------:R-:W-:Y:S01]  /*9aa0*/  UIMAD UR6, UR36, UR9, UR6 ;  /* 0x00000009240672a4 */ /* 0x000fe2000f8e0206 */
[----:B------:R-:W-:Y:S01]  /*9ab0*/  SHF.R.S32.HI R4, RZ, 0x7, R4 ;  /* 0x00000007ff047819 */ /* 0x000fe20000011404 */
[----:B------:R-:W-:Y:S01]  /*9ac0*/  BSSY B0, `(.L_x_1887) ;  /* 0x00000ae000007945 */ /* 0x000fe20003800000 */
[----:B------:R-:W-:Y:S01]  /*9ad0*/  LOP3.LUT R13, R8, 0xfffffffc, RZ, 0xc0, !PT ;  /* 0xfffffffc080d7812 */ /* 0x000fe200078ec0ff */
[----:B------:R-:W-:Y:S01]  /*9ae0*/  IMAD.IADD R22, R2, 0x1, -R7 ;  /* 0x0000000102167824 */ /* 0x000fe200078e0a07 */
[----:B------:R-:W3:Y:S01]  /*9af0*/  S2UR UR11, SR_CTAID.Y ;  /* 0x00000000000b79c3 */ /* 0x000ee20000002600 */
[----:B------:R-:W-:Y:S01]  /*9b00*/  IMAD.HI R5, R4, 0x55555556, RZ ;  /* 0x5555555604057827 */ /* 0x000fe200078e02ff */
[----:B------:R-:W-:-:S02]  /*9b10*/  UIADD3 UR6, UR5, UR6, URZ ;  /* 0x0000000605067290 */ /* 0x000fc4000fffe03f */
[----:B------:R-:W-:Y:S01]  /*9b20*/  SHF.R.S32.HI R9, RZ, 0x1f, R22 ;  /* 0x0000001fff097819 */ /* 0x000fe20000011416 */
[----:B------:R-:W-:Y:S01]  /*9b30*/  IMAD.IADD R13, R2, 0x1, -R13 ;  /* 0x00000001020d7824 */ /* 0x000fe200078e0a0d */
[----:B------:R-:W-:Y:S01]  /*9b40*/  LEA.HI R5, R5, R5, RZ, 0x1 ;  /* 0x0000000505057211 */ /* 0x000fe200078f08ff */
[----:B------:R-:W-:Y:S01]  /*9b50*/  ULDC.64 UR8, c[0x0][0xb38] ;  /* 0x0002ce0000087ab9 */ /* 0x000fe20000000a00 */
[-C--:B------:R-:W-:Y:S01]  /*9b60*/  LEA.HI R23, R9, R22.reuse, RZ, 0x2 ;  /* 0x0000001609177211 */ /* 0x080fe200078f10ff */
[----:B------:R-:W3:Y:S01]  /*9b70*/  LDC R21, c[0x0][0xc50] ;  /* 0x00031400ff157b82 */ /* 0x000ee20000000800 */
[----:B0-----:R-:W-:Y:S01]  /*9b80*/  ISETP.NE.AND P0, PT, R17, 0x1, PT ;  /* 0x000000011100780c */ /* 0x001fe20003f05270 */
[----:B------:R-:W-:Y:S01]  /*9b90*/  UIMAD UR7, UR7, UR8, URZ ;  /* 0x00000008070772a4 */ /* 0x000fe2000f8e023f */
[--C-:B------:R-:W-:Y:S02]  /*9ba0*/  SHF.R.S32.HI R6, RZ, 0x2, R23.reuse ;  /* 0x00000002ff067819 */ /* 0x100fe40000011417 */
[----:B------:R-:W-:Y:S01]  /*9bb0*/  SHF.R.S32.HI R7, RZ, 0x1f, R23 ;  /* 0x0000001fff077819 */ /* 0x000fe20000011417 */
[----:B--2---:R-:W-:Y:S01]  /*9bc0*/  USHF.R.S32.HI UR10, URZ, 0x1f, UR12 ;  /* 0x0000001f3f0a7899 */ /* 0x004fe2000801140c */
[----:B------:R-:W-:Y:S01]  /*9bd0*/  LEA.HI R9, R9, R22, RZ, 0x5 ;  /* 0x0000001609097211 */ /* 0x000fe200078f28ff */
[----:B------:R-:W0:Y:S01]  /*9be0*/  LDC.64 R14, c[0x0][0xb40] ;  /* 0x0002d000ff0e7b82 */ /* 0x000e220000000a00 */
[----:B------:R-:W-:-:S02]  /*9bf0*/  LEA.HI R7, R7, R6, RZ, 0x3 ;  /* 0x0000000607077211 */ /* 0x000fc400078f18ff */
[----:B------:R-:W-:Y:S02]  /*9c00*/  SHF.R.S32.HI R9, RZ, 0x5, R9 ;  /* 0x00000005ff097819 */ /* 0x000fe40000011409 */
[----:B------:R-:W-:Y:S01]  /*9c10*/  LOP3.LUT R11, R7, 0xfffffff8, RZ, 0xc0, !PT ;  /* 0xfffffff8070b7812 */ /* 0x000fe200078ec0ff */
[----:B------:R-:W-:Y:S01]  /*9c20*/  IMAD R7, R5, -0x3, R4 ;  /* 0xfffffffd05077824 */ /* 0x000fe200078e0204 */
[----:B------:R-:W-:Y:S01]  /*9c30*/  LEA.HI R4, R13, R13, RZ, 0x1 ;  /* 0x0000000d0d047211 */ /* 0x000fe200078f08ff */
[----:B------:R-:W2:Y:S01]  /*9c40*/  @P0 LDC R27, c[0x0][0xbec] ;  /* 0x0002fb00ff1b0b82 */ /* 0x000ea20000000800 */
[----:B------:R-:W-:Y:S01]  /*9c50*/  IMAD.U32 R5, RZ, RZ, UR5 ;  /* 0x00000005ff057e24 */ /* 0x000fe2000f8e00ff */
[----:B------:R-:W-:Y:S01]  /*9c60*/  LOP3.LUT R23, R23, 0x7ffffffc, RZ, 0xc0, !PT ;  /* 0x7ffffffc17177812 */ /* 0x000fe200078ec0ff */
[----:B------:R-:W-:Y:S01]  /*9c70*/  IMAD.IADD R2, R6, 0x1, -R11 ;  /* 0x0000000106027824 */ /* 0x000fe200078e0a0b */
[----:B------:R-:W-:Y:S01]  /*9c80*/  LOP3.LUT R4, R4, 0x1ffffffe, RZ, 0xc0, !PT ;  /* 0x1ffffffe04047812 */ /* 0x000fe200078ec0ff */
[----:B------:R-:W-:Y:S01]  /*9c90*/  IMAD.U32 R5, RZ, RZ, UR6 ;  /* 0x00000006ff057e24 */ /* 0x000fe2000f8e00ff */
[----:B------:R-:W-:Y:S01]  /*9ca0*/  UIMAD UR6, UR36, UR9, UR7 ;  /* 0x00000009240672a4 */ /* 0x000fe2000f8e0207 */
[----:B------:R-:W-:Y:S01]  /*9cb0*/  IMAD R2, R9, 0x10, R2 ;  /* 0x0000001009027824 */ /* 0x000fe200078e0202 */
[----:B------:R-:W4:Y:S01]  /*9cc0*/  LDC.64 R10, c[0x0][0xbd8] ;  /* 0x0002f600ff0a7b82 */ /* 0x000f220000000a00 */
[----:B------:R-:W-:Y:S01]  /*9cd0*/  IMAD.IADD R25, R13, 0x1, -R4 ;  /* 0x000000010d197824 */ /* 0x000fe200078e0a04 */
[----:B------:R-:W-:Y:S01]  /*9ce0*/  MOV R4, UR4 ;  /* 0x0000000400047c02 */ /* 0x000fe20008000f00 */
[----:B------:R-:W-:Y:S01]  /*9cf0*/  IMAD R2, R7, 0x40, R2 ;  /* 0x0000004007027824 */ /* 0x000fe200078e0202 */
[----:B------:R-:W-:Y:S01]  /*9d00*/  UIMAD.WIDE.U32 UR4, UR36, UR8, URZ ;  /* 0x00000008240472a5 */ /* 0x000fe2000f8e003f */
[----:B---3--:R-:W-:-:S02]  /*9d10*/  IMAD R21, R21, R16, UR11 ;  /* 0x0000000b15157e24 */ /* 0x008fc4000f8e0210 */
[--C-:B------:R-:W-:Y:S01]  /*9d20*/  IMAD R6, R25, 0x8, R2.reuse ;  /* 0x0000000819067824 */ /* 0x100fe200078e0202 */
[----:B------:R-:W3:Y:S01]  /*9d30*/  @P0 LDC R9, c[0x0][0xbec] ;  /* 0x0002fb00ff090b82 */ /* 0x000ee20000000800 */
[----:B------:R-:W-:Y:S02]  /*9d40*/  UIADD3 UR6, UR5, UR6, URZ ;  /* 0x0000000605067290 */ /* 0x000fe4000fffe03f */
[----:B------:R-:W-:Y:S01]  /*9d50*/  MOV R7, UR5 ;  /* 0x0000000500077c02 */ /* 0x000fe20008000f00 */
[----:B0-----:R-:W-:Y:S01]  /*9d60*/  IMAD R12, R14, UR10, RZ ;  /* 0x0000000a0e0c7c24 */ /* 0x001fe2000f8e02ff */
[----:B------:R-:W-:Y:S01]  /*9d70*/  ULDC.64 UR8, c[0x0][0xb28] ;  /* 0x0002ca0000087ab9 */ /* 0x000fe20000000a00 */
[----:B-1----:R-:W-:Y:S02]  /*9d80*/  IMAD R2, R19, 0xc0, R2 ;  /* 0x000000c013027824 */ /* 0x002fe400078e0202 */
[----:B------:R-:W-:Y:S01]  /*9d90*/  IMAD.U32 R7, RZ, RZ, UR6 ;  /* 0x00000006ff077e24 */ /* 0x000fe2000f8e00ff */
[----:B------:R-:W0:Y:S01]  /*9da0*/  @P0 LDC R13, c[0x0][0xbf0] ;  /* 0x0002fc00ff0d0b82 */ /* 0x000e220000000800 */
[----:B------:R-:W-:Y:S01]  /*9db0*/  ULDC.64 UR6, c[0x0][0xb48] ;  /* 0x0002d20000067ab9 */ /* 0x000fe20000000a00 */
[----:B------:R-:W-:-:S02]  /*9dc0*/  VIADD R16, R2, 0x8 ;  /* 0x0000000802107836 */ /* 0x000fc40000000000 */
[----:B----4-:R-:W-:-:S04]  /*9dd0*/  IMAD R8, R10, UR10, RZ ;  /* 0x0000000a0a087c24 */ /* 0x010fc8000f8e02ff */
[----:B------:R-:W1:Y:S01]  /*9de0*/  @P0 LDC R18, c[0x0][0xbf0] ;  /* 0x0002fc00ff120b82 */ /* 0x000e620000000800 */
[----:B------:R-:W-:-:S04]  /*9df0*/  IMAD.WIDE.U32 R4, R10, UR12, R4 ;  /* 0x0000000c0a047c25 */ /* 0x000fc8000f8e0004 */
[----:B------:R-:W-:Y:S02]  /*9e00*/  IMAD R11, R11, UR12, R8 ;  /* 0x0000000c0b0b7c24 */ /* 0x000fe4000f8e0208 */
[----:B------:R-:W-:Y:S02]  /*9e10*/  IMAD R8, R19, 0xc0, R6 ;  /* 0x000000c013087824 */ /* 0x000fe400078e0206 */
[----:B------:R-:W-:Y:S01]  /*9e20*/  IMAD.U32 R6, RZ, RZ, UR4 ;  /* 0x00000004ff067e24 */ /* 0x000fe2000f8e00ff */
[----:B------:R-:W-:Y:S01]  /*9e30*/  ULDC.64 UR4, c[0x0][0xbe0] ;  /* 0x0002f80000047ab9 */ /* 0x000fe20000000a00 */
[----:B---3--:R-:W-:-:S04]  /*9e40*/  @P0 IMAD.HI.U32 R10, R8, R9, RZ ;  /* 0x00000009080a0227 */ /* 0x008fc800078e00ff */
[----:B------:R-:W-:Y:S01]  /*9e50*/  IMAD.MOV.U32 R9, RZ, RZ, R8 ;  /* 0x000000ffff097224 */ /* 0x000fe200078e0008 */
[----:B0-----:R-:W-:Y:S01]  /*9e60*/  @P0 SHF.R.U32.HI R9, RZ, R13, R10 ;  /* 0x0000000dff090219 */ /* 0x001fe2000001160a */
[----:B------:R-:W-:Y:S01]  /*9e70*/  IMAD R13, R15, UR12, R12 ;  /* 0x0000000c0f0d7c24 */ /* 0x000fe2000f8e020c */
[----:B------:R-:W-:Y:S01]  /*9e80*/  SHF.R.S32.HI R12, RZ, 0x1f, R21 ;  /* 0x0000001fff0c7819 */ /* 0x000fe20000011415 */
[----:B------:R-:W-:-:S04]  /*9e90*/  IMAD.WIDE.U32 R6, R14, UR12, R6 ;  /* 0x0000000c0e067c25 */ /* 0x000fc8000f8e0006 */
[----:B------:R-:W-:Y:S01]  /*9ea0*/  IMAD.IADD R5, R5, 0x1, R11 ;  /* 0x0000000105057824 */ /* 0x000fe200078e020b */
[----:B------:R-:W-:Y:S01]  /*9eb0*/  IADD3 R7, R7, R13, RZ ;  /* 0x0000000d07077210 */ /* 0x000fe20007ffe0ff */
[----:B--2---:R-:W-:-:S04]  /*9ec0*/  @P0 IMAD.HI.U32 R27, R8, R27, RZ ;  /* 0x0000001b081b0227 */ /* 0x004fc800078e00ff */
[----:B------:R-:W-:Y:S02]  /*9ed0*/  IMAD R13, R12, UR6, RZ ;  /* 0x000000060c0d7c24 */ /* 0x000fe4000f8e02ff */
[----:B------:R-:W-:-:S04]  /*9ee0*/  IMAD.WIDE.U32 R4, R21, UR4, R4 ;  /* 0x0000000415047c25 */ /* 0x000fc8000f8e0004 */
[----:B------:R-:W-:Y:S01]  /*9ef0*/  IMAD.MOV.U32 R11, RZ, RZ, R8 ;  /* 0x000000ffff0b7224 */ /* 0x000fe200078e0008 */
[----:B-1----:R-:W-:Y:S01]  /*9f00*/  @P0 SHF.R.U32.HI R11, RZ, R18, R27 ;  /* 0x00000012ff0b0219 */ /* 0x002fe2000001161b */
[----:B------:R-:W-:Y:S01]  /*9f10*/  IMAD R10, R12, UR4, RZ ;  /* 0x000000040c0a7c24 */ /* 0x000fe2000f8e02ff */
[----:B------:R-:W-:Y:S01]  /*9f20*/  BAR.SYNC.DEFER_BLOCKING 0x1, 0x180 ;  /* 0x0046000000007b1d */ /* 0x000fe20000010000 */
[C---:B------:R-:W-:Y:S01]  /*9f30*/  IMAD R15, R21.reuse, UR7, R13 ;  /* 0x00000007150f7c24 */ /* 0x040fe2000f8e020d */
[--C-:B------:R-:W-:Y:S01]  /*9f40*/  SHF.R.S32.HI R13, RZ, 0x1f, R9.reuse ;  /* 0x0000001fff0d7819 */ /* 0x100fe20000011409 */
[----:B------:R-:W-:Y:S01]  /*9f50*/  IMAD R12, R21, UR5, R10 ;  /* 0x00000005150c7c24 */ /* 0x000fe2000f8e020a */
[----:B------:R-:W-:Y:S01]  /*9f60*/  IADD3 R4, P0, R9, R4, RZ ;  /* 0x0000000409047210 */ /* 0x000fe20007f1e0ff */
[----:B------:R-:W-:Y:S01]  /*9f70*/  IMAD.MOV R9, RZ, RZ, -R9 ;  /* 0x000000ffff097224 */ /* 0x000fe200078e0a09 */
        /* <DEDUP_REMOVED lines=28> */
[----:B------:R-:W-:Y:S01]  /*a140*/  IADD3 R5, R7, R15, RZ ;  /* 0x0000000f07057210 */ /* 0x000fe20007ffe0ff */
[----:B------:R-:W-:Y:S01]  /*a150*/  IMAD R17, R17, UR6, RZ ;  /* 0x0000000611117c24 */ /* 0x000fe2000f8e02ff */
[----:B------:R-:W-:Y:S01]  /*a160*/  LEA R18, P1, R6, UR8, 0x2 ;  /* 0x0000000806127c11 */ /* 0x000fe2000f8210ff */
[----:B0-----:R-:W-:Y:S01]  /*a170*/  ULEA UR4, UR5, UR4, 0x18 ;  /* 0x0000000405047291 */ /* 0x001fe2000f8ec03f */
        /* <DEDUP_REMOVED lines=23> */
[C---:B------:R-:W-:Y:S01]  /*a2f0*/  VIADD R4, R19.reuse, 0x10 ;  /* 0x0000001013047836 */ /* 0x040fe20000000000 */
[C---:B------:R-:W-:Y:S01]  /*a300*/  IADD3 R5, R19.reuse, 0x18, RZ ;  /* 0x0000001813057810 */ /* 0x040fe20007ffe0ff */
[C---:B------:R-:W-:Y:S02]  /*a310*/  VIADD R6, R19.reuse, 0x20 ;  /* 0x0000002013067836 */ /* 0x040fe40000000000 */
[C---:B------:R-:W-:Y:S01]  /*a320*/  VIADD R7, R19.reuse, 0x28 ;  /* 0x0000002813077836 */ /* 0x040fe20000000000 */
[----:B------:R-:W-:Y:S01]  /*a330*/  ISETP.GE.AND P1, PT, R4, UR4, PT ;  /* 0x0000000404007c0c */ /* 0x000fe2000bf26270 */
[----:B------:R-:W-:Y:S01]  /*a340*/  VIADD R9, R19, 0x30 ;  /* 0x0000003013097836 */ /* 0x000fe20000000000 */
[----:B------:R-:W-:Y:S01]  /*a350*/  ISETP.GE.AND P2, PT, R5, UR4, PT ;  /* 0x0000000405007c0c */ /* 0x000fe2000bf46270 */
[----:B------:R-:W-:Y:S01]  /*a360*/  VIADD R11, R19, 0x38 ;  /* 0x00000038130b7836 */ /* 0x000fe20000000000 */
[----:B------:R-:W-:-:S02]  /*a370*/  ISETP.GE.AND P3, PT, R6, UR4, PT ;  /* 0x0000000406007c0c */ /* 0x000fc4000bf66270 */
[----:B------:R-:W-:Y:S01]  /*a380*/  ISETP.GE.AND P4, PT, R7, UR4, PT ;  /* 0x0000000407007c0c */ /* 0x000fe2000bf86270 */
[----:B---34-:R-:W-:Y:S01]  /*a390*/  @!P0 IMAD.WIDE R2, R19, 0x4, R14 ;  /* 0x0000000413028825 */ /* 0x018fe200078e020e */
[----:B------:R-:W-:Y:S02]  /*a3a0*/  ISETP.GE.AND P5, PT, R9, UR4, PT ;  /* 0x0000000409007c0c */ /* 0x000fe4000bfa6270 */
[----:B------:R-:W-:Y:S02]  /*a3b0*/  ISETP.GE.AND P6, PT, R11, UR4, PT ;  /* 0x000000040b007c0c */ /* 0x000fe4000bfc6270 */
[----:B------:R0:W-:Y:S01]  /*a3c0*/  @!P0 ST.E.64 desc[UR46][R2.64], R88 ;  /* 0x0000005802008985 */ /* 0x0001e2000c101b2e */
[----:B------:R-:W-:Y:S02]  /*a3d0*/  ISETP.GE.AND P0, PT, R0, UR4, PT ;  /* 0x0000000400007c0c */ /* 0x000fe4000bf06270 */
[----:B------:R-:W-:Y:S02]  /*a3e0*/  @!P1 LEA.HI R4, R4, R4, RZ, 0x1 ;  /* 0x0000000404049211 */ /* 0x000fe400078f08ff */
[----:B------:R-:W-:-:S02]  /*a3f0*/  @!P3 LEA.HI R6, R6, R6, RZ, 0x1 ;  /* 0x000000060606b211 */ /* 0x000fc400078f08ff */
[----:B------:R-:W-:Y:S02]  /*a400*/  @!P4 LEA.HI R8, R7, R7, RZ, 0x1 ;  /* 0x000000070708c211 */ /* 0x000fe400078f08ff */
[----:B------:R-:W-:Y:S02]  /*a410*/  @!P5 LEA.HI R10, R9, R9, RZ, 0x1 ;  /* 0x00000009090ad211 */ /* 0x000fe400078f08ff */
[----:B------:R-:W-:Y:S02]  /*a420*/  @!P6 LEA.HI R12, R11, R11, RZ, 0x1 ;  /* 0x0000000b0b0ce211 */ /* 0x000fe400078f08ff */
[----:B------:R-:W-:Y:S02]  /*a430*/  @!P3 LOP3.LUT R9, R6, 0xfffffffe, RZ, 0xc0, !PT ;  /* 0xfffffffe0609b812 */ /* 0x000fe400078ec0ff */
[----:B------:R-:W-:Y:S02]  /*a440*/  @!P0 LEA.HI R0, R0, R0, RZ, 0x1 ;  /* 0x0000000000008211 */ /* 0x000fe400078f08ff */
[----:B0-----:R-:W-:-:S02]  /*a450*/  @!P2 LEA.HI R2, R5, R5, RZ, 0x1 ;  /* 0x000000050502a211 */ /* 0x001fc400078f08ff */
[----:B------:R-:W-:Y:S02]  /*a460*/  @!P0 LOP3.LUT R3, R0, 0xfffffffe, RZ, 0xc0, !PT ;  /* 0xfffffffe00038812 */ /* 0x000fe400078ec0ff */
[----:B------:R-:W-:Y:S02]  /*a470*/  @!P1 LOP3.LUT R5, R4, 0xfffffffe, RZ, 0xc0, !PT ;  /* 0xfffffffe04059812 */ /* 0x000fe400078ec0ff */
[----:B------:R-:W-:Y:S01]  /*a480*/  @!P2 LOP3.LUT R7, R2, 0xfffffffe, RZ, 0xc0, !PT ;  /* 0xfffffffe0207a812 */ /* 0x000fe200078ec0ff */
[--C-:B------:R-:W-:Y:S01]  /*a490*/  @!P0 IMAD.WIDE R2, R3, 0x4, R14.reuse ;  /* 0x0000000403028825 */ /* 0x100fe200078e020e */
[----:B------:R-:W-:Y:S02]  /*a4a0*/  @!P4 LOP3.LUT R11, R8, 0xfffffffe, RZ, 0xc0, !PT ;  /* 0xfffffffe080bc812 */ /* 0x000fe400078ec0ff */
[----:B------:R-:W-:Y:S01]  /*a4b0*/  @!P5 LOP3.LUT R13, R10, 0xfffffffe, RZ, 0xc0, !PT ;  /* 0xfffffffe0a0dd812 */ /* 0x000fe200078ec0ff */
[--C-:B------:R-:W-:Y:S01]  /*a4c0*/  @!P1 IMAD.WIDE R4, R5, 0x4, R14.reuse ;  /* 0x0000000405049825 */ /* 0x100fe200078e020e */
[----:B------:R-:W-:Y:S01]  /*a4d0*/  @!P6 LOP3.LUT R21, R12, 0xfffffffe, RZ, 0xc0, !PT ;  /* 0xfffffffe0c15e812 */ /* 0x000fe200078ec0ff */
        /* <DEDUP_REMOVED lines=8> */
[----:B------:R0:W-:Y:S02]  /*a560*/  @!P4 ST.E.64 desc[UR46][R10.64], R108 ;  /* 0x0000006c0a00c985 */ /* 0x0001e4000c101b2e */
[----:B------:R-:W-:Y:S02]  /*a570*/  @!P6 IMAD.WIDE R14, R21, 0x4, R14 ;  /* 0x00000004150ee825 */ /* 0x000fe400078e020e */
[----:B------:R0:W-:Y:S04]  /*a580*/  @!P5 ST.E.64 desc[UR46][R12.64], R112 ;  /* 0x000000700c00d985 */ /* 0x0001e8000c101b2e */
[----:B------:R0:W-:Y:S02]  /*a590*/  @!P6 ST.E.64 desc[UR46][R14.64], R116 ;  /* 0x000000740e00e985 */ /* 0x0001e4000c101b2e */
.L_x_1888:
[----:B------:R-:W-:Y:S05]  /*a5a0*/  BSYNC B0 ;  /* 0x0000000000007941 */ /* 0x000fea0003800000 */
.L_x_1887:
[----:B------:R-:W-:Y:S01]  /*a5b0*/  ISETP.GE.AND P0, PT, R16, R17, PT ;  /* 0x000000111000720c */ /* 0x000fe20003f06270 */
[----:B0-----:R0:W1:Y:S04]  /*a5c0*/  SHFL.IDX PT, R13, R20, 0x1, 0x1c1f ;  /* 0x003c1f00140d7f89 */ /* 0x00106800000e0000 */
[----:B------:R0:W0:Y:S08]  /*a5d0*/  SHFL.IDX PT, R12, R18, 0x1, 0x1c1f ;  /* 0x003c1f00120c7f89 */ /* 0x00003000000e0000 */
[----:B------:R-:W-:Y:S05]  /*a5e0*/  @P0 BRA `(.L_x_1853) ;  /* 0x0000003c00000947 */ /* 0x000fea0003800000 */
[C---:B--2---:R-:W-:Y:S01]  /*a5f0*/  VIADD R0, R19.reuse, 0x8 ;  /* 0x0000000813007836 */ /* 0x044fe20000000000 */
[----:B------:R-:W-:Y:S01]  /*a600*/  ULDC UR4, c[0x0][0xac8] ;  /* 0x0002b20000047ab9 */ /* 0x000fe20000000800 */
[C---:B------:R-:W-:Y:S01]  /*a610*/  IADD3 R6, R19.reuse, 0x10, RZ ;  /* 0x0000001013067810 */ /* 0x040fe20007ffe0ff */
[C---:B------:R-:W-:Y:S01]  /*a620*/  VIADD R7, R19.reuse, 0x18 ;  /* 0x0000001813077836 */ /* 0x040fe20000000000 */
[C---:B------:R-:W-:Y:S01]  /*a630*/  ISETP.GE.AND P0, PT, R19.reuse, UR4, PT ;  /* 0x0000000413007c0c */ /* 0x040fe2000bf06270 */
[C---:B------:R-:W-:Y:S01]  /*a640*/  VIADD R8, R19.reuse, 0x20 ;  /* 0x0000002013087836 */ /* 0x040fe20000000000 */
[----:B------:R-:W-:Y:S01]  /*a650*/  ISETP.GE.AND P1, PT, R0, UR4, PT ;  /* 0x0000000400007c0c */ /* 0x000fe2000bf26270 */
[C---:B------:R-:W-:Y:S01]  /*a660*/  VIADD R9, R19.reuse, 0x28 ;  /* 0x0000002813097836 */ /* 0x040fe20000000000 */
[----:B------:R-:W-:Y:S01]  /*a670*/  ISETP.GE.AND P2, PT, R6, UR4, PT ;  /* 0x0000000406007c0c */ /* 0x000fe2000bf46270 */
[----:B------:R-:W-:Y:S01]  /*a680*/  VIADD R11, R19, 0x30 ;  /* 0x00000030130b7836 */ /* 0x000fe20000000000 */
[----:B------:R-:W-:-:S02]  /*a690*/  ISETP.GE.AND P3, PT, R7, UR4, PT ;  /* 0x0000000407007c0c */ /* 0x000fc4000bf66270 */
[----:B------:R-:W-:Y:S02]  /*a6a0*/  ISETP.GE.AND P4, PT, R8, UR4, PT ;  /* 0x0000000408007c0c */ /* 0x000fe4000bf86270 */
        /* <DEDUP_REMOVED lines=36> */
.L_x_1886:
[----:B------:R-:W-:-:S04]  /*a8f0*/  IADD3 R0, R2, -0x80, RZ ;  /* 0xffffff8002007810 */ /* 0x000fc80007ffe0ff */
        /* <DEDUP_REMOVED lines=32> */
[----:B--2---:R-:W-:Y:S01]  /*ab00*/  @P0 IMAD.HI.U32 R4, R0, R7, RZ ;  /* 0x0000000700040227 */ /* 0x004fe200078e00ff */
[----:B------:R-:W-:-:S03]  /*ab10*/  IADD3 R7, RZ, -UR36, RZ ;  /* 0x80000024ff077c10 */ /* 0x000fc6000fffe0ff */
        /* <DEDUP_REMOVED lines=24> */
.L_x_1851:
        /* <DEDUP_REMOVED lines=18> */
.L_x_1889:
[----:B------:R-:W-:Y:S01]  /*adc0*/  ULDC UR40, c[0x0][0xc50] ;  /* 0x0003140000287ab9 */ /* 0x000fe20000000800 */
[----:B------:R-:W-:Y:S01]  /*add0*/  UMOV UR36, UR6 ;  /* 0x0000000600247c82 */ /* 0x000fe20008000000 */
[----:B------:R-:W-:-:S11]  /*ade0*/  UISETP.NE.AND UP0, UPT, UR40, 0x1, UPT ;  /* 0x000000012800788c */ /* 0x000fd6000bf05270 */
[----:B------:R-:W-:Y:S01]  /*adf0*/  @UP0 ULDC UR4, c[0x0][0xc54] ;  /* 0x0003150000040ab9 */ /* 0x000fe20000000800 */
[----:B------:R-:W-:Y:S01]  /*ae00*/  @UP0 ULDC UR7, c[0x0][0xc58] ;  /* 0x0003160000070ab9 */ /* 0x000fe20000000800 */
[----:B------:R-:W-:-:S04]  /*ae10*/  UIMAD.WIDE.U32 UR4, UR6, UR4, URZ ;  /* 0x00000004060472a5 */ /* 0x000fc8000f8e003f */
[----:B------:R-:W-:-:S12]  /*ae20*/  @UP0 USHF.R.U32.HI UR36, URZ, UR7, UR5 ;  /* 0x000000073f240299 */ /* 0x000fd80008011605 */
.L_x_1890:
[----:B------:R-:W-:Y:S01]  /*ae30*/  ISETP.GE.AND P0, PT, R22, RZ, PT ;  /* 0x000000ff1600720c */ /* 0x000fe20003f06270 */
[----:B------:R-:W-:Y:S01]  /*ae40*/  UIADD3 UR4, -UR36, URZ, URZ ;  /* 0x0000003f24047290 */ /* 0x000fe2000fffe13f */
[----:B------:R-:W-:Y:S01]  /*ae50*/  MOV R3, 0x1 ;  /* 0x0000000100037802 */ /* 0x000fe20000000f00 */
[----:B------:R-:W-:Y:S02]  /*ae60*/  IMAD.MOV.U32 R0, RZ, RZ, RZ ;  /* 0x000000ffff007224 */ /* 0x000fe400078e00ff */
[----:B------:R-:W-:Y:S01]  /*ae70*/  UIMAD UR40, UR40, UR4, UR6 ;  /* 0x00000004282872a4 */ /* 0x000fe2000f8e0206 */
[----:B------:R-:W-:-:S07]  /*ae80*/  IMAD.MOV.U32 R4, RZ, RZ, 0x1 ;  /* 0x00000001ff047424 */ /* 0x000fce00078e00ff */
[----:B------:R-:W-:Y:S05]  /*ae90*/  @!P0 BRA `(.L_x_1891) ;  /* 0x0000003000208947 */ /* 0x000fea0003800000 */
[----:B------:R-:W0:Y:S01]  /*aea0*/  S2UR UR4, SR_CTAID.X ;  /* 0x00000000000479c3 */ /* 0x000e220000002500 */
[----:B------:R-:W-:Y:S01]  /*aeb0*/  ULDC UR5, c[0x0][0x448] ;  /* 0x0001120000057ab9 */ /* 0x000fe20000000800 */
[----:B------:R-:W-:Y:S01]  /*aec0*/  ULDC.64 UR6, c[0x0][0x418] ;  /* 0x0001060000067ab9 */ /* 0x000fe20000000a00 */
[----:B------:R-:W-:Y:S02]  /*aed0*/  UISETP.NE.AND UP1, UPT, UR5, 0x1, UPT ;  /* 0x000000010500788c */ /* 0x000fe4000bf25270 */
[----:B------:R-:W-:Y:S01]  /*aee0*/  UISETP.NE.U32.AND UP0, UPT, UR6, URZ, UPT ;  /* 0x0000003f0600728c */ /* 0x000fe2000bf05070 */
[----:B------:R-:W-:Y:S01]  /*aef0*/  UMOV UR8, 0xc0 ;  /* 0x000000c000087882 */ /* 0x000fe20000000000 */
[----:B------:R-:W-:Y:S02]  /*af00*/  ULDC UR5, c[0x0][0x288] ;  /* 0x0000a20000057ab9 */ /* 0x000fe40000000800 */
[----:B------:R-:W-:Y:S01]  /*af10*/  UISETP.NE.AND.EX UP0, UPT, UR7, URZ, UPT, UP0 ;  /* 0x0000003f0700728c */ /* 0x000fe2000bf05300 */
[----:B------:R-:W-:Y:S01]  /*af20*/  ULDC UR6, c[0x0][0x424] ;  /* 0x0001090000067ab9 */ /* 0x000fe20000000800 */
[----:B------:R-:W-:-:S02]  /*af30*/  UIADD3 UR10, -UR5, 0x80, URZ ;  /* 0x00000080050a7890 */ /* 0x000fc4000fffe13f */
[----:B------:R-:W-:Y:S01]  /*af40*/  USEL UR7, UR6, 0x1, UP0 ;  /* 0x0000000106077887 */ /* 0x000fe20008000000 */
[----:B------:R-:W-:Y:S01]  /*af50*/  ULDC UR9, c[0x0][0x2f0] ;  /* 0x0000bc0000097ab9 */ /* 0x000fe20000000800 */
[----:B------:R-:W-:Y:S02]  /*af60*/  UMOV UR43, URZ ;  /* 0x0000003f002b7c82 */ /* 0x000fe40008000000 */
[----:B------:R-:W-:Y:S02]  /*af70*/  UIMAD UR10, UR7, UR9, UR10 ;  /* 0x00000009070a72a4 */ /* 0x000fe4000f8e020a */
[----:B------:R-:W-:Y:S02]  /*af80*/  UIMAD UR7, UR7, UR9, 0x7f ;  /* 0x0000007f070774a4 */ /* 0x000fe4000f8e0209 */
[----:B------:R-:W-:Y:S02]  /*af90*/  USHF.R.U32.HI UR9, URZ, 0x10, UR40 ;  /* 0x000000103f097899 */ /* 0x000fe40008011628 */
[----:B0-----:R-:W-:-:S02]  /*afa0*/  UIMAD UR8, UR4, UR8, 0xbf ;  /* 0x000000bf040874a4 */ /* 0x001fc4000f8e0208 */
[----:B------:R-:W-:Y:S01]  /*afb0*/  ULOP3.LUT UR40, UR40, 0xffff, URZ, 0xc0, !UPT ;  /* 0x0000ffff28287892 */ /* 0x000fe2000f8ec03f */
[----:B------:R-:W-:Y:S02]  /*afc0*/  @UP1 ULDC UR4, c[0x0][0x44c] ;  /* 0x0001130000041ab9 */ /* 0x000fe40000000800 */
[----:B------:R-:W-:Y:S02]  /*afd0*/  UIMAD.WIDE.U32 UR4, UR8, UR4, URZ ;  /* 0x00000004080472a5 */ /* 0x000fe4000f8e003f */
[----:B------:R-:W-:Y:S01]  /*afe0*/  UMOV UR6, UR8 ;  /* 0x0000000800067c82 */ /* 0x000fe20008000000 */
[----:B------:R-:W-:Y:S02]  /*aff0*/  @UP1 ULDC UR8, c[0x0][0x450] ;  /* 0x0001140000081ab9 */ /* 0x000fe40000000800 */
[----:B------:R-:W-:Y:S02]  /*b000*/  @UP1 USHF.R.U32.HI UR6, URZ, UR8, UR5 ;  /* 0x000000083f061299 */ /* 0x000fe40008011605 */
[----:B------:R-:W-:-:S02]  /*b010*/  USHF.R.S32.HI UR5, URZ, 0x1f, UR7 ;  /* 0x0000001f3f057899 */ /* 0x000fc40008011407 */
[----:B------:R-:W-:Y:S02]  /*b020*/  UIADD3 UR6, UR10, UR6, URZ ;  /* 0x000000060a067290 */ /* 0x000fe4000fffe03f */
[----:B------:R-:W-:Y:S02]  /*b030*/  ULEA.HI UR5, UR5, UR7, URZ, 0x7 ;  /* 0x0000000705057291 */ /* 0x000fe4000f8f383f */
[----:B------:R-:W-:Y:S02]  /*b040*/  USHF.R.S32.HI UR4, URZ, 0x1f, UR6 ;  /* 0x0000001f3f047899 */ /* 0x000fe40008011406 */
[----:B------:R-:W-:Y:S02]  /*b050*/  USHF.R.S32.HI UR5, URZ, 0x7, UR5 ;  /* 0x000000073f057899 */ /* 0x000fe40008011405 */
[----:B------:R-:W-:-:S04]  /*b060*/  ULEA.HI UR4, UR4, UR6, URZ, 0x7 ;  /* 0x0000000604047291 */ /* 0x000fc8000f8f383f */
        /* <DEDUP_REMOVED lines=12> */
[----:B------:R-:W-:Y:S01]  /*b130*/  MOV R6, UR6 ;  /* 0x0000000600067c02 */ /* 0x000fe20008000f00 */
[----:B------:R-:W-:Y:S01]  /*b140*/  ULOP3.LUT UR6, UR6, UR9, URZ, 0x3c, !UPT ;  /* 0x0000000906067292 */ /* 0x000fe2000f8e3c3f */
[----:B------:R-:W-:Y:S02]  /*b150*/  R2UR UR10, R0 ;  /* 0x00000000000a72ca */ /* 0x000fe400000e0000 */
[----:B------:R-:W-:Y:S02]  /*b160*/  IABS R6, R6 ;  /* 0x0000000600067213 */ /* 0x000fe40000000000 */
[----:B------:R-:W-:-:S03]  /*b170*/  IABS R7, R5 ;  /* 0x0000000500077213 */ /* 0x000fc60000000000 */
        /* <DEDUP_REMOVED lines=24> */
.L_x_1892:
[----:B------:R-:W-:Y:S01]  /*b300*/  UIMAD UR39, UR40, UR43, URZ ;  /* 0x0000002b282772a4 */ /* 0x000fe2000f8e023f */
[----:B------:R-:W-:Y:S02]  /*b310*/  IMAD.U32 R19, RZ, RZ, UR41 ;  /* 0x00000029ff137e24 */ /* 0x000fe4000f8e00ff */
[----:B------:R-:W-:-:S03]  /*b320*/  IMAD.MOV.U32 R4, RZ, RZ, 0x1 ;  /* 0x00000001ff047424 */ /* 0x000fc600078e00ff */
[----:B------:R-:W-:-:S05]  /*b330*/  IMAD.U32 R0, RZ, RZ, UR39 ;  /* 0x00000027ff007e24 */ /* 0x000fca000f8e00ff */
[----:B------:R-:W-:Y:S02]  /*b340*/  VIADDMNMX R19, R0, UR43, R19, PT ;  /* 0x0000002b00137c46 */ /* 0x000fe4000b800113 */
[----:B------:R-:W-:Y:S02]  /*b350*/  MOV R0, RZ ;  /* 0x000000ff00007202 */ /* 0x000fe40000000f00 */
        /* <DEDUP_REMOVED lines=18> */
[----:B------:R-:W-:Y:S01]  /*b480*/  MOV R13, RZ ;  /* 0x000000ff000d7202 */ /* 0x000fe20000000f00 */
[----:B------:R-:W-:-:S02]  /*b490*/  IMAD.U32 R10, RZ, RZ, UR4 ;  /* 0x00000004ff0a7e24 */ /* 0x000fc4000f8e00ff */
[----:B------:R-:W-:Y:S02]  /*b4a0*/  IMAD.U32 R11, RZ, RZ, UR5 ;  /* 0x00000005ff0b7e24 */ /* 0x000fe4000f8e00ff */
[----:B------:R-:W-:Y:S02]  /*b4b0*/  IMAD.MOV.U32 R8, RZ, RZ, 0x70 ;  /* 0x00000070ff087424 */ /* 0x000fe400078e00ff */
[----:B------:R-:W-:-:S07]  /*b4c0*/  IMAD.MOV.U32 R12, RZ, RZ, 0x1 ;  /* 0x00000001ff0c7424 */ /* 0x000fce00078e00ff */
[----:B------:R-:W-:-:S07]  /*b4d0*/  LEPC R20, `(.L_x_1893) ;  /* 0x000000001014794e */ /* 0x000fce0000000000 */
[----:B0-----:R-:W-:Y:S05]  /*b4e0*/  CALL.ABS.NOINC R14 ;  /* 0x000000000e007343 */ /* 0x001fea0003c00000 */
.L_x_1893:
        /* <DEDUP_REMOVED lines=20> */
.L_x_1895:
[----:B------:R0:W1:Y:S01]  /*b630*/  LDC.64 R14, c[0x4][R18] ;  /* 0x01000000120e7b82 */ /* 0x0000620000000a00 */
[----:B------:R-:W-:Y:S01]  /*b640*/  ULDC.64 UR4, c[0x4][0xa8] ;  /* 0x01002a0000047ab9 */ /* 0x000fe20000000a00 */
[----:B------:R-:W-:Y:S01]  /*b650*/  ULDC.64 UR6, c[0x4][0xb0] ;  /* 0x01002c0000067ab9 */ /* 0x000fe20000000a00 */
[----:B------:R-:W-:Y:S01]  /*b660*/  MOV R4, UR4 ;  /* 0x0000000400047c02 */ /* 0x000fe20008000f00 */
        /* <DEDUP_REMOVED lines=11> */
.L_x_1894:
        /* <DEDUP_REMOVED lines=9> */
[----:B------:R-:W-:Y:S02]  /*b7b0*/  IADD3 R25, R19, -0x1, RZ ;  /* 0xffffffff13197810 */ /* 0x000fe40007ffe0ff */
[----:B0-----:R-:W-:-:S04]  /*b7c0*/  ISETP.NE.U32.AND P0, PT, R4, RZ, PT ;  /* 0x000000ff0400720c */ /* 0x001fc80003f05070 */
[----:B------:R-:W-:-:S04]  /*b7d0*/  ISETP.NE.AND.EX P1, PT, R5, RZ, PT, P0 ;  /* 0x000000ff0500720c */ /* 0x000fc80003f25300 */
[----:B------:R-:W-:Y:S02]  /*b7e0*/  P2R R26, PR, RZ, 0x2 ;  /* 0x00000002ff1a7803 */ /* 0x000fe40000000000 */
[----:B--2---:R-:W-:Y:S02]  /*b7f0*/  SHF.R.S32.HI R23, RZ, 0x1f, R18 ;  /* 0x0000001fff177819 */ /* 0x004fe40000011412 */
[----:B------:R-:W-:Y:S01]  /*b800*/  SEL R24, R18, RZ, !P1 ;  /* 0x000000ff12187207 */ /* 0x000fe20004800000 */
[----:B------:R-:W-:Y:S06]  /*b810*/  BRA.DIV UR4, `(.L_x_1896) ;  /* 0x0000002e04247947 */ /* 0x000fec000b800000 */
[----:B------:R0:W1:Y:S02]  /*b820*/  SHFL.IDX PT, R14, R16, RZ, 0x1f ;  /* 0x00001fff100e7589 */ /* 0x00006400000e0000 */
.L_x_1964:
[----:B-1----:R-:W-:Y:S02]  /*b830*/  ISETP.NE.AND P0, PT, R14, RZ, PT ;  /* 0x000000ff0e00720c */ /* 0x002fe40003f05270 */
[----:B------:R-:W-:-:S04]  /*b840*/  PLOP3.LUT P2, PT, PT, PT, PT, 0x8, 0x0 ;  /* 0x000000000000781c */ /* 0x000fc80003f4e170 */
[----:B------:R-:W-:-:S07]  /*b850*/  P2R R27, PR, RZ, 0x4 ;  /* 0x00000004ff1b7803 */ /* 0x000fce0000000000 */
[----:B------:R-:W-:Y:S05]  /*b860*/  @P0 BRA `(.L_x_1897) ;  /* 0x0000000000cc0947 */ /* 0x000fea0003800000 */
[----:B------:R-:W-:-:S03]  /*b870*/  UMOV UR4, 0xffffffff ;  /* 0xffffffff00047882 */ /* 0x000fc60000000000 */
[----:B------:R-:W-:Y:S05]  /*b880*/  BRA.DIV UR4, `(.L_x_1898) ;  /* 0x0000002e04287947 */ /* 0x000fea000b800000 */
[----:B------:R-:W-:-:S13]  /*b890*/  ELECT P6, URZ, PT ;  /* 0x00000000003f782f */ /* 0x000fda00038c0000 */
.L_x_1967:
        /* <DEDUP_REMOVED lines=16> */
[----:B------:R-:W-:-:S03]  /*b9a0*/  IMAD.WIDE.U32 R6, R18, UR4, R6 ;  /* 0x0000000412067c25 */ /* 0x000fc6000f8e0006 */
[----:B------:R-:W-:Y:S02]  /*b9b0*/  LEA R4, P0, R6, R4, 0x2 ;  /* 0x0000000406047211 */ /* 0x000fe400078010ff */
[----:B------:R-:W-:-:S04]  /*b9c0*/  IADD3 R7, R7, R9, RZ ;  /* 0x0000000907077210 */ /* 0x000fc80007ffe0ff */
[----:B------:R-:W-:-:S05]  /*b9d0*/  LEA.HI.X R5, R6, R5, R7, 0x2, P0 ;  /* 0x0000000506057211 */ /* 0x000fca00000f1407 */
[----:B------:R1:W5:Y:S01]  /*b9e0*/  LDG.E R24, desc[UR46][R4.64] ;  /* 0x0000002e04187981 */ /* 0x000362000c1e1900 */
[----:B------:R-:W-:-:S04]  /*b9f0*/  IMAD.MOV R3, RZ, RZ, -R3 ;  /* 0x000000ffff037224 */ /* 0x000fc800078e0a03 */
[----:B------:R-:W-:-:S07]  /*ba00*/  IMAD R25, R8, R3, R25 ;  /* 0x0000000308197224 */ /* 0x000fce00078e0219 */
.L_x_1899:
[----:B------:R-:W2:Y:S01]  /*ba10*/  SYNCS.PHASECHK.TRANS64.TRYWAIT P0, [UR38+0x16840], R0 ;  /* 0x01684000ff0075a7 */ /* 0x000ea20008000166 */
[----:B------:R-:W-:Y:S01]  /*ba20*/  ISETP.NE.AND P1, PT, R17, RZ, PT ;  /* 0x000000ff1100720c */ /* 0x000fe20003f25270 */
[----:B--2---:R-:W-:-:S12]  /*ba30*/  @!P0 BRA `(.L_x_1900) ;  /* 0x0000002800dc8947 */ /* 0x004fd80003800000 */
.L_x_1968:
[----:B------:R-:W-:Y:S05]  /*ba40*/  @P1 BRA `(.L_x_1901) ;  /* 0x0000000000141947 */ /* 0x000fea0003800000 */
[----:B------:R-:W-:Y:S01]  /*ba50*/  LOP3.LUT P0, RZ, R2, 0x1f, RZ, 0xc0, !PT ;  /* 0x0000001f02ff7812 */ /* 0x000fe2000780c0ff */
[----:B--2---:R-:W-:-:S04]  /*ba60*/  IMAD.MOV.U32 R0, RZ, RZ, 0x4000 ;  /* 0x00004000ff007424 */ /* 0x004fc800078e00ff */
[----:B------:R3:W-:Y:S08]  /*ba70*/  SYNCS.ARRIVE.TRANS64 RZ, [UR38+0x16830], R0 ;  /* 0x01683000ffff79a7 */ /* 0x0007f00008000026 */
[----:B---3--:R-:W-:Y:S05]  /*ba80*/  @!P0 BRA `(.L_x_1901) ;  /* 0x0000000000048947 */ /* 0x008fea0003800000 */
[----:B------:R-:W-:Y:S01]  /*ba90*/  BPT.TRAP 0x1 ;  /* 0x000000040000795c */ /* 0x000fe20000300000 */
.L_x_1901:
        /* <DEDUP_REMOVED lines=11> */
[----:B------:R-:W-:Y:S01]  /*bb50*/  USHF.L.U32 UR11, UR11, 0x7, URZ ;  /* 0x000000070b0b7899 */ /* 0x000fe2000800063f */
[----:B------:R-:W-:Y:S01]  /*bb60*/  UMOV UR10, URZ ;  /* 0x0000003f000a7c82 */ /* 0x000fe20008000000 */
[----:B------:R-:W-:-:S07]  /*bb70*/  UMOV UR12, UR36 ;  /* 0x00000024000c7c82 */ /* 0x000fce0008000000 */
[----:B------:R3:W-:Y:S02]  /*bb80*/  UTMALDG.4D [UR8], [UR4], desc[UR6] ;  /* 0x00000608040075b4 */ /* 0x0007e40008019000 */
[----:B---3--:R-:W-:Y:S01]  /*bb90*/  NOP ;  /* 0x0000000000007918 */ /* 0x008fe20000000000 */
.L_x_1897:
        /* <DEDUP_REMOVED lines=16> */
[----:B-1----:R-:W-:Y:S01]  /*bca0*/  IMAD.U32 R4, RZ, RZ, UR4 ;  /* 0x00000004ff047e24 */ /* 0x002fe2000f8e00ff */
[----:B------:R-:W-:Y:S01]  /*bcb0*/  MOV R6, UR6 ;  /* 0x0000000600067c02 */ /* 0x000fe20008000f00 */
[----:B------:R-:W-:Y:S01]  /*bcc0*/  IMAD.U32 R5, RZ, RZ, UR5 ;  /* 0x00000005ff057e24 */ /* 0x000fe2000f8e00ff */
[----:B------:R-:W1:Y:S01]  /*bcd0*/  LDC.64 R14, c[0x4][R14] ;  /* 0x010000000e0e7b82 */ /* 0x000e620000000a00 */
[----:B------:R-:W-:Y:S01]  /*bce0*/  ULDC.64 UR4, c[0x4][0x20] ;  /* 0x0100080000047ab9 */ /* 0x000fe20000000a00 */
[----:B------:R-:W-:Y:S01]  /*bcf0*/  IMAD.U32 R7, RZ, RZ, UR7 ;  /* 0x00000007ff077e24 */ /* 0x000fe2000f8e00ff */
[----:B------:R-:W-:Y:S01]  /*bd00*/  MOV R12, 0x1 ;  /* 0x00000001000c7802 */ /* 0x000fe20000000f00 */
[----:B------:R-:W-:-:S02]  /*bd10*/  IMAD.U32 R10, RZ, RZ, UR4 ;  /* 0x00000004ff0a7e24 */ /* 0x000fc4000f8e00ff */
[----:B------:R-:W-:Y:S02]  /*bd20*/  IMAD.U32 R11, RZ, RZ, UR5 ;  /* 0x00000005ff0b7e24 */ /* 0x000fe4000f8e00ff */
[----:B------:R-:W-:Y:S02]  /*bd30*/  IMAD.MOV.U32 R8, RZ, RZ, 0x70 ;  /* 0x00000070ff087424 */ /* 0x000fe400078e00ff */
[----:B------:R-:W-:-:S07]  /*bd40*/  IMAD.MOV.U32 R13, RZ, RZ, RZ ;  /* 0x000000ffff0d7224 */ /* 0x000fce00078e00ff */
[----:B------:R-:W-:-:S07]  /*bd50*/  LEPC R20, `(.L_x_1902) ;  /* 0x000000001014794e */ /* 0x000fce0000000000 */
[----:B012---:R-:W-:Y:S05]  /*bd60*/  CALL.ABS.NOINC R14 ;  /* 0x000000000e007343 */ /* 0x007fea0003c00000 */
.L_x_1902:
[----:B--2---:R-:W2:Y:S01]  /*bd70*/  LDC R0, c[0x0][0x448] ;  /* 0x00011200ff007b82 */ /* 0x004ea20000000800 */
[----:B------:R-:W3:Y:S01]  /*bd80*/  S2R R9, SR_CTAID.X ;  /* 0x0000000000097919 */ /* 0x000ee20000002500 */
[----:B------:R-:W-:Y:S01]  /*bd90*/  IMAD.SHL.U32 R3, R2, 0x10, RZ ;  /* 0x0000001002037824 */ /* 0x000fe200078e00ff */
[----:B------:R-:W-:Y:S01]  /*bda0*/  SHF.R.U32.HI R12, RZ, 0x3, R17 ;  /* 0x00000003ff0c7819 */ /* 0x000fe20000011611 */
[----:B------:R-:W-:Y:S01]  /*bdb0*/  UMOV UR44, UR48 ;  /* 0x00000030002c7c82 */ /* 0x000fe20008000000 */
[----:B------:R-:W-:Y:S01]  /*bdc0*/  ULDC.64 UR4, c[0x0][0x2d0] ;  /* 0x0000b40000047ab9 */ /* 0x000fe20000000a00 */
[----:B------:R-:W-:Y:S01]  /*bdd0*/  ULDC.64 UR6, c[0x0][0x2c8] ;  /* 0x0000b20000067ab9 */ /* 0x000fe20000000a00 */
[----:B-1----:R-:W-:Y:S01]  /*bde0*/  LOP3.LUT R4, R12, 0x70, R3, 0xf8, !PT ;  /* 0x000000700c047812 */ /* 0x002fe200078ef803 */
[----:B------:R-:W-:Y:S01]  /*bdf0*/  IMAD.SHL.U32 R20, R2, 0x8, RZ ;  /* 0x0000000802147824 */ /* 0x000fe200078e00ff */
[----:B--2---:R-:W-:-:S03]  /*be00*/  ISETP.NE.AND P0, PT, R0, 0x1, PT ;  /* 0x000000010000780c */ /* 0x004fc60003f05270 */
[----:B---3--:R-:W-:Y:S02]  /*be10*/  IMAD R13, R9, 0xc0, R4 ;  /* 0x000000c0090d7824 */ /* 0x008fe400078e0204 */
[----:B------:R-:W1:Y:S02]  /*be20*/  LDC.64 R4, c[0x0][0x2e0] ;  /* 0x0000b800ff047b82 */ /* 0x000e640000000a00 */
[----:B------:R-:W-:Y:S02]  /*be30*/  VIADD R11, R13, 0x80 ;  /* 0x000000800d0b7836 */ /* 0x000fe40000000000 */
[----:B------:R-:W-:-:S04]  /*be40*/  IMAD.MOV.U32 R15, RZ, RZ, R13 ;  /* 0x000000ffff0f7224 */ /* 0x000fc800078e000d */
[----:B------:R-:W2:Y:S08]  /*be50*/  @P0 LDC R6, c[0x0][0x44c] ;  /* 0x00011300ff060b82 */ /* 0x000eb00000000800 */
[----:B------:R-:W3:Y:S08]  /*be60*/  @P0 LDC R8, c[0x0][0x450] ;  /* 0x00011400ff080b82 */ /* 0x000ef00000000800 */
[----:B------:R-:W4:Y:S01]  /*be70*/  @P0 LDC R10, c[0x0][0x44c] ;  /* 0x00011300ff0a0b82 */ /* 0x000f220000000800 */
[----:B-1----:R-:W-:-:S04]  /*be80*/  IMAD R29, R29, R4, RZ ;  /* 0x000000041d1d7224 */ /* 0x002fc800078e02ff */
[C---:B------:R-:W-:Y:S02]  /*be90*/  IMAD R29, R22.reuse, R5, R29 ;  /* 0x00000005161d7224 */ /* 0x040fe400078e021d */
[----:B------:R-:W-:Y:S01]  /*bea0*/  IMAD.WIDE.U32 R4, R22, R4, UR44 ;  /* 0x0000002c16047e25 */ /* 0x000fe2000f8e0004 */
[----:B------:R-:W1:Y:S03]  /*beb0*/  @P0 LDC R7, c[0x0][0x450] ;  /* 0x00011400ff070b82 */ /* 0x000e660000000800 */
[----:B--2---:R-:W-:-:S04]  /*bec0*/  @P0 IMAD.HI.U32 R3, R13, R6, RZ ;  /* 0x000000060d030227 */ /* 0x004fc800078e00ff */
[----:B------:R-:W-:Y:S01]  /*bed0*/  IMAD.IADD R5, R5, 0x1, R29 ;  /* 0x0000000105057824 */ /* 0x000fe200078e021d */
[----:B---3--:R-:W-:Y:S02]  /*bee0*/  @P0 SHF.R.U32.HI R15, RZ, R8, R3 ;  /* 0x00000008ff0f0219 */ /* 0x008fe40000011603 */
[----:B------:R-:W-:-:S03]  /*bef0*/  MOV R3, R11 ;  /* 0x0000000b00037202 */ /* 0x000fc60000000f00 */
[----:B------:R-:W-:Y:S02]  /*bf00*/  IMAD.MOV R8, RZ, RZ, -R15 ;  /* 0x000000ffff087224 */ /* 0x000fe400078e0a0f */
[----:B----4-:R-:W-:-:S04]  /*bf10*/  @P0 IMAD.HI.U32 R6, R11, R10, RZ ;  /* 0x0000000a0b060227 */ /* 0x010fc800078e00ff */
[----:B------:R-:W-:Y:S01]  /*bf20*/  IMAD R13, R0, R8, R13 ;  /* 0x00000008000d7224 */ /* 0x000fe200078e020d */
[----:B-1----:R-:W-:Y:S02]  /*bf30*/  @P0 SHF.R.U32.HI R3, RZ, R7, R6 ;  /* 0x00000007ff030219 */ /* 0x002fe40000011606 */
[----:B------:R-:W-:Y:S02]  /*bf40*/  SHF.R.S32.HI R6, RZ, 0x1f, R15 ;  /* 0x0000001fff067819 */ /* 0x000fe4000001140f */
[--C-:B------:R-:W-:Y:S01]  /*bf50*/  SHF.R.S32.HI R10, RZ, 0x1f, R3.reuse ;  /* 0x0000001fff0a7819 */ /* 0x100fe20000011403 */
[----:B------:R-:W-:Y:S02]  /*bf60*/  IMAD.MOV R8, RZ, RZ, -R3 ;  /* 0x000000ffff087224 */ /* 0x000fe400078e0a03 */
[----:B------:R-:W-:Y:S02]  /*bf70*/  IMAD R6, R6, UR4, RZ ;  /* 0x0000000406067c24 */ /* 0x000fe4000f8e02ff */
[----:B------:R-:W-:Y:S01]  /*bf80*/  IMAD R11, R0, R8, R11 ;  /* 0x00000008000b7224 */ /* 0x000fe200078e020b */
[----:B------:R-:W-:Y:S01]  /*bf90*/  SHF.R.S32.HI R8, RZ, 0x1f, R13 ;  /* 0x0000001fff087819 */ /* 0x000fe2000001140d */
[----:B------:R-:W-:-:S02]  /*bfa0*/  IMAD R10, R10, UR4, RZ ;  /* 0x000000040a0a7c24 */ /* 0x000fc4000f8e02ff */
[C---:B------:R-:W-:Y:S02]  /*bfb0*/  IMAD R21, R15.reuse, UR5, R6 ;  /* 0x000000050f157c24 */ /* 0x040fe4000f8e0206 */
[----:B------:R-:W-:Y:S02]  /*bfc0*/  IMAD R8, R8, UR6, RZ ;  /* 0x0000000608087c24 */ /* 0x000fe4000f8e02ff */
[----:B------:R-:W-:-:S04]  /*bfd0*/  IMAD.WIDE.U32 R6, R15, UR4, R4 ;  /* 0x000000040f067c25 */ /* 0x000fc8000f8e0004 */
[----:B------:R-:W-:-:S04]  /*bfe0*/  IMAD.WIDE.U32 R4, R3, UR4, R4 ;  /* 0x0000000403047c25 */ /* 0x000fc8000f8e0004 */
[----:B------:R-:W-:Y:S01]  /*bff0*/  IMAD R15, R3, UR5, R10 ;  /* 0x00000005030f7c24 */ /* 0x000fe2000f8e020a */
[----:B------:R-:W-:Y:S01]  /*c000*/  ULDC.64 UR4, c[0x0][0x280] ;  /* 0x0000a00000047ab9 */ /* 0x000fe20000000a00 */
[----:B------:R-:W-:Y:S01]  /*c010*/  IMAD R3, R13, UR7, R8 ;  /* 0x000000070d037c24 */ /* 0x000fe2000f8e0208 */
[----:B------:R-:W-:Y:S01]  /*c020*/  SHF.R.S32.HI R8, RZ, 0x1f, R11 ;  /* 0x0000001fff087819 */ /* 0x000fe2000001140b */
[----:B------:R-:W-:Y:S01]  /*c030*/  IMAD.IADD R7, R7, 0x1, R21 ;  /* 0x0000000107077824 */ /* 0x000fe200078e0215 */
[----:B------:R-:W-:Y:S01]  /*c040*/  IADD3 R5, R5, R15, RZ ;  /* 0x0000000f05057210 */ /* 0x000fe20007ffe0ff */
[----:B------:R-:W-:Y:S02]  /*c050*/  IMAD.SHL.U32 R10, R17, 0x8, RZ ;  /* 0x00000008110a7824 */ /* 0x000fe400078e00ff */
[----:B------:R-:W-:-:S04]  /*c060*/  IMAD.WIDE.U32 R6, R13, UR6, R6 ;  /* 0x000000060d067c25 */ /* 0x000fc8000f8e0006 */
[----:B------:R-:W-:Y:S02]  /*c070*/  IMAD R8, R8, UR6, RZ ;  /* 0x0000000608087c24 */ /* 0x000fe4000f8e02ff */
[----:B------:R-:W-:Y:S02]  /*c080*/  IMAD.IADD R3, R7, 0x1, R3 ;  /* 0x0000000107037824 */ /* 0x000fe400078e0203 */
[C---:B------:R-:W-:Y:S01]  /*c090*/  IMAD R13, R11.reuse, UR7, R8 ;  /* 0x000000070b0d7c24 */ /* 0x040fe2000f8e0208 */
[----:B------:R-:W-:Y:S01]  /*c0a0*/  LEA R8, P0, R6, UR4, 0x1 ;  /* 0x0000000406087c11 */ /* 0x000fe2000f8008ff */
[----:B------:R-:W-:-:S03]  /*c0b0*/  IMAD.WIDE.U32 R4, R11, UR6, R4 ;  /* 0x000000060b047c25 */ /* 0x000fc6000f8e0004 */
[----:B------:R-:W-:Y:S01]  /*c0c0*/  LEA.HI.X R7, R6, UR5, R3, 0x1, P0 ;  /* 0x0000000506077c11 */ /* 0x000fe200080f0c03 */
[----:B------:R-:W-:Y:S01]  /*c0d0*/  IMAD.IADD R3, R5, 0x1, R13 ;  /* 0x0000000105037824 */ /* 0x000fe200078e020d */
[----:B------:R-:W-:Y:S01]  /*c0e0*/  LEA R6, P0, R4, UR4, 0x1 ;  /* 0x0000000404067c11 */ /* 0x000fe2000f8008ff */
[----:B------:R-:W-:Y:S01]  /*c0f0*/  ULDC UR4, c[0x0][0x2b8] ;  /* 0x0000ae0000047ab9 */ /* 0x000fe20000000800 */
[C---:B------:R-:W-:Y:S02]  /*c100*/  LOP3.LUT R5, R20.reuse, 0x1f8, RZ, 0xc0, !PT ;  /* 0x000001f814057812 */ /* 0x040fe400078ec0ff */
[----:B------:R-:W-:Y:S02]  /*c110*/  LOP3.LUT R20, R20, 0x38, RZ, 0xc0, !PT ;  /* 0x0000003814147812 */ /* 0x000fe400078ec0ff */
[----:B------:R-:W-:Y:S02]  /*c120*/  LEA.HI.X R3, R4, UR5, R3, 0x1, P0 ;  /* 0x0000000504037c11 */ /* 0x000fe400080f0c03 */
[----:B------:R-:W-:Y:S01]  /*c130*/  ISETP.GE.AND P0, PT, R20, UR4, PT ;  /* 0x0000000414007c0c */ /* 0x000fe2000bf06270 */
[----:B------:R-:W-:Y:S01]  /*c140*/  UMOV UR4, 0xffffffff ;  /* 0xffffffff00047882 */ /* 0x000fe20000000000 */
[----:B------:R-:W-:-:S04]  /*c150*/  LOP3.LUT R5, R5, 0x38, R2, 0x78, !PT ;  /* 0x0000003805057812 */ /* 0x000fc800078e7802 */
[----:B------:R-:W-:Y:S01]  /*c160*/  LOP3.LUT R10, R5, 0x200, R10, 0xf8, !PT ;  /* 0x00000200050a7812 */ /* 0x000fe200078ef80a */
[----:B------:R-:W-:Y:S06]  /*c170*/  BRA.DIV UR4, `(.L_x_1903) ;  /* 0x0000002604247947 */ /* 0x000fec000b800000 */
[----:B------:R-:W1:Y:S01]  /*c180*/  SHFL.IDX PT, R14, R8, RZ, 0x181f ;  /* 0x00181fff080e7589 */ /* 0x000e6200000e0000 */
[----:B------:R-:W-:Y:S01]  /*c190*/  ULDC UR4, c[0x0][0x288] ;  /* 0x0000a20000047ab9 */ /* 0x000fe20000000800 */
[----:B------:R-:W-:Y:S02]  /*c1a0*/  IMAD R9, R9, 0xc0, R12 ;  /* 0x000000c009097824 */ /* 0x000fe400078e020c */
        /* <DEDUP_REMOVED lines=8> */
[----:B-1----:R-:W-:-:S04]  /*c230*/  @!P1 LEA R14, P2, R20, R14, 0x1 ;  /* 0x0000000e140e9211 */ /* 0x002fc800078408ff */
[----:B--2---:R-:W-:Y:S01]  /*c240*/  @!P1 IADD3.X R5, RZ, R4, RZ, P2, !PT ;  /* 0x00000004ff059210 */ /* 0x004fe200017fe4ff */
[----:B------:R-:W-:Y:S02]  /*c250*/  @!P1 IMAD.MOV.U32 R4, RZ, RZ, R14 ;  /* 0x000000ffff049224 */ /* 0x000fe400078e000e */
[----:B------:R-:W1:Y:S04]  /*c260*/  SHFL.IDX PT, R14, R8, 0x1, 0x181f ;  /* 0x00381f00080e7f89 */ /* 0x000e6800000e0000 */
[----:B------:R2:W-:Y:S01]  /*c270*/  @!P1 LDGSTS.E.BYPASS.LTC128B.128 [R29+0x8400], desc[UR46][R4.64], !P0 ;  /* 0x08400000041d9fae */ /* 0x0005e2000c101d6e */
[----:B------:R-:W-:Y:S01]  /*c280*/  ISETP.GE.AND P1, PT, R11, R0, PT ;  /* 0x000000000b00720c */ /* 0x000fe20003f26270 */
[----:B------:R-:W-:-:S05]  /*c290*/  VIADD R11, R9, 0x20 ;  /* 0x00000020090b7836 */ /* 0x000fca0000000000 */
[----:B------:R-:W-:Y:S01]  /*c2a0*/  ISETP.GE.AND P2, PT, R11, R0, PT ;  /* 0x000000000b00720c */ /* 0x000fe20003f46270 */
[----:B------:R-:W-:-:S06]  /*c2b0*/  VIADD R11, R9, 0x30 ;  /* 0x00000030090b7836 */ /* 0x000fcc0000000000 */
[----:B--2---:R-:W-:Y:S02]  /*c2c0*/  @!P1 LEA R29, R10, UR38, 0x1 ;  /* 0x000000260a1d9c11 */ /* 0x004fe4000f8e08ff */
[C---:B-1----:R-:W-:Y:S02]  /*c2d0*/  @!P1 LEA R4, P3, R20.reuse, R14, 0x1 ;  /* 0x0000000e14049211 */ /* 0x042fe400078608ff */
[----:B------:R-:W1:Y:S03]  /*c2e0*/  SHFL.IDX PT, R14, R8, 0x3, 0x181f ;  /* 0x00781f00080e7f89 */ /* 0x000e6600000e0000 */
[----:B------:R-:W-:Y:S02]  /*c2f0*/  @!P1 IMAD.X R5, RZ, RZ, R22, P3 ;  /* 0x000000ffff059224 */ /* 0x000fe400018e0616 */
[----:B------:R-:W2:Y:S04]  /*c300*/  SHFL.IDX PT, R22, R7, 0x3, 0x181f ;  /* 0x00781f0007167f89 */ /* 0x000ea800000e0000 */
[----:B------:R3:W-:Y:S02]  /*c310*/  @!P1 LDGSTS.E.BYPASS.LTC128B.128 [R29+0x8c00], desc[UR46][R4.64], !P0 ;  /* 0x08c00000041d9fae */ /* 0x0007e4000c101d6e */
[----:B---3--:R-:W-:-:S02]  /*c320*/  @!P2 LEA R4, P1, R20, R28, 0x1 ;  /* 0x0000001c1404a211 */ /* 0x008fc400078208ff */
[----:B------:R-:W3:Y:S01]  /*c330*/  SHFL.IDX PT, R29, R8, 0x4, 0x181f ;  /* 0x00981f00081d7f89 */ /* 0x000ee200000e0000 */
[----:B------:R-:W-:Y:S02]  /*c340*/  @!P2 LEA R28, R10, UR38, 0x1 ;  /* 0x000000260a1cac11 */ /* 0x000fe4000f8e08ff */
[----:B------:R-:W-:Y:S02]  /*c350*/  @!P2 IADD3.X R5, RZ, R21, RZ, P1, !PT ;  /* 0x00000015ff05a210 */ /* 0x000fe40000ffe4ff */
[----:B------:R-:W-:Y:S01]  /*c360*/  ISETP.GE.AND P1, PT, R11, R0, PT ;  /* 0x000000000b00720c */ /* 0x000fe20003f26270 */
[----:B------:R-:W4:Y:S01]  /*c370*/  SHFL.IDX PT, R21, R7, 0x4, 0x181f ;  /* 0x00981f0007157f89 */ /* 0x000f2200000e0000 */
[----:B------:R-:W-:-:S03]  /*c380*/  VIADD R11, R9, 0x40 ;  /* 0x00000040090b7836 */ /* 0x000fc60000000000 */
[----:B------:R1:W-:Y:S02]  /*c390*/  @!P2 LDGSTS.E.BYPASS.LTC128B.128 [R28+0x9400], desc[UR46][R4.64], !P0 ;  /* 0x09400000041cafae */ /* 0x0003e4000c101d6e */
[----:B------:R-:W-:Y:S02]  /*c3a0*/  ISETP.GE.AND P2, PT, R11, R0, PT ;  /* 0x000000000b00720c */ /* 0x000fe40003f46270 */
[----:B------:R-:W-:-:S04]  /*c3b0*/  IADD3 R11, R9, 0x50, RZ ;  /* 0x00000050090b7810 */ /* 0x000fc80007ffe0ff */
[----:B-1----:R-:W-:Y:S02]  /*c3c0*/  @!P1 LEA R4, P3, R20, R14, 0x1 ;  /* 0x0000000e14049211 */ /* 0x002fe400078608ff */
[----:B------:R-:W-:Y:S01]  /*c3d0*/  @!P1 LEA R28, R10, UR38, 0x1 ;  /* 0x000000260a1c9c11 */ /* 0x000fe2000f8e08ff */
[----:B------:R-:W1:Y:S02]  /*c3e0*/  SHFL.IDX PT, R14, R8, 0x5, 0x181f ;  /* 0x00b81f00080e7f89 */ /* 0x000e6400000e0000 */
[----:B--2---:R-:W-:Y:S02]  /*c3f0*/  @!P1 IMAD.X R5, RZ, RZ, R22, P3 ;  /* 0x000000ffff059224 */ /* 0x004fe400018e0616 */
[----:B------:R-:W2:Y:S04]  /*c400*/  SHFL.IDX PT, R22, R7, 0x5, 0x181f ;  /* 0x00b81f0007167f89 */ /* 0x000ea800000e0000 */
[----:B------:R3:W-:Y:S02]  /*c410*/  @!P1 LDGSTS.E.BYPASS.LTC128B.128 [R28+0x9c00], desc[UR46][R4.64], !P0 ;  /* 0x09c00000041c9fae */ /* 0x0007e4000c101d6e */
[----:B---3--:R-:W-:-:S02]  /*c420*/  @!P2 LEA R4, P1, R20, R29, 0x1 ;  /* 0x0000001d1404a211 */ /* 0x008fc400078208ff */
[----:B------:R-:W3:Y:S03]  /*c430*/  SHFL.IDX PT, R29, R8, 0x6, 0x181f ;  /* 0x00d81f00081d7f89 */ /* 0x000ee600000e0000 */
[----:B----4-:R-:W-:Y:S01]  /*c440*/  @!P2 IMAD.X R5, RZ, RZ, R21, P1 ;  /* 0x000000ffff05a224 */ /* 0x010fe200008e0615 */
[----:B------:R-:W-:Y:S02]  /*c450*/  @!P2 LEA R21, R10, UR38, 0x1 ;  /* 0x000000260a15ac11 */ /* 0x000fe4000f8e08ff */
[-C--:B------:R-:W-:Y:S01]  /*c460*/  ISETP.GE.AND P1, PT, R11, R0.reuse, PT ;  /* 0x000000000b00720c */ /* 0x080fe20003f26270 */
[----:B------:R-:W-:Y:S02]  /*c470*/  VIADD R11, R9, 0x60 ;  /* 0x00000060090b7836 */ /* 0x000fe40000000000 */
[----:B------:R4:W-:Y:S03]  /*c480*/  @!P2 LDGSTS.E.BYPASS.LTC128B.128 [R21+0xa400], desc[UR46][R4.64], !P0 ;  /* 0x0a4000000415afae */ /* 0x0009e6000c101d6e */
[----:B------:R-:W-:Y:S01]  /*c490*/  ISETP.GE.AND P2, PT, R11, R0, PT ;  /* 0x000000000b00720c */ /* 0x000fe20003f46270 */
[----:B------:R-:W-:Y:S01]  /*c4a0*/  VIADD R11, R9, 0x70 ;  /* 0x00000070090b7836 */ /* 0x000fe20000000000 */
[----:B----4-:R-:W4:Y:S05]  /*c4b0*/  SHFL.IDX PT, R21, R7, 0x6, 0x181f ;  /* 0x00d81f0007157f89 */ /* 0x010f2a00000e0000 */
[----:B-1----:R-:W-:-:S02]  /*c4c0*/  @!P1 LEA R4, P3, R20, R14, 0x1 ;  /* 0x0000000e14049211 */ /* 0x002fc400078608ff */
[----:B------:R-:W1:Y:S04]  /*c4d0*/  SHFL.IDX PT, R14, R8, 0x7, 0x181f ;  /* 0x00f81f00080e7f89 */ /* 0x000e6800000e0000 */
[C---:B------:R-:W-:Y:S01]  /*c4e0*/  @!P2 LEA R28, R10.reuse, UR38, 0x1 ;  /* 0x000000260a1cac11 */ /* 0x040fe2000f8e08ff */
[----:B--2---:R-:W-:Y:S01]  /*c4f0*/  @!P1 IMAD.X R5, RZ, RZ, R22, P3 ;  /* 0x000000ffff059224 */ /* 0x004fe200018e0616 */
[----:B------:R-:W-:Y:S01]  /*c500*/  @!P1 LEA R22, R10, UR38, 0x1 ;  /* 0x000000260a169c11 */ /* 0x000fe2000f8e08ff */
[----:B------:R-:W2:Y:S04]  /*c510*/  SHFL.IDX PT, R7, R7, 0x7, 0x181f ;  /* 0x00f81f0007077f89 */ /* 0x000ea800000e0000 */
[----:B------:R3:W-:Y:S04]  /*c520*/  @!P1 LDGSTS.E.BYPASS.LTC128B.128 [R22+0xac00], desc[UR46][R4.64], !P0 ;  /* 0x0ac0000004169fae */ /* 0x0007e8000c101d6e */
[----:B------:R-:W-:Y:S01]  /*c530*/  SHFL.IDX PT, R8, R3, 0x1, 0x181f ;  /* 0x00381f0003087f89 */ /* 0x000fe200000e0000 */
[----:B---3--:R-:W-:-:S03]  /*c540*/  @!P2 LEA R4, P1, R20, R29, 0x1 ;  /* 0x0000001d1404a211 */ /* 0x008fc600078208ff */
[----:B------:R-:W3:Y:S02]  /*c550*/  SHFL.IDX PT, R29, R6, RZ, 0x181f ;  /* 0x00181fff061d7589 */ /* 0x000ee400000e0000 */
[----:B----4-:R-:W-:Y:S01]  /*c560*/  @!P2 IMAD.X R5, RZ, RZ, R21, P1 ;  /* 0x000000ffff05a224 */ /* 0x010fe200008e0615 */
[----:B------:R-:W-:Y:S01]  /*c570*/  ISETP.GE.AND P1, PT, R11, R0, PT ;  /* 0x000000000b00720c */ /* 0x000fe20003f26270 */
[----:B------:R-:W4:Y:S01]  /*c580*/  SHFL.IDX PT, R21, R3, RZ, 0x181f ;  /* 0x00181fff03157589 */ /* 0x000f2200000e0000 */
[----:B------:R-:W-:-:S03]  /*c590*/  IADD3 R11, R9, 0x80, RZ ;  /* 0x00000080090b7810 */ /* 0x000fc60007ffe0ff */
[----:B------:R1:W-:Y:S01]  /*c5a0*/  @!P2 LDGSTS.E.BYPASS.LTC128B.128 [R28+0xb400], desc[UR46][R4.64], !P0 ;  /* 0x0b400000041cafae */ /* 0x0003e2000c101d6e */
[----:B------:R-:W-:Y:S01]  /*c5b0*/  ISETP.GE.AND P2, PT, R11, R0, PT ;  /* 0x000000000b00720c */ /* 0x000fe20003f46270 */
[----:B------:R-:W-:-:S06]  /*c5c0*/  VIADD R11, R9, 0xa0 ;  /* 0x000000a0090b7836 */ /* 0x000fcc0000000000 */
[----:B------:R-:W-:Y:S02]  /*c5d0*/  @!P1 LEA R22, R10, UR38, 0x1 ;  /* 0x000000260a169c11 */ /* 0x000fe4000f8e08ff */
[----:B-1----:R-:W-:Y:S02]  /*c5e0*/  @!P1 LEA R4, P3, R20, R14, 0x1 ;  /* 0x0000000e14049211 */ /* 0x002fe400078608ff */
[----:B------:R-:W1:Y:S03]  /*c5f0*/  SHFL.IDX PT, R14, R6, 0x1, 0x181f ;  /* 0x00381f00060e7f89 */ /* 0x000e6600000e0000 */
[----:B--2---:R-:W-:Y:S02]  /*c600*/  @!P1 IMAD.X R5, RZ, RZ, R7, P3 ;  /* 0x000000ffff059224 */ /* 0x004fe400018e0607 */
[----:B------:R-:W-:-:S03]  /*c610*/  VIADD R7, R9, 0x90 ;  /* 0x0000009009077836 */ /* 0x000fc60000000000 */
[----:B------:R3:W-:Y:S02]  /*c620*/  @!P1 LDGSTS.E.BYPASS.LTC128B.128 [R22+0xbc00], desc[UR46][R4.64], !P0 ;  /* 0x0bc0000004169fae */ /* 0x0007e4000c101d6e */
[----:B---3--:R-:W-:Y:S02]  /*c630*/  @!P2 LEA R4, P1, R20, R29, 0x1 ;  /* 0x0000001d1404a211 */ /* 0x008fe400078208ff */
[----:B------:R-:W-:-:S03]  /*c640*/  @!P2 LEA R29, R10, UR38, 0x1 ;  /* 0x000000260a1dac11 */ /* 0x000fc6000f8e08ff */
[----:B----4-:R-:W-:Y:S01]  /*c650*/  @!P2 IMAD.X R5, RZ, RZ, R21, P1 ;  /* 0x000000ffff05a224 */ /* 0x010fe200008e0615 */
[-C--:B------:R-:W-:Y:S01]  /*c660*/  ISETP.GE.AND P1, PT, R7, R0.reuse, PT ;  /* 0x000000000700720c */ /* 0x080fe20003f26270 */
[----:B------:R-:W2:Y:S04]  /*c670*/  SHFL.IDX PT, R21, R6, 0x2, 0x181f ;  /* 0x00581f0006157f89 */ /* 0x000ea800000e0000 */
[----:B------:R-:W3:Y:S04]  /*c680*/  SHFL.IDX PT, R7, R3, 0x2, 0x181f ;  /* 0x00581f0003077f89 */ /* 0x000ee800000e0000 */
[----:B------:R1:W-:Y:S01]  /*c690*/  @!P2 LDGSTS.E.BYPASS.LTC128B.128 [R29+0xc400], desc[UR46][R4.64], !P0 ;  /* 0x0c400000041dafae */ /* 0x0003e2000c101d6e */
[----:B------:R-:W-:-:S03]  /*c6a0*/  ISETP.GE.AND P2, PT, R11, R0, PT ;  /* 0x000000000b00720c */ /* 0x000fc60003f46270 */
[----:B------:R-:W4:Y:S01]  /*c6b0*/  SHFL.IDX PT, R3, R3, 0x3, 0x181f ;  /* 0x00781f0003037f89 */ /* 0x000f2200000e0000 */
[----:B-1----:R-:W-:Y:S02]  /*c6c0*/  @!P1 LEA R4, P3, R20, R14, 0x1 ;  /* 0x0000000e14049211 */ /* 0x002fe400078608ff */
[----:B------:R-:W-:Y:S01]  /*c6d0*/  @!P1 LEA R29, R10, UR38, 0x1 ;  /* 0x000000260a1d9c11 */ /* 0x000fe2000f8e08ff */
[----:B------:R1:W0:Y:S01]  /*c6e0*/  SHFL.IDX PT, R14, R6, 0x3, 0x181f ;  /* 0x00781f00060e7f89 */ /* 0x00022200000e0000 */
[----:B------:R-:W-:-:S05]  /*c6f0*/  @!P1 IADD3.X R5, RZ, R8, RZ, P3, !PT ;  /* 0x00000008ff059210 */ /* 0x000fca0001ffe4ff */
[----:B------:R2:W-:Y:S02]  /*c700*/  @!P1 LDGSTS.E.BYPASS.LTC128B.128 [R29+0xcc00], desc[UR46][R4.64], !P0 ;  /* 0x0cc00000041d9fae */ /* 0x0005e4000c101d6e */
[----:B--2---:R-:W-:-:S05]  /*c710*/  @!P2 LEA R4, P1, R20, R21, 0x1 ;  /* 0x000000151404a211 */ /* 0x004fca00078208ff */
[----:B---3--:R-:W-:Y:S01]  /*c720*/  @!P2 IMAD.X R5, RZ, RZ, R7, P1 ;  /* 0x000000ffff05a224 */ /* 0x008fe200008e0607 */
[----:B------:R-:W-:-:S05]  /*c730*/  @!P2 LEA R7, R10, UR38, 0x1 ;  /* 0x000000260a07ac11 */ /* 0x000fca000f8e08ff */
[----:B0---4-:R1:W-:Y:S02]  /*c740*/  @!P2 LDGSTS.E.BYPASS.LTC128B.128 [R7+0xd400], desc[UR46][R4.64], !P0 ;  /* 0x0d4000000407afae */ /* 0x0113e4000c101d6e */
.L_x_1993:
[----:B------:R-:W-:-:S05]  /*c750*/  VIADD R9, R9, 0xb0 ;  /* 0x000000b009097836 */ /* 0x000fca0000000000 */
[----:B------:R-:W-:Y:S01]  /*c760*/  ISETP.GE.AND P1, PT, R9, R0, PT ;  /* 0x000000000900720c */ /* 0x000fe20003f26270 */
[----:B------:R-:W-:-:S05]  /*c770*/  IMAD.MOV.U32 R0, RZ, RZ, 0x1 ;  /* 0x00000001ff007424 */ /* 0x000fca00078e00ff */
[----:B------:R-:W-:-:S07]  /*c780*/  SHF.L.U32 R0, R0, 0x1f, RZ ;  /* 0x0000001f00007819 */ /* 0x000fce00000006ff */
[----:B------:R-:W-:-:S05]  /*c790*/  @!P1 LEA R20, P2, R20, R14, 0x1 ;  /* 0x0000000e14149211 */ /* 0x000fca00078408ff */
[----:B------:R-:W-:Y:S01]  /*c7a0*/  @!P1 IMAD.X R21, RZ, RZ, R3, P2 ;  /* 0x000000ffff159224 */ /* 0x000fe200010e0603 */
[----:B------:R-:W-:-:S05]  /*c7b0*/  @!P1 LEA R3, R10, UR38, 0x1 ;  /* 0x000000260a039c11 */ /* 0x000fca000f8e08ff */
        /* <DEDUP_REMOVED lines=9> */
[----:B0-----:R-:W-:-:S04]  /*c850*/  IADD3 R3, R19, -0x2, RZ ;  /* 0xfffffffe13037810 */ /* 0x001fc80007ffe0ff */
[----:B------:R-:W-:Y:S01]  /*c860*/  ISETP.GE.AND P1, PT, R3, UR39, PT ;  /* 0x0000002703007c0c */ /* 0x000fe2000bf26270 */
[----:B------:R-:W0:Y:S02]  /*c870*/  SYNCS.PHASECHK.TRANS64.TRYWAIT P0, [UR38+0x16820], R0 ;  /* 0x01682000ff0075a7 */ /* 0x000e240008000166 */
[----:B0-----:R-:W-:Y:S10]  /*c880*/  @!P0 BRA `(.L_x_1904) ;  /* 0x0000002800f88947 */ /* 0x001ff40003800000 */
.L_x_1994:
[----:B------:R-:W-:Y:S02]  /*c890*/  IMAD.MOV.U32 R12, RZ, RZ, 0x1 ;  /* 0x00000001ff0c7424 */ /* 0x000fe400078e00ff */
[----:B0-----:R-:W-:Y:S01]  /*c8a0*/  IMAD.MOV.U32 R0, RZ, RZ, RZ ;  /* 0x000000ffff007224 */ /* 0x001fe200078e00ff */
[----:B------:R-:W-:Y:S06]  /*c8b0*/  @!P1 BRA `(.L_x_1905) ;  /* 0x0000001000e09947 */ /* 0x000fec0003800000 */
[----:B------:R-:W-:Y:S01]  /*c8c0*/  UIADD3 UR4, UR40, 0x1, URZ ;  /* 0x0000000128047890 */ /* 0x000fe2000fffe03f */
[----:B-1----:R-:W-:Y:S01]  /*c8d0*/  LOP3.LUT R4, RZ, UR39, RZ, 0x33, !PT ;  /* 0x00000027ff047c12 */ /* 0x002fe2000f8e33ff */
[----:B------:R-:W-:Y:S01]  /*c8e0*/  IMAD.MOV.U32 R6, RZ, RZ, R24 ;  /* 0x000000ffff067224 */ /* 0x000fe200078e0018 */
[----:B------:R-:W-:Y:S01]  /*c8f0*/  LOP3.LUT R8, R2, 0x1f, RZ, 0xc0, !PT ;  /* 0x0000001f02087812 */ /* 0x000fe200078ec0ff */
[----:B------:R-:W-:Y:S01]  /*c900*/  UIMAD UR4, UR4, UR43, URZ ;  /* 0x0000002b040472a4 */ /* 0x000fe2000f8e023f */
[----:B------:R-:W-:-:S03]  /*c910*/  MOV R12, 0x1 ;  /* 0x00000001000c7802 */ /* 0x000fc60000000f00 */
[----:B------:R-:W-:-:S04]  /*c920*/  UISETP.LT.AND UP0, UPT, UR41, UR4, UPT ;  /* 0x000000042900728c */ /* 0x000fc8000bf01270 */
[----:B------:R-:W-:-:S06]  /*c930*/  USEL UR4, UR41, UR4, UP0 ;  /* 0x0000000429047287 */ /* 0x000fcc0008000000 */
[----:B------:R-:W-:-:S05]  /*c940*/  IMAD R5, RZ, RZ, -UR4 ;  /* 0x80000004ff057e24 */ /* 0x000fca000f8e02ff */
[----:B------:R-:W-:-:S04]  /*c950*/  VIADDMNMX R4, R5, 0x1, R4, !PT ;  /* 0x0000000105047846 */ /* 0x000fc80007800104 */
[----:B------:R-:W-:Y:S02]  /*c960*/  R2UR UR5, R4 ;  /* 0x00000000040572ca */ /* 0x000fe400000e0000 */
[----:B------:R-:W-:-:S11]  /*c970*/  LOP3.LUT R4, RZ, UR4, RZ, 0x33, !PT ;  /* 0x00000004ff047c12 */ /* 0x000fd6000f8e33ff */
[----:B------:R-:W-:Y:S02]  /*c980*/  UIADD3 UR6, UR5, -0x2, URZ ;  /* 0xfffffffe05067890 */ /* 0x000fe4000fffe03f */
[----:B------:R-:W-:-:S04]  /*c990*/  UIADD3 UR4, UR4, UR5, URZ ;  /* 0x0000000504047290 */ /* 0x000fc8000fffe03f */
[----:B------:R-:W-:Y:S02]  /*c9a0*/  ISETP.NE.AND P0, PT, R4, UR6, PT ;  /* 0x0000000604007c0c */ /* 0x000fe4000bf05270 */
[----:B------:R-:W-:-:S05]  /*c9b0*/  IMAD.U32 R9, RZ, RZ, UR4 ;  /* 0x00000004ff097e24 */ /* 0x000fca000f8e00ff */
[----:B------:R-:W-:-:S06]  /*c9c0*/  LOP3.LUT R9, R9, 0x1, RZ, 0xc0, !PT ;  /* 0x0000000109097812 */ /* 0x000fcc00078ec0ff */
[----:B------:R-:W-:Y:S05]  /*c9d0*/  @!P0 BRA `(.L_x_1906) ;  /* 0x0000000c001c8947 */ /* 0x000fea0003800000 */
[----:B------:R-:W-:Y:S01]  /*c9e0*/  R2UR UR5, R9 ;  /* 0x00000000090572ca */ /* 0x000fe200000e0000 */
[----:B------:R-:W-:Y:S01]  /*c9f0*/  BSSY B0, `(.L_x_1906) ;  /* 0x00000c5000007945 */ /* 0x000fe20003800000 */
[----:B------:R-:W-:Y:S02]  /*ca00*/  IMAD.MOV.U32 R10, RZ, RZ, 0x1 ;  /* 0x00000001ff0a7424 */ /* 0x000fe400078e00ff */
[----:B------:R-:W-:-:S09]  /*ca10*/  IMAD.MOV.U32 R6, RZ, RZ, R24 ;  /* 0x000000ffff067224 */ /* 0x000fd200078e0018 */
[----:B------:R-:W-:-:S06]  /*ca20*/  UIADD3 UR4, UR4, -UR5, URZ ;  /* 0x8000000504047290 */ /* 0x000fcc000fffe03f */
[----:B------:R-:W-:-:S07]  /*ca30*/  IMAD.U32 R11, RZ, RZ, UR4 ;  /* 0x00000004ff0b7e24 */ /* 0x000fce000f8e00ff */
.L_x_1933:
[----:B------:R-:W-:Y:S01]  /*ca40*/  ISETP.NE.AND P0, PT, R27, RZ, PT ;  /* 0x000000ff1b00720c */ /* 0x000fe20003f05270 */
[----:B------:R-:W-:Y:S01]  /*ca50*/  BSSY B1, `(.L_x_1907) ;  /* 0x000005c000017945 */ /* 0x000fe20003800000 */
[----:B------:R-:W-:-:S04]  /*ca60*/  IADD3 R11, R11, -0x2, RZ ;  /* 0xfffffffe0b0b7810 */ /* 0x000fc80007ffe0ff */
[----:B------:R-:W-:-:S07]  /*ca70*/  ISETP.NE.AND P1, PT, R11, RZ, PT ;  /* 0x000000ff0b00720c */ /* 0x000fce0003f25270 */
[----:B------:R-:W-:Y:S06]  /*ca80*/  @!P0 BRA `(.L_x_1908) ;  /* 0x0000000400608947 */ /* 0x000fec0003800000 */
[----:B------:R-:W-:Y:S01]  /*ca90*/  ISETP.NE.AND P0, PT, R26, RZ, PT ;  /* 0x000000ff1a00720c */ /* 0x000fe20003f05270 */
[----:B------:R-:W-:Y:S01]  /*caa0*/  IMAD.MOV.U32 R14, RZ, RZ, R3 ;  /* 0x000000ffff0e7224 */ /* 0x000fe200078e0003 */
        /* <DEDUP_REMOVED lines=21> */
.L_x_1909:
[----:B------:R-:W1:Y:S01]  /*cc00*/  SYNCS.PHASECHK.TRANS64.TRYWAIT P0, [UR38+0x16848], R12 ;  /* 0x0168480cff0075a7 */ /* 0x000e620008000166 */
[----:B------:R-:W-:Y:S01]  /*cc10*/  BSSY B2, `(.L_x_1910) ;  /* 0x0000003000027945 */ /* 0x000fe20003800000 */
[----:B------:R-:W-:-:S03]  /*cc20*/  ISETP.NE.AND P2, PT, R17, RZ, PT ;  /* 0x000000ff1100720c */ /* 0x000fc60003f45270 */
[----:B-1----:R-:W-:Y:S10]  /*cc30*/  @!P0 BRA `(.L_x_1911) ;  /* 0x0000002800248947 */ /* 0x002ff40003800000 */
.L_x_1995:
[----:B------:R-:W-:Y:S05]  /*cc40*/  BSYNC B2 ;  /* 0x0000000000027941 */ /* 0x000fea0003800000 */
.L_x_1910:
[----:B------:R-:W-:Y:S04]  /*cc50*/  BSSY B2, `(.L_x_1912) ;  /* 0x0000007000027945 */ /* 0x000fe80003800000 */
[----:B------:R-:W-:Y:S05]  /*cc60*/  @P2 BRA `(.L_x_1913) ;  /* 0x0000000000142947 */ /* 0x000fea0003800000 */
[----:B------:R-:W-:Y:S01]  /*cc70*/  ISETP.NE.AND P0, PT, R8, RZ, PT ;  /* 0x000000ff0800720c */ /* 0x000fe20003f05270 */
[----:B0-----:R-:W-:-:S04]  /*cc80*/  IMAD.MOV.U32 R4, RZ, RZ, 0x4000 ;  /* 0x00004000ff047424 */ /* 0x001fc800078e00ff */
[----:B------:R1:W-:Y:S08]  /*cc90*/  SYNCS.ARRIVE.TRANS64 RZ, [UR38+0x16838], R4 ;  /* 0x01683804ffff79a7 */ /* 0x0003f00008000026 */
[----:B-1----:R-:W-:Y:S05]  /*cca0*/  @!P0 BRA `(.L_x_1913) ;  /* 0x0000000000048947 */ /* 0x002fea0003800000 */
[----:B------:R-:W-:Y:S01]  /*ccb0*/  BPT.TRAP 0x1 ;  /* 0x000000040000795c */ /* 0x000fe20000300000 */
.L_x_1913:
[----:B------:R-:W-:Y:S05]  /*ccc0*/  BSYNC B2 ;  /* 0x0000000000027941 */ /* 0x000fea0003800000 */
.L_x_1912:
        /* <DEDUP_REMOVED lines=11> */
.L_x_1914:
        /* <DEDUP_REMOVED lines=10> */
.L_x_1996:
[----:B------:R-:W-:Y:S05]  /*ce20*/  BSYNC B2 ;  /* 0x0000000000027941 */ /* 0x000fea0003800000 */
.L_x_1915:
[----:B------:R-:W-:Y:S01]  /*ce30*/  BSSY B2, `(.L_x_1917) ;  /* 0x0000009000027945 */ /* 0x000fe20003800000 */
[----:B------:R-:W-:Y:S01]  /*ce40*/  IMAD.MOV.U32 R4, RZ, RZ, 0x0 ;  /* 0x00000000ff047424 */ /* 0x000fe200078e00ff */
[----:B0-----:R-:W-:Y:S02]  /*ce50*/  MOV R5, 0x14f00000 ;  /* 0x14f0000000057802 */ /* 0x001fe40000000f00 */
[----:B------:R-:W-:Y:S05]  /*ce60*/  @P2 BRA `(.L_x_1918) ;  /* 0x0000000000142947 */ /* 0x000fea0003800000 */
[----:B------:R-:W-:Y:S01]  /*ce70*/  ISETP.NE.AND P0, PT, R8, RZ, PT ;  /* 0x000000ff0800720c */ /* 0x000fe20003f05270 */
[----:B------:R-:W-:-:S04]  /*ce80*/  IMAD.MOV.U32 R12, RZ, RZ, 0x4000 ;  /* 0x00004000ff0c7424 */ /* 0x000fc800078e00ff */
[----:B------:R0:W-:Y:S08]  /*ce90*/  SYNCS.ARRIVE.TRANS64 RZ, [UR38+0x16850], R12 ;  /* 0x0168500cffff79a7 */ /* 0x0001f00008000026 */
[----:B0-----:R-:W-:Y:S05]  /*cea0*/  @!P0 BRA `(.L_x_1918) ;  /* 0x0000000000048947 */ /* 0x001fea0003800000 */
[----:B------:R-:W-:Y:S01]  /*ceb0*/  BPT.TRAP 0x1 ;  /* 0x000000040000795c */ /* 0x000fe20000300000 */
.L_x_1918:
[----:B------:R-:W-:Y:S05]  /*cec0*/  BSYNC B2 ;  /* 0x0000000000027941 */ /* 0x000fea0003800000 */
.L_x_1917:
        /* <DEDUP_REMOVED lines=10> */
.L_x_1919:
        /* <DEDUP_REMOVED lines=10> */
.L_x_1908:
[----:B------:R-:W-:Y:S05]  /*d010*/  BSYNC B1 ;  /* 0x0000000000017941 */ /* 0x000fea0003800000 */
.L_x_1907:
[----:B------:R-:W-:Y:S01]  /*d020*/  ISETP.NE.AND P0, PT, R27, RZ, PT ;  /* 0x000000ff1b00720c */ /* 0x000fe20003f05270 */
[----:B------:R-:W-:Y:S01]  /*d030*/  BSSY B1, `(.L_x_1920) ;  /* 0x000005d000017945 */ /* 0x000fe20003800000 */
[----:B------:R-:W-:-:S11]  /*d040*/  LOP3.LUT R12, R10, 0x1, RZ, 0x3c, !PT ;  /* 0x000000010a0c7812 */ /* 0x000fd600078e3cff */
        /* <DEDUP_REMOVED lines=24> */
.L_x_1922:
[----:B------:R-:W1:Y:S01]  /*d1d0*/  SYNCS.PHASECHK.TRANS64.TRYWAIT P0, [UR38+0x16840], R14 ;  /* 0x0168400eff0075a7 */ /* 0x000e620008000166 */
[----:B------:R-:W-:Y:S01]  /*d1e0*/  BSSY B2, `(.L_x_1923) ;  /* 0x0000003000027945 */ /* 0x000fe20003800000 */
[----:B------:R-:W-:-:S03]  /*d1f0*/  ISETP.NE.AND P2, PT, R17, RZ, PT ;  /* 0x000000ff1100720c */ /* 0x000fc60003f45270 */
[----:B-1----:R-:W-:Y:S10]  /*d200*/  @!P0 BRA `(.L_x_1924) ;  /* 0x0000002000e08947 */ /* 0x002ff40003800000 */
.L_x_1997:
[----:B------:R-:W-:Y:S05]  /*d210*/  BSYNC B2 ;  /* 0x0000000000027941 */ /* 0x000fea0003800000 */
.L_x_1923:
[----:B------:R-:W-:Y:S04]  /*d220*/  BSSY B2, `(.L_x_1925) ;  /* 0x0000007000027945 */ /* 0x000fe80003800000 */
[----:B------:R-:W-:Y:S05]  /*d230*/  @P2 BRA `(.L_x_1926) ;  /* 0x0000000000142947 */ /* 0x000fea0003800000 */
[----:B------:R-:W-:Y:S02]  /*d240*/  ISETP.NE.AND P0, PT, R8, RZ, PT ;  /* 0x000000ff0800720c */ /* 0x000fe40003f05270 */
[----:B0-----:R-:W-:-:S04]  /*d250*/  MOV R4, 0x4000 ;  /* 0x0000400000047802 */ /* 0x001fc80000000f00 */
[----:B------:R1:W-:Y:S07]  /*d260*/  SYNCS.ARRIVE.TRANS64 RZ, [UR38+0x16830], R4 ;  /* 0x01683004ffff79a7 */ /* 0x0003ee0008000026 */
[----:B------:R-:W-:Y:S05]  /*d270*/  @!P0 BRA `(.L_x_1926) ;  /* 0x0000000000048947 */ /* 0x000fea0003800000 */
[----:B------:R-:W-:Y:S01]  /*d280*/  BPT.TRAP 0x1 ;  /* 0x000000040000795c */ /* 0x000fe20000300000 */
.L_x_1926:
[----:B------:R-:W-:Y:S05]  /*d290*/  BSYNC B2 ;  /* 0x0000000000027941 */ /* 0x000fea0003800000 */
.L_x_1925:
[----:B------:R-:W-:Y:S01]  /*d2a0*/  IMAD.MOV.U32 R7, RZ, RZ, RZ ;  /* 0x000000ffff077224 */ /* 0x000fe200078e00ff */
[----:B------:R-:W-:Y:S01]  /*d2b0*/  ULDC.64 UR4, c[0x0][0x198] ;  /* 0x0000660000047ab9 */ /* 0x000fe20000000a00 */
[----:B------:R-:W-:Y:S01]  /*d2c0*/  PLOP3.LUT P0, PT, PT, PT, PT, 0x80, 0x0 ;  /* 0x000000000000781c */ /* 0x000fe20003f0f070 */
[----:B------:R-:W-:Y:S01]  /*d2d0*/  UIADD3 UR4, UP0, UR4, 0x370, URZ ;  /* 0x0000037004047890 */ /* 0x000fe2000ff1e03f */
[----:B01----:R-:W-:Y:S01]  /*d2e0*/  IMAD.SHL.U32 R4, R13, 0x80, RZ ;  /* 0x000000800d047824 */ /* 0x003fe200078e00ff */
[----:B------:R-:W-:Y:S01]  /*d2f0*/  R2UR UR10, R7 ;  /* 0x00000000070a72ca */ /* 0x000fe200000e0000 */
[----:B------:R-:W-:Y:S02]  /*d300*/  UIADD3 UR8, UR38, 0xe400, URZ ;  /* 0x0000e40026087890 */ /* 0x000fe4000fffe03f */
[----:B------:R-:W-:Y:S02]  /*d310*/  UIADD3 UR9, UR38, 0x16830, URZ ;  /* 0x0001683026097890 */ /* 0x000fe4000fffe03f */
[----:B------:R-:W-:Y:S01]  /*d320*/  UIADD3.X UR5, URZ, UR5, URZ, UP0, !UPT ;  /* 0x000000053f057290 */ /* 0x000fe200087fe43f */
[----:B------:R-:W-:Y:S01]  /*d330*/  UMOV UR6, 0x0 ;  /* 0x0000000000067882 */ /* 0x000fe20000000000 */
[----:B------:R-:W-:-:S10]  /*d340*/  UMOV UR7, 0x14f00000 ;  /* 0x14f0000000077882 */ /* 0x000fd40000000000 */
.L_x_1927:
        /* <DEDUP_REMOVED lines=12> */
.L_x_1998:
[----:B------:R-:W-:Y:S05]  /*d410*/  BSYNC B2 ;  /* 0x0000000000027941 */ /* 0x000fea0003800000 */
.L_x_1928:
[----:B------:R-:W-:Y:S01]  /*d420*/  BSSY B2, `(.L_x_1930) ;  /* 0x0000009000027945 */ /* 0x000fe20003800000 */
[----:B0-----:R-:W-:Y:S02]  /*d430*/  IMAD.MOV.U32 R4, RZ, RZ, 0x0 ;  /* 0x00000000ff047424 */ /* 0x001fe400078e00ff */
[----:B------:R-:W-:Y:S01]  /*d440*/  IMAD.MOV.U32 R5, RZ, RZ, 0x14f00000 ;  /* 0x14f00000ff057424 */ /* 0x000fe200078e00ff */
[----:B------:R-:W-:Y:S06]  /*d450*/  @P2 BRA `(.L_x_1931) ;  /* 0x0000000000142947 */ /* 0x000fec0003800000 */
[----:B------:R-:W-:Y:S02]  /*d460*/  ISETP.NE.AND P0, PT, R8, RZ, PT ;  /* 0x000000ff0800720c */ /* 0x000fe40003f05270 */
[----:B------:R-:W-:-:S04]  /*d470*/  MOV R10, 0x4000 ;  /* 0x00004000000a7802 */ /* 0x000fc80000000f00 */
[----:B------:R0:W-:Y:S07]  /*d480*/  SYNCS.ARRIVE.TRANS64 RZ, [UR38+0x16858], R10 ;  /* 0x0168580affff79a7 */ /* 0x0001ee0008000026 */
[----:B------:R-:W-:Y:S05]  /*d490*/  @!P0 BRA `(.L_x_1931) ;  /* 0x0000000000048947 */ /* 0x000fea0003800000 */
[----:B------:R-:W-:Y:S01]  /*d4a0*/  BPT.TRAP 0x1 ;  /* 0x000000040000795c */ /* 0x000fe20000300000 */
.L_x_1931:
[----:B------:R-:W-:Y:S05]  /*d4b0*/  BSYNC B2 ;  /* 0x0000000000027941 */ /* 0x000fea0003800000 */
.L_x_1930:
        /* <DEDUP_REMOVED lines=10> */
.L_x_1932:
        /* <DEDUP_REMOVED lines=10> */
.L_x_1921:
[----:B------:R-:W-:Y:S05]  /*d600*/  BSYNC B1 ;  /* 0x0000000000017941 */ /* 0x000fea0003800000 */
.L_x_1920:
[----:B------:R-:W-:Y:S01]  /*d610*/  VIADD R3, R3, 0xfffffffe ;  /* 0xfffffffe03037836 */ /* 0x000fe20000000000 */
[----:B0-----:R-:W-:Y:S01]  /*d620*/  MOV R10, R12 ;  /* 0x0000000c000a7202 */ /* 0x001fe20000000f00 */
[----:B------:R-:W-:Y:S06]  /*d630*/  @P1 BRA `(.L_x_1933) ;  /* 0xfffffff400001947 */ /* 0x000fec000383ffff */
[----:B------:R-:W-:Y:S05]  /*d640*/  BSYNC B0 ;  /* 0x0000000000007941 */ /* 0x000fea0003800000 */
.L_x_1906:
        /* <DEDUP_REMOVED lines=28> */
.L_x_1935:
[----:B------:R-:W1:Y:S01]  /*d810*/  SYNCS.PHASECHK.TRANS64.TRYWAIT P0, [UR38+0x16848], R9 ;  /* 0x01684809ff0075a7 */ /* 0x000e620008000166 */
[----:B------:R-:W-:Y:S01]  /*d820*/  BSSY B1, `(.L_x_1936) ;  /* 0x0000003000017945 */ /* 0x000fe20003800000 */
[----:B------:R-:W-:-:S03]  /*d830*/  ISETP.NE.AND P1, PT, R17, RZ, PT ;  /* 0x000000ff1100720c */ /* 0x000fc60003f25270 */
[----:B-1----:R-:W-:Y:S10]  /*d840*/  @!P0 BRA `(.L_x_1937) ;  /* 0x0000001c00808947 */ /* 0x002ff40003800000 */
.L_x_1999:
[----:B------:R-:W-:Y:S05]  /*d850*/  BSYNC B1 ;  /* 0x0000000000017941 */ /* 0x000fea0003800000 */
.L_x_1936:
[----:B------:R-:W-:Y:S04]  /*d860*/  BSSY B1, `(.L_x_1938) ;  /* 0x0000007000017945 */ /* 0x000fe80003800000 */
[----:B------:R-:W-:Y:S05]  /*d870*/  @P1 BRA `(.L_x_1939) ;  /* 0x0000000000141947 */ /* 0x000fea0003800000 */
[----:B------:R-:W-:Y:S01]  /*d880*/  ISETP.NE.AND P0, PT, R8, RZ, PT ;  /* 0x000000ff0800720c */ /* 0x000fe20003f05270 */
[----:B0-----:R-:W-:-:S04]  /*d890*/  IMAD.MOV.U32 R4, RZ, RZ, 0x4000 ;  /* 0x00004000ff047424 */ /* 0x001fc800078e00ff */
[----:B------:R1:W-:Y:S08]  /*d8a0*/  SYNCS.ARRIVE.TRANS64 RZ, [UR38+0x16838], R4 ;  /* 0x01683804ffff79a7 */ /* 0x0003f00008000026 */
[----:B-1----:R-:W-:Y:S05]  /*d8b0*/  @!P0 BRA `(.L_x_1939) ;  /* 0x0000000000048947 */ /* 0x002fea0003800000 */
[----:B------:R-:W-:Y:S01]  /*d8c0*/  BPT.TRAP 0x1 ;  /* 0x000000040000795c */ /* 0x000fe20000300000 */
.L_x_1939:
[----:B------:R-:W-:Y:S05]  /*d8d0*/  BSYNC B1 ;  /* 0x0000000000017941 */ /* 0x000fea0003800000 */
.L_x_1938:
        /* <DEDUP_REMOVED lines=11> */
.L_x_1940:
        /* <DEDUP_REMOVED lines=11> */
.L_x_2000:
[----:B------:R-:W-:Y:S05]  /*da40*/  BSYNC B1 ;  /* 0x0000000000017941 */ /* 0x000fea0003800000 */
.L_x_1941:
[----:B------:R-:W-:Y:S01]  /*da50*/  BSSY B1, `(.L_x_1943) ;  /* 0x0000009000017945 */ /* 0x000fe20003800000 */
[----:B0-----:R-:W-:Y:S01]  /*da60*/  IMAD.MOV.U32 R4, RZ, RZ, 0x0 ;  /* 0x00000000ff047424 */ /* 0x001fe200078e00ff */
[----:B------:R-:W-:Y:S02]  /*da70*/  MOV R5, 0x14f00000 ;  /* 0x14f0000000057802 */ /* 0x000fe40000000f00 */
[----:B------:R-:W-:Y:S05]  /*da80*/  @P1 BRA `(.L_x_1944) ;  /* 0x0000000000141947 */ /* 0x000fea0003800000 */
[----:B------:R-:W-:Y:S01]  /*da90*/  ISETP.NE.AND P0, PT, R8, RZ, PT ;  /* 0x000000ff0800720c */ /* 0x000fe20003f05270 */
[----:B------:R-:W-:-:S04]  /*daa0*/  IMAD.MOV.U32 R9, RZ, RZ, 0x4000 ;  /* 0x00004000ff097424 */ /* 0x000fc800078e00ff */
[----:B------:R0:W-:Y:S08]  /*dab0*/  SYNCS.ARRIVE.TRANS64 RZ, [UR38+0x16850], R9 ;  /* 0x01685009ffff79a7 */ /* 0x0001f00008000026 */
[----:B0-----:R-:W-:Y:S05]  /*dac0*/  @!P0 BRA `(.L_x_1944) ;  /* 0x0000000000048947 */ /* 0x001fea0003800000 */
[----:B------:R-:W-:Y:S01]  /*dad0*/  BPT.TRAP 0x1 ;  /* 0x000000040000795c */ /* 0x000fe20000300000 */
.L_x_1944:
[----:B------:R-:W-:Y:S05]  /*dae0*/  BSYNC B1 ;  /* 0x0000000000017941 */ /* 0x000fea0003800000 */
.L_x_1943:
        /* <DEDUP_REMOVED lines=10> */
.L_x_1945:
        /* <DEDUP_REMOVED lines=10> */
.L_x_1934:
[----:B------:R-:W-:Y:S05]  /*dc30*/  BSYNC B0 ;  /* 0x0000000000007941 */ /* 0x000fea0003800000 */
.L_x_1905:
[----:B------:R-:W-:Y:S01]  /*dc40*/  ISETP.NE.AND P0, PT, R27, RZ, PT ;  /* 0x000000ff1b00720c */ /* 0x000fe20003f05270 */
[----:B------:R-:W-:-:S12]  /*dc50*/  BSSY B0, `(.L_x_1946) ;  /* 0x0000026000007945 */ /* 0x000fd80003800000 */
[----:B------:R-:W-:Y:S05]  /*dc60*/  @!P0 BRA `(.L_x_1947) ;  /* 0x0000000000908947 */ /* 0x000fea0003800000 */
[----:B-1----:R-:W-:Y:S01]  /*dc70*/  LEA R4, R0, UR38, 0x3 ;  /* 0x0000002600047c11 */ /* 0x002fe2000f8e18ff */
[----:B------:R-:W-:Y:S01]  /*dc80*/  BSSY B1, `(.L_x_1948) ;  /* 0x0000005000017945 */ /* 0x000fe20003800000 */
[----:B------:R-:W-:Y:S02]  /*dc90*/  SHF.L.U32 R3, R12, 0x1f, RZ ;  /* 0x0000001f0c037819 */ /* 0x000fe400000006ff */
[----:B------:R-:W-:Y:S02]  /*dca0*/  ISETP.NE.AND P1, PT, R17, RZ, PT ;  /* 0x000000ff1100720c */ /* 0x000fe40003f25270 */
[----:B------:R-:W0:Y:S02]  /*dcb0*/  SYNCS.PHASECHK.TRANS64.TRYWAIT P0, [R4+URZ+0x16860], R3 ;  /* 0x01686003040075a7 */ /* 0x000e24000800017f */
[----:B0-----:R-:W-:Y:S09]  /*dcc0*/  @!P0 BRA `(.L_x_1949) ;  /* 0x0000001800908947 */ /* 0x001ff20003800000 */
.L_x_2001:
[----:B------:R-:W-:Y:S05]  /*dcd0*/  BSYNC B1 ;  /* 0x0000000000017941 */ /* 0x000fea0003800000 */
.L_x_1948:
[----:B------:R-:W-:Y:S04]  /*dce0*/  BSSY B1, `(.L_x_1950) ;  /* 0x0000007000017945 */ /* 0x000fe80003800000 */
[----:B------:R-:W-:Y:S05]  /*dcf0*/  @P1 BRA `(.L_x_1951) ;  /* 0x0000000000141947 */ /* 0x000fea0003800000 */
[----:B------:R-:W-:Y:S02]  /*dd00*/  LOP3.LUT P0, RZ, R2, 0x1f, RZ, 0xc0, !PT ;  /* 0x0000001f02ff7812 */ /* 0x000fe4000780c0ff */
[----:B0-----:R-:W-:-:S04]  /*dd10*/  MOV R3, 0x4000 ;  /* 0x0000400000037802 */ /* 0x001fc80000000f00 */
[----:B------:R1:W-:Y:S07]  /*dd20*/  SYNCS.ARRIVE.TRANS64 RZ, [R4+URZ+0x16850], R3 ;  /* 0x0168500304ff79a7 */ /* 0x0003ee000800003f */
[----:B------:R-:W-:Y:S05]  /*dd30*/  @!P0 BRA `(.L_x_1951) ;  /* 0x0000000000048947 */ /* 0x000fea0003800000 */
[----:B------:R-:W-:Y:S01]  /*dd40*/  BPT.TRAP 0x1 ;  /* 0x000000040000795c */ /* 0x000fe20000300000 */
.L_x_1951:
[----:B------:R-:W-:Y:S05]  /*dd50*/  BSYNC B1 ;  /* 0x0000000000017941 */ /* 0x000fea0003800000 */
.L_x_1950:
        /* <DEDUP_REMOVED lines=13> */
.L_x_1952:
        /* <DEDUP_REMOVED lines=8> */
.L_x_1947:
[----:B------:R-:W-:Y:S05]  /*deb0*/  BSYNC B0 ;  /* 0x0000000000007941 */ /* 0x000fea0003800000 */
.L_x_1946:
[----:B------:R-:W-:Y:S02]  /*dec0*/  VIADD R0, R0, 0x1 ;  /* 0x0000000100007836 */ /* 0x000fe40000000000 */
[----:B01----:R-:W-:-:S03]  /*ded0*/  IMAD.MOV.U32 R4, RZ, RZ, RZ ;  /* 0x000000ffff047224 */ /* 0x003fc600078e00ff */
[----:B------:R-:W-:-:S04]  /*dee0*/  ISETP.NE.AND P0, PT, R0, 0x2, PT ;  /* 0x000000020000780c */ /* 0x000fc80003f05270 */
[----:B------:R-:W-:Y:S02]  /*def0*/  SEL R3, RZ, 0x1, P0 ;  /* 0x00000001ff037807 */ /* 0x000fe40000000000 */
[----:B------:R-:W-:Y:S02]  /*df00*/  SEL R0, R0, RZ, P0 ;  /* 0x000000ff00007207 */ /* 0x000fe40000000000 */
[----:B------:R-:W-:-:S07]  /*df10*/  LOP3.LUT R3, R12, R3, RZ, 0x3c, !PT ;  /* 0x000000030c037212 */ /* 0x000fce00078e3cff */
.L_x_1891:
[----:B------:R-:W0:Y:S01]  /*df20*/  S2R R5, SR_CgaCtaId ;  /* 0x0000000000057919 */ /* 0x000e220000008800 */
[----:B------:R-:W-:Y:S02]  /*df30*/  MOV R2, 0x400 ;  /* 0x0000040000027802 */ /* 0x000fe40000000f00 */
[----:B------:R-:W-:Y:S02]  /*df40*/  SHF.L.U32 R4, R4, 0x1f, RZ ;  /* 0x0000001f04047819 */ /* 0x000fe400000006ff */
[----:B0-----:R-:W-:-:S04]  /*df50*/  LEA R7, R5, R2, 0x18 ;  /* 0x0000000205077211 */ /* 0x001fc800078ec0ff */
[----:B------:R-:W0:Y:S02]  /*df60*/  SYNCS.PHASECHK.TRANS64.TRYWAIT P0, [R7+URZ+0x16820], R4 ;  /* 0x01682004070075a7 */ /* 0x000e24000800017f */
[----:B0-----:R-:W-:Y:S05]  /*df70*/  @!P0 BRA `(.L_x_1953) ;  /* 0x0000001400f88947 */ /* 0x001fea0003800000 */
.L_x_2002:
[----:B------:R-:W-:-:S03]  /*df80*/  UMOV UR4, 0xffffffff ;  /* 0xffffffff00047882 */ /* 0x000fc60000000000 */
[----:B------:R-:W-:Y:S05]  /*df90*/  BRA.DIV UR4, `(.L_x_1954) ;  /* 0x0000001a04047947 */ /* 0x000fea000b800000 */
[----:B------:R1:W2:Y:S02]  /*dfa0*/  SHFL.IDX PT, R14, R16, RZ, 0x1f ;  /* 0x00001fff100e7589 */ /* 0x0002a400000e0000 */
.L_x_2005:
[----:B--2---:R-:W-:-:S13]  /*dfb0*/  ISETP.NE.AND P0, PT, R14, RZ, PT ;  /* 0x000000ff0e00720c */ /* 0x004fda0003f05270 */
[----:B------:R-:W-:Y:S05]  /*dfc0*/  @P0 BRA `(.L_x_1853) ;  /* 0x0000000000880947 */ /* 0x000fea0003800000 */
[----:B------:R-:W-:-:S03]  /*dfd0*/  UMOV UR4, 0xffffffff ;  /* 0xffffffff00047882 */ /* 0x000fc60000000000 */
[----:B------:R-:W-:Y:S05]  /*dfe0*/  BRA.DIV UR4, `(.L_x_1955) ;  /* 0x0000001a04187947 */ /* 0x000fea000b800000 */
[----:B------:R-:W-:-:S13]  /*dff0*/  ELECT P6, URZ, PT ;  /* 0x00000000003f782f */ /* 0x000fda00038c0000 */
.L_x_2008:
[----:B------:R-:W-:Y:S05]  /*e000*/  @!P6 BRA `(.L_x_1853) ;  /* 0x000000000078e947 */ /* 0x000fea0003800000 */
[----:B------:R-:W-:-:S06]  /*e010*/  ULOP3.LUT UR4, UR42, 0x2, URZ, 0xfc, !UPT ;  /* 0x000000022a047892 */ /* 0x000fcc000f8efc3f */
[----:B------:R-:W-:-:S05]  /*e020*/  IMAD.U32 R2, RZ, RZ, UR4 ;  /* 0x00000004ff027e24 */ /* 0x000fca000f8e00ff */
[----:B------:R-:W-:-:S13]  /*e030*/  ISETP.NE.AND P2, PT, R2, 0x3, PT ;  /* 0x000000030200780c */ /* 0x000fda0003f45270 */
[----:B------:R-:W-:Y:S05]  /*e040*/  @!P2 BRA `(.L_x_1956) ;  /* 0x000000000004a947 */ /* 0x000fea0003800000 */
[----:B------:R-:W-:Y:S01]  /*e050*/  BPT.TRAP 0x1 ;  /* 0x000000040000795c */ /* 0x000fe20000300000 */
.L_x_1956:
[----:B------:R-:W-:Y:S01]  /*e060*/  IADD3 R9, R7, 0x16840, RZ ;  /* 0x0001684007097810 */ /* 0x000fe20007ffe0ff */
[----:B------:R-:W-:Y:S01]  /*e070*/  VIADD R2, R0, 0x1 ;  /* 0x0000000100027836 */ /* 0x000fe20000000000 */
[----:B------:R-:W-:-:S03]  /*e080*/  SHF.L.U32 R5, R3, 0x1f, RZ ;  /* 0x0000001f03057819 */ /* 0x000fc600000006ff */
[----:B------:R-:W-:Y:S01]  /*e090*/  IMAD R6, R0, 0x8, R9 ;  /* 0x0000000800067824 */ /* 0x000fe200078e0209 */
[----:B------:R-:W-:-:S03]  /*e0a0*/  ISETP.NE.AND P1, PT, R2, 0x2, PT ;  /* 0x000000020200780c */ /* 0x000fc60003f25270 */
[----:B------:R-:W2:Y:S01]  /*e0b0*/  SYNCS.PHASECHK.TRANS64.TRYWAIT P0, [R6+URZ], R5 ;  /* 0x00000005060075a7 */ /* 0x000ea2000800017f */
[----:B0-----:R-:W-:Y:S02]  /*e0c0*/  SEL R4, RZ, 0x1, P1 ;  /* 0x00000001ff047807 */ /* 0x001fe40000800000 */
[----:B------:R-:W-:Y:S02]  /*e0d0*/  SEL R8, R2, RZ, P1 ;  /* 0x000000ff02087207 */ /* 0x000fe40000800000 */
[----:B------:R-:W-:-:S03]  /*e0e0*/  LOP3.LUT R2, R3, R4, RZ, 0x3c, !PT ;  /* 0x0000000403027212 */ /* 0x000fc600078e3cff */
[----:B------:R-:W-:Y:S01]  /*e0f0*/  IMAD R3, R8, 0x8, R9 ;  /* 0x0000000808037824 */ /* 0x000fe200078e0209 */
[----:B------:R-:W-:Y:S01]  /*e100*/  SHF.L.U32 R2, R2, 0x1f, RZ ;  /* 0x0000001f02027819 */ /* 0x000fe200000006ff */
[----:B--2---:R-:W-:Y:S06]  /*e110*/  @!P0 BRA `(.L_x_1957) ;  /* 0x0000001400ec8947 */ /* 0x004fec0003800000 */
.L_x_2009:
[----:B------:R-:W2:Y:S02]  /*e120*/  SYNCS.PHASECHK.TRANS64.TRYWAIT P0, [R3+URZ], R2 ;  /* 0x00000002030075a7 */ /* 0x000ea4000800017f */
[----:B--2---:R-:W-:Y:S05]  /*e130*/  @!P0 BRA `(.L_x_1958) ;  /* 0x0000001400f88947 */ /* 0x004fea0003800000 */
.L_x_2010:
[----:B------:R-:W-:Y:S05]  /*e140*/  @!P2 BRA `(.L_x_1959) ;  /* 0x000000000004a947 */ /* 0x000fea0003800000 */
[----:B------:R-:W-:Y:S01]  /*e150*/  BPT.TRAP 0x1 ;  /* 0x000000040000795c */ /* 0x000fe20000300000 */
.L_x_1959:
[----:B--2---:R-:W-:-:S05]  /*e160*/  VIADD R3, R7, 0x16860 ;  /* 0x0001686007037836 */ /* 0x004fca0000000000 */
[----:B------:R-:W-:-:S04]  /*e170*/  LEA R0, R0, R3, 0x3 ;  /* 0x0000000300007211 */ /* 0x000fc800078e18ff */
[----:B------:R-:W2:Y:S02]  /*e180*/  SYNCS.PHASECHK.TRANS64.TRYWAIT P0, [R0+URZ], R5 ;  /* 0x00000005000075a7 */ /* 0x000ea4000800017f */
[----:B--2---:R-:W-:Y:S05]  /*e190*/  @!P0 BRA `(.L_x_1960) ;  /* 0x0000001400f48947 */ /* 0x004fea0003800000 */
.L_x_2011:
[----:B------:R-:W-:-:S07]  /*e1a0*/  IMAD R3, R8, 0x8, R3 ;  /* 0x0000000808037824 */ /* 0x000fce00078e0203 */
.L_x_1961:
[----:B---3--:R3:W4:Y:S02]  /*e1b0*/  SYNCS.PHASECHK.TRANS64.TRYWAIT P0, [R3+URZ], R2 ;  /* 0x00000002030075a7 */ /* 0x008724000800017f */
[----:B----4-:R-:W-:Y:S05]  /*e1c0*/  @!P0 NANOSLEEP.SYNCS 0x989680 ;  /* 0x009896800000895d */ /* 0x010fea0003900000 */
[----:B------:R-:W4:Y:S02]  /*e1d0*/  @!P0 SYNCS.PHASECHK.TRANS64 P0, [R3+URZ], R2 ;  /* 0x00000002030085a7 */ /* 0x000f24000800007f */
[----:B----4-:R-:W-:Y:S05]  /*e1e0*/  @!P0 BRA `(.L_x_1961) ;  /* 0xfffffffc00f08947 */ /* 0x010fea000383ffff */
.L_x_1853:
[----:B------:R-:W-:Y:S05]  /*e1f0*/  BSYNC B6 ;  /* 0x0000000000067941 */ /* 0x000fea0003800000 */
.L_x_1850:
[----:B------:R-:W-:Y:S05]  /*e200*/  EXIT ;  /* 0x000000000000794d */ /* 0x000fea0003800000 */
.L_x_1857:
[----:B0-----:R-:W-:-:S04]  /*e210*/  IMAD.U32 R3, RZ, RZ, UR39 ;  /* 0x00000027ff037e24 */ /* 0x001fc8000f8e00ff */
[----:B------:R0:W1:Y:S03]  /*e220*/  SYNCS.PHASECHK.TRANS64.TRYWAIT P0, [R3+URZ+0x16800], R0 ;  /* 0x01680000030075a7 */ /* 0x000066000800017f */
[----:B-1----:R-:W-:Y:S05]  /*e230*/  @!P0 NANOSLEEP.SYNCS 0x989680 ;  /* 0x009896800000895d */ /* 0x002fea0003900000 */
[----:B------:R-:W1:Y:S02]  /*e240*/  @!P0 SYNCS.PHASECHK.TRANS64 P0, [R3+URZ+0x16800], R0 ;  /* 0x01680000030085a7 */ /* 0x000e64000800007f */
[----:B-1----:R-:W-:Y:S05]  /*e250*/  @!P0 BRA `(.L_x_1857) ;  /* 0xfffffffc00ec8947 */ /* 0x002fea000383ffff */
[----:B------:R-:W-:Y:S05]  /*e260*/  BRA `(.L_x_1962) ;  /* 0xffffff3000347947 */ /* 0x000fea000383ffff */
.L_x_1861:
[----:B-1----:R-:W-:-:S04]  /*e270*/  IMAD.U32 R3, RZ, RZ, UR39 ;  /* 0x00000027ff037e24 */ /* 0x002fc8000f8e00ff */
[----:B------:R1:W2:Y:S03]  /*e280*/  SYNCS.PHASECHK.TRANS64.TRYWAIT P2, [R3+URZ+0x16830], R0 ;  /* 0x01683000030075a7 */ /* 0x0002a6000804017f */
[----:B--2---:R-:W-:Y:S05]  /*e290*/  @!P2 NANOSLEEP.SYNCS 0x989680 ;  /* 0x009896800000a95d */ /* 0x004fea0003900000 */
[----:B------:R-:W2:Y:S02]  /*e2a0*/  @!P2 SYNCS.PHASECHK.TRANS64 P2, [R3+URZ+0x16830], R0 ;  /* 0x016830000300a5a7 */ /* 0x000ea4000804007f */
[----:B--2---:R-:W-:Y:S05]  /*e2b0*/  @!P2 BRA `(.L_x_1861) ;  /* 0xfffffffc00eca947 */ /* 0x004fea000383ffff */
[----:B------:R-:W-:Y:S05]  /*e2c0*/  BRA `(.L_x_1860) ;  /* 0xffffff3000547947 */ /* 0x000fea000383ffff */
.L_x_1866:
[----:B-1----:R-:W-:-:S04]  /*e2d0*/  IMAD.U32 R11, RZ, RZ, UR10 ;  /* 0x0000000aff0b7e24 */ /* 0x002fc8000f8e00ff */
[----:B------:R1:W2:Y:S03]  /*e2e0*/  SYNCS.PHASECHK.TRANS64.TRYWAIT P3, [R11+URZ+0x16830], R10 ;  /* 0x0168300a0b0075a7 */ /* 0x0002a6000806017f */
[----:B--2---:R-:W-:Y:S05]  /*e2f0*/  @!P3 NANOSLEEP.SYNCS 0x989680 ;  /* 0x009896800000b95d */ /* 0x004fea0003900000 */
[----:B------:R-:W2:Y:S02]  /*e300*/  @!P3 SYNCS.PHASECHK.TRANS64 P3, [R11+URZ+0x16830], R10 ;  /* 0x0168300a0b00b5a7 */ /* 0x000ea4000806007f */
[----:B--2---:R-:W-:Y:S05]  /*e310*/  @!P3 BRA `(.L_x_1866) ;  /* 0xfffffffc00ecb947 */ /* 0x004fea000383ffff */
[----:B------:R-:W-:Y:S05]  /*e320*/  BRA `(.L_x_1863) ;  /* 0xffffff5c00447947 */ /* 0x000fea000383ffff */
.L_x_1870:
[----:B-1----:R-:W-:-:S04]  /*e330*/  MOV R11, UR10 ;  /* 0x0000000a000b7c02 */ /* 0x002fc80008000f00 */
[----:B------:R1:W2:Y:S03]  /*e340*/  SYNCS.PHASECHK.TRANS64.TRYWAIT P3, [R11+URZ+0x16850], R10 ;  /* 0x0168500a0b0075a7 */ /* 0x0002a6000806017f */
[----:B--2---:R-:W-:Y:S05]  /*e350*/  @!P3 NANOSLEEP.SYNCS 0x989680 ;  /* 0x009896800000b95d */ /* 0x004fea0003900000 */
[----:B------:R-:W2:Y:S02]  /*e360*/  @!P3 SYNCS.PHASECHK.TRANS64 P3, [R11+URZ+0x16850], R10 ;  /* 0x0168500a0b00b5a7 */ /* 0x000ea4000806007f */
[----:B--2---:R-:W-:Y:S05]  /*e370*/  @!P3 BRA `(.L_x_1870) ;  /* 0xfffffffc00ecb947 */ /* 0x004fea000383ffff */
[----:B------:R-:W-:Y:S05]  /*e380*/  BRA `(.L_x_1867) ;  /* 0xffffff5c00bc7947 */ /* 0x000fea000383ffff */
.L_x_1876:
[----:B-1----:R-:W-:-:S04]  /*e390*/  IMAD.U32 R10, RZ, RZ, UR10 ;  /* 0x0000000aff0a7e24 */ /* 0x002fc8000f8e00ff */
[----:B------:R1:W2:Y:S03]  /*e3a0*/  SYNCS.PHASECHK.TRANS64.TRYWAIT P2, [R10+URZ+0x16830], R9 ;  /* 0x016830090a0075a7 */ /* 0x0002a6000804017f */
[----:B--2---:R-:W-:Y:S05]  /*e3b0*/  @!P2 NANOSLEEP.SYNCS 0x989680 ;  /* 0x009896800000a95d */ /* 0x004fea0003900000 */
[----:B------:R-:W2:Y:S02]  /*e3c0*/  @!P2 SYNCS.PHASECHK.TRANS64 P2, [R10+URZ+0x16830], R9 ;  /* 0x016830090a00a5a7 */ /* 0x000ea4000804007f */
[----:B--2---:R-:W-:Y:S05]  /*e3d0*/  @!P2 BRA `(.L_x_1876) ;  /* 0xfffffffc00eca947 */ /* 0x004fea000383ffff */
[----:B------:R-:W-:Y:S05]  /*e3e0*/  BRA `(.L_x_1873) ;  /* 0xffffff8800bc7947 */ /* 0x000fea000383ffff */
.L_x_1880:
[----:B-1----:R-:W-:-:S04]  /*e3f0*/  IMAD.U32 R10, RZ, RZ, UR10 ;  /* 0x0000000aff0a7e24 */ /* 0x002fc8000f8e00ff */
[----:B------:R1:W2:Y:S03]  /*e400*/  SYNCS.PHASECHK.TRANS64.TRYWAIT P2, [R10+URZ+0x16850], R9 ;  /* 0x016850090a0075a7 */ /* 0x0002a6000804017f */
[----:B--2---:R-:W-:Y:S05]  /*e410*/  @!P2 NANOSLEEP.SYNCS 0x989680 ;  /* 0x009896800000a95d */ /* 0x004fea0003900000 */
[----:B------:R-:W2:Y:S02]  /*e420*/  @!P2 SYNCS.PHASECHK.TRANS64 P2, [R10+URZ+0x16850], R9 ;  /* 0x016850090a00a5a7 */ /* 0x000ea4000804007f */
[----:B--2---:R-:W-:Y:S05]  /*e430*/  @!P2 BRA `(.L_x_1880) ;  /* 0xfffffffc00eca947 */ /* 0x004fea000383ffff */
[----:B------:R-:W-:Y:S05]  /*e440*/  BRA `(.L_x_1877) ;  /* 0xffffff8c00307947 */ /* 0x000fea000383ffff */
.L_x_1885:
[----:B-1----:R-:W-:-:S04]  /*e450*/  IMAD.U32 R5, RZ, RZ, UR7 ;  /* 0x00000007ff057e24 */ /* 0x002fc8000f8e00ff */
[----:B------:R1:W2:Y:S03]  /*e460*/  SYNCS.PHASECHK.TRANS64.TRYWAIT P0, [R5+URZ+0x16850], R4 ;  /* 0x01685004050075a7 */ /* 0x0002a6000800017f */
[----:B--2---:R-:W-:Y:S05]  /*e470*/  @!P0 NANOSLEEP.SYNCS 0x989680 ;  /* 0x009896800000895d */ /* 0x004fea0003900000 */
[----:B------:R-:W2:Y:S02]  /*e480*/  @!P0 SYNCS.PHASECHK.TRANS64 P0, [R5+URZ+0x16850], R4 ;  /* 0x01685004050085a7 */ /* 0x000ea4000800007f */
[----:B--2---:R-:W-:Y:S05]  /*e490*/  @!P0 BRA `(.L_x_1885) ;  /* 0xfffffffc00ec8947 */ /* 0x004fea000383ffff */
[----:B------:R-:W-:Y:S05]  /*e4a0*/  BRA `(.L_x_1884) ;  /* 0xffffffac00847947 */ /* 0x000fea000383ffff */
.L_x_1896:
[----:B------:R-:W-:Y:S01]  /*e4b0*/  IMAD.MOV.U32 R13, RZ, RZ, R16 ;  /* 0x000000ffff0d7224 */ /* 0x000fe200078e0010 */
[----:B------:R-:W-:Y:S01]  /*e4c0*/  MOV R12, RZ ;  /* 0x000000ff000c7202 */ /* 0x000fe20000000f00 */
[----:B------:R-:W-:Y:S02]  /*e4d0*/  IMAD.MOV.U32 R11, RZ, RZ, 0x1f ;  /* 0x0000001fff0b7424 */ /* 0x000fe400078e00ff */
[----:B------:R-:W-:-:S07]  /*e4e0*/  IMAD.MOV.U32 R15, RZ, RZ, -0x1 ;  /* 0xffffffffff0f7424 */ /* 0x000fce00078e00ff */
[----:B------:R-:W-:Y:S05]  /*e4f0*/  WARPSYNC.COLLECTIVE R15, `(.L_x_1963) ;  /* 0x000000000f087348 */ /* 0x000fea0003c00000 */
[----:B------:R0:W1:Y:S02]  /*e500*/  SHFL.IDX P6, R14, R13, R12, R11 ;  /* 0x0000000c0d0e7389 */ /* 0x00006400000c000b */
[----:B01----:R-:W-:Y:S01]  /*e510*/  ENDCOLLECTIVE ;  /* 0x000000000000791b */ /* 0x003fe20003800000 */
.L_x_1963:
[----:B------:R-:W-:Y:S05]  /*e520*/  BRA `(.L_x_1964) ;  /* 0xffffffd000c07947 */ /* 0x000fea000383ffff */
.L_x_1898:
[----:B------:R-:W-:Y:S01]  /*e530*/  BSSY B0, `(.L_x_1965) ;  /* 0x0000006000007945 */ /* 0x000fe20003800000 */
[----:B------:R-:W-:-:S07]  /*e540*/  IMAD.MOV.U32 R15, RZ, RZ, -0x1 ;  /* 0xffffffffff0f7424 */ /* 0x000fce00078e00ff */
[----:B0-----:R-:W-:Y:S05]  /*e550*/  WARPSYNC.COLLECTIVE R15, `(.L_x_1966) ;  /* 0x000000000f0c7348 */ /* 0x001fea0003c00000 */
[----:B------:R-:W-:Y:S02]  /*e560*/  ELECT P6, UR62, PT ;  /* 0x00000000003e782f */ /* 0x000fe400038c0000 */
[----:B------:R-:W-:Y:S01]  /*e570*/  MOV R14, UR62 ;  /* 0x0000003e000e7c02 */ /* 0x000fe20008000f00 */
[----:B0-----:R-:W-:Y:S10]  /*e580*/  ENDCOLLECTIVE ;  /* 0x000000000000791b */ /* 0x001ff40003800000 */
.L_x_1966:
[----:B------:R-:W-:Y:S05]  /*e590*/  BSYNC B0 ;  /* 0x0000000000007941 */ /* 0x000fea0003800000 */
.L_x_1965:
[----:B------:R-:W-:Y:S05]  /*e5a0*/  BRA `(.L_x_1967) ;  /* 0xffffffd000bc7947 */ /* 0x000fea000383ffff */
.L_x_1900:
[----:B--2---:R-:W-:-:S04]  /*e5b0*/  IMAD.U32 R3, RZ, RZ, UR38 ;  /* 0x00000026ff037e24 */ /* 0x004fc8000f8e00ff */
[----:B------:R2:W3:Y:S03]  /*e5c0*/  SYNCS.PHASECHK.TRANS64.TRYWAIT P0, [R3+URZ+0x16840], R0 ;  /* 0x01684000030075a7 */ /* 0x0004e6000800017f */
[----:B---3--:R-:W-:Y:S05]  /*e5d0*/  @!P0 NANOSLEEP.SYNCS 0x989680 ;  /* 0x009896800000895d */ /* 0x008fea0003900000 */
[----:B------:R-:W3:Y:S02]  /*e5e0*/  @!P0 SYNCS.PHASECHK.TRANS64 P0, [R3+URZ+0x16840], R0 ;  /* 0x01684000030085a7 */ /* 0x000ee4000800007f */
[----:B---3--:R-:W-:Y:S05]  /*e5f0*/  @!P0 BRA `(.L_x_1900) ;  /* 0xfffffffc00ec8947 */ /* 0x008fea000383ffff */
[----:B------:R-:W-:Y:S05]  /*e600*/  BRA `(.L_x_1968) ;  /* 0xffffffd4000c7947 */ /* 0x000fea000383ffff */
.L_x_1903:
[----:B------:R-:W-:Y:S01]  /*e610*/  IMAD R9, R9, 0xc0, R12 ;  /* 0x000000c009097824 */ /* 0x000fe200078e020c */
[----:B------:R-:W-:Y:S01]  /*e620*/  MOV R13, R7 ;  /* 0x00000007000d7202 */ /* 0x000fe20000000f00 */
[----:B------:R-:W-:Y:S02]  /*e630*/  IMAD.MOV.U32 R12, RZ, RZ, RZ ;  /* 0x000000ffff0c7224 */ /* 0x000fe400078e00ff */
[----:B------:R-:W-:Y:S02]  /*e640*/  IMAD.MOV.U32 R11, RZ, RZ, 0x181f ;  /* 0x0000181fff0b7424 */ /* 0x000fe400078e00ff */
[----:B------:R-:W-:Y:S02]  /*e650*/  IMAD.MOV.U32 R15, RZ, RZ, -0x1 ;  /* 0xffffffffff0f7424 */ /* 0x000fe400078e00ff */
[----:B------:R-:W-:-:S07]  /*e660*/  VIADD R21, R9, 0x10 ;  /* 0x0000001009157836 */ /* 0x000fce0000000000 */
[----:B0-----:R-:W-:Y:S05]  /*e670*/  WARPSYNC.COLLECTIVE R15, `(.L_x_1969) ;  /* 0x000000000f087348 */ /* 0x001fea0003c00000 */
[----:B------:R1:W2:Y:S02]  /*e680*/  SHFL.IDX P6, R14, R13, R12, R11 ;  /* 0x0000000c0d0e7389 */ /* 0x0002a400000c000b */
[----:B012---:R-:W-:Y:S01]  /*e690*/  ENDCOLLECTIVE ;  /* 0x000000000000791b */ /* 0x007fe20003800000 */
.L_x_1969:
[----:B------:R-:W-:Y:S01]  /*e6a0*/  MOV R13, R8 ;  /* 0x00000008000d7202 */ /* 0x000fe20000000f00 */
[----:B------:R-:W-:-:S07]  /*e6b0*/  IMAD.MOV.U32 R4, RZ, RZ, R14 ;  /* 0x000000ffff047224 */ /* 0x000fce00078e000e */
[----:B------:R-:W-:Y:S05]  /*e6c0*/  WARPSYNC.COLLECTIVE R15, `(.L_x_1970) ;  /* 0x000000000f087348 */ /* 0x000fea0003c00000 */
[----:B------:R0:W1:Y:S02]  /*e6d0*/  SHFL.IDX P6, R14, R13, R12, R11 ;  /* 0x0000000c0d0e7389 */ /* 0x00006400000c000b */
[----:B01----:R-:W-:Y:S01]  /*e6e0*/  ENDCOLLECTIVE ;  /* 0x000000000000791b */ /* 0x003fe20003800000 */
.L_x_1970:
[----:B------:R-:W-:Y:S02]  /*e6f0*/  ULDC UR4, c[0x0][0x288] ;  /* 0x0000a20000047ab9 */ /* 0x000fe40000000800 */
[----:B------:R-:W-:-:S05]  /*e700*/  IMAD R0, R0, UR4, RZ ;  /* 0x0000000400007c24 */ /* 0x000fca000f8e02ff */
[----:B------:R-:W-:Y:S01]  /*e710*/  ISETP.GE.AND P1, PT, R9, R0, PT ;  /* 0x000000000900720c */ /* 0x000fe20003f26270 */
[----:B------:R-:W-:Y:S01]  /*e720*/  IMAD.MOV.U32 R13, RZ, RZ, R7 ;  /* 0x000000ffff0d7224 */ /* 0x000fe200078e0007 */
[----:B------:R-:W-:-:S11]  /*e730*/  MOV R12, 0x1 ;  /* 0x00000001000c7802 */ /* 0x000fd60000000f00 */
[----:B------:R-:W-:Y:S02]  /*e740*/  @!P1 LEA R29, R10, UR38, 0x1 ;  /* 0x000000260a1d9c11 */ /* 0x000fe4000f8e08ff */
[----:B------:R-:W-:-:S05]  /*e750*/  @!P1 LEA R14, P2, R20, R14, 0x1 ;  /* 0x0000000e140e9211 */ /* 0x000fca00078408ff */
[----:B------:R-:W-:Y:S02]  /*e760*/  @!P1 IMAD.X R5, RZ, RZ, R4, P2 ;  /* 0x000000ffff059224 */ /* 0x000fe400010e0604 */
[----:B------:R-:W-:-:S07]  /*e770*/  @!P1 IMAD.MOV.U32 R4, RZ, RZ, R14 ;  /* 0x000000ffff049224 */ /* 0x000fce00078e000e */
[----:B------:R-:W-:Y:S05]  /*e780*/  WARPSYNC.COLLECTIVE R15, `(.L_x_1971) ;  /* 0x000000000f087348 */ /* 0x000fea0003c00000 */
[----:B------:R0:W1:Y:S02]  /*e790*/  SHFL.IDX P6, R14, R13, R12, R11 ;  /* 0x0000000c0d0e7389 */ /* 0x00006400000c000b */
[----:B01----:R-:W-:Y:S01]  /*e7a0*/  ENDCOLLECTIVE ;  /* 0x000000000000791b */ /* 0x003fe20003800000 */
.L_x_1971:
[----:B------:R-:W-:Y:S01]  /*e7b0*/  @!PT LDS RZ, [RZ] ;  /* 0x00000000fffff984 */ /* 0x000fe20000000800 */
[----:B------:R-:W-:Y:S01]  /*e7c0*/  @!PT LDS RZ, [RZ] ;  /* 0x00000000fffff984 */ /* 0x000fe20000000800 */
[----:B------:R-:W-:Y:S01]  /*e7d0*/  @!PT LDS RZ, [RZ] ;  /* 0x00000000fffff984 */ /* 0x000fe20000000800 */
[----:B------:R0:W-:Y:S01]  /*e7e0*/  @!P1 LDGSTS.E.BYPASS.LTC128B.128 [R29+0x8400], desc[UR46][R4.64], !P0 ;  /* 0x08400000041d9fae */ /* 0x0001e2000c101d6e */
[----:B------:R-:W-:Y:S01]  /*e7f0*/  ISETP.GE.AND P1, PT, R21, R0, PT ;  /* 0x000000001500720c */ /* 0x000fe20003f26270 */
[----:B------:R-:W-:-:S05]  /*e800*/  VIADD R21, R9, 0x20 ;  /* 0x0000002009157836 */ /* 0x000fca0000000000 */
[----:B------:R-:W-:Y:S01]  /*e810*/  ISETP.GE.AND P2, PT, R21, R0, PT ;  /* 0x000000001500720c */ /* 0x000fe20003f46270 */
[----:B------:R-:W-:-:S06]  /*e820*/  IMAD.MOV.U32 R13, RZ, RZ, R8 ;  /* 0x000000ffff0d7224 */ /* 0x000fcc00078e0008 */
[----:B0-----:R-:W-:Y:S01]  /*e830*/  @!P1 LEA R29, R10, UR38, 0x1 ;  /* 0x000000260a1d9c11 */ /* 0x001fe2000f8e08ff */
[----:B------:R-:W-:-:S07]  /*e840*/  IMAD.MOV.U32 R22, RZ, RZ, R14 ;  /* 0x000000ffff167224 */ /* 0x000fce00078e000e */
[----:B------:R-:W-:Y:S05]  /*e850*/  WARPSYNC.COLLECTIVE R15, `(.L_x_1972) ;  /* 0x000000000f087348 */ /* 0x000fea0003c00000 */
[----:B------:R0:W1:Y:S02]  /*e860*/  SHFL.IDX P6, R14, R13, R12, R11 ;  /* 0x0000000c0d0e7389 */ /* 0x00006400000c000b */
[----:B01----:R-:W-:Y:S01]  /*e870*/  ENDCOLLECTIVE ;  /* 0x000000000000791b */ /* 0x003fe20003800000 */
.L_x_1972:
[----:B------:R-:W-:Y:S01]  /*e880*/  MOV R13, R7 ;  /* 0x00000007000d7202 */ /* 0x000fe20000000f00 */
[----:B------:R-:W-:Y:S01]  /*e890*/  IMAD.MOV.U32 R12, RZ, RZ, 0x2 ;  /* 0x00000002ff0c7424 */ /* 0x000fe200078e00ff */
[----:B------:R-:W-:-:S13]  /*e8a0*/  @!P1 LEA R4, P3, R20, R14, 0x1 ;  /* 0x0000000e14049211 */ /* 0x000fda00078608ff */
[----:B------:R-:W-:Y:S05]  /*e8b0*/  WARPSYNC.COLLECTIVE R15, `(.L_x_1973) ;  /* 0x000000000f087348 */ /* 0x000fea0003c00000 */
[----:B------:R0:W1:Y:S02]  /*e8c0*/  SHFL.IDX P6, R14, R13, R12, R11 ;  /* 0x0000000c0d0e7389 */ /* 0x00006400000c000b */
[----:B01----:R-:W-:Y:S01]  /*e8d0*/  ENDCOLLECTIVE ;  /* 0x000000000000791b */ /* 0x003fe20003800000 */
.L_x_1973:
        /* <DEDUP_REMOVED lines=10> */
.L_x_1974:
[----:B------:R-:W-:Y:S02]  /*e980*/  IMAD.MOV.U32 R13, RZ, RZ, R7 ;  /* 0x000000ffff0d7224 */ /* 0x000fe400078e0007 */
[----:B------:R-:W-:Y:S02]  /*e990*/  IMAD.MOV.U32 R12, RZ, RZ, 0x3 ;  /* 0x00000003ff0c7424 */ /* 0x000fe400078e00ff */
[----:B------:R-:W-:-:S07]  /*e9a0*/  IMAD.MOV.U32 R28, RZ, RZ, R14 ;  /* 0x000000ffff1c7224 */ /* 0x000fce00078e000e */
[----:B------:R-:W-:Y:S05]  /*e9b0*/  WARPSYNC.COLLECTIVE R15, `(.L_x_1975) ;  /* 0x000000000f087348 */ /* 0x000fea0003c00000 */
[----:B------:R0:W1:Y:S02]  /*e9c0*/  SHFL.IDX P6, R14, R13, R12, R11 ;  /* 0x0000000c0d0e7389 */ /* 0x00006400000c000b */
[----:B01----:R-:W-:Y:S01]  /*e9d0*/  ENDCOLLECTIVE ;  /* 0x000000000000791b */ /* 0x003fe20003800000 */
.L_x_1975:
[----:B------:R-:W-:Y:S02]  /*e9e0*/  @!P2 LEA R4, P1, R20, R28, 0x1 ;  /* 0x0000001c1404a211 */ /* 0x000fe400078208ff */
[----:B------:R-:W-:Y:S02]  /*e9f0*/  @!P2 LEA R28, R10, UR38, 0x1 ;  /* 0x000000260a1cac11 */ /* 0x000fe4000f8e08ff */
[----:B------:R-:W-:Y:S01]  /*ea00*/  @!P2 IADD3.X R5, RZ, R21, RZ, P1, !PT ;  /* 0x00000015ff05a210 */ /* 0x000fe20000ffe4ff */
[----:B------:R-:W-:-:S04]  /*ea10*/  VIADD R21, R9, 0x30 ;  /* 0x0000003009157836 */ /* 0x000fc80000000000 */
[----:B------:R-:W-:Y:S01]  /*ea20*/  @!PT LDS RZ, [RZ] ;  /* 0x00000000fffff984 */ /* 0x000fe20000000800 */
[----:B------:R-:W-:Y:S01]  /*ea30*/  @!PT LDS RZ, [RZ] ;  /* 0x00000000fffff984 */ /* 0x000fe20000000800 */
[----:B------:R-:W-:Y:S01]  /*ea40*/  @!PT LDS RZ, [RZ] ;  /* 0x00000000fffff984 */ /* 0x000fe20000000800 */
[----:B------:R0:W-:Y:S01]  /*ea50*/  @!P2 LDGSTS.E.BYPASS.LTC128B.128 [R28+0x9400], desc[UR46][R4.64], !P0 ;  /* 0x09400000041cafae */ /* 0x0001e2000c101d6e */
[----:B------:R-:W-:Y:S01]  /*ea60*/  ISETP.GE.AND P1, PT, R21, R0, PT ;  /* 0x000000001500720c */ /* 0x000fe20003f26270 */
[----:B------:R-:W-:Y:S01]  /*ea70*/  VIADD R21, R9, 0x40 ;  /* 0x0000004009157836 */ /* 0x000fe20000000000 */
[----:B------:R-:W-:-:S04]  /*ea80*/  MOV R13, R8 ;  /* 0x00000008000d7202 */ /* 0x000fc80000000f00 */
[----:B------:R-:W-:Y:S01]  /*ea90*/  ISETP.GE.AND P2, PT, R21, R0, PT ;  /* 0x000000001500720c */ /* 0x000fe20003f46270 */
[----:B------:R-:W-:-:S12]  /*eaa0*/  IMAD.MOV.U32 R22, RZ, RZ, R14 ;  /* 0x000000ffff167224 */ /* 0x000fd800078e000e */
[----:B0-----:R-:W-:Y:S05]  /*eab0*/  WARPSYNC.COLLECTIVE R15, `(.L_x_1976) ;  /* 0x000000000f087348 */ /* 0x001fea0003c00000 */
[----:B------:R1:W2:Y:S02]  /*eac0*/  SHFL.IDX P6, R14, R13, R12, R11 ;  /* 0x0000000c0d0e7389 */ /* 0x0002a400000c000b */
[----:B012---:R-:W-:Y:S01]  /*ead0*/  ENDCOLLECTIVE ;  /* 0x000000000000791b */ /* 0x007fe20003800000 */
.L_x_1976:
[----:B------:R-:W-:Y:S01]  /*eae0*/  @!P1 LEA R28, R10, UR38, 0x1 ;  /* 0x000000260a1c9c11 */ /* 0x000fe2000f8e08ff */
[----:B------:R-:W-:Y:S02]  /*eaf0*/  IMAD.MOV.U32 R13, RZ, RZ, R7 ;  /* 0x000000ffff0d7224 */ /* 0x000fe400078e0007 */
[----:B------:R-:W-:Y:S01]  /*eb00*/  IMAD.MOV.U32 R12, RZ, RZ, 0x4 ;  /* 0x00000004ff0c7424 */ /* 0x000fe200078e00ff */
[----:B------:R-:W-:-:S13]  /*eb10*/  @!P1 LEA R4, P3, R20, R14, 0x1 ;  /* 0x0000000e14049211 */ /* 0x000fda00078608ff */
[----:B------:R-:W-:Y:S05]  /*eb20*/  WARPSYNC.COLLECTIVE R15, `(.L_x_1977) ;  /* 0x000000000f087348 */ /* 0x000fea0003c00000 */
[----:B------:R0:W1:Y:S02]  /*eb30*/  SHFL.IDX P6, R14, R13, R12, R11 ;  /* 0x0000000c0d0e7389 */ /* 0x00006400000c000b */
[----:B01----:R-:W-:Y:S01]  /*eb40*/  ENDCOLLECTIVE ;  /* 0x000000000000791b */ /* 0x003fe20003800000 */
.L_x_1977:
[----:B------:R-:W-:-:S05]  /*eb50*/  @!P1 IMAD.X R5, RZ, RZ, R22, P3 ;  /* 0x000000ffff059224 */ /* 0x000fca00018e0616 */
        /* <DEDUP_REMOVED lines=9> */
.L_x_1978:
[----:B------:R-:W-:Y:S01]  /*ebf0*/  MOV R13, R7 ;  /* 0x00000007000d7202 */ /* 0x000fe20000000f00 */
[----:B------:R-:W-:Y:S02]  /*ec00*/  IMAD.MOV.U32 R12, RZ, RZ, 0x5 ;  /* 0x00000005ff0c7424 */ /* 0x000fe400078e00ff */
[----:B------:R-:W-:-:S07]  /*ec10*/  IMAD.MOV.U32 R29, RZ, RZ, R14 ;  /* 0x000000ffff1d7224 */ /* 0x000fce00078e000e */
[----:B------:R-:W-:Y:S05]  /*ec20*/  WARPSYNC.COLLECTIVE R15, `(.L_x_1979) ;  /* 0x000000000f087348 */ /* 0x000fea0003c00000 */
[----:B------:R0:W1:Y:S02]  /*ec30*/  SHFL.IDX P6, R14, R13, R12, R11 ;  /* 0x0000000c0d0e7389 */ /* 0x00006400000c000b */
[----:B01----:R-:W-:Y:S01]  /*ec40*/  ENDCOLLECTIVE ;  /* 0x000000000000791b */ /* 0x003fe20003800000 */
.L_x_1979:
[----:B------:R-:W-:Y:S01]  /*ec50*/  @!P2 LEA R4, P1, R20, R29, 0x1 ;  /* 0x0000001d1404a211 */ /* 0x000fe200078208ff */
[----:B------:R-:W-:-:S04]  /*ec60*/  VIADD R29, R9, 0x50 ;  /* 0x00000050091d7836 */ /* 0x000fc80000000000 */
[----:B------:R-:W-:Y:S01]  /*ec70*/  @!P2 IMAD.X R5, RZ, RZ, R21, P1 ;  /* 0x000000ffff05a224 */ /* 0x000fe200008e0615 */
[----:B------:R-:W-:Y:S02]  /*ec80*/  ISETP.GE.AND P1, PT, R29, R0, PT ;  /* 0x000000001d00720c */ /* 0x000fe40003f26270 */
[----:B------:R-:W-:Y:S01]  /*ec90*/  @!P2 LEA R21, R10, UR38, 0x1 ;  /* 0x000000260a15ac11 */ /* 0x000fe2000f8e08ff */
        /* <DEDUP_REMOVED lines=9> */
.L_x_1980:
[----:B------:R-:W-:-:S04]  /*ed30*/  IADD3 R21, R9, 0x60, RZ ;  /* 0x0000006009157810 */ /* 0x000fc80007ffe0ff */
[----:B------:R-:W-:Y:S01]  /*ed40*/  ISETP.GE.AND P2, PT, R21, R0, PT ;  /* 0x000000001500720c */ /* 0x000fe20003f46270 */
[----:B------:R-:W-:Y:S02]  /*ed50*/  IMAD.MOV.U32 R13, RZ, RZ, R7 ;  /* 0x000000ffff0d7224 */ /* 0x000fe400078e0007 */
[----:B------:R-:W-:-:S10]  /*ed60*/  IMAD.MOV.U32 R12, RZ, RZ, 0x6 ;  /* 0x00000006ff0c7424 */ /* 0x000fd400078e00ff */
[----:B------:R-:W-:Y:S02]  /*ed70*/  @!P2 LEA R28, R10, UR38, 0x1 ;  /* 0x000000260a1cac11 */ /* 0x000fe4000f8e08ff */
[----:B------:R-:W-:-:S13]  /*ed80*/  @!P1 LEA R4, P3, R20, R14, 0x1 ;  /* 0x0000000e14049211 */ /* 0x000fda00078608ff */
[----:B------:R-:W-:Y:S05]  /*ed90*/  WARPSYNC.COLLECTIVE R15, `(.L_x_1981) ;  /* 0x000000000f087348 */ /* 0x000fea0003c00000 */
[----:B------:R0:W1:Y:S02]  /*eda0*/  SHFL.IDX P6, R14, R13, R12, R11 ;  /* 0x0000000c0d0e7389 */ /* 0x00006400000c000b */
[----:B01----:R-:W-:Y:S01]  /*edb0*/  ENDCOLLECTIVE ;  /* 0x000000000000791b */ /* 0x003fe20003800000 */
.L_x_1981:
[----:B------:R-:W-:Y:S01]  /*edc0*/  @!P1 IMAD.X R5, RZ, RZ, R22, P3 ;  /* 0x000000ffff059224 */ /* 0x000fe200018e0616 */
[----:B------:R-:W-:-:S05]  /*edd0*/  @!P1 LEA R22, R10, UR38, 0x1 ;  /* 0x000000260a169c11 */ /* 0x000fca000f8e08ff */
        /* <DEDUP_REMOVED lines=9> */
.L_x_1982:
[----:B------:R-:W-:Y:S02]  /*ee70*/  IMAD.MOV.U32 R13, RZ, RZ, R7 ;  /* 0x000000ffff0d7224 */ /* 0x000fe400078e0007 */
[----:B------:R-:W-:Y:S01]  /*ee80*/  IMAD.MOV.U32 R12, RZ, RZ, 0x7 ;  /* 0x00000007ff0c7424 */ /* 0x000fe200078e00ff */
[----:B------:R-:W-:-:S07]  /*ee90*/  MOV R29, R14 ;  /* 0x0000000e001d7202 */ /* 0x000fce0000000f00 */
[----:B------:R-:W-:Y:S05]  /*eea0*/  WARPSYNC.COLLECTIVE R15, `(.L_x_1983) ;  /* 0x000000000f087348 */ /* 0x000fea0003c00000 */
[----:B------:R0:W1:Y:S02]  /*eeb0*/  SHFL.IDX P6, R14, R13, R12, R11 ;  /* 0x0000000c0d0e7389 */ /* 0x00006400000c000b */
[----:B01----:R-:W-:Y:S01]  /*eec0*/  ENDCOLLECTIVE ;  /* 0x000000000000791b */ /* 0x003fe20003800000 */
.L_x_1983:
[----:B------:R-:W-:-:S05]  /*eed0*/  @!P2 LEA R4, P1, R20, R29, 0x1 ;  /* 0x0000001d1404a211 */ /* 0x000fca00078208ff */
[----:B------:R-:W-:-:S05]  /*eee0*/  @!P2 IMAD.X R5, RZ, RZ, R21, P1 ;  /* 0x000000ffff05a224 */ /* 0x000fca00008e0615 */
[----:B------:R-:W-:Y:S01]  /*eef0*/  @!PT LDS RZ, [RZ] ;  /* 0x00000000fffff984 */ /* 0x000fe20000000800 */
[----:B------:R-:W-:Y:S01]  /*ef00*/  @!PT LDS RZ, [RZ] ;  /* 0x00000000fffff984 */ /* 0x000fe20000000800 */
[----:B------:R-:W-:Y:S01]  /*ef10*/  @!PT LDS RZ, [RZ] ;  /* 0x00000000fffff984 */ /* 0x000fe20000000800 */
[----:B------:R0:W-:Y:S01]  /*ef20*/  @!P2 LDGSTS.E.BYPASS.LTC128B.128 [R28+0xb400], desc[UR46][R4.64], !P0 ;  /* 0x0b400000041cafae */ /* 0x0001e2000c101d6e */
[----:B------:R-:W-:Y:S01]  /*ef30*/  MOV R13, R8 ;  /* 0x00000008000d7202 */ /* 0x000fe20000000f00 */
[----:B------:R-:W-:-:S07]  /*ef40*/  IMAD.MOV.U32 R7, RZ, RZ, R14 ;  /* 0x000000ffff077224 */ /* 0x000fce00078e000e */
[----:B0-----:R-:W-:Y:S05]  /*ef50*/  WARPSYNC.COLLECTIVE R15, `(.L_x_1984) ;  /* 0x000000000f087348 */ /* 0x001fea0003c00000 */
[----:B------:R1:W2:Y:S02]  /*ef60*/  SHFL.IDX P6, R14, R13, R12, R11 ;  /* 0x0000000c0d0e7389 */ /* 0x0002a400000c000b */
[----:B012---:R-:W-:Y:S01]  /*ef70*/  ENDCOLLECTIVE ;  /* 0x000000000000791b */ /* 0x007fe20003800000 */
.L_x_1984:
[----:B------:R-:W-:-:S05]  /*ef80*/  VIADD R5, R9, 0x70 ;  /* 0x0000007009057836 */ /* 0x000fca0000000000 */
[----:B------:R-:W-:Y:S01]  /*ef90*/  ISETP.GE.AND P1, PT, R5, R0, PT ;  /* 0x000000000500720c */ /* 0x000fe20003f26270 */
[----:B------:R-:W-:Y:S01]  /*efa0*/  IMAD.MOV.U32 R13, RZ, RZ, R3 ;  /* 0x000000ffff0d7224 */ /* 0x000fe200078e0003 */
[----:B------:R-:W-:-:S11]  /*efb0*/  MOV R12, RZ ;  /* 0x000000ff000c7202 */ /* 0x000fd60000000f00 */
[----:B------:R-:W-:Y:S02]  /*efc0*/  @!P1 LEA R22, R10, UR38, 0x1 ;  /* 0x000000260a169c11 */ /* 0x000fe4000f8e08ff */
[----:B------:R-:W-:-:S13]  /*efd0*/  @!P1 LEA R4, P3, R20, R14, 0x1 ;  /* 0x0000000e14049211 */ /* 0x000fda00078608ff */
[----:B------:R-:W-:Y:S05]  /*efe0*/  WARPSYNC.COLLECTIVE R15, `(.L_x_1985) ;  /* 0x000000000f087348 */ /* 0x000fea0003c00000 */
[----:B------:R0:W1:Y:S02]  /*eff0*/  SHFL.IDX P6, R14, R13, R12, R11 ;  /* 0x0000000c0d0e7389 */ /* 0x00006400000c000b */
[----:B01----:R-:W-:Y:S01]  /*f000*/  ENDCOLLECTIVE ;  /* 0x000000000000791b */ /* 0x003fe20003800000 */
.L_x_1985:
[----:B------:R-:W-:Y:S02]  /*f010*/  @!P1 IMAD.X R5, RZ, RZ, R7, P3 ;  /* 0x000000ffff059224 */ /* 0x000fe400018e0607 */
[----:B------:R-:W-:-:S03]  /*f020*/  VIADD R7, R9, 0x80 ;  /* 0x0000008009077836 */ /* 0x000fc60000000000 */
[----:B------:R-:W-:Y:S01]  /*f030*/  @!PT LDS RZ, [RZ] ;  /* 0x00000000fffff984 */ /* 0x000fe20000000800 */
[----:B------:R-:W-:Y:S01]  /*f040*/  @!PT LDS RZ, [RZ] ;  /* 0x00000000fffff984 */ /* 0x000fe20000000800 */
[----:B------:R-:W-:Y:S01]  /*f050*/  @!PT LDS RZ, [RZ] ;  /* 0x00000000fffff984 */ /* 0x000fe20000000800 */
[----:B------:R0:W-:Y:S02]  /*f060*/  @!P1 LDGSTS.E.BYPASS.LTC128B.128 [R22+0xbc00], desc[UR46][R4.64], !P0 ;  /* 0x0bc0000004169fae */ /* 0x0001e4000c101d6e */
[----:B------:R-:W-:Y:S02]  /*f070*/  ISETP.GE.AND P2, PT, R7, R0, PT ;  /* 0x000000000700720c */ /* 0x000fe40003f46270 */
[----:B------:R-:W-:Y:S01]  /*f080*/  IADD3 R7, R9, 0x90, RZ ;  /* 0x0000009009077810 */ /* 0x000fe20007ffe0ff */
[----:B------:R-:W-:Y:S02]  /*f090*/  IMAD.MOV.U32 R13, RZ, RZ, R6 ;  /* 0x000000ffff0d7224 */ /* 0x000fe400078e0006 */
[----:B------:R-:W-:-:S08]  /*f0a0*/  IMAD.MOV.U32 R21, RZ, RZ, R14 ;  /* 0x000000ffff157224 */ /* 0x000fd000078e000e */
[----:B0-----:R-:W-:Y:S05]  /*f0b0*/  WARPSYNC.COLLECTIVE R15, `(.L_x_1986) ;  /* 0x000000000f087348 */ /* 0x001fea0003c00000 */
[----:B------:R1:W2:Y:S02]  /*f0c0*/  SHFL.IDX P6, R14, R13, R12, R11 ;  /* 0x0000000c0d0e7389 */ /* 0x0002a400000c000b */
[----:B012---:R-:W-:Y:S01]  /*f0d0*/  ENDCOLLECTIVE ;  /* 0x000000000000791b */ /* 0x007fe20003800000 */
.L_x_1986:
[----:B------:R-:W-:Y:S02]  /*f0e0*/  IMAD.MOV.U32 R13, RZ, RZ, R3 ;  /* 0x000000ffff0d7224 */ /* 0x000fe400078e0003 */
[----:B------:R-:W-:Y:S02]  /*f0f0*/  IMAD.MOV.U32 R12, RZ, RZ, 0x1 ;  /* 0x00000001ff0c7424 */ /* 0x000fe400078e00ff */
[----:B------:R-:W-:-:S07]  /*f100*/  IMAD.MOV.U32 R29, RZ, RZ, R14 ;  /* 0x000000ffff1d7224 */ /* 0x000fce00078e000e */
[----:B------:R-:W-:Y:S05]  /*f110*/  WARPSYNC.COLLECTIVE R15, `(.L_x_1987) ;  /* 0x000000000f087348 */ /* 0x000fea0003c00000 */
[----:B------:R0:W1:Y:S02]  /*f120*/  SHFL.IDX P6, R14, R13, R12, R11 ;  /* 0x0000000c0d0e7389 */ /* 0x00006400000c000b */
[----:B01----:R-:W-:Y:S01]  /*f130*/  ENDCOLLECTIVE ;  /* 0x000000000000791b */ /* 0x003fe20003800000 */
.L_x_1987:
        /* <DEDUP_REMOVED lines=8> */
[----:B------:R-:W-:Y:S02]  /*f1c0*/  IMAD.MOV.U32 R13, RZ, RZ, R6 ;  /* 0x000000ffff0d7224 */ /* 0x000fe400078e0006 */
[----:B------:R-:W-:-:S06]  /*f1d0*/  IMAD.MOV.U32 R8, RZ, RZ, R14 ;  /* 0x000000ffff087224 */ /* 0x000fcc00078e000e */
[----:B0-----:R-:W-:-:S07]  /*f1e0*/  @!P1 LEA R29, R10, UR38, 0x1 ;  /* 0x000000260a1d9c11 */ /* 0x001fce000f8e08ff */
[----:B------:R-:W-:Y:S05]  /*f1f0*/  WARPSYNC.COLLECTIVE R15, `(.L_x_1988) ;  /* 0x000000000f087348 */ /* 0x000fea0003c00000 */
[----:B------:R0:W1:Y:S02]  /*f200*/  SHFL.IDX P6, R14, R13, R12, R11 ;  /* 0x0000000c0d0e7389 */ /* 0x00006400000c000b */
[----:B01----:R-:W-:Y:S01]  /*f210*/  ENDCOLLECTIVE ;  /* 0x000000000000791b */ /* 0x003fe20003800000 */
.L_x_1988:
[----:B------:R-:W-:Y:S02]  /*f220*/  IMAD.MOV.U32 R13, RZ, RZ, R3 ;  /* 0x000000ffff0d7224 */ /* 0x000fe400078e0003 */
[----:B------:R-:W-:Y:S01]  /*f230*/  IMAD.MOV.U32 R12, RZ, RZ, 0x2 ;  /* 0x00000002ff0c7424 */ /* 0x000fe200078e00ff */
[----:B------:R-:W-:-:S13]  /*f240*/  @!P1 LEA R4, P3, R20, R14, 0x1 ;  /* 0x0000000e14049211 */ /* 0x000fda00078608ff */
[----:B------:R-:W-:Y:S05]  /*f250*/  WARPSYNC.COLLECTIVE R15, `(.L_x_1989) ;  /* 0x000000000f087348 */ /* 0x000fea0003c00000 */
[----:B------:R0:W1:Y:S02]  /*f260*/  SHFL.IDX P6, R14, R13, R12, R11 ;  /* 0x0000000c0d0e7389 */ /* 0x00006400000c000b */
[----:B01----:R-:W-:Y:S01]  /*f270*/  ENDCOLLECTIVE ;  /* 0x000000000000791b */ /* 0x003fe20003800000 */
.L_x_1989:
[----:B------:R-:W-:-:S05]  /*f280*/  @!P1 IADD3.X R5, RZ, R8, RZ, P3, !PT ;  /* 0x00000008ff059210 */ /* 0x000fca0001ffe4ff */
[----:B------:R-:W-:Y:S01]  /*f290*/  @!PT LDS RZ, [RZ] ;  /* 0x00000000fffff984 */ /* 0x000fe20000000800 */
[----:B------:R-:W-:Y:S01]  /*f2a0*/  @!PT LDS RZ, [RZ] ;  /* 0x00000000fffff984 */ /* 0x000fe20000000800 */
[----:B------:R-:W-:Y:S01]  /*f2b0*/  @!PT LDS RZ, [RZ] ;  /* 0x00000000fffff984 */ /* 0x000fe20000000800 */
[----:B------:R0:W-:Y:S01]  /*f2c0*/  @!P1 LDGSTS.E.BYPASS.LTC128B.128 [R29+0xcc00], desc[UR46][R4.64], !P0 ;  /* 0x0cc00000041d9fae */ /* 0x0001e2000c101d6e */
[----:B------:R-:W-:Y:S02]  /*f2d0*/  IMAD.MOV.U32 R13, RZ, RZ, R6 ;  /* 0x000000ffff0d7224 */ /* 0x000fe400078e0006 */
[----:B0-----:R-:W-:Y:S02]  /*f2e0*/  VIADD R5, R9, 0xa0 ;  /* 0x000000a009057836 */ /* 0x001fe40000000000 */
[----:B------:R-:W-:-:S03]  /*f2f0*/  IMAD.MOV.U32 R7, RZ, RZ, R14 ;  /* 0x000000ffff077224 */ /* 0x000fc600078e000e */
[----:B------:R-:W-:-:S13]  /*f300*/  ISETP.GE.AND P2, PT, R5, R0, PT ;  /* 0x000000000500720c */ /* 0x000fda0003f46270 */
[----:B------:R-:W-:Y:S05]  /*f310*/  WARPSYNC.COLLECTIVE R15, `(.L_x_1990) ;  /* 0x000000000f087348 */ /* 0x000fea0003c00000 */
[----:B------:R0:W1:Y:S02]  /*f320*/  SHFL.IDX P6, R14, R13, R12, R11 ;  /* 0x0000000c0d0e7389 */ /* 0x00006400000c000b */
[----:B01----:R-:W-:Y:S01]  /*f330*/  ENDCOLLECTIVE ;  /* 0x000000000000791b */ /* 0x003fe20003800000 */
.L_x_1990:
[----:B------:R-:W-:Y:S02]  /*f340*/  IMAD.MOV.U32 R13, RZ, RZ, R3 ;  /* 0x000000ffff0d7224 */ /* 0x000fe400078e0003 */
[----:B------:R-:W-:Y:S01]  /*f350*/  IMAD.MOV.U32 R12, RZ, RZ, 0x3 ;  /* 0x00000003ff0c7424 */ /* 0x000fe200078e00ff */
[----:B------:R-:W-:-:S07]  /*f360*/  MOV R21, R14 ;  /* 0x0000000e00157202 */ /* 0x000fce0000000f00 */
[----:B------:R-:W-:Y:S05]  /*f370*/  WARPSYNC.COLLECTIVE R15, `(.L_x_1991) ;  /* 0x000000000f087348 */ /* 0x000fea0003c00000 */
[----:B------:R0:W1:Y:S02]  /*f380*/  SHFL.IDX P6, R14, R13, R12, R11 ;  /* 0x0000000c0d0e7389 */ /* 0x00006400000c000b */
[----:B01----:R-:W-:Y:S01]  /*f390*/  ENDCOLLECTIVE ;  /* 0x000000000000791b */ /* 0x003fe20003800000 */
.L_x_1991:
[----:B------:R-:W-:-:S05]  /*f3a0*/  @!P2 LEA R4, P1, R20, R21, 0x1 ;  /* 0x000000151404a211 */ /* 0x000fca00078208ff */
[----:B------:R-:W-:Y:S01]  /*f3b0*/  @!P2 IMAD.X R5, RZ, RZ, R7, P1 ;  /* 0x000000ffff05a224 */ /* 0x000fe200008e0607 */
        /* <DEDUP_REMOVED lines=10> */
.L_x_1992:
[----:B------:R-:W-:Y:S05]  /*f460*/  BRA `(.L_x_1993) ;  /* 0xffffffd000b87947 */ /* 0x000fea000383ffff */
.L_x_1904:
[----:B01----:R-:W-:-:S04]  /*f470*/  IMAD.U32 R5, RZ, RZ, UR38 ;  /* 0x00000026ff057e24 */ /* 0x003fc8000f8e00ff */
[----:B------:R0:W1:Y:S03]  /*f480*/  SYNCS.PHASECHK.TRANS64.TRYWAIT P0, [R5+URZ+0x16820], R0 ;  /* 0x01682000050075a7 */ /* 0x000066000800017f */
[----:B-1----:R-:W-:Y:S05]  /*f490*/  @!P0 NANOSLEEP.SYNCS 0x989680 ;  /* 0x009896800000895d */ /* 0x002fea0003900000 */
[----:B------:R-:W1:Y:S02]  /*f4a0*/  @!P0 SYNCS.PHASECHK.TRANS64 P0, [R5+URZ+0x16820], R0 ;  /* 0x01682000050085a7 */ /* 0x000e64000800007f */
[----:B-1----:R-:W-:Y:S05]  /*f4b0*/  @!P0 BRA `(.L_x_1904) ;  /* 0xfffffffc00ec8947 */ /* 0x002fea000383ffff */
[----:B------:R-:W-:Y:S05]  /*f4c0*/  BRA `(.L_x_1994) ;  /* 0xffffffd000f07947 */ /* 0x000fea000383ffff */
.L_x_1911:
[----:B0-----:R-:W-:-:S04]  /*f4d0*/  IMAD.U32 R5, RZ, RZ, UR38 ;  /* 0x00000026ff057e24 */ /* 0x001fc8000f8e00ff */
[----:B------:R0:W1:Y:S03]  /*f4e0*/  SYNCS.PHASECHK.TRANS64.TRYWAIT P0, [R5+URZ+0x16848], R12 ;  /* 0x0168480c050075a7 */ /* 0x000066000800017f */
[----:B-1----:R-:W-:Y:S05]  /*f4f0*/  @!P0 NANOSLEEP.SYNCS 0x989680 ;  /* 0x009896800000895d */ /* 0x002fea0003900000 */
[----:B------:R-:W1:Y:S02]  /*f500*/  @!P0 SYNCS.PHASECHK.TRANS64 P0, [R5+URZ+0x16848], R12 ;  /* 0x0168480c050085a7 */ /* 0x000e64000800007f */
[----:B-1----:R-:W-:Y:S05]  /*f510*/  @!P0 BRA `(.L_x_1911) ;  /* 0xfffffffc00ec8947 */ /* 0x002fea000383ffff */
[----:B------:R-:W-:Y:S05]  /*f520*/  BRA `(.L_x_1995) ;  /* 0xffffffd400c47947 */ /* 0x000fea000383ffff */
.L_x_1916:
[----:B0-----:R-:W-:-:S04]  /*f530*/  IMAD.U32 R5, RZ, RZ, UR38 ;  /* 0x00000026ff057e24 */ /* 0x001fc8000f8e00ff */
[----:B------:R0:W1:Y:S03]  /*f540*/  SYNCS.PHASECHK.TRANS64.TRYWAIT P0, [R5+URZ+0x16860], R12 ;  /* 0x0168600c050075a7 */ /* 0x000066000800017f */
[----:B-1----:R-:W-:Y:S05]  /*f550*/  @!P0 NANOSLEEP.SYNCS 0x989680 ;  /* 0x009896800000895d */ /* 0x002fea0003900000 */
[----:B------:R-:W1:Y:S02]  /*f560*/  @!P0 SYNCS.PHASECHK.TRANS64 P0, [R5+URZ+0x16860], R12 ;  /* 0x0168600c050085a7 */ /* 0x000e64000800007f */
[----:B-1----:R-:W-:Y:S05]  /*f570*/  @!P0 BRA `(.L_x_1916) ;  /* 0xfffffffc00ec8947 */ /* 0x002fea000383ffff */
[----:B------:R-:W-:Y:S05]  /*f580*/  BRA `(.L_x_1996) ;  /* 0xffffffd800247947 */ /* 0x000fea000383ffff */
.L_x_1924:
[----:B0-----:R-:W-:-:S04]  /*f590*/  MOV R5, UR38 ;  /* 0x0000002600057c02 */ /* 0x001fc80008000f00 */
[----:B------:R0:W1:Y:S03]  /*f5a0*/  SYNCS.PHASECHK.TRANS64.TRYWAIT P0, [R5+URZ+0x16840], R14 ;  /* 0x0168400e050075a7 */ /* 0x000066000800017f */
[----:B-1----:R-:W-:Y:S05]  /*f5b0*/  @!P0 NANOSLEEP.SYNCS 0x989680 ;  /* 0x009896800000895d */ /* 0x002fea0003900000 */
[----:B------:R-:W1:Y:S02]  /*f5c0*/  @!P0 SYNCS.PHASECHK.TRANS64 P0, [R5+URZ+0x16840], R14 ;  /* 0x0168400e050085a7 */ /* 0x000e64000800007f */
[----:B-1----:R-:W-:Y:S05]  /*f5d0*/  @!P0 BRA `(.L_x_1924) ;  /* 0xfffffffc00ec8947 */ /* 0x002fea000383ffff */
[----:B------:R-:W-:Y:S05]  /*f5e0*/  BRA `(.L_x_1997) ;  /* 0xffffffdc00087947 */ /* 0x000fea000383ffff */
.L_x_1929:
[----:B0-----:R-:W-:-:S04]  /*f5f0*/  IMAD.U32 R5, RZ, RZ, UR38 ;  /* 0x00000026ff057e24 */ /* 0x001fc8000f8e00ff */
[----:B------:R0:W1:Y:S03]  /*f600*/  SYNCS.PHASECHK.TRANS64.TRYWAIT P0, [R5+URZ+0x16868], R4 ;  /* 0x01686804050075a7 */ /* 0x000066000800017f */
[----:B-1----:R-:W-:Y:S05]  /*f610*/  @!P0 NANOSLEEP.SYNCS 0x989680 ;  /* 0x009896800000895d */ /* 0x002fea0003900000 */
[----:B------:R-:W1:Y:S02]  /*f620*/  @!P0 SYNCS.PHASECHK.TRANS64 P0, [R5+URZ+0x16868], R4 ;  /* 0x01686804050085a7 */ /* 0x000e64000800007f */
[----:B-1----:R-:W-:Y:S05]  /*f630*/  @!P0 BRA `(.L_x_1929) ;  /* 0xfffffffc00ec8947 */ /* 0x002fea000383ffff */
[----:B------:R-:W-:Y:S05]  /*f640*/  BRA `(.L_x_1998) ;  /* 0xffffffdc00707947 */ /* 0x000fea000383ffff */
.L_x_1937:
[----:B0-----:R-:W-:-:S04]  /*f650*/  IMAD.U32 R4, RZ, RZ, UR38 ;  /* 0x00000026ff047e24 */ /* 0x001fc8000f8e00ff */
[----:B------:R0:W1:Y:S03]  /*f660*/  SYNCS.PHASECHK.TRANS64.TRYWAIT P0, [R4+URZ+0x16848], R9 ;  /* 0x01684809040075a7 */ /* 0x000066000800017f */
[----:B-1----:R-:W-:Y:S05]  /*f670*/  @!P0 NANOSLEEP.SYNCS 0x989680 ;  /* 0x009896800000895d */ /* 0x002fea0003900000 */
[----:B------:R-:W1:Y:S02]  /*f680*/  @!P0 SYNCS.PHASECHK.TRANS64 P0, [R4+URZ+0x16848], R9 ;  /* 0x01684809040085a7 */ /* 0x000e64000800007f */
[----:B-1----:R-:W-:Y:S05]  /*f690*/  @!P0 BRA `(.L_x_1937) ;  /* 0xfffffffc00ec8947 */ /* 0x002fea000383ffff */
[----:B------:R-:W-:Y:S05]  /*f6a0*/  BRA `(.L_x_1999) ;  /* 0xffffffe000687947 */ /* 0x000fea000383ffff */
.L_x_1942:
[----:B0-----:R-:W-:-:S04]  /*f6b0*/  IMAD.U32 R4, RZ, RZ, UR38 ;  /* 0x00000026ff047e24 */ /* 0x001fc8000f8e00ff */
[----:B------:R0:W1:Y:S03]  /*f6c0*/  SYNCS.PHASECHK.TRANS64.TRYWAIT P0, [R4+URZ+0x16860], R9 ;  /* 0x01686009040075a7 */ /* 0x000066000800017f */
[----:B-1----:R-:W-:Y:S05]  /*f6d0*/  @!P0 NANOSLEEP.SYNCS 0x989680 ;  /* 0x009896800000895d */ /* 0x002fea0003900000 */
[----:B------:R-:W1:Y:S02]  /*f6e0*/  @!P0 SYNCS.PHASECHK.TRANS64 P0, [R4+URZ+0x16860], R9 ;  /* 0x01686009040085a7 */ /* 0x000e64000800007f */
[----:B-1----:R-:W-:Y:S05]  /*f6f0*/  @!P0 BRA `(.L_x_1942) ;  /* 0xfffffffc00ec8947 */ /* 0x002fea000383ffff */
[----:B------:R-:W-:Y:S05]  /*f700*/  BRA `(.L_x_2000) ;  /* 0xffffffe000cc7947 */ /* 0x000fea000383ffff */
.L_x_1949:
[----:B0-----:R0:W1:Y:S02]  /*f710*/  SYNCS.PHASECHK.TRANS64.TRYWAIT P0, [R4+URZ+0x16860], R3 ;  /* 0x01686003040075a7 */ /* 0x001064000800017f */
[----:B-1----:R-:W-:Y:S05]  /*f720*/  @!P0 NANOSLEEP.SYNCS 0x989680 ;  /* 0x009896800000895d */ /* 0x002fea0003900000 */
[----:B------:R-:W1:Y:S02]  /*f730*/  @!P0 SYNCS.PHASECHK.TRANS64 P0, [R4+URZ+0x16860], R3 ;  /* 0x01686003040085a7 */ /* 0x000e64000800007f */
[----:B-1----:R-:W-:Y:S05]  /*f740*/  @!P0 BRA `(.L_x_1949) ;  /* 0xfffffffc00f08947 */ /* 0x002fea000383ffff */
[----:B------:R-:W-:Y:S05]  /*f750*/  BRA `(.L_x_2001) ;  /* 0xffffffe4005c7947 */ /* 0x000fea000383ffff */
.L_x_1953:
[----:B0-----:R0:W1:Y:S02]  /*f760*/  SYNCS.PHASECHK.TRANS64.TRYWAIT P0, [R7+URZ+0x16820], R4 ;  /* 0x01682004070075a7 */ /* 0x001064000800017f */
[----:B-1----:R-:W-:Y:S05]  /*f770*/  @!P0 NANOSLEEP.SYNCS 0x989680 ;  /* 0x009896800000895d */ /* 0x002fea0003900000 */
[----:B------:R-:W1:Y:S02]  /*f780*/  @!P0 SYNCS.PHASECHK.TRANS64 P0, [R7+URZ+0x16820], R4 ;  /* 0x01682004070085a7 */ /* 0x000e64000800007f */
[----:B-1----:R-:W-:Y:S05]  /*f790*/  @!P0 BRA `(.L_x_1953) ;  /* 0xfffffffc00f08947 */ /* 0x002fea000383ffff */
[----:B------:R-:W-:Y:S05]  /*f7a0*/  BRA `(.L_x_2002) ;  /* 0xffffffe400f47947 */ /* 0x000fea000383ffff */
.L_x_1954:
[----:B------:R-:W-:Y:S01]  /*f7b0*/  BSSY B0, `(.L_x_2003) ;  /* 0x0000008000007945 */ /* 0x000fe20003800000 */
[----:B------:R-:W-:Y:S01]  /*f7c0*/  IMAD.MOV.U32 R13, RZ, RZ, R16 ;  /* 0x000000ffff0d7224 */ /* 0x000fe200078e0010 */
[----:B------:R-:W-:Y:S01]  /*f7d0*/  MOV R12, RZ ;  /* 0x000000ff000c7202 */ /* 0x000fe20000000f00 */
[----:B------:R-:W-:Y:S02]  /*f7e0*/  IMAD.MOV.U32 R11, RZ, RZ, 0x1f ;  /* 0x0000001fff0b7424 */ /* 0x000fe400078e00ff */
[----:B------:R-:W-:-:S07]  /*f7f0*/  IMAD.MOV.U32 R15, RZ, RZ, -0x1 ;  /* 0xffffffffff0f7424 */ /* 0x000fce00078e00ff */
[----:B0-----:R-:W-:Y:S05]  /*f800*/  WARPSYNC.COLLECTIVE R15, `(.L_x_2004) ;  /* 0x000000000f087348 */ /* 0x001fea0003c00000 */
[----:B------:R1:W2:Y:S02]  /*f810*/  SHFL.IDX P6, R14, R13, R12, R11 ;  /* 0x0000000c0d0e7389 */ /* 0x0002a400000c000b */
[----:B012---:R-:W-:Y:S01]  /*f820*/  ENDCOLLECTIVE ;  /* 0x000000000000791b */ /* 0x007fe20003800000 */
.L_x_2004:
[----:B------:R-:W-:Y:S05]  /*f830*/  BSYNC B0 ;  /* 0x0000000000007941 */ /* 0x000fea0003800000 */
.L_x_2003:
[----:B------:R-:W-:Y:S05]  /*f840*/  BRA `(.L_x_2005) ;  /* 0xffffffe400d87947 */ /* 0x000fea000383ffff */
.L_x_1955:
[----:B------:R-:W-:Y:S01]  /*f850*/  BSSY B0, `(.L_x_2006) ;  /* 0x0000006000007945 */ /* 0x000fe20003800000 */
[----:B------:R-:W-:-:S07]  /*f860*/  IMAD.MOV.U32 R15, RZ, RZ, -0x1 ;  /* 0xffffffffff0f7424 */ /* 0x000fce00078e00ff */
[----:B01----:R-:W-:Y:S05]  /*f870*/  WARPSYNC.COLLECTIVE R15, `(.L_x_2007) ;  /* 0x000000000f0c7348 */ /* 0x003fea0003c00000 */
[----:B------:R-:W-:Y:S02]  /*f880*/  ELECT P6, UR62, PT ;  /* 0x00000000003e782f */ /* 0x000fe400038c0000 */
[----:B------:R-:W-:Y:S01]  /*f890*/  MOV R14, UR62 ;  /* 0x0000003e000e7c02 */ /* 0x000fe20008000f00 */
[----:B01----:R-:W-:Y:S10]  /*f8a0*/  ENDCOLLECTIVE ;  /* 0x000000000000791b */ /* 0x003ff40003800000 */
.L_x_2007:
[----:B------:R-:W-:Y:S05]  /*f8b0*/  BSYNC B0 ;  /* 0x0000000000007941 */ /* 0x000fea0003800000 */
.L_x_2006:
[----:B------:R-:W-:Y:S05]  /*f8c0*/  BRA `(.L_x_2008) ;  /* 0xffffffe400cc7947 */ /* 0x000fea000383ffff */
.L_x_1957:
[----:B0-----:R0:W2:Y:S02]  /*f8d0*/  SYNCS.PHASECHK.TRANS64.TRYWAIT P0, [R6+URZ], R5 ;  /* 0x00000005060075a7 */ /* 0x0010a4000800017f */
[----:B--2---:R-:W-:Y:S05]  /*f8e0*/  @!P0 NANOSLEEP.SYNCS 0x989680 ;  /* 0x009896800000895d */ /* 0x004fea0003900000 */
[----:B------:R-:W2:Y:S02]  /*f8f0*/  @!P0 SYNCS.PHASECHK.TRANS64 P0, [R6+URZ], R5 ;  /* 0x00000005060085a7 */ /* 0x000ea4000800007f */
[----:B--2---:R-:W-:Y:S05]  /*f900*/  @!P0 BRA `(.L_x_1957) ;  /* 0xfffffffc00f08947 */ /* 0x004fea000383ffff */
[----:B------:R-:W-:Y:S05]  /*f910*/  BRA `(.L_x_2009) ;  /* 0xffffffe800007947 */ /* 0x000fea000383ffff */
.L_x_1958:
[----:B--2---:R2:W3:Y:S02]  /*f920*/  SYNCS.PHASECHK.TRANS64.TRYWAIT P0, [R3+URZ], R2 ;  /* 0x00000002030075a7 */ /* 0x0044e4000800017f */
[----:B---3--:R-:W-:Y:S05]  /*f930*/  @!P0 NANOSLEEP.SYNCS 0x989680 ;  /* 0x009896800000895d */ /* 0x008fea0003900000 */
[----:B------:R-:W3:Y:S02]  /*f940*/  @!P0 SYNCS.PHASECHK.TRANS64 P0, [R3+URZ], R2 ;  /* 0x00000002030085a7 */ /* 0x000ee4000800007f */
[----:B---3--:R-:W-:Y:S05]  /*f950*/  @!P0 BRA `(.L_x_1958) ;  /* 0xfffffffc00f08947 */ /* 0x008fea000383ffff */
[----:B------:R-:W-:Y:S05]  /*f960*/  BRA `(.L_x_2010) ;  /* 0xffffffe400f47947 */ /* 0x000fea000383ffff */
.L_x_1960:
[----:B--2---:R2:W3:Y:S02]  /*f970*/  SYNCS.PHASECHK.TRANS64.TRYWAIT P0, [R0+URZ], R5 ;  /* 0x00000005000075a7 */ /* 0x0044e4000800017f */
[----:B---3--:R-:W-:Y:S05]  /*f980*/  @!P0 NANOSLEEP.SYNCS 0x989680 ;  /* 0x009896800000895d */ /* 0x008fea0003900000 */
[----:B------:R-:W3:Y:S02]  /*f990*/  @!P0 SYNCS.PHASECHK.TRANS64 P0, [R0+URZ], R5 ;  /* 0x00000005000085a7 */ /* 0x000ee4000800007f */
[----:B---3--:R-:W-:Y:S05]  /*f9a0*/  @!P0 BRA `(.L_x_1960) ;  /* 0xfffffffc00f08947 */ /* 0x008fea000383ffff */
[----:B------:R-:W-:Y:S05]  /*f9b0*/  BRA `(.L_x_2011) ;  /* 0xffffffe400f87947 */ /* 0x000fea000383ffff */
.L_x_2012:
        /* <DEDUP_REMOVED lines=12> */
.L_x_2707:


//--------------------- .text._ZN7cutlass13device_kernelIN5flash11enable_sm90INS1_16FlashAttnFwdSm90INS1_25CollectiveMainloopFwdSm90ILi2EN4cute5tupleIJNS5_1CILi1EEES8_S8_EEENS6_IJNS7_ILi192EEENS7_ILi128EEENS7_ILi64EEEEEELi64ENS_10bfloat16_tEfNS_4arch4Sm90ELb1ELb0ELb1ELb1ELb0ELb0ELb0ELb1ELb1ELb1ELb1ELb0EEENS1_21CollectiveEpilogueFwdINS6_IJSA_SC_SB_EEES9_SE_SG_Li384ELb1ELb1ELb1ELb0EEENS1_36VarlenDynamicPersistentTileSchedulerILi192ELi128ELi384ELi128ELb1ELb1ELb1ELb1ELb1ELb1EEEEEEEEEvNT_6ParamsE --------------------------
	.section	.text._ZN7cutlass13device_kernelIN5flash11enable_sm90INS1_16FlashAttnFwdSm90INS1_25CollectiveMainloopFwdSm90ILi2EN4cute5tupleIJNS5_1CILi1EEES8_S8_EEENS6_IJNS7_ILi192EEENS7_ILi128EEENS7_ILi64EEEEEELi64ENS_10bfloat16_tEfNS_4arch4Sm90ELb1ELb0ELb1ELb1ELb0ELb0ELb0ELb1ELb1ELb1ELb1ELb0EEENS1_21CollectiveEpilogueFwdINS6_IJSA_SC_SB_EEES9_SE_SG_Li384ELb1ELb1ELb1ELb0EEENS1_36VarlenDynamicPersistentTileSchedulerILi192ELi128ELi384ELi128ELb1ELb1ELb1ELb1ELb1ELb1EEEEEEEEEvNT_6ParamsE,"ax",@progbits
	.align	128
.text._ZN7cutlass13device_kernelIN5flash11enable_sm90INS1_16FlashAttnFwdSm90INS1_25CollectiveMainloopFwdSm90ILi2EN4cute5tupleIJNS5_1CILi1EEES8_S8_EEENS6_IJNS7_ILi192EEENS7_ILi128EEENS7_ILi64EEEEEELi64ENS_10bfloat16_tEfNS_4arch4Sm90ELb1ELb0ELb1ELb1ELb0ELb0ELb0ELb1ELb1ELb1ELb1ELb0EEENS1_21CollectiveEpilogueFwdINS6_IJSA_SC_SB_EEES9_SE_SG_Li384ELb1ELb1ELb1ELb0EEENS1_36VarlenDynamicPersistentTileSchedulerILi192ELi128ELi384ELi128ELb1ELb1ELb1ELb1ELb1ELb1EEEEEEEEEvNT_6ParamsE:
        .type           _ZN7cutlass13device_kernelIN5flash11enable_sm90INS1_16FlashAttnFwdSm90INS1_25CollectiveMainloopFwdSm90ILi2EN4cute5tupleIJNS5_1CILi1EEES8_S8_EEENS6_IJNS7_ILi192EEENS7_ILi128EEENS7_ILi64EEEEEELi64ENS_10bfloat16_tEfNS_4arch4Sm90ELb1ELb0ELb1ELb1ELb0ELb0ELb0ELb1ELb1ELb1ELb1ELb0EEENS1_21CollectiveEpilogueFwdINS6_IJSA_SC_SB_EEES9_SE_SG_Li384ELb1ELb1ELb1ELb0EEENS1_36VarlenDynamicPersistentTileSchedulerILi192ELi128ELi384ELi128ELb1ELb1ELb1ELb1ELb1ELb1EEEEEEEEEvNT_6ParamsE,@function
        .size           _ZN7cutlass13device_kernelIN5flash11enable_sm90INS1_16FlashAttnFwdSm90INS1_25CollectiveMainloopFwdSm90ILi2EN4cute5tupleIJNS5_1CILi1EEES8_S8_EEENS6_IJNS7_ILi192EEENS7_ILi128EEENS7_ILi64EEEEEELi64ENS_10bfloat16_tEfNS_4arch4Sm90ELb1ELb0ELb1ELb1ELb0ELb0ELb0ELb1ELb1ELb1ELb1ELb0EEENS1_21CollectiveEpilogueFwdINS6_IJSA_SC_SB_EEES9_SE_SG_Li384ELb1ELb1ELb1ELb0EEENS1_36VarlenDynamicPersistentTileSchedulerILi192ELi128ELi384ELi128ELb1ELb1ELb1ELb1ELb1ELb1EEEEEEEEEvNT_6ParamsE,(.L_x_2708 - _ZN7cutlass13device_kernelIN5flash11enable_sm90INS1_16FlashAttnFwdSm90INS1_25CollectiveMainloopFwdSm90ILi2EN4cute5tupleIJNS5_1CILi1EEES8_S8_EEENS6_IJNS7_ILi192EEENS7_ILi128EEENS7_ILi64EEEEEELi64ENS_10bfloat16_tEfNS_4arch4Sm90ELb1ELb0ELb1ELb1ELb0ELb0ELb0ELb1ELb1ELb1ELb1ELb0EEENS1_21CollectiveEpilogueFwdINS6_IJSA_SC_SB_EEES9_SE_SG_Li384ELb1ELb1ELb1ELb0EEENS1_36VarlenDynamicPersistentTileSchedulerILi192ELi128ELi384ELi128ELb1ELb1ELb1ELb1ELb1ELb1EEEEEEEEEvNT_6ParamsE)
        .other          _ZN7cutlass13device_kernelIN5flash11enable_sm90INS1_16FlashAttnFwdSm90INS1_25CollectiveMainloopFwdSm90ILi2EN4cute5tupleIJNS5_1CILi1EEES8_S8_EEENS6_IJNS7_ILi192EEENS7_ILi128EEENS7_ILi64EEEEEELi64ENS_10bfloat16_tEfNS_4arch4Sm90ELb1ELb0ELb1ELb1ELb0ELb0ELb0ELb1ELb1ELb1ELb1ELb0EEENS1_21CollectiveEpilogueFwdINS6_IJSA_SC_SB_EEES9_SE_SG_Li384ELb1ELb1ELb1ELb0EEENS1_36VarlenDynamicPersistentTileSchedulerILi192ELi128ELi384ELi128ELb1ELb1ELb1ELb1ELb1ELb1EEEEEEEEEvNT_6ParamsE,@"STO_CUDA_ENTRY STV_DEFAULT"
_ZN7cutlass13device_kernelIN5flash11enable_sm90INS1_16FlashAttnFwdSm90INS1_25CollectiveMainloopFwdSm90ILi2EN4cute5tupleIJNS5_1CILi1EEES8_S8_EEENS6_IJNS7_ILi192EEENS7_ILi128EEENS7_ILi64EEEEEELi64ENS_10bfloat16_tEfNS_4arch4Sm90ELb1ELb0ELb1ELb1ELb0ELb0ELb0ELb1ELb1ELb1ELb1ELb0EEENS1_21CollectiveEpilogueFwdINS6_IJSA_SC_SB_EEES9_SE_SG_Li384ELb1ELb1ELb1ELb0EEENS1_36VarlenDynamicPersistentTileSchedulerILi192ELi128ELi384ELi128ELb1ELb1ELb1ELb1ELb1ELb1EEEEEEEEEvNT_6ParamsE:
        /* <DEDUP_REMOVED lines=17> */
.L_x_2014:
[----:B------:R-:W-:Y:S05]  /*0110*/  BSYNC B0 ;  /* 0x0000000000007941 */ /* 0x000fea0003800000 */
.L_x_2013:
        /* <DEDUP_REMOVED lines=40> */
.L_x_2015:
        /* <DEDUP_REMOVED lines=22> */
.L_x_2016:
        /* <DEDUP_REMOVED lines=18> */
.L_x_2017:
        /* <DEDUP_REMOVED lines=22> */
.L_x_2018:
        /* <DEDUP_REMOVED lines=22> */
.L_x_2019:
        /* <DEDUP_REMOVED lines=8> */
.L_x_2021:
        /* <DEDUP_REMOVED lines=18> */
[----:B------:R-:W2:Y:S01]  /*0a80*/  LDL R12, [R1+0x40] ;  /* 0x00004000010c7983 */ /* 0x000ea20000100800 */
[----:B------:R-:W-:-:S05]  /*0a90*/  VIADD R17, R2, 0xffffff80 ;  /* 0xffffff8002117836 */ /* 0x000fca0000000000 */
[----:B------:R-:W-:-:S04]  /*0aa0*/  SHF.R.S32.HI R0, RZ, 0x1f, R17 ;  /* 0x0000001fff007819 */ /* 0x000fc80000011411 */
[----:B------:R-:W-:-:S04]  /*0ab0*/  LEA.HI R2, R0, R17, RZ, 0x7 ;  /* 0x0000001100027211 */ /* 0x000fc800078f38ff */
[----:B------:R-:W-:-:S05]  /*0ac0*/  LOP3.LUT R3, R2, 0xffffff80, RZ, 0xc0, !PT ;  /* 0xffffff8002037812 */ /* 0x000fca00078ec0ff */
[----:B------:R-:W-:Y:S01]  /*0ad0*/  IMAD.IADD R16, R17, 0x1, -R3 ;  /* 0x0000000111107824 */ /* 0x000fe200078e0a03 */
[CC--:B------:R-:W-:Y:S02]  /*0ae0*/  LEA.HI R4, R0.reuse, R17.reuse, RZ, 0x5 ;  /* 0x0000001100047211 */ /* 0x0c0fe400078f28ff */
[----:B------:R-:W-:Y:S02]  /*0af0*/  LEA.HI R3, R0, R17, RZ, 0x4 ;  /* 0x0000001100037211 */ /* 0x000fe400078f20ff */
[----:B------:R-:W-:Y:S01]  /*0b00*/  SHF.R.S32.HI R6, RZ, 0x1f, R16 ;  /* 0x0000001fff067819 */ /* 0x000fe20000011410 */
[----:B------:R-:W-:Y:S01]  /*0b10*/  IMAD.SHL.U32 R5, R4, 0x20, RZ ;  /* 0x0000002004057824 */ /* 0x000fe200078e00ff */
[----:B------:R-:W-:Y:S02]  /*0b20*/  LOP3.LUT R4, R3, 0x3fffff0, RZ, 0xc0, !PT ;  /* 0x03fffff003047812 */ /* 0x000fe400078ec0ff */
[----:B------:R-:W-:Y:S02]  /*0b30*/  LEA.HI R7, R6, R16, RZ, 0x2 ;  /* 0x0000001006077211 */ /* 0x000fe400078f10ff */
[----:B------:R-:W-:-:S02]  /*0b40*/  LOP3.LUT R5, R5, 0xfffffc00, RZ, 0xc0, !PT ;  /* 0xfffffc0005057812 */ /* 0x000fc400078ec0ff */
[--C-:B------:R-:W-:Y:S02]  /*0b50*/  SHF.R.S32.HI R8, RZ, 0x2, R7.reuse ;  /* 0x00000002ff087819 */ /* 0x100fe40000011407 */
[----:B------:R-:W-:Y:S01]  /*0b60*/  SHF.R.S32.HI R9, RZ, 0x1f, R7 ;  /* 0x0000001fff097819 */ /* 0x000fe20000011407 */
[----:B------:R-:W-:Y:S01]  /*0b70*/  IMAD.IADD R4, R17, 0x1, -R4 ;  /* 0x0000000111047824 */ /* 0x000fe200078e0a04 */
[----:B------:R-:W-:Y:S02]  /*0b80*/  SHF.R.S32.HI R11, RZ, 0x7, R2 ;  /* 0x00000007ff0b7819 */ /* 0x000fe40000011402 */
[----:B------:R-:W-:Y:S02]  /*0b90*/  SHF.R.S32.HI R2, RZ, 0x4, R3 ;  /* 0x00000004ff027819 */ /* 0x000fe40000011403 */
[----:B------:R-:W-:Y:S01]  /*0ba0*/  LEA.HI R9, R9, R8, RZ, 0x3 ;  /* 0x0000000809097211 */ /* 0x000fe200078f18ff */
[----:B------:R-:W-:Y:S01]  /*0bb0*/  IMAD R4, R4, 0x40, R5 ;  /* 0x0000004004047824 */ /* 0x000fe200078e0205 */
[----:B------:R-:W-:Y:S01]  /*0bc0*/  LEA.HI R3, R3, R2, RZ, 0x1 ;  /* 0x0000000203037211 */ /* 0x000fe200078f08ff */
[----:B------:R-:W-:Y:S01]  /*0bd0*/  IMAD.HI R5, R11, 0x55555556, RZ ;  /* 0x555555560b057827 */ /* 0x000fe200078e02ff */
[----:B------:R-:W-:-:S02]  /*0be0*/  LOP3.LUT R9, R9, 0xfffffff8, RZ, 0xc0, !PT ;  /* 0xfffffff809097812 */ /* 0x000fc400078ec0ff */
[----:B------:R-:W-:Y:S02]  /*0bf0*/  LEA.HI R6, R6, R16, RZ, 0x5 ;  /* 0x0000001006067211 */ /* 0x000fe400078f28ff */
[----:B------:R-:W-:Y:S01]  /*0c00*/  LOP3.LUT R3, R3, 0x1ffffffe, RZ, 0xc0, !PT ;  /* 0x1ffffffe03037812 */ /* 0x000fe200078ec0ff */
[----:B------:R-:W-:Y:S01]  /*0c10*/  IMAD.IADD R9, R8, 0x1, -R9 ;  /* 0x0000000108097824 */ /* 0x000fe200078e0a09 */
[----:B------:R-:W-:Y:S02]  /*0c20*/  LEA.HI R5, R5, R5, RZ, 0x1 ;  /* 0x0000000505057211 */ /* 0x000fe400078f08ff */
[----:B------:R-:W-:Y:S01]  /*0c30*/  SHF.R.S32.HI R6, RZ, 0x5, R6 ;  /* 0x00000005ff067819 */ /* 0x000fe20000011406 */
[----:B------:R-:W-:Y:S01]  /*0c40*/  IMAD.IADD R3, R2, 0x1, -R3 ;  /* 0x0000000102037824 */ /* 0x000fe200078e0a03 */
[----:B------:R-:W-:Y:S01]  /*0c50*/  LEA.HI R10, R0, R17, RZ, 0x2 ;  /* 0x00000011000a7211 */ /* 0x000fe200078f10ff */
[----:B------:R-:W-:Y:S02]  /*0c60*/  IMAD R5, R5, -0x3, R11 ;  /* 0xfffffffd05057824 */ /* 0x000fe400078e020b */
[----:B------:R-:W-:-:S02]  /*0c70*/  IMAD R6, R6, 0x10, R9 ;  /* 0x0000001006067824 */ /* 0x000fc400078e0209 */
[----:B------:R-:W-:Y:S01]  /*0c80*/  IMAD R3, R3, 0x8, R4 ;  /* 0x0000000803037824 */ /* 0x000fe200078e0204 */
[----:B------:R-:W-:Y:S01]  /*0c90*/  LOP3.LUT R10, R10, 0xfffffffc, RZ, 0xc0, !PT ;  /* 0xfffffffc0a0a7812 */ /* 0x000fe200078ec0ff */
[----:B------:R-:W-:Y:S01]  /*0ca0*/  IMAD R2, R5, 0x40, R6 ;  /* 0x0000004005027824 */ /* 0x000fe200078e0206 */
[----:B------:R-:W-:Y:S02]  /*0cb0*/  LEA.HI R0, R0, R17, RZ, 0x3 ;  /* 0x0000001100007211 */ /* 0x000fe400078f18ff */
[----:B------:R0:W-:Y:S01]  /*0cc0*/  STL [R1+0x48], R3 ;  /* 0x0000480301007387 */ /* 0x0001e20000100800 */
[----:B------:R-:W-:Y:S01]  /*0cd0*/  IMAD.IADD R10, R17, 0x1, -R10 ;  /* 0x00000001110a7824 */ /* 0x000fe200078e0a0a */
[----:B------:R-:W-:Y:S02]  /*0ce0*/  LOP3.LUT R156, R0, 0xfffffff8, RZ, 0xc0, !PT ;  /* 0xfffffff8009c7812 */ /* 0x000fe400078ec0ff */
[----:B------:R1:W-:Y:S01]  /*0cf0*/  STL [R1+0x44], R2 ;  /* 0x0000440201007387 */ /* 0x0003e20000100800 */
[----:B------:R-:W-:-:S03]  /*0d00*/  LOP3.LUT R7, R7, 0x7ffffffc, RZ, 0xc0, !PT ;  /* 0x7ffffffc07077812 */ /* 0x000fc600078ec0ff */
[----:B------:R1:W-:Y:S01]  /*0d10*/  STL [R1+0x24], RZ ;  /* 0x000024ff01007387 */ /* 0x0003e20000100800 */
[----:B------:R-:W-:Y:S02]  /*0d20*/  IADD3 R156, R17, -R156, RZ ;  /* 0x8000009c119c7210 */ /* 0x000fe40007ffe0ff */
[----:B------:R-:W-:Y:S01]  /*0d30*/  LEA.HI R8, R10, R10, RZ, 0x1 ;  /* 0x0000000a0a087211 */ /* 0x000fe200078f08ff */
[----:B------:R-:W-:Y:S02]  /*0d40*/  IMAD.IADD R22, R16, 0x1, -R7 ;  /* 0x0000000110167824 */ /* 0x000fe400078e0a07 */
[----:B------:R-:W-:Y:S01]  /*0d50*/  IMAD.SHL.U32 R157, R156, 0x8, RZ ;  /* 0x000000089c9d7824 */ /* 0x000fe200078e00ff */
[----:B------:R-:W-:Y:S01]  /*0d60*/  LOP3.LUT R11, R8, 0x1ffffffe, RZ, 0xc0, !PT ;  /* 0x1ffffffe080b7812 */ /* 0x000fe200078ec0ff */
[----:B------:R-:W-:Y:S01]  /*0d70*/  IMAD.SHL.U32 R22, R22, 0x2, RZ ;  /* 0x0000000216167824 */ /* 0x000fe200078e00ff */
[----:B0-----:R-:W-:Y:S02]  /*0d80*/  SHF.R.S32.HI R3, RZ, 0x3, R0 ;  /* 0x00000003ff037819 */ /* 0x001fe40000011400 */
[----:B------:R-:W-:Y:S01]  /*0d90*/  SHF.R.S32.HI R0, RZ, 0x1f, R157 ;  /* 0x0000001fff007819 */ /* 0x000fe2000001149d */
[----:B------:R-:W-:-:S02]  /*0da0*/  IMAD.IADD R11, R10, 0x1, -R11 ;  /* 0x000000010a0b7824 */ /* 0x000fc400078e0a0b */
[C---:B------:R-:W-:Y:S02]  /*0db0*/  VIADD R10, R22.reuse, 0x10 ;  /* 0x00000010160a7836 */ /* 0x040fe40000000000 */
[C---:B------:R-:W-:Y:S02]  /*0dc0*/  VIADD R9, R22.reuse, 0x18 ;  /* 0x0000001816097836 */ /* 0x040fe40000000000 */
[C---:B------:R-:W-:Y:S02]  /*0dd0*/  VIADD R8, R22.reuse, 0x20 ;  /* 0x0000002016087836 */ /* 0x040fe40000000000 */
[C---:B------:R-:W-:Y:S02]  /*0de0*/  VIADD R4, R22.reuse, 0x28 ;  /* 0x0000002816047836 */ /* 0x040fe40000000000 */
[C---:B------:R-:W-:Y:S02]  /*0df0*/  VIADD R3, R22.reuse, 0x30 ;  /* 0x0000003016037836 */ /* 0x040fe40000000000 */
[----:B------:R-:W-:Y:S01]  /*0e00*/  VIADD R0, R22, 0x38 ;  /* 0x0000003816007836 */ /* 0x000fe20000000000 */
[----:B------:R-:W-:Y:S01]  /*0e10*/  SHF.R.S32.HI R10, RZ, 0x1f, R10 ;  /* 0x0000001fff0a7819 */ /* 0x000fe2000001140a */
[----:B------:R-:W-:Y:S01]  /*0e20*/  IMAD.MOV.U32 R5, RZ, RZ, R13 ;  /* 0x000000ffff057224 */ /* 0x000fe200078e000d */
[----:B------:R-:W-:Y:S01]  /*0e30*/  SHF.R.S32.HI R9, RZ, 0x1f, R9 ;  /* 0x0000001fff097819 */ /* 0x000fe20000011409 */
[----:B------:R-:W-:Y:S01]  /*0e40*/  IMAD.MOV.U32 R6, RZ, RZ, R14 ;  /* 0x000000ffff067224 */ /* 0x000fe200078e000e */
[----:B------:R-:W-:Y:S01]  /*0e50*/  SHF.R.S32.HI R8, RZ, 0x1f, R8 ;  /* 0x0000001fff087819 */ /* 0x000fe20000011408 */
[----:B------:R-:W-:Y:S01]  /*0e60*/  IMAD.MOV.U32 R7, RZ, RZ, R15 ;  /* 0x000000ffff077224 */ /* 0x000fe200078e000f */
[----:B------:R-:W-:Y:S01]  /*0e70*/  SHF.R.S32.HI R4, RZ, 0x1f, R4 ;  /* 0x0000001fff047819 */ /* 0x000fe20000011404 */
[----:B------:R-:W-:Y:S01]  /*0e80*/  IMAD R152, R11, 0x8, R2 ;  /* 0x000000080b987824 */ /* 0x000fe200078e0202 */
[----:B------:R-:W-:-:S02]  /*0e90*/  SHF.R.S32.HI R3, RZ, 0x1f, R3 ;  /* 0x0000001fff037819 */ /* 0x000fc40000011403 */
[----:B------:R-:W-:Y:S01]  /*0ea0*/  SHF.R.S32.HI R0, RZ, 0x1f, R0 ;  /* 0x0000001fff007819 */ /* 0x000fe20000011400 */
[----:B------:R-:W-:Y:S01]  /*0eb0*/  UMOV UR36, URZ ;  /* 0x0000003f00247c82 */ /* 0x000fe20008000000 */
[----:B------:R-:W-:Y:S01]  /*0ec0*/  UMOV UR37, URZ ;  /* 0x0000003f00257c82 */ /* 0x000fe20008000000 */
[----:B--2---:R-:W-:Y:S01]  /*0ed0*/  LOP3.LUT R19, R12, 0x1, RZ, 0xfc, !PT ;  /* 0x000000010c137812 */ /* 0x004fe200078efcff */
[----:B------:R-:W-:-:S05]  /*0ee0*/  VIADD R12, R22, 0x8 ;  /* 0x00000008160c7836 */ /* 0x000fca0000000000 */
[----:B-1----:R-:W-:-:S07]  /*0ef0*/  SHF.R.S32.HI R12, RZ, 0x1f, R12 ;  /* 0x0000001fff0c7819 */ /* 0x002fce000001140c */
.L_x_2067:
[----:B012---:R-:W0:Y:S01]  /*0f00*/  LDC.64 R2, c[0x0][0xc88] ;  /* 0x00032200ff027b82 */ /* 0x007e220000000a00 */
[----:B------:R-:W-:Y:S01]  /*0f10*/  ULDC.64 UR4, c[0x0][0xa28] ;  /* 0x00028a0000047ab9 */ /* 0x000fe20000000a00 */
[----:B------:R-:W-:-:S06]  /*0f20*/  ULDC.64 UR6, c[0x0][0xa18] ;  /* 0x0002860000067ab9 */ /* 0x000fcc0000000a00 */
[----:B------:R-:W1:Y:S08]  /*0f30*/  LDC R18, c[0x0][0x288] ;  /* 0x0000a200ff127b82 */ /* 0x000e700000000800 */
[----:B------:R-:W2:Y:S01]  /*0f40*/  LDC.64 R12, c[0x0][0x418] ;  /* 0x00010600ff0c7b82 */ /* 0x000ea20000000a00 */
[----:B0-----:R-:W-:-:S07]  /*0f50*/  IMAD.WIDE R2, R7, 0x4, R2 ;  /* 0x0000000407027825 */ /* 0x001fce00078e0202 */
[----:B-----5:R-:W0:Y:S01]  /*0f60*/  LDC R11, c[0x0][0x424] ;  /* 0x00010900ff0b7b82 */ /* 0x020e220000000800 */
[----:B---3--:R-:W3:Y:S01]  /*0f70*/  LDG.E R153, desc[UR40][R2.64] ;  /* 0x0000002802997981 */ /* 0x008ee2000c1e1900 */
[----:B------:R-:W-:Y:S01]  /*0f80*/  ISETP.NE.U32.AND P1, PT, RZ, UR4, PT ;  /* 0x00000004ff007c0c */ /* 0x000fe2000bf25070 */
[----:B------:R-:W-:Y:S01]  /*0f90*/  IMAD.MOV.U32 R10, RZ, RZ, RZ ;  /* 0x000000ffff0a7224 */ /* 0x000fe200078e00ff */
[----:B------:R-:W-:-:S04]  /*0fa0*/  ISETP.NE.U32.AND P0, PT, RZ, UR6, PT ;  /* 0x00000006ff007c0c */ /* 0x000fc8000bf05070 */
[----:B----4-:R-:W4:Y:S01]  /*0fb0*/  LDC R17, c[0x0][0x2f0] ;  /* 0x0000bc00ff117b82 */ /* 0x010f220000000800 */
[----:B------:R-:W-:Y:S02]  /*0fc0*/  ISETP.NE.AND.EX P1, PT, RZ, UR5, PT, P1 ;  /* 0x00000005ff007c0c */ /* 0x000fe4000bf25310 */
[----:B------:R-:W-:Y:S02]  /*0fd0*/  ISETP.NE.AND.EX P0, PT, RZ, UR7, PT, P0 ;  /* 0x00000007ff007c0c */ /* 0x000fe4000bf05300 */
[----:B---3--:R-:W-:-:S09]  /*0fe0*/  SHF.R.S32.HI R14, RZ, 0x1f, R153 ;  /* 0x0000001fff0e7819 */ /* 0x008fd20000011499 */
[C---:B------:R-:W-:Y:S01]  /*0ff0*/  @P1 LEA R8, P2, R153.reuse, UR4, 0x2 ;  /* 0x0000000499081c11 */ /* 0x040fe2000f8410ff */
[----:B------:R3:W-:Y:S03]  /*1000*/  STL [R1], R14 ;  /* 0x0000000e01007387 */ /* 0x0007e60000100800 */
[C-C-:B------:R-:W-:Y:S02]  /*1010*/  @P1 LEA.HI.X R9, R153.reuse, UR5, R14.reuse, 0x2, P2 ;  /* 0x0000000599091c11 */ /* 0x140fe400090f140e */
[C---:B------:R-:W-:Y:S02]  /*1020*/  @P0 LEA R2, P2, R153.reuse, UR6, 0x2 ;  /* 0x0000000699020c11 */ /* 0x040fe4000f8410ff */
[----:B------:R-:W-:Y:S01]  /*1030*/  LOP3.LUT R4, R6, 0xff000000, RZ, 0xc0, !PT ;  /* 0xff00000006047812 */ /* 0x000fe200078ec0ff */
[----:B------:R3:W5:Y:S01]  /*1040*/  @P1 LDG.E R10, desc[UR40][R8.64] ;  /* 0x00000028080a1981 */ /* 0x000762000c1e1900 */
[----:B------:R-:W-:Y:S01]  /*1050*/  @P0 LEA.HI.X R3, R153, UR7, R14, 0x2, P2 ;  /* 0x0000000799030c11 */ /* 0x000fe200090f140e */
[----:B------:R-:W-:-:S04]  /*1060*/  ULDC.64 UR6, c[0x0][0xa20] ;  /* 0x0002880000067ab9 */ /* 0x000fc80000000a00 */
[----:B-1----:R3:W5:Y:S01]  /*1070*/  @P0 LDG.E R18, desc[UR40][R2.64] ;  /* 0x0000002802120981 */ /* 0x002762000c1e1900 */
[----:B--2---:R-:W-:Y:S02]  /*1080*/  ISETP.NE.U32.AND P1, PT, R12, RZ, PT ;  /* 0x000000ff0c00720c */ /* 0x004fe40003f25070 */
[----:B------:R-:W-:Y:S02]  /*1090*/  ISETP.NE.U32.AND P2, PT, RZ, UR6, PT ;  /* 0x00000006ff007c0c */ /* 0x000fe4000bf45070 */
[----:B------:R-:W-:Y:S02]  /*10a0*/  LOP3.LUT R0, R6, 0xff0000, RZ, 0xc0, !PT ;  /* 0x00ff000006007812 */ /* 0x000fe400078ec0ff */
[----:B------:R-:W-:Y:S02]  /*10b0*/  SHF.R.U32.HI R7, RZ, 0x8, R4 ;  /* 0x00000008ff077819 */ /* 0x000fe40000011604 */
[----:B------:R-:W-:Y:S02]  /*10c0*/  ISETP.NE.AND.EX P1, PT, R13, RZ, PT, P1 ;  /* 0x000000ff0d00720c */ /* 0x000fe40003f25310 */
[----:B------:R-:W-:-:S02]  /*10d0*/  ISETP.NE.AND.EX P2, PT, RZ, UR7, PT, P2 ;  /* 0x00000007ff007c0c */ /* 0x000fc4000bf45320 */
[----:B------:R-:W-:Y:S02]  /*10e0*/  LEA.HI R155, R0, R7, RZ, 0x10 ;  /* 0x00000007009b7211 */ /* 0x000fe400078f80ff */
[----:B0-----:R-:W-:Y:S01]  /*10f0*/  SEL R0, R11, 0x1, P1 ;  /* 0x000000010b007807 */ /* 0x001fe20000800000 */
[----:B---34-:R-:W-:Y:S08]  /*1100*/  @P0 BRA `(.L_x_2022) ;  /* 0x0000000000240947 */ /* 0x018ff00003800000 */
        /* <DEDUP_REMOVED lines=9> */
.L_x_2022:
[----:B------:R-:W-:Y:S01]  /*11a0*/  IMAD R17, R0, R17, RZ ;  /* 0x0000001100117224 */ /* 0x000fe200078e02ff */
[----:B------:R-:W-:Y:S01]  /*11b0*/  LOP3.LUT R154, R6, 0xffff, RZ, 0xc0, !PT ;  /* 0x0000ffff069a7812 */ /* 0x000fe200078ec0ff */
[----:B------:R-:W-:Y:S06]  /*11c0*/  @!P2 BRA `(.L_x_2023) ;  /* 0x000000000010a947 */ /* 0x000fec0003800000 */
[----:B------:R-:W-:-:S04]  /*11d0*/  LEA R2, P0, R153, UR6, 0x2 ;  /* 0x0000000699027c11 */ /* 0x000fc8000f8010ff */
[----:B------:R-:W-:-:S05]  /*11e0*/  LEA.HI.X R3, R153, UR7, R14, 0x2, P0 ;  /* 0x0000000799037c11 */ /* 0x000fca00080f140e */
[----:B------:R0:W5:Y:S01]  /*11f0*/  LDG.E R17, desc[UR40][R2.64] ;  /* 0x0000002802117981 */ /* 0x000162000c1e1900 */
[----:B------:R-:W-:Y:S05]  /*1200*/  BRA `(.L_x_2024) ;  /* 0x0000000000247947 */ /* 0x000fea0003800000 */
.L_x_2023:
[----:B------:R-:W-:Y:S02]  /*1210*/  ULDC.64 UR4, c[0x0][0xa08] ;  /* 0x0002820000047ab9 */ /* 0x000fe40000000a00 */
[----:B------:R-:W-:-:S04]  /*1220*/  ISETP.NE.U32.AND P0, PT, RZ, UR4, PT ;  /* 0x00000004ff007c0c */ /* 0x000fc8000bf05070 */
[----:B------:R-:W-:-:S13]  /*1230*/  ISETP.NE.AND.EX P0, PT, RZ, UR5, PT, P0 ;  /* 0x00000005ff007c0c */ /* 0x000fda000bf05300 */
[----:B------:R-:W-:Y:S05]  /*1240*/  @!P0 BRA `(.L_x_2024) ;  /* 0x0000000000148947 */ /* 0x000fea0003800000 */
[----:B------:R-:W0:Y:S02]  /*1250*/  LDC.64 R2, c[0x0][0xa08] ;  /* 0x00028200ff027b82 */ /* 0x000e240000000a00 */
[----:B0-----:R-:W-:-:S05]  /*1260*/  IMAD.WIDE R2, R153, 0x4, R2 ;  /* 0x0000000499027825 */ /* 0x001fca00078e0202 */
[----:B------:R-:W2:Y:S04]  /*1270*/  LDG.E R17, desc[UR40][R2.64] ;  /* 0x0000002802117981 */ /* 0x000ea8000c1e1900 */
[----:B------:R-:W2:Y:S02]  /*1280*/  LDG.E R0, desc[UR40][R2.64+0x4] ;  /* 0x0000042802007981 */ /* 0x000ea4000c1e1900 */
[----:B--2---:R-:W-:-:S07]  /*1290*/  IMAD.IADD R17, R0, 0x1, -R17 ;  /* 0x0000000100117824 */ /* 0x004fce00078e0a11 */
.L_x_2024:
[----:B------:R-:W1:Y:S01]  /*12a0*/  LDC R0, c[0x0][0x448] ;  /* 0x00011200ff007b82 */ /* 0x000e620000000800 */
[----:B------:R-:W-:Y:S01]  /*12b0*/  IMAD R16, R5, 0xc0, RZ ;  /* 0x000000c005107824 */ /* 0x000fe200078e02ff */
[----:B------:R-:W-:Y:S01]  /*12c0*/  LOP3.LUT R11, R155, 0xff, RZ, 0xc0, !PT ;  /* 0x000000ff9b0b7812 */ /* 0x000fe200078ec0ff */
[----:B-----5:R-:W-:Y:S01]  /*12d0*/  IMAD.IADD R17, R17, 0x1, -R10 ;  /* 0x0000000111117824 */ /* 0x020fe200078e0a0a */
[----:B------:R-:W-:Y:S01]  /*12e0*/  SHF.R.U32.HI R155, RZ, 0x10, R155 ;  /* 0x00000010ff9b7819 */ /* 0x000fe2000001169b */
[----:B------:R-:W-:Y:S02]  /*12f0*/  IMAD.MOV.U32 R88, RZ, RZ, RZ ;  /* 0x000000ffff587224 */ /* 0x000fe400078e00ff */
[----:B------:R2:W-:Y:S01]  /*1300*/  STL [R1+0x1c], R11 ;  /* 0x00001c0b01007387 */ /* 0x0005e20000100800 */
[----:B-1----:R-:W-:Y:S02]  /*1310*/  ISETP.NE.AND P0, PT, R0, 0x1, PT ;  /* 0x000000010000780c */ /* 0x002fe40003f05270 */
[----:B------:R-:W-:-:S11]  /*1320*/  IADD3 R0, R16, 0xbf, RZ ;  /* 0x000000bf10007810 */ /* 0x000fd60007ffe0ff */
[----:B0-----:R-:W0:Y:S08]  /*1330*/  @P0 LDC R3, c[0x0][0x44c] ;  /* 0x00011300ff030b82 */ /* 0x001e300000000800 */
[----:B------:R-:W1:Y:S01]  /*1340*/  @P0 LDC R7, c[0x0][0x450] ;  /* 0x00011400ff070b82 */ /* 0x000e620000000800 */
[----:B0-----:R-:W-:Y:S01]  /*1350*/  @P0 IMAD.HI.U32 R2, R0, R3, RZ ;  /* 0x0000000300020227 */ /* 0x001fe200078e00ff */
[----:B------:R-:W-:-:S04]  /*1360*/  IADD3 R3, R17, 0x80, -R18 ;  /* 0x0000008011037810 */ /* 0x000fc80007ffe812 */
[----:B-1----:R-:W-:Y:S01]  /*1370*/  @P0 SHF.R.U32.HI R0, RZ, R7, R2 ;  /* 0x00000007ff000219 */ /* 0x002fe20000011602 */
[----:B------:R-:W-:-:S04]  /*1380*/  VIADD R2, R17, 0x7f ;  /* 0x0000007f11027836 */ /* 0x000fc80000000000 */
[----:B------:R-:W-:Y:S01]  /*1390*/  IMAD.IADD R0, R3, 0x1, R0 ;  /* 0x0000000103007824 */ /* 0x000fe200078e0200 */
[----:B------:R-:W-:-:S04]  /*13a0*/  SHF.R.S32.HI R3, RZ, 0x1f, R2 ;  /* 0x0000001fff037819 */ /* 0x000fc80000011402 */
[----:B------:R-:W-:Y:S02]  /*13b0*/  SHF.R.S32.HI R5, RZ, 0x1f, R0 ;  /* 0x0000001fff057819 */ /* 0x000fe40000011400 */
[----:B------:R-:W-:Y:S02]  /*13c0*/  LEA.HI R3, R3, R2, RZ, 0x7 ;  /* 0x0000000203037211 */ /* 0x000fe400078f38ff */
[----:B------:R-:W-:Y:S02]  /*13d0*/  LEA.HI R5, R5, R0, RZ, 0x7 ;  /* 0x0000000005057211 */ /* 0x000fe400078f38ff */
[----:B------:R-:W-:Y:S02]  /*13e0*/  SHF.R.S32.HI R3, RZ, 0x7, R3 ;  /* 0x00000007ff037819 */ /* 0x000fe40000011403 */
[----:B------:R-:W-:-:S04]  /*13f0*/  SHF.R.S32.HI R0, RZ, 0x7, R5 ;  /* 0x00000007ff007819 */ /* 0x000fc80000011405 */
[----:B------:R-:W-:-:S04]  /*1400*/  VIMNMX R6, R3, R0, PT ;  /* 0x0000000003067248 */ /* 0x000fc80003fe0100 */
[----:B------:R-:W-:-:S13]  /*1410*/  ISETP.GE.AND P0, PT, R6, 0x1, PT ;  /* 0x000000010600780c */ /* 0x000fda0003f06270 */
[----:B--2---:R-:W-:Y:S05]  /*1420*/  @!P0 BRA `(.L_x_2025) ;  /* 0x0000000000788947 */ /* 0x004fea0003800000 */
[----:B------:R-:W0:Y:S01]  /*1430*/  LDC R0, c[0x0][0x9f0] ;  /* 0x00027c00ff007b82 */ /* 0x000e220000000800 */
[----:B------:R-:W-:-:S04]  /*1440*/  ISETP.NE.AND P0, PT, R155, RZ, PT ;  /* 0x000000ff9b00720c */ /* 0x000fc80003f05270 */
[----:B0-----:R-:W-:-:S04]  /*1450*/  SEL R9, R155, R0, P0 ;  /* 0x000000009b097207 */ /* 0x001fc80000000000 */
[-C--:B------:R-:W-:Y:S02]  /*1460*/  IABS R5, R9.reuse ;  /* 0x0000000900057213 */ /* 0x080fe40000000000 */
        /* <DEDUP_REMOVED lines=26> */
.L_x_2025:
[-C--:B------:R-:W-:Y:S01]  /*1610*/  IMAD R23, R11, R88.reuse, RZ ;  /* 0x000000580b177224 */ /* 0x080fe200078e02ff */
[----:B------:R-:W-:Y:S01]  /*1620*/  PLOP3.LUT P0, PT, PT, PT, PT, 0x80, 0x0 ;  /* 0x000000000000781c */ /* 0x000fe20003f0f070 */
[----:B------:R-:W-:Y:S01]  /*1630*/  IMAD.MOV.U32 R0, RZ, RZ, RZ ;  /* 0x000000ffff007224 */ /* 0x000fe200078e00ff */
[----:B------:R-:W-:Y:S02]  /*1640*/  MOV R28, RZ ;  /* 0x000000ff001c7202 */ /* 0x000fe40000000f00 */
[----:B------:R-:W-:Y:S02]  /*1650*/  CS2R R118, SRZ ;  /* 0x0000000000767805 */ /* 0x000fe4000001ff00 */
[----:B------:R-:W-:Y:S02]  /*1660*/  VIADDMNMX R88, R23, R88, R6, PT ;  /* 0x0000005817587246 */ /* 0x000fe40003800106 */
[----:B------:R-:W-:Y:S02]  /*1670*/  CS2R R116, SRZ ;  /* 0x0000000000747805 */ /* 0x000fe4000001ff00 */
[----:B------:R-:W-:-:S02]  /*1680*/  CS2R R114, SRZ ;  /* 0x0000000000727805 */ /* 0x000fc4000001ff00 */
[----:B------:R-:W-:Y:S02]  /*1690*/  CS2R R112, SRZ ;  /* 0x0000000000707805 */ /* 0x000fe4000001ff00 */
[----:B------:R-:W-:Y:S02]  /*16a0*/  ISETP.GT.AND P1, PT, R88, R23, PT ;  /* 0x000000175800720c */ /* 0x000fe40003f24270 */
        /* <DEDUP_REMOVED lines=20> */
[----:B------:R-:W-:-:S05]  /*17f0*/  SHF.R.S32.HI R4, RZ, 0x7, R4 ;  /* 0x00000007ff047819 */ /* 0x000fca0000011404 */
        /* <DEDUP_REMOVED lines=28> */
.L_x_2027:
[----:B------:R-:W2:Y:S01]  /*19c0*/  LDL R2, [R1+0x24] ;  /* 0x0000240001027983 */ /* 0x000ea20000100800 */
[----:B------:R-:W-:Y:S02]  /*19d0*/  ISETP.NE.AND P0, PT, R19, 0x3, PT ;  /* 0x000000031300780c */ /* 0x000fe40003f05270 */
[----:B--2---:R-:W-:-:S04]  /*19e0*/  LEA.HI R0, R2, R2, RZ, 0x1 ;  /* 0x0000000202007211 */ /* 0x004fc800078f08ff */
[----:B------:R-:W-:-:S05]  /*19f0*/  LOP3.LUT R0, R0, 0xfffffffe, RZ, 0xc0, !PT ;  /* 0xfffffffe00007812 */ /* 0x000fca00078ec0ff */
[----:B------:R-:W-:-:S05]  /*1a00*/  IMAD.IADD R0, R2, 0x1, -R0 ;  /* 0x0000000102007824 */ /* 0x000fca00078e0a00 */
[----:B------:R-:W-:-:S04]  /*1a10*/  SHF.L.U32 R0, R0, 0x1f, RZ ;  /* 0x0000001f00007819 */ /* 0x000fc800000006ff */
[----:B------:R-:W0:Y:S02]  /*1a20*/  SYNCS.PHASECHK.TRANS64.TRYWAIT P1, [UR38+0x16800], R0 ;  /* 0x01680000ff0075a7 */ /* 0x000e240008020166 */
[----:B0-----:R-:W-:Y:S05]  /*1a30*/  @!P1 BRA `(.L_x_2028) ;  /* 0x0000010800809947 */ /* 0x001fea0003800000 */
.L_x_2182:
[----:B------:R-:W-:Y:S05]  /*1a40*/  @!P0 BRA `(.L_x_2029) ;  /* 0x0000000000048947 */ /* 0x000fea0003800000 */
[----:B------:R-:W-:Y:S01]  /*1a50*/  BPT.TRAP 0x1 ;  /* 0x000000040000795c */ /* 0x000fe20000300000 */
.L_x_2029:
[----:B0-----:R-:W-:Y:S02]  /*1a60*/  IMAD.U32 R0, RZ, RZ, UR37 ;  /* 0x00000025ff007e24 */ /* 0x001fe4000f8e00ff */
[----:B------:R-:W-:-:S03]  /*1a70*/  IMAD.U32 R3, RZ, RZ, UR36 ;  /* 0x00000024ff037e24 */ /* 0x000fc6000f8e00ff */
[----:B------:R-:W-:Y:S02]  /*1a80*/  LEA R0, R0, UR38, 0x3 ;  /* 0x0000002600007c11 */ /* 0x000fe4000f8e18ff */
[----:B------:R-:W-:-:S04]  /*1a90*/  SHF.L.U32 R3, R3, 0x1f, RZ ;  /* 0x0000001f03037819 */ /* 0x000fc800000006ff */
[----:B------:R0:W1:Y:S01]  /*1aa0*/  SYNCS.PHASECHK.TRANS64.TRYWAIT P2, [R0+URZ+0x16830], R3 ;  /* 0x01683003000075a7 */ /* 0x000062000804017f */
[----:B------:R-:W-:Y:S05]  /*1ab0*/  @!P0 BRA `(.L_x_2030) ;  /* 0x0000000000048947 */ /* 0x000fea0003800000 */
[----:B------:R-:W-:Y:S01]  /*1ac0*/  BPT.TRAP 0x1 ;  /* 0x000000040000795c */ /* 0x000fe20000300000 */
.L_x_2030:
[----:B------:R-:W2:Y:S02]  /*1ad0*/  S2R R2, SR_TID.X ;  /* 0x0000000000027919 */ /* 0x000ea40000002100 */
[----:B--2---:R-:W-:Y:S01]  /*1ae0*/  LOP3.LUT P1, RZ, R2, 0x7f, RZ, 0xc0, !PT ;  /* 0x0000007f02ff7812 */ /* 0x004fe2000782c0ff */
[----:B-1----:R-:W-:-:S12]  /*1af0*/  @P2 BRA `(.L_x_2031) ;  /* 0x0000000000082947 */ /* 0x002fd80003800000 */
[----:B------:R-:W1:Y:S02]  /*1b00*/  SYNCS.PHASECHK.TRANS64.TRYWAIT P2, [R0+URZ+0x16830], R3 ;  /* 0x01683003000075a7 */ /* 0x000e64000804017f */
[----:B-1----:R-:W-:Y:S05]  /*1b10*/  @!P2 BRA `(.L_x_2032) ;  /* 0x000001080060a947 */ /* 0x002fea0003800000 */
.L_x_2031:
[----:B------:R-:W-:Y:S05]  /*1b20*/  WARPSYNC.ALL ;  /* 0x0000000000007948 */ /* 0x000fea0003800000 */
[----:B------:R-:W-:Y:S01]  /*1b30*/  UIADD3 UR4, UR38, 0xe400, URZ ;  /* 0x0000e40026047890 */ /* 0x000fe2000fffe03f */
[----:B------:R-:W-:Y:S01]  /*1b40*/  WARPGROUP.ARRIVE ;  /* 0x00000000000079c5 */ /* 0x000fe20000000000 */
[----:B------:R-:W-:Y:S01]  /*1b50*/  ULOP3.LUT UR8, UR42, 0x10000, URZ, 0xfc, !UPT ;  /* 0x000100002a087892 */ /* 0x000fe2000f8efc3f */
[----:B------:R-:W2:Y:S01]  /*1b60*/  LDC R10, c[0x0][0x448] ;  /* 0x00011200ff0a7b82 */ /* 0x000ea20000000800 */
[----:B------:R-:W-:Y:S01]  /*1b70*/  USHF.R.U32.HI UR4, URZ, 0x4, UR4 ;  /* 0x000000043f047899 */ /* 0x000fe20008011604 */
[----:B01----:R-:W-:Y:S01]  /*1b80*/  @!P1 VIADD R0, R0, 0x16840 ;  /* 0x0001684000009836 */ /* 0x003fe20000000000 */
[----:B------:R-:W-:Y:S01]  /*1b90*/  UMOV UR9, 0x40000040 ;  /* 0x4000004000097882 */ /* 0x000fe20000000000 */
[----:B------:R-:W-:Y:S01]  /*1ba0*/  UMOV UR11, 0x40000040 ;  /* 0x40000040000b7882 */ /* 0x000fe20000000000 */
[----:B------:R-:W-:-:S02]  /*1bb0*/  ULOP3.LUT UR4, UR4, 0x3fff, URZ, 0xc0, !UPT ;  /* 0x00003fff04047892 */ /* 0x000fc4000f8ec03f */
[----:B------:R-:W-:Y:S01]  /*1bc0*/  UIADD3 UR12, UR8, 0x2, URZ ;  /* 0x00000002080c7890 */ /* 0x000fe2000fffe03f */
[----:B------:R-:W-:Y:S01]  /*1bd0*/  @!P1 PRMT R0, RZ, 0x654, R0 ;  /* 0x00000654ff009816 */ /* 0x000fe20000000000 */
[----:B------:R-:W-:Y:S01]  /*1be0*/  ULOP3.LUT UR20, UR4, 0x10000, URZ, 0xfc, !UPT ;  /* 0x0001000004147892 */ /* 0x000fe2000f8efc3f */
[----:B------:R-:W-:Y:S01]  /*1bf0*/  UMOV UR13, 0x40000040 ;  /* 0x40000040000d7882 */ /* 0x000fe20000000000 */
[----:B------:R-:W-:Y:S02]  /*1c00*/  UMOV UR15, 0x40000040 ;  /* 0x40000040000f7882 */ /* 0x000fe40000000000 */
[----:B------:R-:W-:Y:S02]  /*1c10*/  ULEA UR10, UR37, UR20, 0xa ;  /* 0x00000014250a7291 */ /* 0x000fe4000f8e503f */
[----:B------:R-:W-:Y:S02]  /*1c20*/  UIADD3 UR16, UR8, 0x4, URZ ;  /* 0x0000000408107890 */ /* 0x000fe4000fffe03f */
[----:B------:R-:W-:-:S02]  /*1c30*/  UIADD3 UR14, UR10, 0x2, URZ ;  /* 0x000000020a0e7890 */ /* 0x000fc4000fffe03f */
[----:B------:R-:W-:Y:S01]  /*1c40*/  UIADD3 UR18, UR10, 0x4, URZ ;  /* 0x000000040a127890 */ /* 0x000fe2000fffe03f */
[----:B------:R-:W-:Y:S02]  /*1c50*/  UMOV UR17, 0x40000040 ;  /* 0x4000004000117882 */ /* 0x000fe40000000000 */
[----:B------:R-:W-:Y:S01]  /*1c60*/  HGMMA.64x128x16.F32.BF16 R24, gdesc[UR8], RZ, !UPT, gsb0 ;  /* 0x01e00000081879f0 */ /* 0x000fe2000c0018ff */
[----:B------:R-:W-:Y:S01]  /*1c70*/  UMOV UR19, 0x40000040 ;  /* 0x4000004000137882 */ /* 0x000fe20000000000 */
[----:B------:R-:W-:Y:S01]  /*1c80*/  UIADD3 UR4, UR8, 0x6, URZ ;  /* 0x0000000608047890 */ /* 0x000fe2000fffe03f */
[----:B--2---:R-:W-:Y:S01]  /*1c90*/  ISETP.NE.AND P2, PT, R10, 0x1, PT ;  /* 0x000000010a00780c */ /* 0x004fe20003f45270 */
[----:B------:R-:W-:Y:S01]  /*1ca0*/  UIADD3 UR6, UR10, 0x6, URZ ;  /* 0x000000060a067890 */ /* 0x000fe2000fffe03f */
[----:B------:R-:W-:Y:S01]  /*1cb0*/  UMOV UR5, 0x40000040 ;  /* 0x4000004000057882 */ /* 0x000fe20000000000 */
[----:B------:R-:W-:-:S10]  /*1cc0*/  UMOV UR7, 0x40000040 ;  /* 0x4000004000077882 */ /* 0x000fd40000000000 */
[----:B------:R-:W0:Y:S01]  /*1cd0*/  @P2 LDC R10, c[0x0][0x44c] ;  /* 0x00011300ff0a2b82 */ /* 0x000e220000000800 */
        /* <DEDUP_REMOVED lines=8> */
[----:B------:R-:W-:Y:S01]  /*1d60*/  HGMMA.64x128x16.F32.BF16 R24, gdesc[UR4], R24, gsb0 ;  /* 0x01e00000041879f0 */ /* 0x000fe20008001818 */
[----:B------:R-:W-:Y:S01]  /*1d70*/  ULDC UR6, c[0x0][0x9d8] ;  /* 0x0002760000067ab9 */ /* 0x000fe20000000800 */
[----:B------:R-:W-:Y:S01]  /*1d80*/  ULDC UR7, c[0x0][0x988] ;  /* 0x0002620000077ab9 */ /* 0x000fe20000000800 */
[----:B------:R-:W-:Y:S02]  /*1d90*/  WARPGROUP.DEPBAR.LE gsb0, 0x0 ;  /* 0x00008000000079c5 */ /* 0x000fe40000010000 */
[----:B------:R-:W-:Y:S01]  /*1da0*/  FMUL.FTZ R27, R27, UR6 ;  /* 0x000000061b1b7c20 */ /* 0x000fe20008410000 */
[----:B------:R-:W-:Y:S01]  /*1db0*/  FMUL.FTZ R13, R37, UR6 ;  /* 0x00000006250d7c20 */ /* 0x000fe20008410000 */
[----:B------:R-:W-:Y:S02]  /*1dc0*/  IMAD.IADD R37, R152, 0x1, R16 ;  /* 0x0000000198257824 */ /* 0x000fe400078e0210 */
[----:B------:R-:W-:Y:S01]  /*1dd0*/  FMUL.FTZ R39, R39, UR6 ;  /* 0x0000000627277c20 */ /* 0x000fe20008410000 */
[----:B------:R1:W-:Y:S01]  /*1de0*/  MUFU.TANH R112, R27 ;  /* 0x0000001b00707308 */ /* 0x0003e20000002400 */
[----:B------:R-:W-:Y:S01]  /*1df0*/  FMUL.FTZ R26, R26, UR6 ;  /* 0x000000061a1a7c20 */ /* 0x000fe20008410000 */
[----:B0-----:R-:W-:-:S04]  /*1e00*/  @P2 IMAD.HI.U32 R10, R37, R10, RZ ;  /* 0x0000000a250a2227 */ /* 0x001fc800078e00ff */
[----:B------:R-:W-:Y:S01]  /*1e10*/  FMUL.FTZ R30, R30, UR6 ;  /* 0x000000061e1e7c20 */ /* 0x000fe20008410000 */
[----:B------:R-:W-:Y:S01]  /*1e20*/  FMUL.FTZ R31, R31, UR6 ;  /* 0x000000061f1f7c20 */ /* 0x000fe20008410000 */
[----:B------:R-:W-:Y:S01]  /*1e30*/  FMUL.FTZ R34, R34, UR6 ;  /* 0x0000000622227c20 */ /* 0x000fe20008410000 */
[----:B------:R-:W-:Y:S01]  /*1e40*/  FMUL.FTZ R35, R35, UR6 ;  /* 0x0000000623237c20 */ /* 0x000fe20008410000 */
[----:B------:R-:W-:Y:S01]  /*1e50*/  FMUL.FTZ R38, R38, UR6 ;  /* 0x0000000626267c20 */ /* 0x000fe20008410000 */
[----:B------:R0:W-:Y:S01]  /*1e60*/  MUFU.TANH R98, R39 ;  /* 0x0000002700627308 */ /* 0x0001e20000002400 */
[----:B-1----:R-:W1:Y:S01]  /*1e70*/  @P2 LDC R27, c[0x0][0x450] ;  /* 0x00011400ff1b2b82 */ /* 0x002e620000000800 */
[----:B------:R-:W-:Y:S01]  /*1e80*/  FMUL.FTZ R21, R29, UR6 ;  /* 0x000000061d157c20 */ /* 0x000fe20008410000 */
[----:B------:R-:W-:Y:S01]  /*1e90*/  FMUL.FTZ R42, R42, UR6 ;  /* 0x000000062a2a7c20 */ /* 0x000fe20008410000 */
[----:B------:R-:W-:Y:S01]  /*1ea0*/  FMUL.FTZ R94, R43, UR6 ;  /* 0x000000062b5e7c20 */ /* 0x000fe20008410000 */
[----:B------:R-:W-:Y:S01]  /*1eb0*/  FMUL.FTZ R92, R46, UR6 ;  /* 0x000000062e5c7c20 */ /* 0x000fe20008410000 */
[----:B------:R-:W-:Y:S01]  /*1ec0*/  FMUL.FTZ R90, R47, UR6 ;  /* 0x000000062f5a7c20 */ /* 0x000fe20008410000 */
[----:B------:R-:W-:Y:S01]  /*1ed0*/  FMUL.FTZ R89, R24, UR6 ;  /* 0x0000000618597c20 */ /* 0x000fe20008410000 */
[----:B------:R2:W3:Y:S01]  /*1ee0*/  MUFU.TANH R114, R26 ;  /* 0x0000001a00727308 */ /* 0x0004e20000002400 */
[----:B0-----:R-:W-:-:S02]  /*1ef0*/  IMAD.MOV.U32 R39, RZ, RZ, -0x80 ;  /* 0xffffff80ff277424 */ /* 0x001fc400078e00ff */
[----:B------:R-:W-:Y:S01]  /*1f00*/  FMUL.FTZ R24, R28, UR6 ;  /* 0x000000061c187c20 */ /* 0x000fe20008410000 */
[----:B------:R-:W-:Y:S01]  /*1f10*/  FMUL.FTZ R28, R51, UR6 ;  /* 0x00000006331c7c20 */ /* 0x000fe20008410000 */
[----:B------:R-:W-:Y:S01]  /*1f20*/  FMUL.FTZ R8, R56, UR6 ;  /* 0x0000000638087c20 */ /* 0x000fe20008410000 */
[----:B------:R-:W-:Y:S02]  /*1f30*/  IMAD R39, R88, R39, 0x80 ;  /* 0x0000008058277424 */ /* 0x000fe400078e0227 */
[----:B------:R-:W-:Y:S01]  /*1f40*/  FMUL.FTZ R56, R55, UR6 ;  /* 0x0000000637387c20 */ /* 0x000fe20008410000 */
[----:B------:R-:W-:Y:S01]  /*1f50*/  FMUL.FTZ R58, R58, UR6 ;  /* 0x000000063a3a7c20 */ /* 0x000fe20008410000 */
[----:B------:R-:W0:Y:S01]  /*1f60*/  MUFU.TANH R30, R30 ;  /* 0x0000001e001e7308 */ /* 0x000e220000002400 */
[----:B--2---:R-:W-:Y:S01]  /*1f70*/  FMUL.FTZ R26, R50, UR6 ;  /* 0x00000006321a7c20 */ /* 0x004fe20008410000 */
[--C-:B------:R-:W-:Y:S01]  /*1f80*/  IADD3 R108, -R22, 0x1, R39.reuse ;  /* 0x00000001166c7810 */ /* 0x100fe20007ffe127 */
[----:B------:R-:W-:Y:S01]  /*1f90*/  FMUL.FTZ R70, R70, UR6 ;  /* 0x0000000646467c20 */ /* 0x000fe20008410000 */
[----:B------:R-:W-:Y:S01]  /*1fa0*/  IADD3 R39, -R22, R17, R39 ;  /* 0x0000001116277210 */ /* 0x000fe20007ffe127 */
[----:B------:R-:W-:Y:S01]  /*1fb0*/  FMUL.FTZ R5, R52, UR6 ;  /* 0x0000000634057c20 */ /* 0x000fe20008410000 */
[----:B------:R-:W-:Y:S01]  /*1fc0*/  IADD3 R108, -R18, R108, R17 ;  /* 0x0000006c126c7210 */ /* 0x000fe20007ffe111 */
[----:B------:R-:W-:Y:S01]  /*1fd0*/  FMUL.FTZ R52, R59, UR6 ;  /* 0x000000063b347c20 */ /* 0x000fe20008410000 */
[----:B------:R-:W2:Y:S01]  /*1fe0*/  MUFU.TANH R31, R31 ;  /* 0x0000001f001f7308 */ /* 0x000ea20000002400 */
[----:B-1----:R-:W-:Y:S01]  /*1ff0*/  @P2 SHF.R.U32.HI R37, RZ, R27, R10 ;  /* 0x0000001bff252219 */ /* 0x002fe2000001160a */
[----:B------:R-:W-:Y:S01]  /*2000*/  FMUL.FTZ R27, R54, UR6 ;  /* 0x00000006361b7c20 */ /* 0x000fe20008410000 */
[----:B------:R-:W-:Y:S01]  /*2010*/  FMUL.FTZ R66, R66, UR6 ;  /* 0x0000000642427c20 */ /* 0x000fe20008410000 */
[----:B------:R-:W-:Y:S01]  /*2020*/  FMUL.FTZ R54, R62, UR6 ;  /* 0x000000063e367c20 */ /* 0x000fe20008410000 */
[----:B------:R-:W-:Y:S01]  /*2030*/  FMUL.FTZ R63, R63, UR6 ;  /* 0x000000063f3f7c20 */ /* 0x000fe20008410000 */
[----:B------:R-:W1:Y:S01]  /*2040*/  SHFL.IDX PT, R10, R37, 0x1, 0x1c1f ;  /* 0x003c1f00250a7f89 */ /* 0x000e6200000e0000 */
[----:B------:R-:W-:Y:S01]  /*2050*/  FMUL.FTZ R4, R48, UR6 ;  /* 0x0000000630047c20 */ /* 0x000fe20008410000 */
[----:B------:R-:W4:Y:S01]  /*2060*/  MUFU.TANH R34, R34 ;  /* 0x0000002200227308 */ /* 0x000f220000002400 */
[----:B------:R-:W-:Y:S01]  /*2070*/  FMUL.FTZ R67, R67, UR6 ;  /* 0x0000000643437c20 */ /* 0x000fe20008410000 */
[----:B------:R-:W-:Y:S01]  /*2080*/  FMUL.FTZ R2, R44, UR6 ;  /* 0x000000062c027c20 */ /* 0x000fe20008410000 */
[----:B------:R-:W-:Y:S01]  /*2090*/  FMUL.FTZ R71, R71, UR6 ;  /* 0x0000000647477c20 */ /* 0x000fe20008410000 */
[----:B------:R-:W-:Y:S01]  /*20a0*/  FMUL.FTZ R11, R40, UR6 ;  /* 0x00000006280b7c20 */ /* 0x000fe20008410000 */
[----:B------:R-:W-:Y:S01]  /*20b0*/  FMUL.FTZ R74, R74, UR6 ;  /* 0x000000064a4a7c20 */ /* 0x000fe20008410000 */
[----:B------:R-:W-:Y:S01]  /*20c0*/  FMUL.FTZ R75, R75, UR6 ;  /* 0x000000064b4b7c20 */ /* 0x000fe20008410000 */
[----:B------:R-:W-:Y:S01]  /*20d0*/  FMUL.FTZ R78, R78, UR6 ;  /* 0x000000064e4e7c20 */ /* 0x000fe20008410000 */
[----:B------:R-:W5:Y:S01]  /*20e0*/  MUFU.TANH R35, R35 ;  /* 0x0000002300237308 */ /* 0x000f620000002400 */
        /* <DEDUP_REMOVED lines=8> */
[----:B------:R-:W5:Y:S01]  /*2170*/  SHFL.IDX PT, R37, R37, RZ, 0x1c1f ;  /* 0x001c1fff25257589 */ /* 0x000f6200000e0000 */
[----:B------:R-:W-:Y:S01]  /*2180*/  FMUL.FTZ R25, R25, UR6 ;  /* 0x0000000619197c20 */ /* 0x000fe20008410000 */
[----:B------:R-:W-:Y:S01]  /*2190*/  FMUL.FTZ R12, R41, UR6 ;  /* 0x00000006290c7c20 */ /* 0x000fe20008410000 */
[----:B------:R-:W-:Y:S01]  /*21a0*/  MOV R41, UR7 ;  /* 0x0000000700297c02 */ /* 0x000fe20008000f00 */
[----:B------:R-:W-:Y:S01]  /*21b0*/  FMUL.FTZ R20, R33, UR6 ;  /* 0x0000000621147c20 */ /* 0x000fe20008410000 */
[----:B-1----:R-:W-:Y:S01]  /*21c0*/  VIADDMNMX R10, R10, R108, R39, PT ;  /* 0x0000006c0a0a7246 */ /* 0x002fe20003800127 */
[----:B------:R-:W-:Y:S01]  /*21d0*/  FMUL.FTZ R47, R64, UR6 ;  /* 0x00000006402f7c20 */ /* 0x000fe20008410000 */
[----:B------:R-:W1:Y:S01]  /*21e0*/  MUFU.TANH R42, R42 ;  /* 0x0000002a002a7308 */ /* 0x000e620000002400 */
[----:B------:R-:W-:Y:S01]  /*21f0*/  FMUL.FTZ R6, R49, UR6 ;  /* 0x0000000631067c20 */ /* 0x000fe20008410000 */
[----:B------:R-:W-:Y:S01]  /*2200*/  ISETP.GT.AND P3, PT, R10, RZ, PT ;  /* 0x000000ff0a00720c */ /* 0x000fe20003f64270 */
[----:B------:R-:W-:Y:S01]  /*2210*/  FMUL.FTZ R49, R68, UR6 ;  /* 0x0000000644317c20 */ /* 0x000fe20008410000 */
[C---:B------:R-:W-:Y:S01]  /*2220*/  ISETP.GT.AND P4, PT, R10.reuse, 0x1, PT ;  /* 0x000000010a00780c */ /* 0x040fe20003f84270 */
[----:B------:R-:W-:Y:S01]  /*2230*/  FMUL.FTZ R7, R53, UR6 ;  /* 0x0000000635077c20 */ /* 0x000fe20008410000 */
[----:B------:R-:W-:Y:S01]  /*2240*/  ISETP.GT.AND P5, PT, R10, 0x8, PT ;  /* 0x000000080a00780c */ /* 0x000fe20003fa4270 */
[----:B------:R-:W-:Y:S01]  /*2250*/  FMUL.FTZ R53, R72, UR6 ;  /* 0x0000000648357c20 */ /* 0x000fe20008410000 */
[----:B---3--:R-:W-:Y:S01]  /*2260*/  FSEL R114, R114, -INF , P3 ;  /* 0xff80000072727808 */ /* 0x008fe20001800000 */
[----:B------:R-:W3:Y:S01]  /*2270*/  MUFU.TANH R94, R94 ;  /* 0x0000005e005e7308 */ /* 0x000ee20000002400 */
[----:B------:R-:W-:Y:S01]  /*2280*/  FSEL R112, R112, -INF , P4 ;  /* 0xff80000070707808 */ /* 0x000fe20002000000 */
[----:B------:R-:W-:Y:S01]  /*2290*/  FMUL.FTZ R3, R45, UR6 ;  /* 0x000000062d037c20 */ /* 0x000fe20008410000 */
[----:B------:R-:W-:Y:S01]  /*22a0*/  ISETP.GT.AND P3, PT, R10, 0x9, PT ;  /* 0x000000090a00780c */ /* 0x000fe20003f64270 */
[----:B------:R-:W-:Y:S01]  /*22b0*/  FMUL.FTZ R9, R57, UR6 ;  /* 0x0000000639097c20 */ /* 0x000fe20008410000 */
[----:B0-----:R-:W-:Y:S01]  /*22c0*/  FSEL R110, R30, -INF , P5 ;  /* 0xff8000001e6e7808 */ /* 0x001fe20002800000 */
[----:B------:R-:W-:Y:S01]  /*22d0*/  FMUL.FTZ R57, R76, UR6 ;  /* 0x000000064c397c20 */ /* 0x000fe20008410000 */
[----:B------:R-:W-:Y:S01]  /*22e0*/  FMNMX.FTZ R29, R114, R112, !PT ;  /* 0x00000070721d7209 */ /* 0x000fe20007810000 */
[----:B------:R-:W0:Y:S01]  /*22f0*/  MUFU.TANH R92, R92 ;  /* 0x0000005c005c7308 */ /* 0x000e220000002400 */
[----:B------:R-:W-:Y:S01]  /*2300*/  ISETP.GT.AND P4, PT, R10, 0x10, PT ;  /* 0x000000100a00780c */ /* 0x000fe20003f84270 */
[----:B------:R-:W-:Y:S01]  /*2310*/  FMUL.FTZ R33, R84, UR6 ;  /* 0x0000000654217c20 */ /* 0x000fe20008410000 */
[----:B--2---:R-:W-:Y:S01]  /*2320*/  FSEL R106, R31, -INF , P3 ;  /* 0xff8000001f6a7808 */ /* 0x004fe20001800000 */
[----:B------:R-:W-:Y:S01]  /*2330*/  FMUL.FTZ R43, R60, UR6 ;  /* 0x000000063c2b7c20 */ /* 0x000fe20008410000 */
[----:B------:R-:W-:Y:S01]  /*2340*/  FMNMX.FTZ R29, R110, R29, !PT ;  /* 0x0000001d6e1d7209 */ /* 0x000fe20007810000 */
[----:B------:R-:W-:Y:S01]  /*2350*/  FMUL.FTZ R45, R61, UR6 ;  /* 0x000000063d2d7c20 */ /* 0x000fe20008410000 */
[----:B------:R-:W-:Y:S01]  /*2360*/  ISETP.GT.AND P3, PT, R10, 0x11, PT ;  /* 0x000000110a00780c */ /* 0x000fe20003f64270 */
[----:B------:R-:W2:Y:S01]  /*2370*/  MUFU.TANH R90, R90 ;  /* 0x0000005a005a7308 */ /* 0x000ea20000002400 */
[----:B----4-:R-:W-:Y:S01]  /*2380*/  FSEL R104, R34, -INF , P4 ;  /* 0xff80000022687808 */ /* 0x010fe20002000000 */
[----:B------:R-:W-:Y:S01]  /*2390*/  FMUL.FTZ R51, R65, UR6 ;  /* 0x0000000641337c20 */ /* 0x000fe20008410000 */
[----:B------:R-:W-:Y:S01]  /*23a0*/  FMNMX.FTZ R29, R106, R29, !PT ;  /* 0x0000001d6a1d7209 */ /* 0x000fe20007810000 */
[----:B------:R-:W-:Y:S01]  /*23b0*/  FMUL.FTZ R55, R69, UR6 ;  /* 0x0000000645377c20 */ /* 0x000fe20008410000 */
[----:B------:R-:W-:Y:S01]  /*23c0*/  ISETP.GT.AND P4, PT, R10, 0x18, PT ;  /* 0x000000180a00780c */ /* 0x000fe20003f84270 */
[----:B------:R-:W-:Y:S01]  /*23d0*/  FMUL.FTZ R59, R73, UR6 ;  /* 0x00000006493b7c20 */ /* 0x000fe20008410000 */
[----:B-----5:R-:W-:Y:S01]  /*23e0*/  FSEL R102, R35, -INF , P3 ;  /* 0xff80000023667808 */ /* 0x020fe20001800000 */
[----:B------:R-:W4:Y:S01]  /*23f0*/  MUFU.TANH R26, R26 ;  /* 0x0000001a001a7308 */ /* 0x000f220000002400 */
[----:B------:R-:W-:Y:S01]  /*2400*/  FMNMX.FTZ R29, R104, R29, !PT ;  /* 0x0000001d681d7209 */ /* 0x000fe20007810000 */
[----:B------:R-:W-:Y:S01]  /*2410*/  FMUL.FTZ R61, R77, UR6 ;  /* 0x000000064d3d7c20 */ /* 0x000fe20008410000 */
[----:B------:R-:W-:Y:S01]  /*2420*/  ISETP.GT.AND P3, PT, R10, 0x19, PT ;  /* 0x000000190a00780c */ /* 0x000fe20003f64270 */
[----:B------:R-:W-:Y:S01]  /*2430*/  FMUL.FTZ R31, R81, UR6 ;  /* 0x00000006511f7c20 */ /* 0x000fe20008410000 */
[----:B------:R-:W-:Y:S01]  /*2440*/  FSEL R100, R38, -INF , P4 ;  /* 0xff80000026647808 */ /* 0x000fe20002000000 */
[----:B------:R-:W-:Y:S01]  /*2450*/  FMUL.FTZ R35, R85, UR6 ;  /* 0x0000000655237c20 */ /* 0x000fe20008410000 */
[----:B------:R-:W-:Y:S01]  /*2460*/  FMNMX.FTZ R29, R102, R29, !PT ;  /* 0x0000001d661d7209 */ /* 0x000fe20007810000 */
[----:B------:R-:W-:Y:S01]  /*2470*/  MUFU.TANH R28, R28 ;  /* 0x0000001c001c7308 */ /* 0x000fe20000002400 */
[----:B------:R-:W-:Y:S01]  /*2480*/  ISETP.GT.AND P4, PT, R10, 0x20, PT ;  /* 0x000000200a00780c */ /* 0x000fe20003f84270 */
[----:B------:R5:W-:Y:S01]  /*2490*/  @!P1 SYNCS.ARRIVE.TRANS64.RED.A1T0 RZ, [R0+URZ], RZ ;  /* 0x000000ff00ff99a7 */ /* 0x000be2000810043f */
[----:B------:R-:W-:-:S02]  /*24a0*/  FSEL R98, R98, -INF , P3 ;  /* 0xff80000062627808 */ /* 0x000fc40001800000 */
[----:B------:R-:W-:Y:S02]  /*24b0*/  FMNMX.FTZ R29, R100, R29, !PT ;  /* 0x0000001d641d7209 */ /* 0x000fe40007810000 */
[----:B------:R-:W-:Y:S01]  /*24c0*/  ISETP.GT.AND P3, PT, R10, 0x21, PT ;  /* 0x000000210a00780c */ /* 0x000fe20003f64270 */
[----:B------:R-:W5:Y:S01]  /*24d0*/  MUFU.TANH R27, R27 ;  /* 0x0000001b001b7308 */ /* 0x000f620000002400 */
[----:B-1----:R-:W-:Y:S02]  /*24e0*/  FSEL R96, R42, -INF , P4 ;  /* 0xff8000002a607808 */ /* 0x002fe40002000000 */
[----:B------:R-:W-:Y:S02]  /*24f0*/  FMNMX.FTZ R29, R98, R29, !PT ;  /* 0x0000001d621d7209 */ /* 0x000fe40007810000 */
[----:B------:R-:W-:Y:S02]  /*2500*/  ISETP.GT.AND P4, PT, R10, 0x28, PT ;  /* 0x000000280a00780c */ /* 0x000fe40003f84270 */
[----:B---3--:R-:W-:Y:S01]  /*2510*/  FSEL R94, R94, -INF , P3 ;  /* 0xff8000005e5e7808 */ /* 0x008fe20001800000 */
[----:B------:R-:W-:Y:S01]  /*2520*/  MUFU.TANH R56, R56 ;  /* 0x0000003800387308 */ /* 0x000fe20000002400 */
[----:B------:R-:W-:-:S02]  /*2530*/  FMNMX.FTZ R29, R96, R29, !PT ;  /* 0x0000001d601d7209 */ /* 0x000fc40007810000 */
[----:B------:R-:W-:Y:S02]  /*2540*/  ISETP.GT.AND P3, PT, R10, 0x29, PT ;  /* 0x000000290a00780c */ /* 0x000fe40003f64270 */
[----:B0-----:R-:W-:Y:S02]  /*2550*/  FSEL R92, R92, -INF , P4 ;  /* 0xff8000005c5c7808 */ /* 0x001fe40002000000 */
[----:B------:R-:W-:Y:S01]  /*2560*/  FMNMX.FTZ R29, R94, R29, !PT ;  /* 0x0000001d5e1d7209 */ /* 0x000fe20007810000 */
[----:B------:R-:W0:Y:S01]  /*2570*/  MUFU.TANH R58, R58 ;  /* 0x0000003a003a7308 */ /* 0x000e220000002400 */
[----:B------:R-:W-:Y:S02]  /*2580*/  ISETP.GT.AND P4, PT, R10, 0x30, PT ;  /* 0x000000300a00780c */ /* 0x000fe40003f84270 */
[----:B--2---:R-:W-:Y:S02]  /*2590*/  FSEL R90, R90, -INF , P3 ;  /* 0xff8000005a5a7808 */ /* 0x004fe40001800000 */
[----:B------:R-:W-:-:S02]  /*25a0*/  FMNMX.FTZ R29, R92, R29, !PT ;  /* 0x0000001d5c1d7209 */ /* 0x000fc40007810000 */
[----:B------:R-:W-:Y:S01]  /*25b0*/  ISETP.GT.AND P3, PT, R10, 0x31, PT ;  /* 0x000000310a00780c */ /* 0x000fe20003f64270 */
[----:B------:R4:W-:Y:S01]  /*25c0*/  MUFU.TANH R46, R70 ;  /* 0x00000046002e7308 */ /* 0x0009e20000002400 */
[----:B------:R-:W-:Y:S02]  /*25d0*/  FMNMX.FTZ R29, R90, R29, !PT ;  /* 0x0000001d5a1d7209 */ /* 0x000fe40007810000 */
[----:B------:R-:W-:-:S04]  /*25e0*/  VIADDMNMX R39, R37, R108, R39, PT ;  /* 0x0000006c25277246 */ /* 0x000fc80003800127 */
[----:B------:R-:W-:Y:S01]  /*25f0*/  ISETP.GT.AND P5, PT, R39, 0x8, PT ;  /* 0x000000082700780c */ /* 0x000fe20003fa4270 */
[----:B------:R-:W1:Y:S01]  /*2600*/  MUFU.TANH R52, R52 ;  /* 0x0000003400347308 */ /* 0x000e620000002400 */
[----:B----4-:R-:W-:Y:S02]  /*2610*/  FSEL R70, R26, -INF , P4 ;  /* 0xff8000001a467808 */ /* 0x010fe40002000000 */
[----:B------:R-:W-:Y:S02]  /*2620*/  ISETP.GT.AND P4, PT, R10, 0x38, PT ;  /* 0x000000380a00780c */ /* 0x000fe40003f84270 */
[----:B------:R-:W-:Y:S02]  /*2630*/  FMNMX.FTZ R29, R70, R29, !PT ;  /* 0x0000001d461d7209 */ /* 0x000fe40007810000 */
[----:B-----5:R-:W-:Y:S01]  /*2640*/  FSEL R62, R27, -INF , P4 ;  /* 0xff8000001b3e7808 */ /* 0x020fe20002000000 */
[----:B------:R2:W-:Y:S01]  /*2650*/  MUFU.TANH R50, R66 ;  /* 0x0000004200327308 */ /* 0x0005e20000002400 */
[----:B------:R-:W-:-:S04]  /*2660*/  ISETP.GT.AND P4, PT, R10, 0x40, PT ;  /* 0x000000400a00780c */ /* 0x000fc80003f84270 */
[----:B0-----:R-:W-:Y:S02]  /*2670*/  FSEL R58, R58, -INF , P4 ;  /* 0xff8000003a3a7808 */ /* 0x001fe40002000000 */
[----:B------:R-:W-:Y:S01]  /*2680*/  ISETP.GT.AND P4, PT, R10, 0x48, PT ;  /* 0x000000480a00780c */ /* 0x000fe20003f84270 */
[----:B------:R-:W0:Y:S01]  /*2690*/  MUFU.TANH R54, R54 ;  /* 0x0000003600367308 */ /* 0x000e220000002400 */
[----:B--2---:R-:W-:Y:S02]  /*26a0*/  FSEL R66, R28, -INF , P3 ;  /* 0xff8000001c427808 */ /* 0x004fe40001800000 */
[----:B------:R-:W-:Y:S02]  /*26b0*/  ISETP.GT.AND P3, PT, R10, 0x39, PT ;  /* 0x000000390a00780c */ /* 0x000fe40003f64270 */
[----:B------:R-:W-:Y:S02]  /*26c0*/  FMNMX.FTZ R29, R66, R29, !PT ;  /* 0x0000001d421d7209 */ /* 0x000fe40007810000 */
[----:B------:R-:W-:Y:S01]  /*26d0*/  FSEL R56, R56, -INF , P3 ;  /* 0xff80000038387808 */ /* 0x000fe20001800000 */
[----:B------:R-:W2:Y:S01]  /*26e0*/  MUFU.TANH R48, R63 ;  /* 0x0000003f00307308 */ /* 0x000ea20000002400 */
[----:B------:R-:W-:-:S02]  /*26f0*/  FMNMX.FTZ R29, R62, R29, !PT ;  /* 0x0000001d3e1d7209 */ /* 0x000fc40007810000 */
[----:B------:R-:W-:Y:S02]  /*2700*/  ISETP.GT.AND P3, PT, R10, 0x41, PT ;  /* 0x000000410a00780c */ /* 0x000fe40003f64270 */
[----:B------:R-:W-:Y:S02]  /*2710*/  FMNMX.FTZ R29, R56, R29, !PT ;  /* 0x0000001d381d7209 */ /* 0x000fe40007810000 */
[----:B-1----:R-:W-:Y:S01]  /*2720*/  FSEL R52, R52, -INF , P3 ;  /* 0xff80000034347808 */ /* 0x002fe20001800000 */
[----:B------:R-:W1:Y:S01]  /*2730*/  MUFU.TANH R44, R67 ;  /* 0x00000043002c7308 */ /* 0x000e620000002400 */
[----:B------:R-:W-:Y:S02]  /*2740*/  FMNMX.FTZ R29, R58, R29, !PT ;  /* 0x0000001d3a1d7209 */ /* 0x000fe40007810000 */
[----:B------:R-:W-:Y:S02]  /*2750*/  ISETP.GT.AND P3, PT, R10, 0x49, PT ;  /* 0x000000490a00780c */ /* 0x000fe40003f64270 */
[----:B0-----:R-:W-:-:S02]  /*2760*/  FSEL R54, R54, -INF , P4 ;  /* 0xff80000036367808 */ /* 0x001fc40002000000 */
[----:B------:R-:W-:Y:S01]  /*2770*/  FMNMX.FTZ R29, R52, R29, !PT ;  /* 0x0000001d341d7209 */ /* 0x000fe20007810000 */
[----:B------:R-:W0:Y:S01]  /*2780*/  MUFU.TANH R40, R71 ;  /* 0x0000004700287308 */ /* 0x000e220000002400 */
[----:B------:R-:W-:Y:S02]  /*2790*/  ISETP.GT.AND P4, PT, R10, 0x50, PT ;  /* 0x000000500a00780c */ /* 0x000fe40003f84270 */
[----:B--2---:R-:W-:Y:S02]  /*27a0*/  FSEL R48, R48, -INF , P3 ;  /* 0xff80000030307808 */ /* 0x004fe40001800000 */
[----:B------:R-:W-:Y:S02]  /*27b0*/  FMNMX.FTZ R29, R54, R29, !PT ;  /* 0x0000001d361d7209 */ /* 0x000fe40007810000 */
[----:B------:R-:W-:Y:S01]  /*27c0*/  ISETP.GT.AND P3, PT, R10, 0x51, PT ;  /* 0x000000510a00780c */ /* 0x000fe20003f64270 */
[----:B------:R-:W2:Y:S01]  /*27d0*/  MUFU.TANH R42, R74 ;  /* 0x0000004a002a7308 */ /* 0x000ea20000002400 */
[----:B------:R-:W-:-:S02]  /*27e0*/  FSEL R50, R50, -INF , P4 ;  /* 0xff80000032327808 */ /* 0x000fc40002000000 */
[----:B------:R-:W-:Y:S02]  /*27f0*/  FMNMX.FTZ R29, R48, R29, !PT ;  /* 0x0000001d301d7209 */ /* 0x000fe40007810000 */
[----:B------:R-:W-:Y:S02]  /*2800*/  ISETP.GT.AND P4, PT, R10, 0x58, PT ;  /* 0x000000580a00780c */ /* 0x000fe40003f84270 */
[----:B-1----:R-:W-:Y:S01]  /*2810*/  FSEL R44, R44, -INF , P3 ;  /* 0xff8000002c2c7808 */ /* 0x002fe20001800000 */
[----:B------:R-:W1:Y:S01]  /*2820*/  MUFU.TANH R26, R75 ;  /* 0x0000004b001a7308 */ /* 0x000e620000002400 */
[----:B------:R-:W-:Y:S02]  /*2830*/  FMNMX.FTZ R29, R50, R29, !PT ;  /* 0x0000001d321d7209 */ /* 0x000fe40007810000 */
[----:B------:R-:W-:Y:S02]  /*2840*/  ISETP.GT.AND P3, PT, R10, 0x59, PT ;  /* 0x000000590a00780c */ /* 0x000fe40003f64270 */
[----:B------:R-:W-:-:S02]  /*2850*/  FSEL R46, R46, -INF , P4 ;  /* 0xff8000002e2e7808 */ /* 0x000fc40002000000 */
[----:B------:R-:W-:Y:S01]  /*2860*/  FMNMX.FTZ R29, R44, R29, !PT ;  /* 0x0000001d2c1d7209 */ /* 0x000fe20007810000 */
[----:B------:R-:W3:Y:S01]  /*2870*/  MUFU.TANH R30, R78 ;  /* 0x0000004e001e7308 */ /* 0x000ee20000002400 */
[----:B------:R-:W-:Y:S02]  /*2880*/  ISETP.GT.AND P4, PT, R10, 0x60, PT ;  /* 0x000000600a00780c */ /* 0x000fe40003f84270 */
[----:B0-----:R-:W-:Y:S02]  /*2890*/  FSEL R40, R40, -INF , P3 ;  /* 0xff80000028287808 */ /* 0x001fe40001800000 */
[----:B------:R-:W-:Y:S02]  /*28a0*/  FMNMX.FTZ R29, R46, R29, !PT ;  /* 0x0000001d2e1d7209 */ /* 0x000fe40007810000 */
[----:B------:R-:W-:Y:S01]  /*28b0*/  ISETP.GT.AND P3, PT, R10, 0x61, PT ;  /* 0x000000610a00780c */ /* 0x000fe20003f64270 */
[----:B------:R-:W0:Y:S01]  /*28c0*/  MUFU.TANH R28, R79 ;  /* 0x0000004f001c7308 */ /* 0x000e220000002400 */
[----:B--2---:R-:W-:-:S02]  /*28d0*/  FSEL R42, R42, -INF , P4 ;  /* 0xff8000002a2a7808 */ /* 0x004fc40002000000 */
[----:B------:R-:W-:Y:S02]  /*28e0*/  FMNMX.FTZ R29, R40, R29, !PT ;  /* 0x0000001d281d7209 */ /* 0x000fe40007810000 */
[----:B------:R-:W-:Y:S02]  /*28f0*/  ISETP.GT.AND P4, PT, R10, 0x68, PT ;  /* 0x000000680a00780c */ /* 0x000fe40003f84270 */
[----:B-1----:R-:W-:Y:S01]  /*2900*/  FSEL R26, R26, -INF , P3 ;  /* 0xff8000001a1a7808 */ /* 0x002fe20001800000 */
[----:B------:R-:W1:Y:S01]  /*2910*/  MUFU.TANH R32, R82 ;  /* 0x0000005200207308 */ /* 0x000e620000002400 */
[----:B------:R-:W-:Y:S02]  /*2920*/  FMNMX.FTZ R29, R42, R29, !PT ;  /* 0x0000001d2a1d7209 */ /* 0x000fe40007810000 */
[----:B------:R-:W-:Y:S02]  /*2930*/  ISETP.GT.AND P3, PT, R10, 0x69, PT ;  /* 0x000000690a00780c */ /* 0x000fe40003f64270 */
[----:B---3--:R-:W-:-:S02]  /*2940*/  FSEL R30, R30, -INF , P4 ;  /* 0xff8000001e1e7808 */ /* 0x008fc40002000000 */
[----:B------:R-:W-:Y:S01]  /*2950*/  FMNMX.FTZ R29, R26, R29, !PT ;  /* 0x0000001d1a1d7209 */ /* 0x000fe20007810000 */
[----:B------:R-:W2:Y:S01]  /*2960*/  MUFU.TANH R38, R83 ;  /* 0x0000005300267308 */ /* 0x000ea20000002400 */
[----:B------:R-:W-:Y:S02]  /*2970*/  ISETP.GT.AND P4, PT, R10, 0x70, PT ;  /* 0x000000700a00780c */ /* 0x000fe40003f84270 */
[----:B0-----:R-:W-:Y:S02]  /*2980*/  FSEL R28, R28, -INF , P3 ;  /* 0xff8000001c1c7808 */ /* 0x001fe40001800000 */
[----:B------:R-:W-:Y:S02]  /*2990*/  FMNMX.FTZ R29, R30, R29, !PT ;  /* 0x0000001d1e1d7209 */ /* 0x000fe40007810000 */
[----:B------:R-:W-:Y:S01]  /*29a0*/  ISETP.GT.AND P3, PT, R10, 0x71, PT ;  /* 0x000000710a00780c */ /* 0x000fe20003f64270 */
[----:B------:R-:W0:Y:S01]  /*29b0*/  MUFU.TANH R36, R86 ;  /* 0x0000005600247308 */ /* 0x000e220000002400 */
[----:B-1----:R-:W-:-:S02]  /*29c0*/  FSEL R32, R32, -INF , P4 ;  /* 0xff80000020207808 */ /* 0x002fc40002000000 */
[----:B------:R-:W-:Y:S02]  /*29d0*/  FMNMX.FTZ R29, R28, R29, !PT ;  /* 0x0000001d1c1d7209 */ /* 0x000fe40007810000 */
[----:B------:R-:W-:Y:S02]  /*29e0*/  ISETP.GT.AND P4, PT, R10, 0x78, PT ;  /* 0x000000780a00780c */ /* 0x000fe40003f84270 */
[----:B------:R-:W-:Y:S01]  /*29f0*/  FMNMX.FTZ R29, R32, R29, !PT ;  /* 0x0000001d201d7209 */ /* 0x000fe20007810000 */
[----:B------:R-:W1:Y:S01]  /*2a00*/  MUFU.TANH R34, R87 ;  /* 0x0000005700227308 */ /* 0x000e620000002400 */
[----:B--2---:R-:W-:Y:S02]  /*2a10*/  FSEL R38, R38, -INF , P3 ;  /* 0xff80000026267808 */ /* 0x004fe40001800000 */
[----:B------:R-:W-:Y:S02]  /*2a20*/  ISETP.GT.AND P3, PT, R10, 0x79, PT ;  /* 0x000000790a00780c */ /* 0x000fe40003f64270 */
[----:B------:R-:W-:-:S03]  /*2a30*/  FMNMX.FTZ R29, R38, R29, !PT ;  /* 0x0000001d261d7209 */ /* 0x000fc60007810000 */
[----:B------:R-:W-:Y:S01]  /*2a40*/  MUFU.TANH R89, R89 ;  /* 0x0000005900597308 */ /* 0x000fe20000002400 */
[----:B0-----:R-:W-:Y:S02]  /*2a50*/  FSEL R36, R36, -INF , P4 ;  /* 0xff80000024247808 */ /* 0x001fe40002000000 */
[----:B------:R-:W-:Y:S02]  /*2a60*/  ISETP.GT.AND P4, PT, R39, 0x1, PT ;  /* 0x000000012700780c */ /* 0x000fe40003f84270 */
[----:B------:R-:W-:-:S03]  /*2a70*/  FMNMX.FTZ R29, R36, R29, !PT ;  /* 0x0000001d241d7209 */ /* 0x000fc60007810000 */
[----:B------:R-:W0:Y:S01]  /*2a80*/  MUFU.TANH R25, R25 ;  /* 0x0000001900197308 */ /* 0x000e220000002400 */
[----:B-1----:R-:W-:-:S04]  /*2a90*/  FSEL R34, R34, -INF , P3 ;  /* 0xff80000022227808 */ /* 0x002fc80001800000 */
[----:B------:R-:W-:-:S03]  /*2aa0*/  FMNMX.FTZ R29, R34, R29, !PT ;  /* 0x0000001d221d7209 */ /* 0x000fc60007810000 */
[----:B------:R-:W1:Y:S02]  /*2ab0*/  MUFU.TANH R24, R24 ;  /* 0x0000001800187308 */ /* 0x000e640000002400 */
[----:B------:R-:W2:Y:S06]  /*2ac0*/  SHFL.BFLY PT, R10, R29, 0x2, 0x1f ;  /* 0x0c401f001d0a7f89 */ /* 0x000eac00000e0000 */
[----:B------:R-:W-:Y:S01]  /*2ad0*/  MUFU.TANH R21, R21 ;  /* 0x0000001500157308 */ /* 0x000fe20000002400 */
[----:B0-----:R-:W-:Y:S02]  /*2ae0*/  FSEL R25, R25, -INF , P4 ;  /* 0xff80000019197808 */ /* 0x001fe40002000000 */
[----:B------:R-:W-:-:S05]  /*2af0*/  ISETP.GT.AND P4, PT, R39, 0x10, PT ;  /* 0x000000102700780c */ /* 0x000fca0003f84270 */
[----:B------:R-:W0:Y:S01]  /*2b00*/  MUFU.TANH R15, R15 ;  /* 0x0000000f000f7308 */ /* 0x000e220000002400 */
[----:B-1----:R-:W-:-:S07]  /*2b10*/  FSEL R68, R24, -INF , P5 ;  /* 0xff80000018447808 */ /* 0x002fce0002800000 */
[----:B------:R-:W-:Y:S01]  /*2b20*/  MUFU.TANH R20, R20 ;  /* 0x0000001400147308 */ /* 0x000fe20000002400 */
[----:B--2---:R-:W-:Y:S01]  /*2b30*/  FMNMX.FTZ R10, R29, R10, !PT ;  /* 0x0000000a1d0a7209 */ /* 0x004fe20007810000 */
[----:B------:R-:W-:-:S04]  /*2b40*/  FMUL.FTZ R29, R80, UR6 ;  /* 0x00000006501d7c20 */ /* 0x000fc80008410000 */
[----:B------:R-:W1:Y:S02]  /*2b50*/  SHFL.BFLY PT, R27, R10, 0x1, 0x1f ;  /* 0x0c201f000a1b7f89 */ /* 0x000e6400000e0000 */
[----:B------:R-:W2:Y:S01]  /*2b60*/  MUFU.TANH R14, R14 ;  /* 0x0000000e000e7308 */ /* 0x000ea20000002400 */
[----:B0-----:R-:W-:Y:S02]  /*2b70*/  FSEL R74, R15, -INF , P4 ;  /* 0xff8000000f4a7808 */ /* 0x001fe40002000000 */
[----:B------:R-:W-:-:S05]  /*2b80*/  ISETP.GT.AND P4, PT, R39, 0x18, PT ;  /* 0x000000182700780c */ /* 0x000fca0003f84270 */
[----:B------:R-:W-:Y:S08]  /*2b90*/  MUFU.TANH R13, R13 ;  /* 0x0000000d000d7308 */ /* 0x000ff00000002400 */
[----:B------:R-:W0:Y:S01]  /*2ba0*/  MUFU.TANH R11, R11 ;  /* 0x0000000b000b7308 */ /* 0x000e220000002400 */
[----:B--2---:R-:W-:Y:S02]  /*2bb0*/  FSEL R76, R14, -INF , P4 ;  /* 0xff8000000e4c7808 */ /* 0x004fe40002000000 */
[----:B------:R-:W-:-:S02]  /*2bc0*/  ISETP.GT.AND P4, PT, R39, 0x20, PT ;  /* 0x000000202700780c */ /* 0x000fc40003f84270 */
[----:B-1----:R-:W-:-:S03]  /*2bd0*/  FMNMX.FTZ R10, R10, R27, !PT ;  /* 0x0000001b0a0a7209 */ /* 0x002fc60007810000 */
[----:B------:R-:W1:Y:S01]  /*2be0*/  MUFU.TANH R12, R12 ;  /* 0x0000000c000c7308 */ /* 0x000e620000002400 */
[C---:B------:R-:W-:Y:S01]  /*2bf0*/  FSETP.NEU.FTZ.AND P3, PT, R10.reuse, -INF , PT ;  /* 0xff8000000a00780b */ /* 0x040fe20003f7d000 */
[----:B------:R-:W-:-:S06]  /*2c00*/  FMUL.FTZ R27, R10, R41 ;  /* 0x000000290a1b7220 */ /* 0x000fcc0000410000 */
[----:B------:R-:W2:Y:S01]  /*2c10*/  MUFU.TANH R2, R2 ;  /* 0x0000000200027308 */ /* 0x000ea20000002400 */
[----:B------:R-:W-:Y:S02]  /*2c20*/  FSEL R27, R27, RZ, P3 ;  /* 0x000000ff1b1b7208 */ /* 0x000fe40001800000 */
[----:B------:R-:W-:Y:S02]  /*2c30*/  ISETP.GT.AND P3, PT, R39, RZ, PT ;  /* 0x000000ff2700720c */ /* 0x000fe40003f64270 */
[----:B0-----:R-:W-:Y:S01]  /*2c40*/  FSEL R80, R11, -INF , P4 ;  /* 0xff8000000b507808 */ /* 0x001fe20002000000 */
[-CC-:B------:R-:W-:Y:S01]  /*2c50*/  FFMA.FTZ R141, R96, R41.reuse, -R27.reuse ;  /* 0x00000029608d7223 */ /* 0x180fe2000001081b */
[----:B------:R-:W-:Y:S01]  /*2c60*/  FSEL R64, R89, -INF , P3 ;  /* 0xff80000059407808 */ /* 0x000fe20001800000 */
[----:B------:R-:W0:Y:S01]  /*2c70*/  MUFU.TANH R3, R3 ;  /* 0x0000000300037308 */ /* 0x000e220000002400 */
[----:B------:R-:W-:Y:S01]  /*2c80*/  ISETP.GT.AND P3, PT, R39, 0x9, PT ;  /* 0x000000092700780c */ /* 0x000fe20003f64270 */
[--C-:B------:R-:W-:Y:S01]  /*2c90*/  FFMA.FTZ R143, R92, R41, -R27.reuse ;  /* 0x000000295c8f7223 */ /* 0x100fe2000001081b */
[----:B------:R-:W-:Y:S01]  /*2ca0*/  FMNMX.FTZ R37, R64, R25, !PT ;  /* 0x0000001940257209 */ /* 0x000fe20007810000 */
[-CC-:B------:R-:W-:Y:S01]  /*2cb0*/  FFMA.FTZ R147, R100, R41.reuse, -R27.reuse ;  /* 0x0000002964937223 */ /* 0x180fe2000001081b */
[----:B------:R-:W-:Y:S01]  /*2cc0*/  FSEL R72, R21, -INF , P3 ;  /* 0xff80000015487808 */ /* 0x000fe20001800000 */
[--C-:B------:R-:W-:Y:S01]  /*2cd0*/  FFMA.FTZ R14, R102, R41, -R27.reuse ;  /* 0x00000029660e7223 */ /* 0x100fe2000001081b */
[----:B------:R-:W-:Y:S01]  /*2ce0*/  FMNMX.FTZ R37, R68, R37, !PT ;  /* 0x0000002544257209 */ /* 0x000fe20007810000 */
[----:B------:R-:W3:Y:S01]  /*2cf0*/  MUFU.TANH R4, R4 ;  /* 0x0000000400047308 */ /* 0x000ee20000002400 */
[C---:B------:R-:W-:Y:S01]  /*2d00*/  ISETP.GT.AND P3, PT, R39.reuse, 0x11, PT ;  /* 0x000000112700780c */ /* 0x040fe20003f64270 */
[--C-:B------:R-:W-:Y:S01]  /*2d10*/  FFMA.FTZ R137, R70, R41, -R27.reuse ;  /* 0x0000002946897223 */ /* 0x100fe2000001081b */
[----:B------:R-:W-:Y:S01]  /*2d20*/  FMNMX.FTZ R37, R72, R37, !PT ;  /* 0x0000002548257209 */ /* 0x000fe20007810000 */
[-CC-:B------:R-:W-:Y:S01]  /*2d30*/  FFMA.FTZ R145, R104, R41.reuse, -R27.reuse ;  /* 0x0000002968917223 */ /* 0x180fe2000001081b */
[----:B------:R-:W-:Y:S01]  /*2d40*/  FSEL R20, R20, -INF , P3 ;  /* 0xff80000014147808 */ /* 0x000fe20001800000 */
[--C-:B------:R-:W-:Y:S01]  /*2d50*/  FFMA.FTZ R24, R106, R41, -R27.reuse ;  /* 0x000000296a187223 */ /* 0x100fe2000001081b */
[----:B------:R-:W-:Y:S01]  /*2d60*/  FMNMX.FTZ R37, R74, R37, !PT ;  /* 0x000000254a257209 */ /* 0x000fe20007810000 */
[----:B------:R-:W4:Y:S01]  /*2d70*/  MUFU.TANH R6, R6 ;  /* 0x0000000600067308 */ /* 0x000f220000002400 */
[----:B------:R-:W-:Y:S01]  /*2d80*/  ISETP.GT.AND P3, PT, R39, 0x19, PT ;  /* 0x000000192700780c */ /* 0x000fe20003f64270 */
[--C-:B------:R-:W-:Y:S01]  /*2d90*/  FFMA.FTZ R139, R62, R41, -R27.reuse ;  /* 0x000000293e8b7223 */ /* 0x100fe2000001081b */
[----:B------:R-:W-:Y:S01]  /*2da0*/  FMNMX.FTZ R37, R20, R37, !PT ;  /* 0x0000002514257209 */ /* 0x000fe20007810000 */
[-CC-:B------:R-:W-:Y:S01]  /*2db0*/  FFMA.FTZ R151, R110, R41.reuse, -R27.reuse ;  /* 0x000000296e977223 */ /* 0x180fe2000001081b */
[----:B------:R-:W-:Y:S01]  /*2dc0*/  FSEL R78, R13, -INF , P3 ;  /* 0xff8000000d4e7808 */ /* 0x000fe20001800000 */
[--C-:B------:R-:W-:Y:S01]  /*2dd0*/  FFMA.FTZ R60, R112, R41, -R27.reuse ;  /* 0x00000029703c7223 */ /* 0x100fe2000001081b */
[----:B------:R-:W-:Y:S01]  /*2de0*/  FMNMX.FTZ R37, R76, R37, !PT ;  /* 0x000000254c257209 */ /* 0x000fe20007810000 */
[----:B------:R-:W5:Y:S01]  /*2df0*/  MUFU.TANH R5, R5 ;  /* 0x0000000500057308 */ /* 0x000f620000002400 */
[C---:B------:R-:W-:Y:S01]  /*2e00*/  ISETP.GT.AND P3, PT, R39.reuse, 0x21, PT ;  /* 0x000000212700780c */ /* 0x040fe20003f64270 */
[--C-:B------:R-:W-:Y:S01]  /*2e10*/  FFMA.FTZ R149, R114, R41, -R27.reuse ;  /* 0x0000002972957223 */ /* 0x100fe2000001081b */
[----:B------:R-:W-:Y:S01]  /*2e20*/  FMNMX.FTZ R37, R78, R37, !PT ;  /* 0x000000254e257209 */ /* 0x000fe20007810000 */
[-CC-:B------:R-:W-:Y:S01]  /*2e30*/  FFMA.FTZ R133, R58, R41.reuse, -R27.reuse ;  /* 0x000000293a857223 */ /* 0x180fe2000001081b */
[C---:B------:R-:W-:Y:S01]  /*2e40*/  ISETP.GT.AND P4, PT, R39.reuse, 0x28, PT ;  /* 0x000000282700780c */ /* 0x040fe20003f84270 */
[--C-:B------:R-:W-:Y:S01]  /*2e50*/  FFMA.FTZ R135, R54, R41, -R27.reuse ;  /* 0x0000002936877223 */ /* 0x100fe2000001081b */
[----:B-1----:R-:W-:Y:S01]  /*2e60*/  FSEL R12, R12, -INF , P3 ;  /* 0xff8000000c0c7808 */ /* 0x002fe20001800000 */
[----:B------:R-:W1:Y:S01]  /*2e70*/  MUFU.TANH R7, R7 ;  /* 0x0000000700077308 */ /* 0x000e620000002400 */
[----:B------:R-:W-:Y:S01]  /*2e80*/  FMNMX.FTZ R37, R80, R37, !PT ;  /* 0x0000002550257209 */ /* 0x000fe20007810000 */
[-CC-:B------:R-:W-:Y:S01]  /*2e90*/  FFMA.FTZ R127, R30, R41.reuse, -R27.reuse ;  /* 0x000000291e7f7223 */ /* 0x180fe2000001081b */
[C---:B------:R-:W-:Y:S01]  /*2ea0*/  ISETP.GT.AND P3, PT, R39.reuse, 0x29, PT ;  /* 0x000000292700780c */ /* 0x040fe20003f64270 */
[-CC-:B------:R-:W-:Y:S01]  /*2eb0*/  FFMA.FTZ R121, R32, R41.reuse, -R27.reuse ;  /* 0x0000002920797223 */ /* 0x180fe2000001081b */
[----:B--2---:R-:W-:Y:S01]  /*2ec0*/  FSEL R82, R2, -INF , P4 ;  /* 0xff80000002527808 */ /* 0x004fe20002000000 */
[--C-:B------:R-:W-:Y:S01]  /*2ed0*/  FFMA.FTZ R2, R98, R41, -R27.reuse ;  /* 0x0000002962027223 */ /* 0x100fe2000001081b */
[----:B------:R-:W-:Y:S01]  /*2ee0*/  FMNMX.FTZ R37, R12, R37, !PT ;  /* 0x000000250c257209 */ /* 0x000fe20007810000 */
[----:B------:R-:W2:Y:S01]  /*2ef0*/  MUFU.TANH R8, R8 ;  /* 0x0000000800087308 */ /* 0x000ea20000002400 */
[----:B------:R-:W-:Y:S01]  /*2f00*/  ISETP.GT.AND P4, PT, R39, 0x30, PT ;  /* 0x000000302700780c */ /* 0x000fe20003f84270 */
[-CC-:B------:R-:W-:Y:S01]  /*2f10*/  FFMA.FTZ R66, R66, R41.reuse, -R27.reuse ;  /* 0x0000002942427223 */ /* 0x180fe2000001081b */
[----:B0-----:R-:W-:Y:S01]  /*2f20*/  FSEL R84, R3, -INF , P3 ;  /* 0xff80000003547808 */ /* 0x001fe20001800000 */
[--C-:B------:R-:W-:Y:S01]  /*2f30*/  FFMA.FTZ R56, R56, R41, -R27.reuse ;  /* 0x0000002938387223 */ /* 0x100fe2000001081b */
[----:B------:R-:W-:Y:S01]  /*2f40*/  FMNMX.FTZ R37, R82, R37, !PT ;  /* 0x0000002552257209 */ /* 0x000fe20007810000 */
[-CC-:B------:R-:W-:Y:S01]  /*2f50*/  FFMA.FTZ R52, R52, R41.reuse, -R27.reuse ;  /* 0x0000002934347223 */ /* 0x180fe2000001081b */
[C---:B------:R-:W-:Y:S01]  /*2f60*/  ISETP.GT.AND P3, PT, R39.reuse, 0x31, PT ;  /* 0x000000312700780c */ /* 0x040fe20003f64270 */
[----:B------:R-:W0:Y:S01]  /*2f70*/  MUFU.TANH R9, R9 ;  /* 0x0000000900097308 */ /* 0x000e220000002400 */
[----:B---3--:R-:W-:Y:S01]  /*2f80*/  FSEL R86, R4, -INF , P4 ;  /* 0xff80000004567808 */ /* 0x008fe20002000000 */
[--C-:B------:R-:W-:Y:S01]  /*2f90*/  FFMA.FTZ R4, R94, R41, -R27.reuse ;  /* 0x000000295e047223 */ /* 0x100fe2000001081b */
[----:B------:R-:W-:Y:S01]  /*2fa0*/  FMNMX.FTZ R37, R84, R37, !PT ;  /* 0x0000002554257209 */ /* 0x000fe20007810000 */
[-CC-:B------:R-:W-:Y:S01]  /*2fb0*/  FFMA.FTZ R48, R48, R41.reuse, -R27.reuse ;  /* 0x0000002930307223 */ /* 0x180fe2000001081b */
[C---:B------:R-:W-:Y:S01]  /*2fc0*/  ISETP.GT.AND P4, PT, R39.reuse, 0x38, PT ;  /* 0x000000382700780c */ /* 0x040fe20003f84270 */
[--C-:B------:R-:W-:Y:S01]  /*2fd0*/  FFMA.FTZ R129, R50, R41, -R27.reuse ;  /* 0x0000002932817223 */ /* 0x100fe2000001081b */
[----:B----4-:R-:W-:Y:S01]  /*2fe0*/  FSEL R6, R6, -INF , P3 ;  /* 0xff80000006067808 */ /* 0x010fe20001800000 */
[----:B------:R-:W3:Y:S01]  /*2ff0*/  MUFU.TANH R43, R43 ;  /* 0x0000002b002b7308 */ /* 0x000ee20000002400 */
        /* <DEDUP_REMOVED lines=10> */
[----:B-1----:R-:W-:Y:S01]  /*30a0*/  FSEL R94, R7, -INF , P3 ;  /* 0xff800000075e7808 */ /* 0x002fe20001800000 */
[--C-:B------:R-:W-:Y:S01]  /*30b0*/  FFMA.FTZ R26, R26, R41, -R27.reuse ;  /* 0x000000291a1a7223 */ /* 0x100fe2000001081b */
[----:B------:R-:W-:Y:S01]  /*30c0*/  FMNMX.FTZ R37, R96, R37, !PT ;  /* 0x0000002560257209 */ /* 0x000fe20007810000 */
[-CC-:B------:R-:W-:Y:S01]  /*30d0*/  FFMA.FTZ R28, R28, R41.reuse, -R27.reuse ;  /* 0x000000291c1c7223 */ /* 0x180fe2000001081b */
[C---:B------:R-:W-:Y:S01]  /*30e0*/  ISETP.GT.AND P3, PT, R39.reuse, 0x41, PT ;  /* 0x000000412700780c */ /* 0x040fe20003f64270 */
[----:B------:R-:W1:Y:S01]  /*30f0*/  MUFU.TANH R47, R47 ;  /* 0x0000002f002f7308 */ /* 0x000e620000002400 */
[----:B--2---:R-:W-:Y:S01]  /*3100*/  FSEL R98, R8, -INF , P4 ;  /* 0xff80000008627808 */ /* 0x004fe20002000000 */
[--C-:B------:R-:W-:Y:S01]  /*3110*/  FFMA.FTZ R8, R90, R41, -R27.reuse ;  /* 0x000000295a087223 */ /* 0x100fe2000001081b */
[----:B------:R-:W-:Y:S01]  /*3120*/  FMNMX.FTZ R37, R94, R37, !PT ;  /* 0x000000255e257209 */ /* 0x000fe20007810000 */
[-CC-:B------:R-:W-:Y:S01]  /*3130*/  FFMA.FTZ R30, R38, R41.reuse, -R27.reuse ;  /* 0x00000029261e7223 */ /* 0x180fe2000001081b */
[----:B------:R-:W-:Y:S01]  /*3140*/  ISETP.GT.AND P4, PT, R39, 0x48, PT ;  /* 0x000000482700780c */ /* 0x000fe20003f84270 */
[--C-:B------:R-:W-:Y:S01]  /*3150*/  FFMA.FTZ R123, R36, R41, -R27.reuse ;  /* 0x00000029247b7223 */ /* 0x100fe2000001081b */
[----:B0-----:R-:W-:Y:S01]  /*3160*/  FSEL R92, R9, -INF , P3 ;  /* 0xff800000095c7808 */ /* 0x001fe20001800000 */
[----:B------:R-:W0:Y:S01]  /*3170*/  MUFU.TANH R51, R51 ;  /* 0x0000003300337308 */ /* 0x000e220000002400 */
[----:B------:R-:W-:Y:S01]  /*3180*/  FMNMX.FTZ R37, R98, R37, !PT ;  /* 0x0000002562257209 */ /* 0x000fe20007810000 */
[----:B------:R-:W-:Y:S01]  /*3190*/  FFMA.FTZ R32, R34, R41, -R27 ;  /* 0x0000002922207223 */ /* 0x000fe2000001081b */
[----:B------:R-:W-:-:S02]  /*31a0*/  ISETP.GT.AND P3, PT, R39, 0x49, PT ;  /* 0x000000492700780c */ /* 0x000fc40003f64270 */
[----:B---3--:R-:W-:Y:S02]  /*31b0*/  FSEL R100, R43, -INF , P4 ;  /* 0xff8000002b647808 */ /* 0x008fe40002000000 */
[----:B------:R-:W-:Y:S01]  /*31c0*/  FMNMX.FTZ R37, R92, R37, !PT ;  /* 0x000000255c257209 */ /* 0x000fe20007810000 */
[----:B------:R-:W2:Y:S01]  /*31d0*/  MUFU.TANH R49, R49 ;  /* 0x0000003100317308 */ /* 0x000ea20000002400 */
[----:B------:R-:W-:Y:S02]  /*31e0*/  ISETP.GT.AND P4, PT, R39, 0x50, PT ;  /* 0x000000502700780c */ /* 0x000fe40003f84270 */
[----:B----4-:R-:W-:Y:S02]  /*31f0*/  FSEL R90, R45, -INF , P3 ;  /* 0xff8000002d5a7808 */ /* 0x010fe40001800000 */
[----:B------:R-:W-:Y:S02]  /*3200*/  FMNMX.FTZ R37, R100, R37, !PT ;  /* 0x0000002564257209 */ /* 0x000fe40007810000 */
[----:B------:R-:W-:Y:S01]  /*3210*/  ISETP.GT.AND P3, PT, R39, 0x51, PT ;  /* 0x000000512700780c */ /* 0x000fe20003f64270 */
[----:B------:R-:W3:Y:S01]  /*3220*/  MUFU.TANH R55, R55 ;  /* 0x0000003700377308 */ /* 0x000ee20000002400 */
[----:B-1----:R-:W-:-:S02]  /*3230*/  FSEL R102, R47, -INF , P4 ;  /* 0xff8000002f667808 */ /* 0x002fc40002000000 */
[----:B------:R-:W-:Y:S02]  /*3240*/  FMNMX.FTZ R37, R90, R37, !PT ;  /* 0x000000255a257209 */ /* 0x000fe40007810000 */
[----:B------:R-:W-:Y:S02]  /*3250*/  ISETP.GT.AND P4, PT, R39, 0x58, PT ;  /* 0x000000582700780c */ /* 0x000fe40003f84270 */
[----:B0-----:R-:W-:Y:S01]  /*3260*/  FSEL R70, R51, -INF , P3 ;  /* 0xff80000033467808 */ /* 0x001fe20001800000 */
[----:B------:R-:W0:Y:S01]  /*3270*/  MUFU.TANH R53, R53 ;  /* 0x0000003500357308 */ /* 0x000e220000002400 */
[----:B------:R-:W-:Y:S02]  /*3280*/  FMNMX.FTZ R37, R102, R37, !PT ;  /* 0x0000002566257209 */ /* 0x000fe40007810000 */
[----:B------:R-:W-:Y:S02]  /*3290*/  ISETP.GT.AND P3, PT, R39, 0x59, PT ;  /* 0x000000592700780c */ /* 0x000fe40003f64270 */
[----:B--2---:R-:W-:-:S02]  /*32a0*/  FSEL R104, R49, -INF , P4 ;  /* 0xff80000031687808 */ /* 0x004fc40002000000 */
[----:B------:R-:W-:Y:S01]  /*32b0*/  FMNMX.FTZ R37, R70, R37, !PT ;  /* 0x0000002546257209 */ /* 0x000fe20007810000 */
[----:B------:R-:W1:Y:S01]  /*32c0*/  MUFU.TANH R59, R59 ;  /* 0x0000003b003b7308 */ /* 0x000e620000002400 */
[----:B------:R-:W-:Y:S02]  /*32d0*/  ISETP.GT.AND P4, PT, R39, 0x60, PT ;  /* 0x000000602700780c */ /* 0x000fe40003f84270 */
[----:B---3--:R-:W-:Y:S02]  /*32e0*/  FSEL R106, R55, -INF , P3 ;  /* 0xff800000376a7808 */ /* 0x008fe40001800000 */
[----:B------:R-:W-:Y:S02]  /*32f0*/  FMNMX.FTZ R37, R104, R37, !PT ;  /* 0x0000002568257209 */ /* 0x000fe40007810000 */
[----:B------:R-:W-:Y:S01]  /*3300*/  ISETP.GT.AND P3, PT, R39, 0x61, PT ;  /* 0x000000612700780c */ /* 0x000fe20003f64270 */
[----:B------:R-:W2:Y:S01]  /*3310*/  MUFU.TANH R57, R57 ;  /* 0x0000003900397308 */ /* 0x000ea20000002400 */
[----:B0-----:R-:W-:-:S02]  /*3320*/  FSEL R108, R53, -INF , P4 ;  /* 0xff800000356c7808 */ /* 0x001fc40002000000 */
[----:B------:R-:W-:Y:S02]  /*3330*/  FMNMX.FTZ R37, R106, R37, !PT ;  /* 0x000000256a257209 */ /* 0x000fe40007810000 */
[----:B------:R-:W-:Y:S02]  /*3340*/  ISETP.GT.AND P4, PT, R39, 0x68, PT ;  /* 0x000000682700780c */ /* 0x000fe40003f84270 */
[----:B------:R-:W-:Y:S01]  /*3350*/  FMNMX.FTZ R37, R108, R37, !PT ;  /* 0x000000256c257209 */ /* 0x000fe20007810000 */
[----:B------:R-:W0:Y:S01]  /*3360*/  MUFU.TANH R61, R61 ;  /* 0x0000003d003d7308 */ /* 0x000e220000002400 */
[----:B-1----:R-:W-:Y:S02]  /*3370*/  FSEL R62, R59, -INF , P3 ;  /* 0xff8000003b3e7808 */ /* 0x002fe40001800000 */
[----:B------:R-:W-:Y:S02]  /*3380*/  ISETP.GT.AND P3, PT, R39, 0x69, PT ;  /* 0x000000692700780c */ /* 0x000fe40003f64270 */
[----:B------:R-:W-:-:S03]  /*3390*/  FMNMX.FTZ R37, R62, R37, !PT ;  /* 0x000000253e257209 */ /* 0x000fc60007810000 */
[----:B------:R-:W1:Y:S01]  /*33a0*/  MUFU.TANH R29, R29 ;  /* 0x0000001d001d7308 */ /* 0x000e620000002400 */
[----:B--2---:R-:W-:Y:S02]  /*33b0*/  FSEL R110, R57, -INF , P4 ;  /* 0xff800000396e7808 */ /* 0x004fe40002000000 */
[----:B------:R-:W-:Y:S02]  /*33c0*/  ISETP.GT.AND P4, PT, R39, 0x70, PT ;  /* 0x000000702700780c */ /* 0x000fe40003f84270 */
[----:B------:R-:W-:-:S03]  /*33d0*/  FMNMX.FTZ R37, R110, R37, !PT ;  /* 0x000000256e257209 */ /* 0x000fc60007810000 */
[----:B------:R-:W2:Y:S01]  /*33e0*/  MUFU.TANH R31, R31 ;  /* 0x0000001f001f7308 */ /* 0x000ea20000002400 */
[----:B0-----:R-:W-:Y:S02]  /*33f0*/  FSEL R112, R61, -INF , P3 ;  /* 0xff8000003d707808 */ /* 0x001fe40001800000 */
[----:B------:R-:W-:Y:S02]  /*3400*/  ISETP.GT.AND P3, PT, R39, 0x71, PT ;  /* 0x000000712700780c */ /* 0x000fe40003f64270 */
[----:B------:R-:W-:-:S03]  /*3410*/  FMNMX.FTZ R37, R112, R37, !PT ;  /* 0x0000002570257209 */ /* 0x000fc60007810000 */
        /* <DEDUP_REMOVED lines=8> */
[----:B------:R-:W-:Y:S01]  /*34a0*/  MUFU.EX2 R149, R149 ;  /* 0x0000009500957308 */ /* 0x000fe20000000800 */
[----:B0-----:R-:W-:-:S04]  /*34b0*/  FSEL R116, R33, -INF , P4 ;  /* 0xff80000021747808 */ /* 0x001fc80002000000 */
[----:B------:R-:W-:-:S03]  /*34c0*/  FMNMX.FTZ R37, R116, R37, !PT ;  /* 0x0000002574257209 */ /* 0x000fc60007810000 */
[----:B------:R-:W0:Y:S01]  /*34d0*/  MUFU.EX2 R60, R60 ;  /* 0x0000003c003c7308 */ /* 0x000e220000000800 */
[----:B-1----:R-:W-:Y:S02]  /*34e0*/  FSEL R118, R35, -INF , P3 ;  /* 0xff80000023767808 */ /* 0x002fe40001800000 */
[----:B------:R-:W1:Y:S02]  /*34f0*/  @P2 LDC R35, c[0x0][0x44c] ;  /* 0x00011300ff232b82 */ /* 0x000e640000000800 */
[----:B------:R-:W-:-:S03]  /*3500*/  FMNMX.FTZ R37, R118, R37, !PT ;  /* 0x0000002576257209 */ /* 0x000fc60007810000 */
[----:B------:R-:W2:Y:S02]  /*3510*/  MUFU.EX2 R151, R151 ;  /* 0x0000009700977308 */ /* 0x000ea40000000800 */
[----:B------:R-:W3:Y:S06]  /*3520*/  SHFL.BFLY PT, R54, R37, 0x2, 0x1f ;  /* 0x0c401f0025367f89 */ /* 0x000eec00000e0000 */
[----:B------:R-:W4:Y:S08]  /*3530*/  MUFU.EX2 R24, R24 ;  /* 0x0000001800187308 */ /* 0x000f300000000800 */
[----:B------:R-:W5:Y:S08]  /*3540*/  MUFU.EX2 R145, R145 ;  /* 0x0000009100917308 */ /* 0x000f700000000800 */
[----:B------:R-:W1:Y:S01]  /*3550*/  MUFU.EX2 R14, R14 ;  /* 0x0000000e000e7308 */ /* 0x000e620000000800 */
[----:B---3--:R-:W-:-:S02]  /*3560*/  FMNMX.FTZ R54, R37, R54, !PT ;  /* 0x0000003625367209 */ /* 0x008fc40007810000 */
[----:B------:R-:W3:Y:S03]  /*3570*/  @P2 LDC R37, c[0x0][0x450] ;  /* 0x00011400ff252b82 */ /* 0x000ee60000000800 */
[----:B------:R-:W0:Y:S02]  /*3580*/  SHFL.BFLY PT, R51, R54, 0x1, 0x1f ;  /* 0x0c201f0036337f89 */ /* 0x000e2400000e0000 */
[----:B------:R-:W1:Y:S08]  /*3590*/  MUFU.EX2 R147, R147 ;  /* 0x0000009300937308 */ /* 0x000e700000000800 */
[----:B------:R-:W1:Y:S08]  /*35a0*/  MUFU.EX2 R2, R2 ;  /* 0x0000000200027308 */ /* 0x000e700000000800 */
[----:B------:R-:W-:Y:S01]  /*35b0*/  MUFU.EX2 R141, R141 ;  /* 0x0000008d008d7308 */ /* 0x000fe20000000800 */
[----:B0-----:R-:W-:-:S07]  /*35c0*/  FMNMX.FTZ R51, R54, R51, !PT ;  /* 0x0000003336337209 */ /* 0x001fce0007810000 */
[----:B------:R-:W-:Y:S01]  /*35d0*/  MUFU.EX2 R4, R4 ;  /* 0x0000000400047308 */ /* 0x000fe20000000800 */
[C---:B------:R-:W-:Y:S01]  /*35e0*/  FSETP.NEU.FTZ.AND P3, PT, R51.reuse, -INF , PT ;  /* 0xff8000003300780b */ /* 0x040fe20003f7d000 */
[----:B------:R-:W-:-:S06]  /*35f0*/  FMUL.FTZ R5, R51, R41 ;  /* 0x0000002933057220 */ /* 0x000fcc0000410000 */
[----:B------:R-:W-:Y:S01]  /*3600*/  MUFU.EX2 R143, R143 ;  /* 0x0000008f008f7308 */ /* 0x000fe20000000800 */
[----:B------:R-:W-:-:S05]  /*3610*/  FSEL R5, R5, RZ, P3 ;  /* 0x000000ff05057208 */ /* 0x000fca0001800000 */
[-CC-:B------:R-:W-:Y:S01]  /*3620*/  FFMA.FTZ R148, R64, R41.reuse, -R5.reuse ;  /* 0x0000002940947223 */ /* 0x180fe20000010805 */
[-CC-:B------:R-:W-:Y:S01]  /*3630*/  FFMA.FTZ R3, R25, R41.reuse, -R5.reuse ;  /* 0x0000002919037223 */ /* 0x180fe20000010805 */
[-CC-:B------:R-:W-:Y:S01]  /*3640*/  FFMA.FTZ R150, R68, R41.reuse, -R5.reuse ;  /* 0x0000002944967223 */ /* 0x180fe20000010805 */
[-CC-:B------:R-:W-:Y:S01]  /*3650*/  FFMA.FTZ R21, R6, R41.reuse, -R5.reuse ;  /* 0x0000002906157223 */ /* 0x180fe20000010805 */
[----:B------:R-:W-:Y:S01]  /*3660*/  FADD.FTZ R6, R149, R60 ;  /* 0x0000003c95067221 */ /* 0x000fe20000010000 */
[-CC-:B------:R-:W-:Y:S01]  /*3670*/  FFMA.FTZ R7, R72, R41.reuse, -R5.reuse ;  /* 0x0000002948077223 */ /* 0x180fe20000010805 */
[----:B------:R-:W-:Y:S01]  /*3680*/  MUFU.EX2 R148, R148 ;  /* 0x0000009400947308 */ /* 0x000fe20000000800 */
[-CC-:B------:R-:W-:Y:S01]  /*3690*/  FFMA.FTZ R144, R74, R41.reuse, -R5.reuse ;  /* 0x000000294a907223 */ /* 0x180fe20000010805 */
[----:B--2---:R-:W-:Y:S01]  /*36a0*/  FADD.FTZ R27, R151, R6 ;  /* 0x00000006971b7221 */ /* 0x004fe20000010000 */
[-CC-:B------:R-:W-:Y:S01]  /*36b0*/  FFMA.FTZ R9, R20, R41.reuse, -R5.reuse ;  /* 0x0000002914097223 */ /* 0x180fe20000010805 */
[-CC-:B------:R-:W-:Y:S01]  /*36c0*/  FFMA.FTZ R146, R76, R41.reuse, -R5.reuse ;  /* 0x000000294c927223 */ /* 0x180fe20000010805 */
[-C--:B------:R-:W-:Y:S01]  /*36d0*/  FFMA.FTZ R11, R78, R41.reuse, -R5 ;  /* 0x000000294e0b7223 */ /* 0x080fe20000010805 */
[----:B----4-:R-:W-:Y:S01]  /*36e0*/  FADD.FTZ R6, R24, R27 ;  /* 0x0000001b18067221 */ /* 0x010fe20000010000 */
[-CC-:B------:R-:W-:Y:S01]  /*36f0*/  FFMA.FTZ R140, R80, R41.reuse, -R5.reuse ;  /* 0x00000029508c7223 */ /* 0x180fe20000010805 */
[----:B------:R-:W0:Y:S01]  /*3700*/  MUFU.EX2 R3, R3 ;  /* 0x0000000300037308 */ /* 0x000e220000000800 */
[-CC-:B------:R-:W-:Y:S01]  /*3710*/  FFMA.FTZ R13, R12, R41.reuse, -R5.reuse ;  /* 0x000000290c0d7223 */ /* 0x180fe20000010805 */
[----:B-----5:R-:W-:Y:S01]  /*3720*/  FADD.FTZ R29, R145, R6 ;  /* 0x00000006911d7221 */ /* 0x020fe20000010000 */
[-CC-:B------:R-:W-:Y:S01]  /*3730*/  FFMA.FTZ R142, R82, R41.reuse, -R5.reuse ;  /* 0x00000029528e7223 */ /* 0x180fe20000010805 */
[-CC-:B------:R-:W-:Y:S01]  /*3740*/  FFMA.FTZ R15, R84, R41.reuse, -R5.reuse ;  /* 0x00000029540f7223 */ /* 0x180fe20000010805 */
[----:B------:R-:W-:Y:S01]  /*3750*/  FFMA.FTZ R136, R86, R41, -R5 ;  /* 0x0000002956887223 */ /* 0x000fe20000010805 */
[----:B-1----:R-:W-:Y:S01]  /*3760*/  FADD.FTZ R6, R14, R29 ;  /* 0x0000001d0e067221 */ /* 0x002fe20000010000 */
[----:B------:R-:W-:Y:S01]  /*3770*/  @P2 IMAD.HI.U32 R20, R16, R35, RZ ;  /* 0x0000002310142227 */ /* 0x000fe200078e00ff */
[----:B------:R-:W1:Y:S03]  /*3780*/  MUFU.EX2 R150, R150 ;  /* 0x0000009600967308 */ /* 0x000e660000000800 */
[-CC-:B------:R-:W-:Y:S01]  /*3790*/  FFMA.FTZ R138, R96, R41.reuse, -R5.reuse ;  /* 0x00000029608a7223 */ /* 0x180fe20000010805 */
[----:B------:R-:W-:Y:S01]  /*37a0*/  FADD.FTZ R29, R147, R6 ;  /* 0x00000006931d7221 */ /* 0x000fe20000010000 */
[-CC-:B------:R-:W-:Y:S01]  /*37b0*/  FFMA.FTZ R25, R94, R41.reuse, -R5.reuse ;  /* 0x000000295e197223 */ /* 0x180fe20000010805 */
[-CC-:B------:R-:W-:Y:S01]  /*37c0*/  FFMA.FTZ R132, R98, R41.reuse, -R5.reuse ;  /* 0x0000002962847223 */ /* 0x180fe20000010805 */
[-C--:B------:R-:W-:Y:S01]  /*37d0*/  FFMA.FTZ R27, R92, R41.reuse, -R5 ;  /* 0x000000295c1b7223 */ /* 0x080fe20000010805 */
[----:B------:R-:W-:Y:S01]  /*37e0*/  FADD.FTZ R12, R2, R29 ;  /* 0x0000001d020c7221 */ /* 0x000fe20000010000 */
[----:B------:R-:W-:Y:S01]  /*37f0*/  FFMA.FTZ R134, R100, R41, -R5 ;  /* 0x0000002964867223 */ /* 0x000fe20000010805 */
[----:B------:R-:W2:Y:S01]  /*3800*/  MUFU.EX2 R7, R7 ;  /* 0x0000000700077308 */ /* 0x000ea20000000800 */
[----:B0-----:R-:W-:Y:S01]  /*3810*/  FADD.FTZ R31, R148, R3 ;  /* 0x00000003941f7221 */ /* 0x001fe20000010000 */
[----:B------:R-:W-:Y:S01]  /*3820*/  FADD.FTZ R33, R141, R12 ;  /* 0x0000000c8d217221 */ /* 0x000fe20000010000 */
[----:B------:R-:W-:Y:S01]  /*3830*/  IMAD.MOV.U32 R12, RZ, RZ, R16 ;  /* 0x000000ffff0c7224 */ /* 0x000fe200078e0010 */
[----:B---3--:R-:W-:Y:S01]  /*3840*/  @P2 SHF.R.U32.HI R12, RZ, R37, R20 ;  /* 0x00000025ff0c2219 */ /* 0x008fe20000011614 */
[-CC-:B------:R-:W-:Y:S01]  /*3850*/  FFMA.FTZ R29, R90, R41.reuse, -R5.reuse ;  /* 0x000000295a1d7223 */ /* 0x180fe20000010805 */
[-CC-:B------:R-:W-:Y:S01]  /*3860*/  FFMA.FTZ R128, R102, R41.reuse, -R5.reuse ;  /* 0x0000002966807223 */ /* 0x180fe20000010805 */
[----:B------:R-:W-:Y:S01]  /*3870*/  FFMA.FTZ R130, R104, R41, -R5 ;  /* 0x0000002968827223 */ /* 0x000fe20000010805 */
[----:B------:R-:W0:Y:S01]  /*3880*/  MUFU.EX2 R144, R144 ;  /* 0x0000009000907308 */ /* 0x000e220000000800 */
[----:B-1----:R-:W-:Y:S01]  /*3890*/  FADD.FTZ R6, R150, R31 ;  /* 0x0000001f96067221 */ /* 0x002fe20000010000 */
[----:B------:R-:W-:Y:S01]  /*38a0*/  IADD3 R12, R12, R17, -R18 ;  /* 0x000000110c0c7210 */ /* 0x000fe20007ffe812 */
[-CC-:B------:R-:W-:Y:S01]  /*38b0*/  FFMA.FTZ R124, R108, R41.reuse, -R5.reuse ;  /* 0x000000296c7c7223 */ /* 0x180fe20000010805 */
[-CC-:B------:R-:W-:Y:S01]  /*38c0*/  FFMA.FTZ R126, R110, R41.reuse, -R5.reuse ;  /* 0x000000296e7e7223 */ /* 0x180fe20000010805 */
[-CC-:B------:R-:W-:Y:S01]  /*38d0*/  FFMA.FTZ R112, R112, R41.reuse, -R5.reuse ;  /* 0x0000002970707223 */ /* 0x180fe20000010805 */
[----:B------:R-:W-:Y:S01]  /*38e0*/  SHF.R.S32.HI R43, RZ, 0x1f, R12 ;  /* 0x0000001fff2b7819 */ /* 0x000fe2000001140c */
[-C--:B------:R-:W-:Y:S01]  /*38f0*/  FFMA.FTZ R114, R114, R41.reuse, -R5 ;  /* 0x0000002972727223 */ /* 0x080fe20000010805 */
[----:B------:R-:W1:Y:S01]  /*3900*/  MUFU.EX2 R9, R9 ;  /* 0x0000000900097308 */ /* 0x000e620000000800 */
[----:B--2---:R-:W-:Y:S01]  /*3910*/  FADD.FTZ R31, R7, R6 ;  /* 0x00000006071f7221 */ /* 0x004fe20000010000 */
[----:B------:R-:W-:Y:S01]  /*3920*/  FADD.FTZ R6, R4, R33 ;  /* 0x0000002104067221 */ /* 0x000fe20000010000 */
[-CC-:B------:R-:W-:Y:S01]  /*3930*/  FFMA.FTZ R58, R58, R41.reuse, -R5.reuse ;  /* 0x000000293a3a7223 */ /* 0x180fe20000010805 */
[-CC-:B------:R-:W-:Y:S01]  /*3940*/  FFMA.FTZ R116, R116, R41.reuse, -R5.reuse ;  /* 0x0000002974747223 */ /* 0x180fe20000010805 */
[----:B------:R-:W-:Y:S01]  /*3950*/  FFMA.FTZ R118, R118, R41, -R5 ;  /* 0x0000002976767223 */ /* 0x000fe20000010805 */
[----:B------:R-:W-:-:S02]  /*3960*/  F2FP.BF16.F32.PACK_AB R147, R2, R147 ;  /* 0x000000930293723e */ /* 0x000fc400000010ff */
[----:B------:R-:W-:Y:S01]  /*3970*/  CS2R R110, SRZ ;  /* 0x00000000006e7805 */ /* 0x000fe2000001ff00 */
[----:B------:R-:W2:Y:S01]  /*3980*/  MUFU.EX2 R146, R146 ;  /* 0x0000009200927308 */ /* 0x000ea20000000800 */
[----:B0-----:R-:W-:Y:S01]  /*3990*/  FADD.FTZ R0, R144, R31 ;  /* 0x0000001f90007221 */ /* 0x001fe20000010000 */
[----:B------:R-:W-:Y:S01]  /*39a0*/  FADD.FTZ R31, R143, R6 ;  /* 0x000000068f1f7221 */ /* 0x000fe20000010000 */
[----:B------:R-:W-:Y:S02]  /*39b0*/  F2FP.BF16.F32.PACK_AB R148, R3, R148 ;  /* 0x000000940394723e */ /* 0x000fe400000010ff */
[----:B------:R-:W-:Y:S02]  /*39c0*/  CS2R R108, SRZ ;  /* 0x00000000006c7805 */ /* 0x000fe4000001ff00 */
[----:B------:R-:W-:Y:S02]  /*39d0*/  F2FP.BF16.F32.PACK_AB R150, R7, R150 ;  /* 0x000000960796723e */ /* 0x000fe400000010ff */
[----:B------:R-:W-:-:S02]  /*39e0*/  CS2R R104, SRZ ;  /* 0x0000000000687805 */ /* 0x000fc4000001ff00 */
[----:B------:R-:W-:Y:S01]  /*39f0*/  F2FP.BF16.F32.PACK_AB R141, R4, R141 ;  /* 0x0000008d048d723e */ /* 0x000fe200000010ff */
[----:B------:R-:W0:Y:S01]  /*3a00*/  MUFU.EX2 R8, R8 ;  /* 0x0000000800087308 */ /* 0x000e220000000800 */
[----:B-1----:R-:W-:Y:S01]  /*3a10*/  FADD.FTZ R33, R9, R0 ;  /* 0x0000000009217221 */ /* 0x002fe20000010000 */
[----:B------:R-:W-:Y:S02]  /*3a20*/  F2FP.BF16.F32.PACK_AB R149, R60, R149 ;  /* 0x000000953c95723e */ /* 0x000fe400000010ff */
[----:B------:R-:W-:Y:S02]  /*3a30*/  CS2R R102, SRZ ;  /* 0x0000000000667805 */ /* 0x000fe4000001ff00 */
[----:B------:R-:W-:Y:S02]  /*3a40*/  F2FP.BF16.F32.PACK_AB R151, R24, R151 ;  /* 0x000000971897723e */ /* 0x000fe400000010ff */
[----:B------:R-:W-:Y:S02]  /*3a50*/  CS2R R100, SRZ ;  /* 0x0000000000647805 */ /* 0x000fe4000001ff00 */
[----:B------:R-:W-:-:S02]  /*3a60*/  F2FP.BF16.F32.PACK_AB R145, R14, R145 ;  /* 0x000000910e91723e */ /* 0x000fc400000010ff */
[----:B------:R-:W-:Y:S01]  /*3a70*/  CS2R R98, SRZ ;  /* 0x0000000000627805 */ /* 0x000fe2000001ff00 */
[----:B------:R-:W1:Y:S01]  /*3a80*/  MUFU.EX2 R11, R11 ;  /* 0x0000000b000b7308 */ /* 0x000e620000000800 */
[----:B--2---:R-:W-:Y:S01]  /*3a90*/  FADD.FTZ R0, R146, R33 ;  /* 0x0000002192007221 */ /* 0x004fe20000010000 */
[----:B------:R-:W-:Y:S02]  /*3aa0*/  F2FP.BF16.F32.PACK_AB R144, R9, R144 ;  /* 0x000000900990723e */ /* 0x000fe400000010ff */
[----:B------:R-:W-:Y:S02]  /*3ab0*/  CS2R R96, SRZ ;  /* 0x0000000000607805 */ /* 0x000fe4000001ff00 */
[----:B------:R-:W-:Y:S02]  /*3ac0*/  CS2R R94, SRZ ;  /* 0x00000000005e7805 */ /* 0x000fe4000001ff00 */
[----:B------:R-:W-:Y:S02]  /*3ad0*/  CS2R R92, SRZ ;  /* 0x00000000005c7805 */ /* 0x000fe4000001ff00 */
[----:B------:R-:W-:Y:S01]  /*3ae0*/  CS2R R90, SRZ ;  /* 0x00000000005a7805 */ /* 0x000fe2000001ff00 */
[----:B------:R-:W2:Y:S01]  /*3af0*/  MUFU.EX2 R137, R137 ;  /* 0x0000008900897308 */ /* 0x000ea20000000800 */
[----:B0-----:R-:W-:Y:S01]  /*3b00*/  FADD.FTZ R6, R8, R31 ;  /* 0x0000001f08067221 */ /* 0x001fe20000010000 */
[----:B------:R-:W-:Y:S01]  /*3b10*/  FFMA.FTZ R31, R70, R41, -R5 ;  /* 0x00000029461f7223 */ /* 0x000fe20000010805 */
[----:B------:R-:W-:-:S05]  /*3b20*/  F2FP.BF16.F32.PACK_AB R143, R8, R143 ;  /* 0x0000008f088f723e */ /* 0x000fca00000010ff */
[----:B------:R-:W0:Y:S01]  /*3b30*/  MUFU.EX2 R140, R140 ;  /* 0x0000008c008c7308 */ /* 0x000e220000000800 */
[C---:B-1----:R-:W-:Y:S01]  /*3b40*/  FADD.FTZ R33, R11.reuse, R0 ;  /* 0x000000000b217221 */ /* 0x042fe20000010000 */
[----:B------:R-:W-:-:S06]  /*3b50*/  F2FP.BF16.F32.PACK_AB R146, R11, R146 ;  /* 0x000000920b92723e */ /* 0x000fcc00000010ff */
[----:B------:R-:W1:Y:S01]  /*3b60*/  MUFU.EX2 R66, R66 ;  /* 0x0000004200427308 */ /* 0x000e620000000800 */
[----:B--2---:R-:W-:-:S07]  /*3b70*/  FADD.FTZ R35, R137, R6 ;  /* 0x0000000689237221 */ /* 0x004fce0000010000 */
[----:B------:R-:W2:Y:S01]  /*3b80*/  MUFU.EX2 R13, R13 ;  /* 0x0000000d000d7308 */ /* 0x000ea20000000800 */
[----:B0-----:R-:W-:Y:S01]  /*3b90*/  FADD.FTZ R0, R140, R33 ;  /* 0x000000218c007221 */ /* 0x001fe20000010000 */
[----:B------:R-:W-:Y:S01]  /*3ba0*/  FFMA.FTZ R33, R106, R41, -R5 ;  /* 0x000000296a217223 */ /* 0x000fe20000010805 */
[----:B------:R-:W-:-:S05]  /*3bb0*/  CS2R R106, SRZ ;  /* 0x00000000006a7805 */ /* 0x000fca000001ff00 */
        /* <DEDUP_REMOVED lines=11> */
[----:B--2---:R-:W-:Y:S01]  /*3c70*/  FADD.FTZ R6, R56, R35 ;  /* 0x0000002338067221 */ /* 0x004fe20000010000 */
[----:B------:R-:W-:Y:S01]  /*3c80*/  FFMA.FTZ R35, R62, R41, -R5 ;  /* 0x000000293e237223 */ /* 0x000fe20000010805 */
[----:B------:R-:W-:Y:S02]  /*3c90*/  LEA.HI R5, R43, R12, RZ, 0x7 ;  /* 0x0000000c2b057211 */ /* 0x000fe400078f38ff */
[----:B------:R-:W-:Y:S02]  /*3ca0*/  F2FP.BF16.F32.PACK_AB R139, R56, R139 ;  /* 0x0000008b388b723e */ /* 0x000fe400000010ff */
[----:B------:R-:W-:Y:S01]  /*3cb0*/  SHF.R.S32.HI R4, RZ, 0x7, R5 ;  /* 0x00000007ff047819 */ /* 0x000fe20000011405 */
[----:B------:R-:W2:Y:S01]  /*3cc0*/  MUFU.EX2 R136, R136 ;  /* 0x0000008800887308 */ /* 0x000ea20000000800 */
[C---:B0-----:R-:W-:Y:S01]  /*3cd0*/  FADD.FTZ R37, R15.reuse, R0 ;  /* 0x000000000f257221 */ /* 0x041fe20000010000 */
[----:B------:R-:W-:-:S02]  /*3ce0*/  F2FP.BF16.F32.PACK_AB R142, R15, R142 ;  /* 0x0000008e0f8e723e */ /* 0x000fc400000010ff */
[----:B------:R-:W-:-:S04]  /*3cf0*/  VIMNMX R4, R23, R4, !PT ;  /* 0x0000000417047248 */ /* 0x000fc80007fe0100 */
        /* <DEDUP_REMOVED lines=70> */
[----:B------:R1:W3:Y:S01]  /*4160*/  MUFU.EX2 R37, R112 ;  /* 0x0000007000257308 */ /* 0x0002e20000000800 */
[----:B--2---:R-:W-:-:S07]  /*4170*/  FADD.FTZ R45, R123, R2 ;  /* 0x000000027b2d7221 */ /* 0x004fce0000010000 */
[----:B------:R-:W2:Y:S01]  /*4180*/  MUFU.EX2 R114, R114 ;  /* 0x0000007200727308 */ /* 0x000ea20000000800 */
[----:B0-----:R-:W-:Y:S01]  /*4190*/  FADD.FTZ R2, R126, R43 ;  /* 0x0000002b7e027221 */ /* 0x001fe20000010000 */
[----:B-1----:R-:W-:-:S06]  /*41a0*/  CS2R R112, SRZ ;  /* 0x0000000000707805 */ /* 0x002fcc000001ff00 */
[----:B------:R-:W0:Y:S01]  /*41b0*/  MUFU.EX2 R39, R58 ;  /* 0x0000003a00277308 */ /* 0x000e220000000800 */
[C---:B---3--:R-:W-:Y:S01]  /*41c0*/  FADD.FTZ R7, R37.reuse, R2 ;  /* 0x0000000225077221 */ /* 0x048fe20000010000 */
[----:B------:R-:W-:-:S06]  /*41d0*/  F2FP.BF16.F32.PACK_AB R126, R37, R126 ;  /* 0x0000007e257e723e */ /* 0x000fcc00000010ff */
[----:B------:R-:W1:Y:S01]  /*41e0*/  MUFU.EX2 R116, R116 ;  /* 0x0000007400747308 */ /* 0x000e620000000800 */
[----:B--2---:R-:W-:-:S07]  /*41f0*/  FADD.FTZ R2, R114, R7 ;  /* 0x0000000772027221 */ /* 0x004fce0000010000 */
[----:B------:R2:W3:Y:S01]  /*4200*/  MUFU.EX2 R3, R118 ;  /* 0x0000007600037308 */ /* 0x0004e20000000800 */
[C---:B0-----:R-:W-:Y:S01]  /*4210*/  FADD.FTZ R7, R39.reuse, R2 ;  /* 0x0000000227077221 */ /* 0x041fe20000010000 */
[----:B------:R-:W-:Y:S02]  /*4220*/  F2FP.BF16.F32.PACK_AB R120, R39, R114 ;  /* 0x000000722778723e */ /* 0x000fe400000010ff */
[----:B------:R-:W-:-:S04]  /*4230*/  CS2R R114, SRZ ;  /* 0x0000000000727805 */ /* 0x000fc8000001ff00 */
[----:B------:R-:W0:Y:S01]  /*4240*/  MUFU.EX2 R32, R32 ;  /* 0x0000002000207308 */ /* 0x000e220000000800 */
[----:B-1----:R-:W-:Y:S01]  /*4250*/  FADD.FTZ R2, R116, R7 ;  /* 0x0000000774027221 */ /* 0x002fe20000010000 */
[----:B--2---:R-:W-:-:S03]  /*4260*/  CS2R R118, SRZ ;  /* 0x0000000000767805 */ /* 0x004fc6000001ff00 */
[C---:B---3--:R-:W-:Y:S01]  /*4270*/  FADD.FTZ R2, R3.reuse, R2 ;  /* 0x0000000203027221 */ /* 0x048fe20000010000 */
[----:B------:R-:W-:Y:S01]  /*4280*/  F2FP.BF16.F32.PACK_AB R122, R3, R116 ;  /* 0x00000074037a723e */ /* 0x000fe200000010ff */
[----:B------:R-:W-:Y:S01]  /*4290*/  VIADD R3, R88, 0xfffffffe ;  /* 0xfffffffe58037836 */ /* 0x000fe20000000000 */
[----:B------:R-:W-:Y:S02]  /*42a0*/  CS2R R116, SRZ ;  /* 0x0000000000747805 */ /* 0x000fe4000001ff00 */
[----:B------:R-:W-:Y:S02]  /*42b0*/  CS2R R88, SRZ ;  /* 0x0000000000587805 */ /* 0x000fe4000001ff00 */
[----:B------:R-:W-:Y:S01]  /*42c0*/  ISETP.GE.AND P3, PT, R3, R4, PT ;  /* 0x000000040300720c */ /* 0x000fe20003f66270 */
[C---:B0-----:R-:W-:Y:S01]  /*42d0*/  FADD.FTZ R0, R32.reuse, R45 ;  /* 0x0000002d20007221 */ /* 0x041fe20000010000 */
[----:B------:R-:W-:-:S11]  /*42e0*/  F2FP.BF16.F32.PACK_AB R123, R32, R123 ;  /* 0x0000007b207b723e */ /* 0x000fd600000010ff */
[----:B------:R-:W-:Y:S05]  /*42f0*/  @!P3 BRA `(.L_x_2033) ;  /* 0x0000002c0094b947 */ /* 0x000fea0003800000 */
[----:B------:R-:W-:Y:S01]  /*4300*/  IMAD.MOV.U32 R5, RZ, RZ, R10 ;  /* 0x000000ffff057224 */ /* 0x000fe200078e000a */
[----:B------:R-:W-:Y:S01]  /*4310*/  UMOV UR7, UR36 ;  /* 0x0000002400077c82 */ /* 0x000fe20008000000 */
[----:B------:R-:W-:Y:S01]  /*4320*/  IMAD.MOV.U32 R6, RZ, RZ, R51 ;  /* 0x000000ffff067224 */ /* 0x000fe200078e0033 */
[----:B------:R-:W-:Y:S01]  /*4330*/  UMOV UR6, UR37 ;  /* 0x0000002500067c82 */ /* 0x000fe20008000000 */
[----:B------:R-:W-:Y:S01]  /*4340*/  IMAD.MOV.U32 R119, RZ, RZ, RZ ;  /* 0x000000ffff777224 */ /* 0x000fe200078e00ff */
[----:B------:R-:W-:-:S06]  /*4350*/  ULDC UR21, c[0x0][0x9d8] ;  /* 0x0002760000157ab9 */ /* 0x000fcc0000000800 */
.L_x_2042:
        /* <DEDUP_REMOVED lines=9> */
.L_x_2035:
[----:B------:R-:W-:Y:S01]  /*43f0*/  ULEA UR10, UR37, UR38, 0x3 ;  /* 0x00000026250a7291 */ /* 0x000fe2000f8e183f */
[----:B------:R-:W-:-:S05]  /*4400*/  IMAD.U32 R7, RZ, RZ, UR36 ;  /* 0x00000024ff077e24 */ /* 0x000fca000f8e00ff */
[----:B------:R-:W-:-:S04]  /*4410*/  SHF.L.U32 R7, R7, 0x1f, RZ ;  /* 0x0000001f07077819 */ /* 0x000fc800000006ff */
[----:B------:R0:W1:Y:S01]  /*4420*/  SYNCS.PHASECHK.TRANS64.TRYWAIT P3, [UR10+0x16830], R7 ;  /* 0x01683007ff0075a7 */ /* 0x000062000806014a */
[----:B------:R-:W-:Y:S05]  /*4430*/  @!P0 BRA `(.L_x_2036) ;  /* 0x0000000000048947 */ /* 0x000fea0003800000 */
[----:B------:R-:W-:Y:S01]  /*4440*/  BPT.TRAP 0x1 ;  /* 0x000000040000795c */ /* 0x000fe20000300000 */
.L_x_2036:
[----:B-1----:R-:W-:Y:S05]  /*4450*/  @P3 BRA `(.L_x_2034) ;  /* 0x0000000000083947 */ /* 0x002fea0003800000 */
[----:B------:R-:W1:Y:S02]  /*4460*/  SYNCS.PHASECHK.TRANS64.TRYWAIT P3, [UR10+0x16830], R7 ;  /* 0x01683007ff0075a7 */ /* 0x000e64000806014a */
[----:B-1----:R-:W-:Y:S05]  /*4470*/  @!P3 BRA `(.L_x_2037) ;  /* 0x000000e0001cb947 */ /* 0x002fea0003800000 */
.L_x_2034:
        /* <DEDUP_REMOVED lines=8> */
[----:B------:R-:W-:Y:S01]  /*4500*/  UMOV UR24, UR4 ;  /* 0x0000000400187c82 */ /* 0x000fe20008000000 */
[----:B------:R-:W-:Y:S01]  /*4510*/  UMOV UR25, UR5 ;  /* 0x0000000500197c82 */ /* 0x000fe20008000000 */
        /* <DEDUP_REMOVED lines=19> */
.L_x_2039:
[----:B------:R-:W-:Y:S01]  /*4650*/  ULEA UR10, UR6, UR38, 0x3 ;  /* 0x00000026060a7291 */ /* 0x000fe2000f8e183f */
[----:B------:R-:W-:-:S05]  /*4660*/  IMAD.U32 R7, RZ, RZ, UR7 ;  /* 0x00000007ff077e24 */ /* 0x000fca000f8e00ff */
[----:B------:R-:W-:-:S04]  /*4670*/  SHF.L.U32 R7, R7, 0x1f, RZ ;  /* 0x0000001f07077819 */ /* 0x000fc800000006ff */
[----:B------:R0:W1:Y:S01]  /*4680*/  SYNCS.PHASECHK.TRANS64.TRYWAIT P3, [UR10+0x16850], R7 ;  /* 0x01685007ff0075a7 */ /* 0x000062000806014a */
[----:B------:R-:W-:Y:S05]  /*4690*/  @!P0 BRA `(.L_x_2040) ;  /* 0x0000000000048947 */ /* 0x000fea0003800000 */
[----:B------:R-:W-:Y:S01]  /*46a0*/  BPT.TRAP 0x1 ;  /* 0x000000040000795c */ /* 0x000fe20000300000 */
.L_x_2040:
[----:B-1----:R-:W-:Y:S05]  /*46b0*/  @P3 BRA `(.L_x_2038) ;  /* 0x0000000000083947 */ /* 0x002fea0003800000 */
[----:B------:R-:W1:Y:S02]  /*46c0*/  SYNCS.PHASECHK.TRANS64.TRYWAIT P3, [UR10+0x16850], R7 ;  /* 0x01685007ff0075a7 */ /* 0x000e64000806014a */
[----:B-1----:R-:W-:Y:S05]  /*46d0*/  @!P3 BRA `(.L_x_2041) ;  /* 0x000000dc009cb947 */ /* 0x002fea0003800000 */
.L_x_2038:
[----:B------:R-:W-:Y:S01]  /*46e0*/  UIADD3 UR7, UR38, 0x400, URZ ;  /* 0x0000040026077890 */ /* 0x000fe2000fffe03f */
[----:B------:R-:W-:Y:S01]  /*46f0*/  WARPGROUP.ARRIVE ;  /* 0x00000000000079c5 */ /* 0x000fe20000000000 */
[----:B------:R-:W-:Y:S01]  /*4700*/  UMOV UR11, 0x40000040 ;  /* 0x40000040000b7882 */ /* 0x000fe20000000000 */
[----:B------:R-:W-:Y:S01]  /*4710*/  FMUL.FTZ R20, R31, UR21 ;  /* 0x000000151f147c20 */ /* 0x000fe20008410000 */
[----:B------:R-:W-:Y:S01]  /*4720*/  USHF.R.U32.HI UR7, URZ, 0x4, UR7 ;  /* 0x000000043f077899 */ /* 0x000fe20008011607 */
[----:B------:R-:W-:Y:S01]  /*4730*/  FMUL.FTZ R31, R46, UR21 ;  /* 0x000000152e1f7c20 */ /* 0x000fe20008410000 */
[----:B------:R-:W-:Y:S01]  /*4740*/  UMOV UR15, 0x40000040 ;  /* 0x40000040000f7882 */ /* 0x000fe20000000000 */
[----:B------:R-:W2:Y:S01]  /*4750*/  @P2 LDC R46, c[0x0][0x44c] ;  /* 0x00011300ff2e2b82 */ /* 0x000ea20000000800 */
[----:B------:R-:W-:Y:S01]  /*4760*/  ULOP3.LUT UR7, UR7, 0x3fff, URZ, 0xc0, !UPT ;  /* 0x00003fff07077892 */ /* 0x000fe2000f8ec03f */
[----:B01----:R-:W-:Y:S01]  /*4770*/  FMUL.FTZ R7, R24, UR21 ;  /* 0x0000001518077c20 */ /* 0x003fe20008410000 */
[----:B------:R-:W-:Y:S01]  /*4780*/  FMUL.FTZ R24, R34, UR21 ;  /* 0x0000001522187c20 */ /* 0x000fe20008410000 */
[----:B------:R-:W-:Y:S01]  /*4790*/  FMUL.FTZ R34, R51, UR21 ;  /* 0x0000001533227c20 */ /* 0x000fe20008410000 */
[----:B------:R-:W-:Y:S01]  /*47a0*/  ULEA UR10, UR6, UR7, 0xa ;  /* 0x00000007060a7291 */ /* 0x000fe2000f8e503f */
[----:B------:R-:W-:Y:S01]  /*47b0*/  FMUL.FTZ R15, R33, UR21 ;  /* 0x00000015210f7c20 */ /* 0x000fe20008410000 */
[----:B------:R-:W-:Y:S01]  /*47c0*/  FMUL.FTZ R33, R50, UR21 ;  /* 0x0000001532217c20 */ /* 0x000fe20008410000 */
[----:B------:R-:W0:Y:S01]  /*47d0*/  @P2 LDC R51, c[0x0][0x450] ;  /* 0x00011400ff332b82 */ /* 0x000e220000000800 */
[----:B------:R-:W-:Y:S01]  /*47e0*/  UIADD3 UR14, UR10, 0x80, URZ ;  /* 0x000000800a0e7890 */ /* 0x000fe2000fffe03f */
[----:B------:R-:W-:-:S02]  /*47f0*/  IMAD.IADD R50, R152, 0x1, R16 ;  /* 0x0000000198327824 */ /* 0x000fc400078e0210 */
[----:B------:R-:W-:Y:S01]  /*4800*/  FMUL.FTZ R8, R25, UR21 ;  /* 0x0000001519087c20 */ /* 0x000fe20008410000 */
[----:B------:R-:W-:Y:S01]  /*4810*/  FMUL.FTZ R25, R35, UR21 ;  /* 0x0000001523197c20 */ /* 0x000fe20008410000 */
[----:B------:R-:W-:Y:S01]  /*4820*/  FMUL.FTZ R35, R54, UR21 ;  /* 0x0000001536237c20 */ /* 0x000fe20008410000 */
[----:B------:R-:W-:Y:S01]  /*4830*/  HGMMA.64x64x16.F32.BF16 R88, R148, gdesc[UR8].tnspB, R88, gsb0 ;  /* 0x40e0000894587df0 */ /* 0x000fe20008001858 */
        /* <DEDUP_REMOVED lines=9> */
[----:B--2---:R-:W-:-:S04]  /*48d0*/  @P2 IMAD.HI.U32 R54, R50, R46, RZ ;  /* 0x0000002e32362227 */ /* 0x004fc800078e00ff */
[----:B------:R-:W-:Y:S01]  /*48e0*/  FMUL.FTZ R29, R42, UR21 ;  /* 0x000000152a1d7c20 */ /* 0x000fe20008410000 */
[----:B------:R-:W-:Y:S01]  /*48f0*/  FMUL.FTZ R42, R63, UR21 ;  /* 0x000000153f2a7c20 */ /* 0x000fe20008410000 */
[----:B------:R-:W-:Y:S01]  /*4900*/  FMUL.FTZ R30, R43, UR21 ;  /* 0x000000152b1e7c20 */ /* 0x000fe20008410000 */
[----:B------:R-:W-:Y:S01]  /*4910*/  IMAD.MOV.U32 R46, RZ, RZ, R50 ;  /* 0x000000ffff2e7224 */ /* 0x000fe200078e0032 */
[----:B------:R-:W1:Y:S01]  /*4920*/  MUFU.TANH R9, R9 ;  /* 0x0000000900097308 */ /* 0x000e620000002400 */
[----:B------:R-:W-:Y:S01]  /*4930*/  FMUL.FTZ R13, R32, UR21 ;  /* 0x00000015200d7c20 */ /* 0x000fe20008410000 */
[----:B------:R-:W-:Y:S01]  /*4940*/  FMUL.FTZ R32, R47, UR21 ;  /* 0x000000152f207c20 */ /* 0x000fe20008410000 */
[----:B0-----:R-:W-:Y:S01]  /*4950*/  @P2 SHF.R.U32.HI R46, RZ, R51, R54 ;  /* 0x00000033ff2e2219 */ /* 0x001fe20000011636 */
[----:B------:R-:W-:Y:S02]  /*4960*/  IMAD.MOV.U32 R54, RZ, RZ, -0x80 ;  /* 0xffffff80ff367424 */ /* 0x000fe400078e00ff */
[----:B------:R-:W-:Y:S01]  /*4970*/  FMUL.FTZ R21, R36, UR21 ;  /* 0x0000001524157c20 */ /* 0x000fe20008410000 */
[----:B------:R-:W-:Y:S01]  /*4980*/  FMUL.FTZ R36, R55, UR21 ;  /* 0x0000001537247c20 */ /* 0x000fe20008410000 */
[----:B------:R-:W-:Y:S01]  /*4990*/  FMUL.FTZ R26, R37, UR21 ;  /* 0x00000015251a7c20 */ /* 0x000fe20008410000 */
[----:B------:R-:W0:Y:S01]  /*49a0*/  SHFL.IDX PT, R62, R46, 0x1, 0x1c1f ;  /* 0x003c1f002e3e7f89 */ /* 0x000e2200000e0000 */
[----:B------:R-:W-:Y:S01]  /*49b0*/  IMAD R54, R3, R54, 0x1 ;  /* 0x0000000103367424 */ /* 0x000fe200078e0236 */
[----:B------:R-:W2:Y:S01]  /*49c0*/  MUFU.TANH R10, R10 ;  /* 0x0000000a000a7308 */ /* 0x000ea20000002400 */
[----:B------:R-:W-:Y:S01]  /*49d0*/  FMUL.FTZ R37, R58, UR21 ;  /* 0x000000153a257c20 */ /* 0x000fe20008410000 */
[----:B------:R-:W-:Y:S01]  /*49e0*/  FMUL.FTZ R38, R59, UR21 ;  /* 0x000000153b267c20 */ /* 0x000fe20008410000 */
[----:B------:R-:W-:Y:S01]  /*49f0*/  FMUL.FTZ R43, R66, UR21 ;  /* 0x00000015422b7c20 */ /* 0x000fe20008410000 */
[----:B------:R-:W-:Y:S01]  /*4a00*/  IADD3 R54, R17, R54, -R22 ;  /* 0x0000003611367210 */ /* 0x000fe20007ffe816 */
[----:B------:R-:W-:Y:S01]  /*4a10*/  FMUL.FTZ R47, R67, UR21 ;  /* 0x00000015432f7c20 */ /* 0x000fe20008410000 */
[----:B------:R-:W-:Y:S01]  /*4a20*/  FMUL.FTZ R51, R71, UR21 ;  /* 0x0000001547337c20 */ /* 0x000fe20008410000 */
[----:B------:R-:W-:Y:S01]  /*4a30*/  FMUL.FTZ R70, R70, UR21 ;  /* 0x0000001546467c20 */ /* 0x000fe20008410000 */
[----:B------:R-:W3:Y:S01]  /*4a40*/  MUFU.TANH R14, R14 ;  /* 0x0000000e000e7308 */ /* 0x000ee20000002400 */
[----:B------:R-:W-:-:S02]  /*4a50*/  IMAD.IADD R54, R54, 0x1, -R18 ;  /* 0x0000000136367824 */ /* 0x000fc400078e0a12 */
        /* <DEDUP_REMOVED lines=8> */
[----:B------:R-:W-:Y:S01]  /*4ae0*/  FMUL.FTZ R71, R87, UR21 ;  /* 0x0000001557477c20 */ /* 0x000fe20008410000 */
[----:B------:R-:W-:Y:S01]  /*4af0*/  FMUL.FTZ R74, R60, UR21 ;  /* 0x000000153c4a7c20 */ /* 0x000fe20008410000 */
[----:B------:R-:W-:Y:S01]  /*4b00*/  FMUL.FTZ R44, R44, UR21 ;  /* 0x000000152c2c7c20 */ /* 0x000fe20008410000 */
[----:B------:R-:W-:Y:S01]  /*4b10*/  FMUL.FTZ R45, R45, UR21 ;  /* 0x000000152d2d7c20 */ /* 0x000fe20008410000 */
[----:B0-----:R-:W-:-:S02]  /*4b20*/  IMAD.IADD R62, R54, 0x1, R62 ;  /* 0x00000001363e7824 */ /* 0x001fc400078e023e */
[----:B------:R-:W-:Y:S01]  /*4b30*/  FMUL.FTZ R48, R48, UR21 ;  /* 0x0000001530307c20 */ /* 0x000fe20008410000 */
[----:B------:R-:W0:Y:S01]  /*4b40*/  MUFU.TANH R25, R25 ;  /* 0x0000001900197308 */ /* 0x000e220000002400 */
[----:B------:R-:W-:Y:S01]  /*4b50*/  FMUL.FTZ R49, R49, UR21 ;  /* 0x0000001531317c20 */ /* 0x000fe20008410000 */
[----:B------:R-:W-:Y:S01]  /*4b60*/  FMUL.FTZ R52, R52, UR21 ;  /* 0x0000001534347c20 */ /* 0x000fe20008410000 */
[C---:B------:R-:W-:Y:S01]  /*4b70*/  ISETP.GT.AND P5, PT, R62.reuse, RZ, PT ;  /* 0x000000ff3e00720c */ /* 0x040fe20003fa4270 */
[----:B------:R-:W-:Y:S01]  /*4b80*/  FMUL.FTZ R53, R53, UR21 ;  /* 0x0000001535357c20 */ /* 0x000fe20008410000 */
[----:B------:R-:W-:Y:S01]  /*4b90*/  ISETP.GT.AND P6, PT, R62, 0x1, PT ;  /* 0x000000013e00780c */ /* 0x000fe20003fc4270 */
[----:B------:R-:W-:Y:S01]  /*4ba0*/  FMUL.FTZ R56, R56, UR21 ;  /* 0x0000001538387c20 */ /* 0x000fe20008410000 */
[----:B-1----:R-:W-:Y:S01]  /*4bb0*/  FSEL R9, R9, -INF , P5 ;  /* 0xff80000009097808 */ /* 0x002fe20002800000 */
[----:B------:R-:W1:Y:S01]  /*4bc0*/  MUFU.TANH R27, R27 ;  /* 0x0000001b001b7308 */ /* 0x000e620000002400 */
[----:B--2---:R-:W-:Y:S01]  /*4bd0*/  FSEL R63, R10, -INF , P6 ;  /* 0xff8000000a3f7808 */ /* 0x004fe20003000000 */
[----:B------:R-:W-:Y:S01]  /*4be0*/  FMUL.FTZ R57, R57, UR21 ;  /* 0x0000001539397c20 */ /* 0x000fe20008410000 */
[----:B------:R-:W-:Y:S01]  /*4bf0*/  ISETP.GT.AND P3, PT, R62, 0x8, PT ;  /* 0x000000083e00780c */ /* 0x000fe20003f64270 */
[----:B------:R-:W-:Y:S01]  /*4c00*/  FMUL.FTZ R64, R64, UR21 ;  /* 0x0000001540407c20 */ /* 0x000fe20008410000 */
[----:B------:R-:W-:Y:S01]  /*4c10*/  FMNMX.FTZ R10, R9, R5, !PT ;  /* 0x00000005090a7209 */ /* 0x000fe20007810000 */
[----:B------:R-:W-:Y:S01]  /*4c20*/  FMUL.FTZ R65, R65, UR21 ;  /* 0x0000001541417c20 */ /* 0x000fe20008410000 */
[----:B------:R-:W-:Y:S01]  /*4c30*/  ISETP.GT.AND P4, PT, R62, 0x9, PT ;  /* 0x000000093e00780c */ /* 0x000fe20003f84270 */
[----:B------:R-:W2:Y:S01]  /*4c40*/  MUFU.TANH R28, R28 ;  /* 0x0000001c001c7308 */ /* 0x000ea20000002400 */
[----:B---3--:R-:W-:Y:S01]  /*4c50*/  FSEL R14, R14, -INF , P3 ;  /* 0xff8000000e0e7808 */ /* 0x008fe20001800000 */
[----:B------:R-:W-:Y:S01]  /*4c60*/  FMUL.FTZ R68, R68, UR21 ;  /* 0x0000001544447c20 */ /* 0x000fe20008410000 */
[----:B------:R-:W-:Y:S01]  /*4c70*/  FMNMX.FTZ R10, R63, R10, !PT ;  /* 0x0000000a3f0a7209 */ /* 0x000fe20007810000 */
[----:B------:R-:W-:Y:S01]  /*4c80*/  FMUL.FTZ R69, R69, UR21 ;  /* 0x0000001545457c20 */ /* 0x000fe20008410000 */
[----:B------:R-:W-:Y:S01]  /*4c90*/  ISETP.GT.AND P5, PT, R62, 0x10, PT ;  /* 0x000000103e00780c */ /* 0x000fe20003fa4270 */
[----:B------:R-:W-:Y:S01]  /*4ca0*/  FMUL.FTZ R72, R72, UR21 ;  /* 0x0000001548487c20 */ /* 0x000fe20008410000 */
[----:B------:R-:W-:Y:S01]  /*4cb0*/  FSEL R20, R20, -INF , P4 ;  /* 0xff80000014147808 */ /* 0x000fe20002000000 */
[----:B------:R-:W3:Y:S01]  /*4cc0*/  MUFU.TANH R29, R29 ;  /* 0x0000001d001d7308 */ /* 0x000ee20000002400 */
[----:B------:R-:W-:Y:S01]  /*4cd0*/  FMNMX.FTZ R10, R14, R10, !PT ;  /* 0x0000000a0e0a7209 */ /* 0x000fe20007810000 */
[----:B------:R-:W-:Y:S01]  /*4ce0*/  FMUL.FTZ R73, R73, UR21 ;  /* 0x0000001549497c20 */ /* 0x000fe20008410000 */
[----:B------:R-:W-:Y:S01]  /*4cf0*/  ISETP.GT.AND P6, PT, R62, 0x11, PT ;  /* 0x000000113e00780c */ /* 0x000fe20003fc4270 */
[----:B------:R-:W-:Y:S01]  /*4d00*/  FMUL.FTZ R75, R76, UR21 ;  /* 0x000000154c4b7c20 */ /* 0x000fe20008410000 */
[----:B------:R-:W-:-:S02]  /*4d10*/  WARPGROUP.DEPBAR.LE gsb0, 0x0 ;  /* 0x00008000000079c5 */ /* 0x000fc40000010000 */
[----:B------:R-:W-:Y:S01]  /*4d20*/  WARPGROUP.ARRIVE ;  /* 0x00000000000079c5 */ /* 0x000fe20000000000 */
[----:B----4-:R-:W-:Y:S01]  /*4d30*/  FSEL R24, R24, -INF , P5 ;  /* 0xff80000018187808 */ /* 0x010fe20002800000 */
[----:B------:R-:W4:Y:S01]  /*4d40*/  MUFU.TANH R30, R30 ;  /* 0x0000001e001e7308 */ /* 0x000f220000002400 */
[----:B------:R-:W-:Y:S01]  /*4d50*/  FMNMX.FTZ R10, R20, R10, !PT ;  /* 0x0000000a140a7209 */ /* 0x000fe20007810000 */
[----:B------:R-:W-:Y:S01]  /*4d60*/  FMUL.FTZ R76, R77, UR21 ;  /* 0x000000154d4c7c20 */ /* 0x000fe20008410000 */
[----:B------:R-:W-:Y:S01]  /*4d70*/  ISETP.GT.AND P3, PT, R62, 0x18, PT ;  /* 0x000000183e00780c */ /* 0x000fe20003f64270 */
[----:B------:R-:W-:Y:S01]  /*4d80*/  HGMMA.64x64x16.F32.BF16 R88, R144, gdesc[UR12].tnspB, R88, gsb0 ;  /* 0x40e0000c90587df0 */ /* 0x000fe20008001858 */
[----:B------:R-:W-:Y:S01]  /*4d90*/  UIADD3 UR14, UR10, 0x100, URZ ;  /* 0x000001000a0e7890 */ /* 0x000fe2000fffe03f */
[----:B0-----:R-:W-:Y:S01]  /*4da0*/  FSEL R25, R25, -INF , P6 ;  /* 0xff80000019197808 */ /* 0x001fe20003000000 */
[----:B------:R-:W-:Y:S01]  /*4db0*/  UMOV UR15, 0x40000040 ;  /* 0x40000040000f7882 */ /* 0x000fe20000000000 */
[----:B------:R-:W-:Y:S01]  /*4dc0*/  FMNMX.FTZ R10, R24, R10, !PT ;  /* 0x0000000a180a7209 */ /* 0x000fe20007810000 */
[----:B------:R-:W0:Y:S01]  /*4dd0*/  MUFU.TANH R31, R31 ;  /* 0x0000001f001f7308 */ /* 0x000e220000002400 */
[----:B------:R-:W-:Y:S01]  /*4de0*/  ISETP.GT.AND P4, PT, R62, 0x19, PT ;  /* 0x000000193e00780c */ /* 0x000fe20003f84270 */
[----:B------:R-:W-:Y:S01]  /*4df0*/  FMUL.FTZ R77, R80, UR21 ;  /* 0x00000015504d7c20 */ /* 0x000fe20008410000 */
[----:B-1----:R-:W-:Y:S01]  /*4e00*/  FSEL R27, R27, -INF , P3 ;  /* 0xff8000001b1b7808 */ /* 0x002fe20001800000 */
[----:B------:R-:W-:Y:S01]  /*4e10*/  FMUL.FTZ R81, R81, UR21 ;  /* 0x0000001551517c20 */ /* 0x000fe20008410000 */
[----:B------:R-:W-:Y:S01]  /*4e20*/  FMNMX.FTZ R10, R25, R10, !PT ;  /* 0x0000000a190a7209 */ /* 0x000fe20007810000 */
[----:B------:R-:W-:Y:S01]  /*4e30*/  FMUL.FTZ R80, R85, UR21 ;  /* 0x0000001555507c20 */ /* 0x000fe20008410000 */
[----:B------:R-:W-:Y:S01]  /*4e40*/  ISETP.GT.AND P5, PT, R62, 0x20, PT ;  /* 0x000000203e00780c */ /* 0x000fe20003fa4270 */
[----:B------:R-:W1:Y:S01]  /*4e50*/  MUFU.TANH R32, R32 ;  /* 0x0000002000207308 */ /* 0x000e620000002400 */
[----:B--2---:R-:W-:Y:S01]  /*4e60*/  FSEL R28, R28, -INF , P4 ;  /* 0xff8000001c1c7808 */ /* 0x004fe20002000000 */
[----:B------:R-:W-:Y:S01]  /*4e70*/  UMOV UR11, 0x40000040 ;  /* 0x40000040000b7882 */ /* 0x000fe20000000000 */
[----:B------:R-:W-:Y:S01]  /*4e80*/  FMNMX.FTZ R10, R27, R10, !PT ;  /* 0x0000000a1b0a7209 */ /* 0x000fe20007810000 */
[----:B------:R-:W-:Y:S01]  /*4e90*/  UMOV UR7, UR36 ;  /* 0x0000002400077c82 */ /* 0x000fe20008000000 */
[----:B------:R-:W-:-:S02]  /*4ea0*/  ISETP.GT.AND P6, PT, R62, 0x21, PT ;  /* 0x000000213e00780c */ /* 0x000fc40003fc4270 */
[----:B---3--:R-:W-:Y:S01]  /*4eb0*/  FSEL R29, R29, -INF , P5 ;  /* 0xff8000001d1d7808 */ /* 0x008fe20002800000 */
[----:B------:R-:W2:Y:S01]  /*4ec0*/  MUFU.TANH R33, R33 ;  /* 0x0000002100217308 */ /* 0x000ea20000002400 */
[----:B------:R-:W-:Y:S02]  /*4ed0*/  FMNMX.FTZ R10, R28, R10, !PT ;  /* 0x0000000a1c0a7209 */ /* 0x000fe40007810000 */
[----:B------:R-:W-:Y:S02]  /*4ee0*/  ISETP.GT.AND P3, PT, R62, 0x28, PT ;  /* 0x000000283e00780c */ /* 0x000fe40003f64270 */
[----:B----4-:R-:W-:Y:S02]  /*4ef0*/  FSEL R30, R30, -INF , P6 ;  /* 0xff8000001e1e7808 */ /* 0x010fe40003000000 */
[----:B------:R-:W-:Y:S01]  /*4f00*/  FMNMX.FTZ R10, R29, R10, !PT ;  /* 0x0000000a1d0a7209 */ /* 0x000fe20007810000 */
[----:B------:R-:W3:Y:S01]  /*4f10*/  MUFU.TANH R34, R34 ;  /* 0x0000002200227308 */ /* 0x000ee20000002400 */
[----:B------:R-:W-:-:S02]  /*4f20*/  ISETP.GT.AND P4, PT, R62, 0x29, PT ;  /* 0x000000293e00780c */ /* 0x000fc40003f84270 */
[----:B0-----:R-:W-:Y:S02]  /*4f30*/  FSEL R31, R31, -INF , P3 ;  /* 0xff8000001f1f7808 */ /* 0x001fe40001800000 */
[----:B------:R-:W-:Y:S02]  /*4f40*/  FMNMX.FTZ R10, R30, R10, !PT ;  /* 0x0000000a1e0a7209 */ /* 0x000fe40007810000 */
[----:B------:R-:W-:Y:S01]  /*4f50*/  ISETP.GT.AND P5, PT, R62, 0x30, PT ;  /* 0x000000303e00780c */ /* 0x000fe20003fa4270 */
[----:B------:R-:W0:Y:S01]  /*4f60*/  MUFU.TANH R35, R35 ;  /* 0x0000002300237308 */ /* 0x000e220000002400 */
[----:B-1----:R-:W-:Y:S02]  /*4f70*/  FSEL R32, R32, -INF , P4 ;  /* 0xff80000020207808 */ /* 0x002fe40002000000 */
[----:B------:R-:W-:Y:S02]  /*4f80*/  FMNMX.FTZ R10, R31, R10, !PT ;  /* 0x0000000a1f0a7209 */ /* 0x000fe40007810000 */
[----:B------:R-:W-:-:S02]  /*4f90*/  ISETP.GT.AND P6, PT, R62, 0x31, PT ;  /* 0x000000313e00780c */ /* 0x000fc40003fc4270 */
[----:B--2---:R-:W-:Y:S01]  /*4fa0*/  FSEL R33, R33, -INF , P5 ;  /* 0xff80000021217808 */ /* 0x004fe20002800000 */
[----:B------:R-:W1:Y:S01]  /*4fb0*/  MUFU.TANH R36, R36 ;  /* 0x0000002400247308 */ /* 0x000e620000002400 */
[----:B------:R-:W-:Y:S02]  /*4fc0*/  FMNMX.FTZ R10, R32, R10, !PT ;  /* 0x0000000a200a7209 */ /* 0x000fe40007810000 */
[----:B------:R-:W-:Y:S02]  /*4fd0*/  ISETP.GT.AND P3, PT, R62, 0x38, PT ;  /* 0x000000383e00780c */ /* 0x000fe40003f64270 */
[----:B---3--:R-:W-:Y:S02]  /*4fe0*/  FSEL R34, R34, -INF , P6 ;  /* 0xff80000022227808 */ /* 0x008fe40003000000 */
[----:B------:R-:W-:Y:S01]  /*4ff0*/  FMNMX.FTZ R10, R33, R10, !PT ;  /* 0x0000000a210a7209 */ /* 0x000fe20007810000 */
[----:B------:R-:W2:Y:S01]  /*5000*/  MUFU.TANH R37, R37 ;  /* 0x0000002500257308 */ /* 0x000ea20000002400 */
        /* <DEDUP_REMOVED lines=8> */
[----:B------:R-:W-:Y:S01]  /*5090*/  FMNMX.FTZ R10, R36, R10, !PT ;  /* 0x0000000a240a7209 */ /* 0x000fe20007810000 */
[----:B------:R-:W1:Y:S01]  /*50a0*/  MUFU.TANH R39, R39 ;  /* 0x0000002700277308 */ /* 0x000e620000002400 */
[----:B--2---:R-:W-:Y:S02]  /*50b0*/  FSEL R37, R37, -INF , P5 ;  /* 0xff80000025257808 */ /* 0x004fe40002800000 */
[C---:B------:R-:W-:Y:S02]  /*50c0*/  ISETP.GT.AND P3, PT, R62.reuse, 0x48, PT ;  /* 0x000000483e00780c */ /* 0x040fe40003f64270 */
[----:B------:R-:W-:Y:S02]  /*50d0*/  FMNMX.FTZ R10, R37, R10, !PT ;  /* 0x0000000a250a7209 */ /* 0x000fe40007810000 */
[----:B------:R-:W-:Y:S01]  /*50e0*/  ISETP.GT.AND P4, PT, R62, 0x49, PT ;  /* 0x000000493e00780c */ /* 0x000fe20003f84270 */
[----:B------:R-:W2:Y:S01]  /*50f0*/  MUFU.TANH R42, R42 ;  /* 0x0000002a002a7308 */ /* 0x000ea20000002400 */
[----:B------:R-:W-:-:S02]  /*5100*/  WARPGROUP.DEPBAR.LE gsb0, 0x0 ;  /* 0x00008000000079c5 */ /* 0x000fc40000010000 */
[----:B------:R-:W-:Y:S01]  /*5110*/  WARPGROUP.ARRIVE ;  /* 0x00000000000079c5 */ /* 0x000fe20000000000 */
[----:B0-----:R-:W-:Y:S02]  /*5120*/  FSEL R38, R38, -INF , P6 ;  /* 0xff80000026267808 */ /* 0x001fe40003000000 */
[----:B------:R-:W-:Y:S02]  /*5130*/  ISETP.GT.AND P5, PT, R62, 0x50, PT ;  /* 0x000000503e00780c */ /* 0x000fe40003fa4270 */
[----:B------:R-:W0:Y:S01]  /*5140*/  MUFU.TANH R43, R43 ;  /* 0x0000002b002b7308 */ /* 0x000e220000002400 */
[----:B------:R-:W-:Y:S01]  /*5150*/  HGMMA.64x64x16.F32.BF16 R88, R140, gdesc[UR12].tnspB, R88, gsb0 ;  /* 0x40e0000c8c587df0 */ /* 0x000fe20008001858 */
[----:B-1----:R-:W-:Y:S01]  /*5160*/  FSEL R39, R39, -INF , P3 ;  /* 0xff80000027277808 */ /* 0x002fe20001800000 */
[----:B------:R-:W-:Y:S01]  /*5170*/  UIADD3 UR14, UR10, 0x180, URZ ;  /* 0x000001800a0e7890 */ /* 0x000fe2000fffe03f */
[----:B------:R-:W-:Y:S01]  /*5180*/  FMNMX.FTZ R10, R38, R10, !PT ;  /* 0x0000000a260a7209 */ /* 0x000fe20007810000 */
[----:B------:R-:W-:Y:S01]  /*5190*/  UMOV UR15, 0x40000040 ;  /* 0x40000040000f7882 */ /* 0x000fe20000000000 */
[----:B------:R-:W-:-:S02]  /*51a0*/  ISETP.GT.AND P6, PT, R62, 0x51, PT ;  /* 0x000000513e00780c */ /* 0x000fc40003fc4270 */
[----:B------:R-:W1:Y:S01]  /*51b0*/  MUFU.TANH R47, R47 ;  /* 0x0000002f002f7308 */ /* 0x000e620000002400 */
[----:B--2---:R-:W-:Y:S02]  /*51c0*/  FSEL R42, R42, -INF , P4 ;  /* 0xff8000002a2a7808 */ /* 0x004fe40002000000 */
[C---:B------:R-:W-:Y:S02]  /*51d0*/  ISETP.GT.AND P3, PT, R62.reuse, 0x58, PT ;  /* 0x000000583e00780c */ /* 0x040fe40003f64270 */
[----:B------:R-:W-:Y:S02]  /*51e0*/  ISETP.GT.AND P4, PT, R62, 0x59, PT ;  /* 0x000000593e00780c */ /* 0x000fe40003f84270 */
[----:B------:R-:W-:Y:S01]  /*51f0*/  FMNMX.FTZ R10, R39, R10, !PT ;  /* 0x0000000a270a7209 */ /* 0x000fe20007810000 */
[----:B------:R-:W2:Y:S01]  /*5200*/  MUFU.TANH R50, R70 ;  /* 0x0000004600327308 */ /* 0x000ea20000002400 */
[----:B0-----:R-:W-:Y:S02]  /*5210*/  FSEL R43, R43, -INF , P5 ;  /* 0xff8000002b2b7808 */ /* 0x001fe40002800000 */
[----:B------:R-:W-:-:S02]  /*5220*/  FMNMX.FTZ R10, R42, R10, !PT ;  /* 0x0000000a2a0a7209 */ /* 0x000fc40007810000 */
[C---:B------:R-:W-:Y:S02]  /*5230*/  ISETP.GT.AND P5, PT, R62.reuse, 0x60, PT ;  /* 0x000000603e00780c */ /* 0x040fe40003fa4270 */
        /* <DEDUP_REMOVED lines=17> */
[----:B------:R1:W3:Y:S01]  /*5350*/  MUFU.TANH R40, R79 ;  /* 0x0000004f00287308 */ /* 0x0002e20000002400 */
[----:B--2---:R-:W-:Y:S02]  /*5360*/  FSEL R58, R58, -INF , P6 ;  /* 0xff8000003a3a7808 */ /* 0x004fe40003000000 */
[----:B------:R-:W-:Y:S02]  /*5370*/  ISETP.GT.AND P6, PT, R62, 0x71, PT ;  /* 0x000000713e00780c */ /* 0x000fe40003fc4270 */
[----:B------:R-:W-:-:S03]  /*5380*/  FMNMX.FTZ R70, R58, R70, !PT ;  /* 0x000000463a467209 */ /* 0x000fc60007810000 */
[----:B------:R-:W2:Y:S01]  /*5390*/  MUFU.TANH R67, R67 ;  /* 0x0000004300437308 */ /* 0x000ea20000002400 */
[----:B0-----:R-:W-:Y:S01]  /*53a0*/  FSEL R59, R59, -INF , P3 ;  /* 0xff8000003b3b7808 */ /* 0x001fe20001800000 */
[----:B-1----:R-:W-:Y:S01]  /*53b0*/  FMUL.FTZ R79, R84, UR21 ;  /* 0x00000015544f7c20 */ /* 0x002fe20008410000 */
[----:B------:R-:W-:Y:S02]  /*53c0*/  ISETP.GT.AND P3, PT, R62, 0x78, PT ;  /* 0x000000783e00780c */ /* 0x000fe40003f64270 */
[----:B------:R-:W-:-:S03]  /*53d0*/  FMNMX.FTZ R70, R59, R70, !PT ;  /* 0x000000463b467209 */ /* 0x000fc60007810000 */
[----:B------:R0:W-:Y:S01]  /*53e0*/  MUFU.TANH R10, R86 ;  /* 0x00000056000a7308 */ /* 0x0001e20000002400 */
[----:B---3--:R-:W-:Y:S02]  /*53f0*/  FSEL R40, R40, -INF , P4 ;  /* 0xff80000028287808 */ /* 0x008fe40002000000 */
[----:B------:R-:W-:Y:S01]  /*5400*/  ISETP.GT.AND P4, PT, R62, 0x79, PT ;  /* 0x000000793e00780c */ /* 0x000fe20003f84270 */
[----:B------:R-:W-:Y:S01]  /*5410*/  FMUL.FTZ R62, R41, UR21 ;  /* 0x00000015293e7c20 */ /* 0x000fe20008410000 */
[----:B------:R-:W-:Y:S01]  /*5420*/  FMUL.FTZ R41, R82, UR21 ;  /* 0x0000001552297c20 */ /* 0x000fe20008410000 */
[----:B------:R-:W-:Y:S02]  /*5430*/  WARPGROUP.DEPBAR.LE gsb0, 0x0 ;  /* 0x00008000000079c5 */ /* 0x000fe40000010000 */
[----:B------:R-:W-:Y:S01]  /*5440*/  WARPGROUP.ARRIVE ;  /* 0x00000000000079c5 */ /* 0x000fe20000000000 */
[----:B------:R-:W1:Y:S01]  /*5450*/  MUFU.TANH R71, R71 ;  /* 0x0000004700477308 */ /* 0x000e620000002400 */
[----:B--2---:R-:W-:Y:S01]  /*5460*/  FSEL R67, R67, -INF , P6 ;  /* 0xff80000043437808 */ /* 0x004fe20003000000 */
[----:B------:R-:W2:Y:S03]  /*5470*/  SHFL.IDX PT, R82, R46, RZ, 0x1c1f ;  /* 0x001c1fff2e527589 */ /* 0x000ea600000e0000 */
[----:B------:R-:W-:Y:S01]  /*5480*/  HGMMA.64x64x16.F32.BF16 R88, R136, gdesc[UR12].tnspB, R88, gsb0 ;  /* 0x40e0000c88587df0 */ /* 0x000fe20008001858 */
[----:B------:R-:W-:-:S02]  /*5490*/  UIADD3 UR14, UR10, 0x200, URZ ;  /* 0x000002000a0e7890 */ /* 0x000fc4000fffe03f */
[----:B0-----:R-:W0:Y:S01]  /*54a0*/  S2R R86, SR_TID.X ;  /* 0x0000000000567919 */ /* 0x001e220000002100 */
[----:B------:R-:W3:Y:S01]  /*54b0*/  MUFU.TANH R41, R41 ;  /* 0x0000002900297308 */ /* 0x000ee20000002400 */
[----:B------:R-:W-:-:S07]  /*54c0*/  UMOV UR15, 0x40000040 ;  /* 0x40000040000f7882 */ /* 0x000fce0000000000 */
[----:B------:R-:W4:Y:S01]  /*54d0*/  MUFU.TANH R7, R7 ;  /* 0x0000000700077308 */ /* 0x000f220000002400 */
[----:B-1----:R-:W-:-:S07]  /*54e0*/  FSEL R71, R71, -INF , P4 ;  /* 0xff80000047477808 */ /* 0x002fce0002000000 */
[----:B------:R-:W-:Y:S01]  /*54f0*/  MUFU.TANH R8, R8 ;  /* 0x0000000800087308 */ /* 0x000fe20000002400 */
[----:B---3--:R-:W-:Y:S01]  /*5500*/  FSEL R60, R41, -INF , P5 ;  /* 0xff800000293c7808 */ /* 0x008fe20002800000 */
[----:B--2---:R-:W-:Y:S01]  /*5510*/  IMAD.IADD R54, R54, 0x1, R82 ;  /* 0x0000000136367824 */ /* 0x004fe200078e0252 */
[----:B------:R-:W-:-:S04]  /*5520*/  FMNMX.FTZ R41, R40, R70, !PT ;  /* 0x0000004628297209 */ /* 0x000fc80007810000 */
[----:B------:R-:W-:Y:S01]  /*5530*/  FMNMX.FTZ R41, R60, R41, !PT ;  /* 0x000000293c297209 */ /* 0x000fe20007810000 */
[----:B------:R1:W-:Y:S01]  /*5540*/  MUFU.TANH R70, R74 ;  /* 0x0000004a00467308 */ /* 0x0003e20000002400 */
[C---:B------:R-:W-:Y:S02]  /*5550*/  ISETP.GT.AND P4, PT, R54.reuse, RZ, PT ;  /* 0x000000ff3600720c */ /* 0x040fe40003f84270 */
[----:B------:R-:W-:Y:S02]  /*5560*/  FMNMX.FTZ R41, R67, R41, !PT ;  /* 0x0000002943297209 */ /* 0x000fe40007810000 */
[----:B------:R-:W-:Y:S02]  /*5570*/  ISETP.GT.AND P5, PT, R54, 0x1, PT ;  /* 0x000000013600780c */ /* 0x000fe40003fa4270 */
[----:B----4-:R-:W-:Y:S01]  /*5580*/  FSEL R7, R7, -INF , P4 ;  /* 0xff80000007077808 */ /* 0x010fe20002000000 */
[----:B------:R-:W2:Y:S01]  /*5590*/  MUFU.TANH R11, R11 ;  /* 0x0000000b000b7308 */ /* 0x000ea20000002400 */
[----:B-1----:R-:W-:Y:S01]  /*55a0*/  FMUL.FTZ R74, R61, UR21 ;  /* 0x000000153d4a7c20 */ /* 0x002fe20008410000 */
[----:B------:R-:W-:-:S02]  /*55b0*/  FSEL R61, R10, -INF , P3 ;  /* 0xff8000000a3d7808 */ /* 0x000fc40001800000 */
[----:B------:R-:W-:Y:S02]  /*55c0*/  ISETP.GT.AND P4, PT, R54, 0x8, PT ;  /* 0x000000083600780c */ /* 0x000fe40003f84270 */
[----:B------:R-:W-:Y:S02]  /*55d0*/  FMNMX.FTZ R10, R61, R41, !PT ;  /* 0x000000293d0a7209 */ /* 0x000fe40007810000 */
[----:B------:R-:W-:Y:S01]  /*55e0*/  MUFU.TANH R12, R12 ;  /* 0x0000000c000c7308 */ /* 0x000fe20000002400 */
[----:B0-----:R-:W-:Y:S02]  /*55f0*/  SHF.R.U32.HI R83, RZ, 0x7, R86 ;  /* 0x00000007ff537819 */ /* 0x001fe40000011656 */
[----:B------:R-:W-:-:S05]  /*5600*/  FMNMX.FTZ R10, R71, R10, !PT ;  /* 0x0000000a470a7209 */ /* 0x000fca0007810000 */
[----:B------:R-:W0:Y:S01]  /*5610*/  SHFL.BFLY PT, R41, R10, 0x2, 0x1f ;  /* 0x0c401f000a297f89 */ /* 0x000e2200000e0000 */
[----:B------:R-:W1:Y:S01]  /*5620*/  MUFU.TANH R13, R13 ;  /* 0x0000000d000d7308 */ /* 0x000e620000002400 */
[----:B--2---:R-:W-:Y:S02]  /*5630*/  FSEL R11, R11, -INF , P4 ;  /* 0xff8000000b0b7808 */ /* 0x004fe40002000000 */
[----:B------:R-:W-:-:S05]  /*5640*/  ISETP.GT.AND P4, PT, R54, 0x10, PT ;  /* 0x000000103600780c */ /* 0x000fca0003f84270 */
[----:B------:R-:W-:Y:S08]  /*5650*/  MUFU.TANH R15, R15 ;  /* 0x0000000f000f7308 */ /* 0x000ff00000002400 */
[----:B------:R-:W2:Y:S01]  /*5660*/  MUFU.TANH R21, R21 ;  /* 0x0000001500157308 */ /* 0x000ea20000002400 */
[----:B-1----:R-:W-:Y:S02]  /*5670*/  FSEL R13, R13, -INF , P4 ;  /* 0xff8000000d0d7808 */ /* 0x002fe40002000000 */
[----:B------:R-:W-:-:S02]  /*5680*/  ISETP.GT.AND P4, PT, R54, 0x18, PT ;  /* 0x000000183600780c */ /* 0x000fc40003f84270 */
[----:B0-----:R-:W-:-:S03]  /*5690*/  FMNMX.FTZ R10, R10, R41, !PT ;  /* 0x000000290a0a7209 */ /* 0x001fc60007810000 */
[----:B------:R-:W-:Y:S01]  /*56a0*/  MUFU.TANH R26, R26 ;  /* 0x0000001a001a7308 */ /* 0x000fe20000002400 */
[----:B------:R-:W0:Y:S01]  /*56b0*/  LDC R41, c[0x0][0x988] ;  /* 0x00026200ff297b82 */ /* 0x000e220000000800 */
[----:B------:R-:W-:Y:S02]  /*56c0*/  WARPGROUP.DEPBAR.LE gsb0, 0x0 ;  /* 0x00008000000079c5 */ /* 0x000fe40000010000 */
[----:B------:R-:W-:Y:S01]  /*56d0*/  WARPGROUP.ARRIVE ;  /* 0x00000000000079c5 */ /* 0x000fe20000000000 */
[----:B------:R-:W1:Y:S03]  /*56e0*/  SHFL.BFLY PT, R78, R10, 0x1, 0x1f ;  /* 0x0c201f000a4e7f89 */ /* 0x000e6600000e0000 */
[----:B------:R-:W3:Y:S01]  /*56f0*/  MUFU.TANH R66, R66 ;  /* 0x0000004200427308 */ /* 0x000ee20000002400 */
[----:B--2---:R-:W-:Y:S01]  /*5700*/  FSEL R21, R21, -INF , P4 ;  /* 0xff80000015157808 */ /* 0x004fe20002000000 */
[----:B------:R-:W-:Y:S01]  /*5710*/  HGMMA.64x64x16.F32.BF16 R88, R132, gdesc[UR12].tnspB, R88, gsb0 ;  /* 0x40e0000c84587df0 */ /* 0x000fe20008001858 */
[----:B------:R-:W-:Y:S01]  /*5720*/  UIADD3 UR14, UR10, 0x280, URZ ;  /* 0x000002800a0e7890 */ /* 0x000fe2000fffe03f */
[----:B------:R-:W-:Y:S01]  /*5730*/  ISETP.GT.AND P4, PT, R54, 0x20, PT ;  /* 0x000000203600780c */ /* 0x000fe20003f84270 */
[----:B------:R-:W-:-:S03]  /*5740*/  UMOV UR15, 0x40000040 ;  /* 0x40000040000f7882 */ /* 0x000fc60000000000 */
[----:B------:R-:W-:Y:S08]  /*5750*/  MUFU.TANH R62, R62 ;  /* 0x0000003e003e7308 */ /* 0x000ff00000002400 */
[----:B------:R-:W2:Y:S01]  /*5760*/  MUFU.TANH R44, R44 ;  /* 0x0000002c002c7308 */ /* 0x000ea20000002400 */
[----:B---3--:R-:W-:Y:S02]  /*5770*/  FSEL R66, R66, -INF , P4 ;  /* 0xff80000042427808 */ /* 0x008fe40002000000 */
[----:B------:R-:W-:-:S02]  /*5780*/  ISETP.GT.AND P4, PT, R54, 0x28, PT ;  /* 0x000000283600780c */ /* 0x000fc40003f84270 */
[----:B-1----:R-:W-:-:S03]  /*5790*/  FMNMX.FTZ R10, R10, R78, !PT ;  /* 0x0000004e0a0a7209 */ /* 0x002fc60007810000 */
[----:B------:R-:W1:Y:S01]  /*57a0*/  MUFU.TANH R45, R45 ;  /* 0x0000002d002d7308 */ /* 0x000e620000002400 */
[C---:B------:R-:W-:Y:S01]  /*57b0*/  FSETP.NEU.FTZ.AND P3, PT, R10.reuse, -INF , PT ;  /* 0xff8000000a00780b */ /* 0x040fe20003f7d000 */
[----:B0-----:R-:W-:-:S05]  /*57c0*/  FMUL.FTZ R78, R10, R41 ;  /* 0x000000290a4e7220 */ /* 0x001fca0000410000 */
[----:B------:R-:W-:Y:S01]  /*57d0*/  FSEL R78, R78, RZ, P3 ;  /* 0x000000ff4e4e7208 */ /* 0x000fe20001800000 */
[----:B------:R-:W0:Y:S01]  /*57e0*/  MUFU.TANH R48, R48 ;  /* 0x0000003000307308 */ /* 0x000e220000002400 */
[----:B--2---:R-:W-:Y:S02]  /*57f0*/  FSEL R44, R44, -INF , P4 ;  /* 0xff8000002c2c7808 */ /* 0x004fe40002000000 */
[----:B------:R-:W-:Y:S01]  /*5800*/  ISETP.GT.AND P4, PT, R54, 0x30, PT ;  /* 0x000000303600780c */ /* 0x000fe20003f84270 */
[-CC-:B------:R-:W-:Y:S01]  /*5810*/  FFMA.FTZ R63, R63, R41.reuse, -R78.reuse ;  /* 0x000000293f3f7223 */ /* 0x180fe2000001084e */
[-CC-:B------:R-:W-:Y:S01]  /*5820*/  FFMA.FTZ R149, R9, R41.reuse, -R78.reuse ;  /* 0x0000002909957223 */ /* 0x180fe2000001084e */
[----:B------:R-:W-:Y:S01]  /*5830*/  FSEL R9, R8, -INF , P5 ;  /* 0xff80000008097808 */ /* 0x000fe20002800000 */
[-CC-:B------:R-:W-:Y:S01]  /*5840*/  FFMA.FTZ R139, R35, R41.reuse, -R78.reuse ;  /* 0x00000029238b7223 */ /* 0x180fe2000001084e */
[----:B------:R2:W-:Y:S01]  /*5850*/  MUFU.EX2 R8, R63 ;  /* 0x0000003f00087308 */ /* 0x0005e20000000800 */
[----:B------:R-:W-:Y:S01]  /*5860*/  ISETP.GT.AND P5, PT, R54, 0x9, PT ;  /* 0x000000093600780c */ /* 0x000fe20003fa4270 */
[-CC-:B------:R-:W-:Y:S01]  /*5870*/  FFMA.FTZ R141, R29, R41.reuse, -R78.reuse ;  /* 0x000000291d8d7223 */ /* 0x180fe2000001084e */
[-CC-:B------:R-:W-:Y:S01]  /*5880*/  FFMA.FTZ R29, R36, R41.reuse, -R78.reuse ;  /* 0x00000029241d7223 */ /* 0x180fe2000001084e */
[-CC-:B------:R-:W-:Y:S01]  /*5890*/  FFMA.FTZ R143, R31, R41.reuse, -R78.reuse ;  /* 0x000000291f8f7223 */ /* 0x180fe2000001084e */
[----:B------:R-:W-:Y:S01]  /*58a0*/  FSEL R12, R12, -INF , P5 ;  /* 0xff8000000c0c7808 */ /* 0x000fe20002800000 */
[-CC-:B------:R-:W-:Y:S01]  /*58b0*/  FFMA.FTZ R31, R42, R41.reuse, -R78.reuse ;  /* 0x000000292a1f7223 */ /* 0x180fe2000001084e */
[----:B------:R-:W-:Y:S01]  /*58c0*/  ISETP.GT.AND P5, PT, R54, 0x11, PT ;  /* 0x000000113600780c */ /* 0x000fe20003fa4270 */
[----:B------:R-:W3:Y:S01]  /*58d0*/  MUFU.TANH R49, R49 ;  /* 0x0000003100317308 */ /* 0x000ee20000002400 */
[----:B--2---:R-:W-:Y:S01]  /*58e0*/  FMNMX.FTZ R63, R7, R6, !PT ;  /* 0x00000006073f7209 */ /* 0x004fe20007810000 */
[-CC-:B------:R-:W-:Y:S01]  /*58f0*/  FFMA.FTZ R145, R24, R41.reuse, -R78.reuse ;  /* 0x0000002918917223 */ /* 0x180fe2000001084e */
[----:B------:R-:W-:Y:S01]  /*5900*/  FSEL R15, R15, -INF , P5 ;  /* 0xff8000000f0f7808 */ /* 0x000fe20002800000 */
[--C-:B------:R-:W-:Y:S01]  /*5910*/  FFMA.FTZ R24, R28, R41, -R78.reuse ;  /* 0x000000291c187223 */ /* 0x100fe2000001084e */
[----:B------:R-:W-:Y:S01]  /*5920*/  FMNMX.FTZ R63, R9, R63, !PT ;  /* 0x0000003f093f7209 */ /* 0x000fe20007810000 */
[--C-:B------:R-:W-:Y:S01]  /*5930*/  FFMA.FTZ R28, R34, R41, -R78.reuse ;  /* 0x00000029221c7223 */ /* 0x100fe2000001084e */
[----:B------:R-:W-:Y:S01]  /*5940*/  ISETP.GT.AND P5, PT, R54, 0x19, PT ;  /* 0x000000193600780c */ /* 0x000fe20003fa4270 */
[----:B------:R-:W2:Y:S01]  /*5950*/  MUFU.TANH R52, R52 ;  /* 0x0000003400347308 */ /* 0x000ea20000002400 */
[----:B------:R-:W-:Y:S01]  /*5960*/  FMNMX.FTZ R63, R11, R63, !PT ;  /* 0x0000003f0b3f7209 */ /* 0x000fe20007810000 */
[-CC-:B------:R-:W-:Y:S01]  /*5970*/  FFMA.FTZ R34, R50, R41.reuse, -R78.reuse ;  /* 0x0000002932227223 */ /* 0x180fe2000001084e */
[----:B------:R-:W-:Y:S01]  /*5980*/  FSEL R26, R26, -INF , P5 ;  /* 0xff8000001a1a7808 */ /* 0x000fe20002800000 */
[--C-:B------:R-:W-:Y:S01]  /*5990*/  FFMA.FTZ R137, R33, R41, -R78.reuse ;  /* 0x0000002921897223 */ /* 0x100fe2000001084e */
[----:B------:R-:W-:Y:S01]  /*59a0*/  FMNMX.FTZ R63, R12, R63, !PT ;  /* 0x0000003f0c3f7209 */ /* 0x000fe20007810000 */
[--C-:B------:R-:W-:Y:S01]  /*59b0*/  FFMA.FTZ R33, R47, R41, -R78.reuse ;  /* 0x000000292f217223 */ /* 0x100fe2000001084e */
[----:B------:R-:W-:Y:S01]  /*59c0*/  ISETP.GT.AND P5, PT, R54, 0x21, PT ;  /* 0x000000213600780c */ /* 0x000fe20003fa4270 */
[----:B------:R-:W4:Y:S01]  /*59d0*/  MUFU.TANH R53, R53 ;  /* 0x0000003500357308 */ /* 0x000f220000002400 */
[----:B------:R-:W-:Y:S01]  /*59e0*/  FMNMX.FTZ R63, R13, R63, !PT ;  /* 0x0000003f0d3f7209 */ /* 0x000fe20007810000 */
[-CC-:B------:R-:W-:Y:S01]  /*59f0*/  FFMA.FTZ R151, R14, R41.reuse, -R78.reuse ;  /* 0x000000290e977223 */ /* 0x180fe2000001084e */
[----:B------:R-:W-:Y:S01]  /*5a00*/  FSEL R62, R62, -INF , P5 ;  /* 0xff8000003e3e7808 */ /* 0x000fe20002800000 */
[--C-:B------:R-:W-:Y:S01]  /*5a10*/  FFMA.FTZ R14, R20, R41, -R78.reuse ;  /* 0x00000029140e7223 */ /* 0x100fe2000001084e */
[----:B------:R-:W-:Y:S01]  /*5a20*/  FMNMX.FTZ R63, R15, R63, !PT ;  /* 0x0000003f0f3f7209 */ /* 0x000fe20007810000 */
[--C-:B------:R-:W-:Y:S01]  /*5a30*/  FFMA.FTZ R20, R25, R41, -R78.reuse ;  /* 0x0000002919147223 */ /* 0x100fe2000001084e */
[----:B------:R-:W-:Y:S01]  /*5a40*/  ISETP.GT.AND P5, PT, R54, 0x29, PT ;  /* 0x000000293600780c */ /* 0x000fe20003fa4270 */
[----:B------:R-:W5:Y:S01]  /*5a50*/  MUFU.TANH R56, R56 ;  /* 0x0000003800387308 */ /* 0x000f620000002400 */
[----:B------:R-:W-:Y:S01]  /*5a60*/  FMNMX.FTZ R63, R21, R63, !PT ;  /* 0x0000003f153f7209 */ /* 0x000fe20007810000 */
[-CC-:B------:R-:W-:Y:S01]  /*5a70*/  FFMA.FTZ R147, R27, R41.reuse, -R78.reuse ;  /* 0x000000291b937223 */ /* 0x180fe2000001084e */
[----:B-1----:R-:W-:Y:S01]  /*5a80*/  FSEL R45, R45, -INF , P5 ;  /* 0xff8000002d2d7808 */ /* 0x002fe20002800000 */
[--C-:B------:R-:W-:Y:S01]  /*5a90*/  FFMA.FTZ R25, R30, R41, -R78.reuse ;  /* 0x000000291e197223 */ /* 0x100fe2000001084e */
[----:B------:R-:W-:Y:S01]  /*5aa0*/  FMNMX.FTZ R63, R26, R63, !PT ;  /* 0x0000003f1a3f7209 */ /* 0x000fe20007810000 */
[----:B------:R-:W-:Y:S01]  /*5ab0*/  FFMA.FTZ R27, R32, R41, -R78 ;  /* 0x00000029201b7223 */ /* 0x000fe2000001084e */
[----:B------:R-:W-:Y:S01]  /*5ac0*/  ISETP.GT.AND P5, PT, R54, 0x31, PT ;  /* 0x000000313600780c */ /* 0x000fe20003fa4270 */
[----:B------:R-:W-:-:S02]  /*5ad0*/  WARPGROUP.DEPBAR.LE gsb0, 0x0 ;  /* 0x00008000000079c5 */ /* 0x000fc40000010000 */
[----:B------:R-:W-:Y:S01]  /*5ae0*/  WARPGROUP.ARRIVE ;  /* 0x00000000000079c5 */ /* 0x000fe20000000000 */
[----:B------:R-:W-:Y:S01]  /*5af0*/  FMNMX.FTZ R63, R66, R63, !PT ;  /* 0x0000003f423f7209 */ /* 0x000fe20007810000 */
[----:B------:R-:W1:Y:S01]  /*5b00*/  MUFU.TANH R57, R57 ;  /* 0x0000003900397308 */ /* 0x000e620000002400 */
[----:B0-----:R-:W-:Y:S01]  /*5b10*/  FSEL R48, R48, -INF , P4 ;  /* 0xff80000030307808 */ /* 0x001fe20002000000 */
[--C-:B------:R-:W-:Y:S01]  /*5b20*/  FFMA.FTZ R133, R37, R41, -R78.reuse ;  /* 0x0000002925857223 */ /* 0x100fe2000001084e */
[----:B------:R-:W-:Y:S01]  /*5b30*/  FMNMX.FTZ R63, R62, R63, !PT ;  /* 0x0000003f3e3f7209 */ /* 0x000fe20007810000 */
[----:B------:R-:W-:Y:S01]  /*5b40*/  HGMMA.64x64x16.F32.BF16 R88, R128, gdesc[UR12].tnspB, R88, gsb0 ;  /* 0x40e0000c80587df0 */ /* 0x000fe20008001858 */
[----:B------:R-:W-:Y:S01]  /*5b50*/  ISETP.GT.AND P4, PT, R54, 0x38, PT ;  /* 0x000000383600780c */ /* 0x000fe20003f84270 */
[----:B------:R-:W-:Y:S01]  /*5b60*/  UIADD3 UR14, UR10, 0x300, URZ ;  /* 0x000003000a0e7890 */ /* 0x000fe2000fffe03f */
[----:B------:R-:W-:Y:S01]  /*5b70*/  FMNMX.FTZ R63, R44, R63, !PT ;  /* 0x0000003f2c3f7209 */ /* 0x000fe20007810000 */
[----:B------:R-:W0:Y:S01]  /*5b80*/  MUFU.TANH R74, R74 ;  /* 0x0000004a004a7308 */ /* 0x000e220000002400 */
[----:B---3--:R-:W-:Y:S01]  /*5b90*/  FSEL R49, R49, -INF , P5 ;  /* 0xff80000031317808 */ /* 0x008fe20002800000 */
[----:B------:R-:W-:Y:S01]  /*5ba0*/  UMOV UR15, 0x40000040 ;  /* 0x40000040000f7882 */ /* 0x000fe20000000000 */
[----:B------:R-:W-:Y:S01]  /*5bb0*/  FMNMX.FTZ R63, R45, R63, !PT ;  /* 0x0000003f2d3f7209 */ /* 0x000fe20007810000 */
[----:B------:R-:W-:Y:S01]  /*5bc0*/  UIADD3 UR10, UR10, 0x380, URZ ;  /* 0x000003800a0a7890 */ /* 0x000fe2000fffe03f */
[----:B------:R-:W-:Y:S01]  /*5bd0*/  ISETP.GT.AND P5, PT, R54, 0x39, PT ;  /* 0x000000393600780c */ /* 0x000fe20003fa4270 */
[--C-:B------:R-:W-:Y:S01]  /*5be0*/  FFMA.FTZ R30, R38, R41, -R78.reuse ;  /* 0x00000029261e7223 */ /* 0x100fe2000001084e */
[----:B------:R-:W-:Y:S01]  /*5bf0*/  FMNMX.FTZ R63, R48, R63, !PT ;  /* 0x0000003f303f7209 */ /* 0x000fe20007810000 */
[----:B------:R-:W3:Y:S01]  /*5c00*/  MUFU.TANH R64, R64 ;  /* 0x0000004000407308 */ /* 0x000ee20000002400 */
[----:B--2---:R-:W-:Y:S01]  /*5c10*/  FSEL R52, R52, -INF , P4 ;  /* 0xff80000034347808 */ /* 0x004fe20002000000 */
[--C-:B------:R-:W-:Y:S01]  /*5c20*/  FFMA.FTZ R135, R39, R41, -R78.reuse ;  /* 0x0000002927877223 */ /* 0x100fe2000001084e */
[----:B------:R-:W-:Y:S01]  /*5c30*/  FMNMX.FTZ R63, R49, R63, !PT ;  /* 0x0000003f313f7209 */ /* 0x000fe20007810000 */
[-CC-:B------:R-:W-:Y:S01]  /*5c40*/  FFMA.FTZ R32, R43, R41.reuse, -R78.reuse ;  /* 0x000000292b207223 */ /* 0x180fe2000001084e */
[----:B------:R-:W-:Y:S01]  /*5c50*/  ISETP.GT.AND P4, PT, R54, 0x40, PT ;  /* 0x000000403600780c */ /* 0x000fe20003f84270 */
[--C-:B------:R-:W-:Y:S01]  /*5c60*/  FFMA.FTZ R37, R58, R41, -R78.reuse ;  /* 0x000000293a257223 */ /* 0x100fe2000001084e */
[----:B----4-:R-:W-:Y:S01]  /*5c70*/  FSEL R53, R53, -INF , P5 ;  /* 0xff80000035357808 */ /* 0x010fe20002800000 */
[----:B------:R-:W2:Y:S01]  /*5c80*/  MUFU.TANH R65, R65 ;  /* 0x0000004100417308 */ /* 0x000ea20000002400 */
        /* <DEDUP_REMOVED lines=11> */
[----:B------:R-:W-:Y:S01]  /*5d40*/  FFMA.FTZ R71, R71, R41, -R78 ;  /* 0x0000002947477223 */ /* 0x000fe2000001084e */
[----:B------:R-:W-:-:S02]  /*5d50*/  FMNMX.FTZ R63, R56, R63, !PT ;  /* 0x0000003f383f7209 */ /* 0x000fc40007810000 */
[----:B------:R-:W-:Y:S01]  /*5d60*/  ISETP.GT.AND P5, PT, R54, 0x49, PT ;  /* 0x000000493600780c */ /* 0x000fe20003fa4270 */
[----:B------:R-:W1:Y:S01]  /*5d70*/  MUFU.TANH R69, R69 ;  /* 0x0000004500457308 */ /* 0x000e620000002400 */
[----:B------:R-:W-:Y:S02]  /*5d80*/  FSEL R70, R70, -INF , P4 ;  /* 0xff80000046467808 */ /* 0x000fe40002000000 */
[----:B------:R-:W-:Y:S02]  /*5d90*/  FMNMX.FTZ R63, R57, R63, !PT ;  /* 0x0000003f393f7209 */ /* 0x000fe40007810000 */
[----:B------:R-:W-:Y:S02]  /*5da0*/  ISETP.GT.AND P4, PT, R54, 0x50, PT ;  /* 0x000000503600780c */ /* 0x000fe40003f84270 */
[----:B0-----:R-:W-:Y:S01]  /*5db0*/  FSEL R74, R74, -INF , P5 ;  /* 0xff8000004a4a7808 */ /* 0x001fe20002800000 */
[----:B------:R-:W0:Y:S01]  /*5dc0*/  MUFU.TANH R72, R72 ;  /* 0x0000004800487308 */ /* 0x000e220000002400 */
[----:B------:R-:W-:-:S02]  /*5dd0*/  FMNMX.FTZ R63, R70, R63, !PT ;  /* 0x0000003f463f7209 */ /* 0x000fc40007810000 */
[----:B------:R-:W-:Y:S02]  /*5de0*/  ISETP.GT.AND P5, PT, R54, 0x51, PT ;  /* 0x000000513600780c */ /* 0x000fe40003fa4270 */
[----:B---3--:R-:W-:Y:S02]  /*5df0*/  FSEL R64, R64, -INF , P4 ;  /* 0xff80000040407808 */ /* 0x008fe40002000000 */
[----:B------:R-:W-:Y:S01]  /*5e00*/  FMNMX.FTZ R63, R74, R63, !PT ;  /* 0x0000003f4a3f7209 */ /* 0x000fe20007810000 */
[----:B------:R-:W3:Y:S01]  /*5e10*/  MUFU.TANH R73, R73 ;  /* 0x0000004900497308 */ /* 0x000ee20000002400 */
[----:B------:R-:W-:Y:S02]  /*5e20*/  ISETP.GT.AND P4, PT, R54, 0x58, PT ;  /* 0x000000583600780c */ /* 0x000fe40003f84270 */
[----:B--2---:R-:W-:Y:S02]  /*5e30*/  FSEL R65, R65, -INF , P5 ;  /* 0xff80000041417808 */ /* 0x004fe40002800000 */
[----:B------:R-:W-:-:S02]  /*5e40*/  FMNMX.FTZ R63, R64, R63, !PT ;  /* 0x0000003f403f7209 */ /* 0x000fc40007810000 */
[----:B------:R-:W-:Y:S01]  /*5e50*/  ISETP.GT.AND P5, PT, R54, 0x59, PT ;  /* 0x000000593600780c */ /* 0x000fe20003fa4270 */
[----:B------:R-:W2:Y:S01]  /*5e60*/  MUFU.TANH R75, R75 ;  /* 0x0000004b004b7308 */ /* 0x000ea20000002400 */
[----:B----4-:R-:W-:Y:S02]  /*5e70*/  FSEL R68, R68, -INF , P4 ;  /* 0xff80000044447808 */ /* 0x010fe40002000000 */
[----:B------:R-:W-:Y:S02]  /*5e80*/  FMNMX.FTZ R63, R65, R63, !PT ;  /* 0x0000003f413f7209 */ /* 0x000fe40007810000 */
[----:B------:R-:W-:Y:S02]  /*5e90*/  ISETP.GT.AND P4, PT, R54, 0x60, PT ;  /* 0x000000603600780c */ /* 0x000fe40003f84270 */
[----:B-1----:R-:W-:Y:S01]  /*5ea0*/  FSEL R69, R69, -INF , P5 ;  /* 0xff80000045457808 */ /* 0x002fe20002800000 */
[----:B------:R-:W1:Y:S01]  /*5eb0*/  MUFU.TANH R76, R76 ;  /* 0x0000004c004c7308 */ /* 0x000e620000002400 */
[----:B------:R-:W-:-:S02]  /*5ec0*/  FMNMX.FTZ R63, R68, R63, !PT ;  /* 0x0000003f443f7209 */ /* 0x000fc40007810000 */
[----:B------:R-:W-:Y:S02]  /*5ed0*/  ISETP.GT.AND P5, PT, R54, 0x61, PT ;  /* 0x000000613600780c */ /* 0x000fe40003fa4270 */
[----:B0-----:R-:W-:Y:S02]  /*5ee0*/  FSEL R72, R72, -INF , P4 ;  /* 0xff80000048487808 */ /* 0x001fe40002000000 */
[----:B------:R-:W-:Y:S01]  /*5ef0*/  FMNMX.FTZ R63, R69, R63, !PT ;  /* 0x0000003f453f7209 */ /* 0x000fe20007810000 */
[----:B------:R-:W0:Y:S01]  /*5f00*/  MUFU.TANH R77, R77 ;  /* 0x0000004d004d7308 */ /* 0x000e220000002400 */
[----:B------:R-:W-:Y:S01]  /*5f10*/  ISETP.GT.AND P4, PT, R54, 0x68, PT ;  /* 0x000000683600780c */ /* 0x000fe20003f84270 */
[----:B------:R-:W-:Y:S02]  /*5f20*/  WARPGROUP.DEPBAR.LE gsb0, 0x0 ;  /* 0x00008000000079c5 */ /* 0x000fe40000010000 */
[----:B------:R-:W-:Y:S01]  /*5f30*/  WARPGROUP.ARRIVE ;  /* 0x00000000000079c5 */ /* 0x000fe20000000000 */
[----:B---3--:R-:W-:-:S02]  /*5f40*/  FSEL R73, R73, -INF , P5 ;  /* 0xff80000049497808 */ /* 0x008fc40002800000 */
[----:B------:R-:W-:Y:S01]  /*5f50*/  FMNMX.FTZ R63, R72, R63, !PT ;  /* 0x0000003f483f7209 */ /* 0x000fe20007810000 */
[----:B------:R-:W3:Y:S01]  /*5f60*/  MUFU.TANH R46, R81 ;  /* 0x00000051002e7308 */ /* 0x000ee20000002400 */
[C---:B------:R-:W-:Y:S01]  /*5f70*/  ISETP.GT.AND P5, PT, R54.reuse, 0x69, PT ;  /* 0x000000693600780c */ /* 0x040fe20003fa4270 */
[----:B------:R-:W-:Y:S01]  /*5f80*/  HGMMA.64x64x16.F32.BF16 R88, R124, gdesc[UR12].tnspB, R88, gsb0 ;  /* 0x40e0000c7c587df0 */ /* 0x000fe20008001858 */
[----:B--2---:R-:W-:Y:S02]  /*5f90*/  FSEL R75, R75, -INF , P4 ;  /* 0xff8000004b4b7808 */ /* 0x004fe40002000000 */
[----:B------:R-:W-:Y:S02]  /*5fa0*/  FMNMX.FTZ R63, R73, R63, !PT ;  /* 0x0000003f493f7209 */ /* 0x000fe40007810000 */
[----:B------:R-:W-:Y:S01]  /*5fb0*/  ISETP.GT.AND P4, PT, R54, 0x70, PT ;  /* 0x000000703600780c */ /* 0x000fe20003f84270 */
[----:B------:R-:W2:Y:S01]  /*5fc0*/  MUFU.TANH R79, R79 ;  /* 0x0000004f004f7308 */ /* 0x000ea20000002400 */
[----:B-1----:R-:W-:-:S02]  /*5fd0*/  FSEL R76, R76, -INF , P5 ;  /* 0xff8000004c4c7808 */ /* 0x002fc40002800000 */
[----:B------:R-:W-:Y:S02]  /*5fe0*/  FMNMX.FTZ R63, R75, R63, !PT ;  /* 0x0000003f4b3f7209 */ /* 0x000fe40007810000 */
[----:B------:R-:W-:Y:S02]  /*5ff0*/  ISETP.GT.AND P5, PT, R54, 0x71, PT ;  /* 0x000000713600780c */ /* 0x000fe40003fa4270 */
[----:B0-----:R-:W-:Y:S01]  /*6000*/  FSEL R77, R77, -INF , P4 ;  /* 0xff8000004d4d7808 */ /* 0x001fe20002000000 */
[----:B------:R-:W0:Y:S01]  /*6010*/  MUFU.TANH R80, R80 ;  /* 0x0000005000507308 */ /* 0x000e220000002400 */
[----:B------:R-:W-:Y:S02]  /*6020*/  FMNMX.FTZ R63, R76, R63, !PT ;  /* 0x0000003f4c3f7209 */ /* 0x000fe40007810000 */
[----:B------:R-:W-:Y:S02]  /*6030*/  ISETP.GT.AND P4, PT, R54, 0x78, PT ;  /* 0x000000783600780c */ /* 0x000fe40003f84270 */
[----:B---3--:R-:W-:-:S02]  /*6040*/  FSEL R46, R46, -INF , P5 ;  /* 0xff8000002e2e7808 */ /* 0x008fc40002800000 */
[----:B------:R-:W-:Y:S01]  /*6050*/  FMNMX.FTZ R63, R77, R63, !PT ;  /* 0x0000003f4d3f7209 */ /* 0x000fe20007810000 */
[----:B------:R-:W-:Y:S01]  /*6060*/  MUFU.EX2 R149, R149 ;  /* 0x0000009500957308 */ /* 0x000fe20000000800 */
[----:B------:R-:W-:Y:S02]  /*6070*/  ISETP.GT.AND P5, PT, R54, 0x79, PT ;  /* 0x000000793600780c */ /* 0x000fe40003fa4270 */
[----:B--2---:R-:W-:Y:S02]  /*6080*/  FSEL R79, R79, -INF , P4 ;  /* 0xff8000004f4f7808 */ /* 0x004fe40002000000 */
[----:B------:R-:W-:Y:S02]  /*6090*/  FMNMX.FTZ R63, R46, R63, !PT ;  /* 0x0000003f2e3f7209 */ /* 0x000fe40007810000 */
[----:B------:R-:W-:Y:S01]  /*60a0*/  MOV R47, UR37 ;  /* 0x00000025002f7c02 */ /* 0x000fe20008000f00 */
[----:B------:R-:W-:Y:S01]  /*60b0*/  MUFU.EX2 R151, R151 ;  /* 0x0000009700977308 */ /* 0x000fe20000000800 */
[----:B0-----:R-:W-:-:S02]  /*60c0*/  FSEL R80, R80, -INF , P5 ;  /* 0xff80000050507808 */ /* 0x001fc40002800000 */
[----:B------:R-:W-:Y:S02]  /*60d0*/  FMNMX.FTZ R35, R79, R63, !PT ;  /* 0x0000003f4f237209 */ /* 0x000fe40007810000 */
[----:B------:R-:W-:Y:S02]  /*60e0*/  @!P1 LEA R47, R47, UR38, 0x3 ;  /* 0x000000262f2f9c11 */ /* 0x000fe4000f8e18ff */
[----:B------:R-:W-:Y:S01]  /*60f0*/  FMNMX.FTZ R35, R80, R35, !PT ;  /* 0x0000002350237209 */ /* 0x000fe20007810000 */
[----:B------:R-:W-:Y:S02]  /*6100*/  MUFU.EX2 R14, R14 ;  /* 0x0000000e000e7308 */ /* 0x000fe40000000800 */
[----:B------:R-:W-:Y:S02]  /*6110*/  @!P1 VIADD R47, R47, 0x16840 ;  /* 0x000168402f2f9836 */ /* 0x000fe40000000000 */
[----:B------:R-:W0:Y:S03]  /*6120*/  SHFL.BFLY PT, R36, R35, 0x2, 0x1f ;  /* 0x0c401f0023247f89 */ /* 0x000e2600000e0000 */
[----:B------:R-:W-:Y:S01]  /*6130*/  @!P1 PRMT R47, RZ, 0x654, R47 ;  /* 0x00000654ff2f9816 */ /* 0x000fe2000000002f */
[----:B------:R-:W-:Y:S08]  /*6140*/  MUFU.EX2 R145, R145 ;  /* 0x0000009100917308 */ /* 0x000ff00000000800 */
[----:B------:R-:W-:Y:S08]  /*6150*/  MUFU.EX2 R20, R20 ;  /* 0x0000001400147308 */ /* 0x000ff00000000800 */
[----:B------:R-:W-:Y:S01]  /*6160*/  MUFU.EX2 R147, R147 ;  /* 0x0000009300937308 */ /* 0x000fe20000000800 */
[----:B0-----:R-:W-:Y:S01]  /*6170*/  FMNMX.FTZ R42, R35, R36, !PT ;  /* 0x00000024232a7209 */ /* 0x001fe20007810000 */
[-CC-:B------:R-:W-:Y:S01]  /*6180*/  FFMA.FTZ R35, R51, R41.reuse, -R78.reuse ;  /* 0x0000002933237223 */ /* 0x180fe2000001084e */
[----:B------:R-:W-:-:S05]  /*6190*/  FFMA.FTZ R36, R55, R41, -R78 ;  /* 0x0000002937247223 */ /* 0x000fca000001084e */
[----:B------:R-:W-:Y:S01]  /*61a0*/  MUFU.EX2 R24, R24 ;  /* 0x0000001800187308 */ /* 0x000fe20000000800 */
[----:B------:R-:W0:Y:S01]  /*61b0*/  SHFL.BFLY PT, R51, R42, 0x1, 0x1f ;  /* 0x0c201f002a337f89 */ /* 0x000e2200000e0000 */
[----:B------:R-:W-:Y:S02]  /*61c0*/  WARPGROUP.DEPBAR.LE gsb0, 0x0 ;  /* 0x00008000000079c5 */ /* 0x000fe40000010000 */
[----:B------:R-:W-:-:S04]  /*61d0*/  WARPGROUP.ARRIVE ;  /* 0x00000000000079c5 */ /* 0x000fc80000000000 */
[----:B------:R-:W-:Y:S02]  /*61e0*/  MUFU.EX2 R141, R141 ;  /* 0x0000008d008d7308 */ /* 0x000fe40000000800 */
[----:B------:R-:W-:Y:S06]  /*61f0*/  HGMMA.64x64x16.F32.BF16 R88, R120, gdesc[UR8].tnspB, R88, gsb0 ;  /* 0x40e0000878587df0 */ /* 0x000fec0008001858 */
[----:B------:R-:W-:Y:S01]  /*6200*/  MUFU.EX2 R25, R25 ;  /* 0x0000001900197308 */ /* 0x000fe20000000800 */
[----:B0-----:R-:W-:Y:S01]  /*6210*/  FMNMX.FTZ R51, R42, R51, !PT ;  /* 0x000000332a337209 */ /* 0x001fe20007810000 */
[----:B------:R-:W-:-:S06]  /*6220*/  FFMA.FTZ R42, R67, R41, -R78 ;  /* 0x00000029432a7223 */ /* 0x000fcc000001084e */
[----:B------:R-:W-:Y:S01]  /*6230*/  MUFU.EX2 R143, R143 ;  /* 0x0000008f008f7308 */ /* 0x000fe20000000800 */
[C---:B------:R-:W-:Y:S01]  /*6240*/  FSETP.NEU.FTZ.AND P4, PT, R51.reuse, -INF , PT ;  /* 0xff8000003300780b */ /* 0x040fe20003f9d000 */
[----:B------:R-:W-:-:S05]  /*6250*/  FMUL.FTZ R50, R51, R41 ;  /* 0x0000002933327220 */ /* 0x000fca0000410000 */
[----:B------:R-:W-:Y:S01]  /*6260*/  FSEL R50, R50, RZ, P4 ;  /* 0x000000ff32327208 */ /* 0x000fe20002000000 */
[----:B------:R-:W-:Y:S04]  /*6270*/  MUFU.EX2 R27, R27 ;  /* 0x0000001b001b7308 */ /* 0x000fe80000000800 */
[-CC-:B------:R-:W-:Y:S01]  /*6280*/  FFMA.FTZ R142, R44, R41.reuse, -R50.reuse ;  /* 0x000000292c8e7223 */ /* 0x180fe20000010832 */
[----:B------:R-:W-:Y:S01]  /*6290*/  FSEL R44, R10, RZ, P3 ;  /* 0x000000ff0a2c7208 */ /* 0x000fe20001800000 */
[-CC-:B------:R-:W-:Y:S01]  /*62a0*/  FFMA.FTZ R148, R7, R41.reuse, -R50.reuse ;  /* 0x0000002907947223 */ /* 0x180fe20000010832 */
[-CC-:B------:R-:W-:Y:S01]  /*62b0*/  FFMA.FTZ R150, R11, R41.reuse, -R50.reuse ;  /* 0x000000290b967223 */ /* 0x180fe20000010832 */
[-CC-:B------:R-:W-:Y:S01]  /*62c0*/  FFMA.FTZ R11, R15, R41.reuse, -R50.reuse ;  /* 0x000000290f0b7223 */ /* 0x180fe20000010832 */
[-CC-:B------:R-:W-:Y:S01]  /*62d0*/  FFMA.FTZ R15, R45, R41.reuse, -R50.reuse ;  /* 0x000000292d0f7223 */ /* 0x180fe20000010832 */
[----:B------:R-:W-:Y:S01]  /*62e0*/  FADD.FTZ R44, -R44, R5 ;  /* 0x000000052c2c7221 */ /* 0x000fe20000010100 */
[----:B------:R-:W-:Y:S01]  /*62f0*/  FSEL R5, R51, RZ, P4 ;  /* 0x000000ff33057208 */ /* 0x000fe20002000000 */
[-CC-:B------:R-:W-:Y:S01]  /*6300*/  FFMA.FTZ R7, R9, R41.reuse, -R50.reuse ;  /* 0x0000002909077223 */ /* 0x180fe20000010832 */
[----:B------:R-:W-:Y:S01]  /*6310*/  MUFU.EX2 R148, R148 ;  /* 0x0000009400947308 */ /* 0x000fe20000000800 */
[-C--:B------:R-:W-:Y:S01]  /*6320*/  FMUL.FTZ R45, R44, R41.reuse ;  /* 0x000000292c2d7220 */ /* 0x080fe20000410000 */
[-C--:B------:R-:W-:Y:S01]  /*6330*/  FFMA.FTZ R9, R12, R41.reuse, -R50 ;  /* 0x000000290c097223 */ /* 0x080fe20000010832 */
[----:B------:R-:W-:Y:S01]  /*6340*/  FADD.FTZ R6, -R5, R6 ;  /* 0x0000000605067221 */ /* 0x000fe20000010100 */
[----:B------:R-:W-:Y:S01]  /*6350*/  VIADD R44, R83, 0x9 ;  /* 0x00000009532c7836 */ /* 0x000fe20000000000 */
[----:B------:R-:W-:Y:S01]  /*6360*/  ISETP.GE.U32.AND P3, PT, R86, 0x180, PT ;  /* 0x000001805600780c */ /* 0x000fe20003f66070 */
[-CC-:B------:R-:W-:Y:S01]  /*6370*/  FFMA.FTZ R144, R13, R41.reuse, -R50.reuse ;  /* 0x000000290d907223 */ /* 0x180fe20000010832 */
[-C--:B------:R-:W-:Y:S01]  /*6380*/  FMUL.FTZ R6, R6, R41.reuse ;  /* 0x0000002906067220 */ /* 0x080fe20000410000 */
[----:B------:R0:W-:Y:S01]  /*6390*/  MUFU.EX2 R5, R45 ;  /* 0x0000002d00057308 */ /* 0x0001e20000000800 */
[----:B------:R-:W-:Y:S01]  /*63a0*/  FFMA.FTZ R136, R48, R41, -R50 ;  /* 0x0000002930887223 */ /* 0x000fe20000010832 */
[----:B------:R-:W-:-:S02]  /*63b0*/  IMAD.U32 R48, RZ, RZ, UR6 ;  /* 0x00000006ff307e24 */ /* 0x000fc4000f8e00ff */
[-CC-:B------:R-:W-:Y:S01]  /*63c0*/  FFMA.FTZ R146, R21, R41.reuse, -R50.reuse ;  /* 0x0000002915927223 */ /* 0x180fe20000010832 */
[-CC-:B------:R-:W-:Y:S01]  /*63d0*/  FFMA.FTZ R21, R49, R41.reuse, -R50.reuse ;  /* 0x0000002931157223 */ /* 0x180fe20000010832 */
[-CC-:B------:R-:W-:Y:S01]  /*63e0*/  FFMA.FTZ R12, R26, R41.reuse, -R50.reuse ;  /* 0x000000291a0c7223 */ /* 0x180fe20000010832 */
[-CC-:B------:R-:W-:Y:S01]  /*63f0*/  FFMA.FTZ R140, R66, R41.reuse, -R50.reuse ;  /* 0x00000029428c7223 */ /* 0x180fe20000010832 */
[----:B------:R-:W-:Y:S01]  /*6400*/  @!P1 LEA R48, R48, UR38, 0x3 ;  /* 0x0000002630309c11 */ /* 0x000fe2000f8e18ff */
[----:B------:R-:W1:Y:S01]  /*6410*/  MUFU.EX2 R6, R6 ;  /* 0x0000000600067308 */ /* 0x000e620000000800 */
[----:B0-----:R-:W-:Y:S01]  /*6420*/  SEL R45, R44, 0x9, !P3 ;  /* 0x000000092c2d7807 */ /* 0x001fe20005800000 */
        /* <DEDUP_REMOVED lines=15> */
[----:B-1----:R-:W-:Y:S01]  /*6520*/  FFMA.FTZ R2, R6, R2, R148 ;  /* 0x0000000206027223 */ /* 0x002fe20000010094 */
[-CC-:B------:R-:W-:Y:S01]  /*6530*/  FFMA.FTZ R46, R46, R41.reuse, -R50.reuse ;  /* 0x000000292e2e7223 */ /* 0x180fe20000010832 */
[----:B------:R-:W-:Y:S01]  /*6540*/  FFMA.FTZ R79, R79, R41, -R50 ;  /* 0x000000294f4f7223 */ /* 0x000fe20000010832 */
[C---:B------:R-:W-:Y:S01]  /*6550*/  ISETP.GT.AND P3, PT, R3.reuse, R4, PT ;  /* 0x000000040300720c */ /* 0x040fe20003f64270 */
[----:B------:R-:W-:Y:S01]  /*6560*/  UMOV UR6, UR37 ;  /* 0x0000002500067c82 */ /* 0x000fe20008000000 */
[----:B------:R-:W-:-:S02]  /*6570*/  VIADD R3, R3, 0xffffffff ;  /* 0xffffffff03037836 */ /* 0x000fc40000000000 */
[----:B------:R-:W1:Y:S01]  /*6580*/  MUFU.EX2 R9, R9 ;  /* 0x0000000900097308 */ /* 0x000e620000000800 */
[C---:B0-----:R-:W-:Y:S01]  /*6590*/  FADD.FTZ R49, R7.reuse, R2 ;  /* 0x0000000207317221 */ /* 0x041fe20000010000 */
[----:B------:R-:W-:Y:S01]  /*65a0*/  F2FP.BF16.F32.PACK_AB R148, R7, R148 ;  /* 0x000000940794723e */ /* 0x000fe200000010ff */
[----:B------:R-:W-:Y:S02]  /*65b0*/  WARPGROUP.DEPBAR.LE gsb0, 0x0 ;  /* 0x00008000000079c5 */ /* 0x000fe40000010000 */
[----:B------:R0:W-:Y:S06]  /*65c0*/  BAR.ARV R45, 0x100 ;  /* 0x0004002d0000751d */ /* 0x0001ec0000002000 */
[----:B------:R-:W3:Y:S01]  /*65d0*/  MUFU.EX2 R144, R144 ;  /* 0x0000009000907308 */ /* 0x000ee20000000800 */
[----:B------:R4:W-:Y:S01]  /*65e0*/  @!P1 SYNCS.ARRIVE.TRANS64.RED.A1T0 RZ, [R47+URZ], RZ ;  /* 0x000000ff2fff99a7 */ /* 0x0009e2000810043f */
[-C--:B------:R-:W-:Y:S01]  /*65f0*/  FMUL.FTZ R88, R88, R6.reuse ;  /* 0x0000000658587220 */ /* 0x080fe20000410000 */
[-C--:B------:R-:W-:Y:S01]  /*6600*/  FMUL.FTZ R89, R89, R6.reuse ;  /* 0x0000000659597220 */ /* 0x080fe20000410000 */
[-C--:B------:R-:W-:Y:S01]  /*6610*/  FMUL.FTZ R92, R92, R6.reuse ;  /* 0x000000065c5c7220 */ /* 0x080fe20000410000 */
[-C--:B------:R-:W-:Y:S01]  /*6620*/  FMUL.FTZ R93, R93, R6.reuse ;  /* 0x000000065d5d7220 */ /* 0x080fe20000410000 */
[-C--:B------:R-:W-:Y:S01]  /*6630*/  FMUL.FTZ R96, R96, R6.reuse ;  /* 0x0000000660607220 */ /* 0x080fe20000410000 */
[----:B------:R-:W-:Y:S01]  /*6640*/  FMUL.FTZ R97, R97, R6 ;  /* 0x0000000661617220 */ /* 0x000fe20000410000 */
[----:B------:R-:W5:Y:S01]  /*6650*/  MUFU.EX2 R11, R11 ;  /* 0x0000000b000b7308 */ /* 0x000f620000000800 */
[----:B----4-:R-:W-:Y:S01]  /*6660*/  FFMA.FTZ R47, R5, R0, R149 ;  /* 0x00000000052f7223 */ /* 0x010fe20000010095 */
[----:B------:R-:W-:Y:S01]  /*6670*/  F2FP.BF16.F32.PACK_AB R149, R8, R149 ;  /* 0x000000950895723e */ /* 0x000fe200000010ff */
[-C--:B------:R-:W-:Y:S01]  /*6680*/  FMUL.FTZ R100, R100, R6.reuse ;  /* 0x0000000664647220 */ /* 0x080fe20000410000 */
[----:B------:R-:W-:Y:S01]  /*6690*/  FMUL.FTZ R101, R101, R6 ;  /* 0x0000000665657220 */ /* 0x000fe20000410000 */
[----:B------:R-:W-:Y:S01]  /*66a0*/  FADD.FTZ R2, R8, R47 ;  /* 0x0000002f08027221 */ /* 0x000fe20000010000 */
[----:B------:R-:W-:-:S02]  /*66b0*/  @!P1 VIADD R47, R48, 0x16860 ;  /* 0x00016860302f9836 */ /* 0x000fc40000000000 */
[----:B--2---:R-:W-:Y:S01]  /*66c0*/  FADD.FTZ R48, R150, R49 ;  /* 0x0000003196307221 */ /* 0x004fe20000010000 */
[----:B------:R-:W2:Y:S01]  /*66d0*/  MUFU.EX2 R146, R146 ;  /* 0x0000009200927308 */ /* 0x000ea20000000800 */
[----:B0-----:R-:W-:Y:S01]  /*66e0*/  FADD.FTZ R45, R151, R2 ;  /* 0x00000002972d7221 */ /* 0x001fe20000010000 */
[C---:B-1----:R-:W-:Y:S01]  /*66f0*/  F2FP.BF16.F32.PACK_AB R150, R9.reuse, R150 ;  /* 0x000000960996723e */ /* 0x042fe200000010ff */
[-C--:B------:R-:W-:Y:S01]  /*6700*/  FMUL.FTZ R104, R104, R6.reuse ;  /* 0x0000000668687220 */ /* 0x080fe20000410000 */
[----:B------:R-:W-:Y:S01]  /*6710*/  @!P1 PRMT R2, RZ, 0x654, R47 ;  /* 0x00000654ff029816 */ /* 0x000fe2000000002f */
[----:B------:R-:W-:Y:S01]  /*6720*/  FADD.FTZ R47, R9, R48 ;  /* 0x00000030092f7221 */ /* 0x000fe20000010000 */
[----:B------:R-:W-:Y:S01]  /*6730*/  FADD.FTZ R48, R14, R45 ;  /* 0x0000002d0e307221 */ /* 0x000fe20000010000 */
[----:B------:R-:W-:Y:S01]  /*6740*/  FMUL.FTZ R105, R105, R6 ;  /* 0x0000000669697220 */ /* 0x000fe20000410000 */
[----:B------:R-:W0:Y:S01]  /*6750*/  MUFU.EX2 R12, R12 ;  /* 0x0000000c000c7308 */ /* 0x000e220000000800 */
[----:B---3--:R-:W-:Y:S01]  /*6760*/  FADD.FTZ R52, R144, R47 ;  /* 0x0000002f90347221 */ /* 0x008fe20000010000 */
[----:B------:R-:W-:Y:S01]  /*6770*/  FADD.FTZ R45, R145, R48 ;  /* 0x00000030912d7221 */ /* 0x000fe20000010000 */
[----:B------:R1:W-:Y:S01]  /*6780*/  @!P1 SYNCS.ARRIVE.TRANS64.RED.A1T0 RZ, [R2+URZ], RZ ;  /* 0x000000ff02ff99a7 */ /* 0x0003e2000810043f */
[C---:B-----5:R-:W-:Y:S01]  /*6790*/  F2FP.BF16.F32.PACK_AB R144, R11.reuse, R144 ;  /* 0x000000900b90723e */ /* 0x060fe200000010ff */
[----:B------:R-:W-:Y:S01]  /*67a0*/  FADD.FTZ R47, R11, R52 ;  /* 0x000000340b2f7221 */ /* 0x000fe20000010000 */
[----:B------:R-:W-:Y:S01]  /*67b0*/  FADD.FTZ R48, R20, R45 ;  /* 0x0000002d14307221 */ /* 0x000fe20000010000 */
[-C--:B------:R-:W-:Y:S01]  /*67c0*/  FFMA.FTZ R45, R69, R41.reuse, -R50 ;  /* 0x00000029452d7223 */ /* 0x080fe20000010832 */
[----:B------:R-:W3:Y:S01]  /*67d0*/  MUFU.EX2 R140, R140 ;  /* 0x0000008c008c7308 */ /* 0x000ee20000000800 */
[----:B--2---:R-:W-:Y:S01]  /*67e0*/  FADD.FTZ R47, R146, R47 ;  /* 0x0000002f922f7221 */ /* 0x004fe20000010000 */
[----:B------:R-:W-:Y:S01]  /*67f0*/  FADD.FTZ R49, R147, R48 ;  /* 0x0000003093317221 */ /* 0x000fe20000010000 */
[-C--:B-1----:R-:W-:Y:S01]  /*6800*/  FFMA.FTZ R2, R65, R41.reuse, -R50 ;  /* 0x0000002941027223 */ /* 0x082fe20000010832 */
[-C--:B------:R-:W-:Y:S01]  /*6810*/  FMUL.FTZ R108, R108, R6.reuse ;  /* 0x000000066c6c7220 */ /* 0x080fe20000410000 */
[-C--:B------:R-:W-:Y:S01]  /*6820*/  FMUL.FTZ R109, R109, R6.reuse ;  /* 0x000000066d6d7220 */ /* 0x080fe20000410000 */
[----:B------:R-:W-:Y:S01]  /*6830*/  FADD.FTZ R48, R24, R49 ;  /* 0x0000003118307221 */ /* 0x000fe20000010000 */
[----:B------:R-:W-:Y:S01]  /*6840*/  FMUL.FTZ R112, R112, R6 ;  /* 0x0000000670707220 */ /* 0x000fe20000410000 */
[----:B------:R-:W1:Y:S01]  /*6850*/  MUFU.EX2 R13, R13 ;  /* 0x0000000d000d7308 */ /* 0x000e620000000800 */
[C---:B0-----:R-:W-:Y:S01]  /*6860*/  FADD.FTZ R53, R12.reuse, R47 ;  /* 0x0000002f0c357221 */ /* 0x041fe20000010000 */
[----:B------:R-:W-:Y:S01]  /*6870*/  FADD.FTZ R48, R141, R48 ;  /* 0x000000308d307221 */ /* 0x000fe20000010000 */
[-CC-:B------:R-:W-:Y:S01]  /*6880*/  FFMA.FTZ R47, R73, R41.reuse, -R50.reuse ;  /* 0x00000029492f7223 */ /* 0x180fe20000010832 */
[----:B------:R-:W-:Y:S01]  /*6890*/  F2FP.BF16.F32.PACK_AB R146, R12, R146 ;  /* 0x000000920c92723e */ /* 0x000fe200000010ff */
[----:B------:R-:W-:Y:S01]  /*68a0*/  FFMA.FTZ R50, R80, R41, -R50 ;  /* 0x0000002950327223 */ /* 0x000fe20000010832 */
[----:B------:R-:W-:Y:S01]  /*68b0*/  FADD.FTZ R48, R25, R48 ;  /* 0x0000003019307221 */ /* 0x000fe20000010000 */
[-C--:B------:R-:W-:Y:S01]  /*68c0*/  FMUL.FTZ R113, R113, R6.reuse ;  /* 0x0000000671717220 */ /* 0x080fe20000410000 */
[----:B------:R-:W0:Y:S01]  /*68d0*/  MUFU.EX2 R142, R142 ;  /* 0x0000008e008e7308 */ /* 0x000e220000000800 */
[----:B---3--:R-:W-:Y:S01]  /*68e0*/  FADD.FTZ R52, R140, R53 ;  /* 0x000000358c347221 */ /* 0x008fe20000010000 */
[----:B------:R-:W-:Y:S01]  /*68f0*/  FADD.FTZ R48, R143, R48 ;  /* 0x000000308f307221 */ /* 0x000fe20000010000 */
[-C--:B------:R-:W-:Y:S01]  /*6900*/  FMUL.FTZ R116, R116, R6.reuse ;  /* 0x0000000674747220 */ /* 0x080fe20000410000 */
[----:B------:R-:W-:Y:S01]  /*6910*/  FMUL.FTZ R117, R117, R6 ;  /* 0x0000000675757220 */ /* 0x000fe20000410000 */
[-C--:B------:R-:W-:Y:S01]  /*6920*/  FMUL.FTZ R90, R90, R5.reuse ;  /* 0x000000055a5a7220 */ /* 0x080fe20000410000 */
[----:B------:R-:W-:Y:S01]  /*6930*/  FADD.FTZ R48, R27, R48 ;  /* 0x000000301b307221 */ /* 0x000fe20000010000 */
[-C--:B------:R-:W-:Y:S01]  /*6940*/  FMUL.FTZ R91, R91, R5.reuse ;  /* 0x000000055b5b7220 */ /* 0x080fe20000410000 */
[----:B------:R-:W2:Y:S01]  /*6950*/  MUFU.EX2 R15, R15 ;  /* 0x0000000f000f7308 */ /* 0x000ea20000000800 */
        /* <DEDUP_REMOVED lines=16> */
[----:B--2---:R-:W-:Y:S01]  /*6a60*/  FADD.FTZ R49, R15, R52 ;  /* 0x000000340f317221 */ /* 0x004fe20000010000 */
[-C--:B------:R-:W-:Y:S01]  /*6a70*/  FMUL.FTZ R118, R118, R5.reuse ;  /* 0x0000000576767220 */ /* 0x080fe20000410000 */
[----:B------:R-:W-:Y:S01]  /*6a80*/  FMUL.FTZ R119, R119, R5 ;  /* 0x0000000577777220 */ /* 0x000fe20000410000 */
[----:B------:R-:W-:Y:S01]  /*6a90*/  F2FP.BF16.F32.PACK_AB R151, R14, R151 ;  /* 0x000000970e97723e */ /* 0x000fe200000010ff */
[----:B------:R-:W-:Y:S01]  /*6aa0*/  IMAD.MOV.U32 R5, RZ, RZ, R10 ;  /* 0x000000ffff057224 */ /* 0x000fe200078e000a */
[----:B------:R-:W-:Y:S01]  /*6ab0*/  F2FP.BF16.F32.PACK_AB R145, R20, R145 ;  /* 0x000000911491723e */ /* 0x000fe200000010ff */
[----:B------:R-:W-:Y:S01]  /*6ac0*/  IMAD.MOV.U32 R6, RZ, RZ, R51 ;  /* 0x000000ffff067224 */ /* 0x000fe200078e0033 */
[----:B------:R-:W2:Y:S01]  /*6ad0*/  MUFU.EX2 R28, R28 ;  /* 0x0000001c001c7308 */ /* 0x000ea20000000800 */
[----:B-1----:R-:W-:Y:S01]  /*6ae0*/  FADD.FTZ R52, R136, R49 ;  /* 0x0000003188347221 */ /* 0x002fe20000010000 */
[----:B------:R-:W-:-:S02]  /*6af0*/  F2FP.BF16.F32.PACK_AB R147, R24, R147 ;  /* 0x000000931893723e */ /* 0x000fc400000010ff */
[----:B------:R-:W-:Y:S02]  /*6b00*/  F2FP.BF16.F32.PACK_AB R140, R13, R140 ;  /* 0x0000008c0d8c723e */ /* 0x000fe400000010ff */
[----:B------:R-:W-:Y:S02]  /*6b10*/  F2FP.BF16.F32.PACK_AB R141, R25, R141 ;  /* 0x0000008d198d723e */ /* 0x000fe400000010ff */
[----:B------:R-:W1:Y:S01]  /*6b20*/  MUFU.EX2 R21, R21 ;  /* 0x0000001500157308 */ /* 0x000e620000000800 */
[----:B0-----:R-:W-:Y:S01]  /*6b30*/  FADD.FTZ R49, R137, R48 ;  /* 0x0000003089317221 */ /* 0x001fe20000010000 */
[----:B------:R-:W-:Y:S02]  /*6b40*/  F2FP.BF16.F32.PACK_AB R142, R15, R142 ;  /* 0x0000008e0f8e723e */ /* 0x000fe400000010ff */
[----:B------:R-:W-:-:S04]  /*6b50*/  F2FP.BF16.F32.PACK_AB R143, R27, R143 ;  /* 0x0000008f1b8f723e */ /* 0x000fc800000010ff */
        /* <DEDUP_REMOVED lines=89> */
[----:B0-----:R-:W-:-:S04]  /*70f0*/  FADD.FTZ R11, R122, R11 ;  /* 0x0000000b7a0b7221 */ /* 0x001fc80000010000 */
[C---:B--2---:R-:W-:Y:S01]  /*7100*/  FADD.FTZ R2, R50.reuse, R11 ;  /* 0x0000000b32027221 */ /* 0x044fe20000010000 */
[----:B------:R-:W-:Y:S01]  /*7110*/  F2FP.BF16.F32.PACK_AB R122, R50, R122 ;  /* 0x0000007a327a723e */ /* 0x000fe200000010ff */
[C---:B-1----:R-:W-:Y:S01]  /*7120*/  FADD.FTZ R0, R71.reuse, R0 ;  /* 0x0000000047007221 */ /* 0x042fe20000010000 */
[----:B------:R-:W-:Y:S01]  /*7130*/  F2FP.BF16.F32.PACK_AB R123, R71, R43 ;  /* 0x0000002b477b723e */ /* 0x000fe200000010ff */
[----:B------:R-:W-:Y:S06]  /*7140*/  @P3 BRA `(.L_x_2042) ;  /* 0xffffffd000843947 */ /* 0x000fec000383ffff */
.L_x_2033:
[----:B------:R-:W-:-:S13]  /*7150*/  ISETP.GE.AND P2, PT, R3, R23, PT ;  /* 0x000000170300720c */ /* 0x000fda0003f46270 */
[----:B------:R-:W-:Y:S05]  /*7160*/  @!P2 BRA `(.L_x_2043) ;  /* 0x000000240040a947 */ /* 0x000fea0003800000 */
[----:B------:R-:W-:Y:S01]  /*7170*/  IMAD.MOV.U32 R4, RZ, RZ, R10 ;  /* 0x000000ffff047224 */ /* 0x000fe200078e000a */
[----:B------:R-:W-:Y:S01]  /*7180*/  UMOV UR7, UR36 ;  /* 0x0000002400077c82 */ /* 0x000fe20008000000 */
[----:B------:R-:W-:Y:S01]  /*7190*/  IMAD.MOV.U32 R5, RZ, RZ, R51 ;  /* 0x000000ffff057224 */ /* 0x000fe200078e0033 */
[----:B------:R-:W-:Y:S01]  /*71a0*/  UMOV UR6, UR37 ;  /* 0x0000002500067c82 */ /* 0x000fe20008000000 */
[----:B------:R-:W-:-:S05]  /*71b0*/  ULDC UR21, c[0x0][0x9d8] ;  /* 0x0002760000157ab9 */ /* 0x000fca0000000800 */
.L_x_2052:
        /* <DEDUP_REMOVED lines=9> */
.L_x_2045:
[----:B------:R-:W-:Y:S01]  /*7250*/  ULEA UR10, UR37, UR38, 0x3 ;  /* 0x00000026250a7291 */ /* 0x000fe2000f8e183f */
[----:B------:R-:W-:-:S05]  /*7260*/  IMAD.U32 R6, RZ, RZ, UR36 ;  /* 0x00000024ff067e24 */ /* 0x000fca000f8e00ff */
[----:B------:R-:W-:-:S04]  /*7270*/  SHF.L.U32 R6, R6, 0x1f, RZ ;  /* 0x0000001f06067819 */ /* 0x000fc800000006ff */
[----:B------:R0:W1:Y:S01]  /*7280*/  SYNCS.PHASECHK.TRANS64.TRYWAIT P2, [UR10+0x16830], R6 ;  /* 0x01683006ff0075a7 */ /* 0x000062000804014a */
[----:B------:R-:W-:Y:S05]  /*7290*/  @!P0 BRA `(.L_x_2046) ;  /* 0x0000000000048947 */ /* 0x000fea0003800000 */
[----:B------:R-:W-:Y:S01]  /*72a0*/  BPT.TRAP 0x1 ;  /* 0x000000040000795c */ /* 0x000fe20000300000 */
.L_x_2046:
[----:B-1----:R-:W-:Y:S05]  /*72b0*/  @P2 BRA `(.L_x_2044) ;  /* 0x0000000000082947 */ /* 0x002fea0003800000 */
[----:B------:R-:W1:Y:S02]  /*72c0*/  SYNCS.PHASECHK.TRANS64.TRYWAIT P2, [UR10+0x16830], R6 ;  /* 0x01683006ff0075a7 */ /* 0x000e64000804014a */
[----:B-1----:R-:W-:Y:S05]  /*72d0*/  @!P2 BRA `(.L_x_2047) ;  /* 0x000000b000b4a947 */ /* 0x002fea0003800000 */
.L_x_2044:
        /* <DEDUP_REMOVED lines=29> */
.L_x_2049:
[----:B------:R-:W-:Y:S01]  /*74b0*/  ULEA UR10, UR6, UR38, 0x3 ;  /* 0x00000026060a7291 */ /* 0x000fe2000f8e183f */
[----:B------:R-:W-:-:S05]  /*74c0*/  IMAD.U32 R6, RZ, RZ, UR7 ;  /* 0x00000007ff067e24 */ /* 0x000fca000f8e00ff */
[----:B------:R-:W-:-:S04]  /*74d0*/  SHF.L.U32 R6, R6, 0x1f, RZ ;  /* 0x0000001f06067819 */ /* 0x000fc800000006ff */
[----:B------:R0:W1:Y:S01]  /*74e0*/  SYNCS.PHASECHK.TRANS64.TRYWAIT P2, [UR10+0x16850], R6 ;  /* 0x01685006ff0075a7 */ /* 0x000062000804014a */
[----:B------:R-:W-:Y:S05]  /*74f0*/  @!P0 BRA `(.L_x_2050) ;  /* 0x0000000000048947 */ /* 0x000fea0003800000 */
[----:B------:R-:W-:Y:S01]  /*7500*/  BPT.TRAP 0x1 ;  /* 0x000000040000795c */ /* 0x000fe20000300000 */
.L_x_2050:
[----:B-1----:R-:W-:Y:S05]  /*7510*/  @P2 BRA `(.L_x_2048) ;  /* 0x0000000000082947 */ /* 0x002fea0003800000 */
[----:B------:R-:W1:Y:S02]  /*7520*/  SYNCS.PHASECHK.TRANS64.TRYWAIT P2, [UR10+0x16850], R6 ;  /* 0x01685006ff0075a7 */ /* 0x000e64000804014a */
[----:B-1----:R-:W-:Y:S05]  /*7530*/  @!P2 BRA `(.L_x_2051) ;  /* 0x000000b00034a947 */ /* 0x002fea0003800000 */
.L_x_2048:
[----:B------:R-:W-:Y:S01]  /*7540*/  UIADD3 UR7, UR38, 0x400, URZ ;  /* 0x0000040026077890 */ /* 0x000fe2000fffe03f */
[----:B------:R-:W-:Y:S01]  /*7550*/  WARPGROUP.ARRIVE ;  /* 0x00000000000079c5 */ /* 0x000fe20000000000 */
[----:B------:R-:W-:Y:S01]  /*7560*/  UMOV UR11, 0x40000040 ;  /* 0x40000040000b7882 */ /* 0x000fe20000000000 */
[----:B------:R-:W-:Y:S01]  /*7570*/  UMOV UR15, 0x40000040 ;  /* 0x40000040000f7882 */ /* 0x000fe20000000000 */
[----:B------:R-:W-:Y:S01]  /*7580*/  USHF.R.U32.HI UR7, URZ, 0x4, UR7 ;  /* 0x000000043f077899 */ /* 0x000fe20008011607 */
[----:B01----:R-:W-:Y:S01]  /*7590*/  FMUL.FTZ R6, R24, UR21 ;  /* 0x0000001518067c20 */ /* 0x003fe20008410000 */
[----:B------:R-:W-:Y:S01]  /*75a0*/  FMUL.FTZ R7, R25, UR21 ;  /* 0x0000001519077c20 */ /* 0x000fe20008410000 */
        /* <DEDUP_REMOVED lines=71> */
[----:B------:R-:W-:Y:S01]  /*7a20*/  UMOV UR11, 0x40000040 ;  /* 0x40000040000b7882 */ /* 0x000fe20000000000 */
[----:B------:R-:W-:-:S04]  /*7a30*/  UMOV UR7, UR36 ;  /* 0x0000002400077c82 */ /* 0x000fc80008000000 */
[----:B------:R-:W0:Y:S01]  /*7a40*/  MUFU.TANH R27, R27 ;  /* 0x0000001b001b7308 */ /* 0x000e220000002400 */
[----:B-1----:R-:W-:Y:S01]  /*7a50*/  FMNMX.FTZ R41, R21, R54, !PT ;  /* 0x0000003615297209 */ /* 0x002fe20007810000 */
[----:B------:R-:W-:Y:S01]  /*7a60*/  FMUL.FTZ R54, R69, UR21 ;  /* 0x0000001545367c20 */ /* 0x000fe20008410000 */
[----:B------:R-:W-:-:S05]  /*7a70*/  FMUL.FTZ R69, R75, UR21 ;  /* 0x000000154b457c20 */ /* 0x000fca0008410000 */
[----:B------:R-:W1:Y:S01]  /*7a80*/  MUFU.TANH R30, R30 ;  /* 0x0000001e001e7308 */ /* 0x000e620000002400 */
[----:B--2---:R-:W-:Y:S01]  /*7a90*/  FMNMX.FTZ R56, R26, R41, !PT ;  /* 0x000000291a387209 */ /* 0x004fe20007810000 */
[----:B------:R-:W-:Y:S02]  /*7aa0*/  WARPGROUP.DEPBAR.LE gsb0, 0x0 ;  /* 0x00008000000079c5 */ /* 0x000fe40000010000 */
[----:B------:R-:W-:-:S04]  /*7ab0*/  WARPGROUP.ARRIVE ;  /* 0x00000000000079c5 */ /* 0x000fc80000000000 */
[----:B------:R-:W2:Y:S01]  /*7ac0*/  MUFU.TANH R31, R31 ;  /* 0x0000001f001f7308 */ /* 0x000ea20000002400 */
[----:B0-----:R-:W-:Y:S01]  /*7ad0*/  FMNMX.FTZ R41, R27, R56, !PT ;  /* 0x000000381b297209 */ /* 0x001fe20007810000 */
[----:B------:R-:W-:Y:S01]  /*7ae0*/  HGMMA.64x64x16.F32.BF16 R88, R144, gdesc[UR12].tnspB, R88, gsb0 ;  /* 0x40e0000c90587df0 */ /* 0x000fe20008001858 */
[----:B------:R-:W-:Y:S02]  /*7af0*/  UIADD3 UR14, UR10, 0x100, URZ ;  /* 0x000001000a0e7890 */ /* 0x000fe4000fffe03f */
[----:B-1----:R-:W-:Y:S01]  /*7b00*/  FMNMX.FTZ R56, R30, R41, !PT ;  /* 0x000000291e387209 */ /* 0x002fe20007810000 */
[----:B------:R-:W-:Y:S02]  /*7b10*/  UMOV UR15, 0x40000040 ;  /* 0x40000040000f7882 */ /* 0x000fe40000000000 */
[----:B------:R-:W0:Y:S08]  /*7b20*/  MUFU.TANH R34, R34 ;  /* 0x0000002200227308 */ /* 0x000e300000002400 */
[----:B------:R-:W1:Y:S01]  /*7b30*/  MUFU.TANH R35, R35 ;  /* 0x0000002300237308 */ /* 0x000e620000002400 */
[----:B--2---:R-:W-:Y:S01]  /*7b40*/  FMNMX.FTZ R41, R31, R56, !PT ;  /* 0x000000381f297209 */ /* 0x004fe20007810000 */
[----:B------:R-:W-:Y:S01]  /*7b50*/  FMUL.FTZ R56, R73, UR21 ;  /* 0x0000001549387c20 */ /* 0x000fe20008410000 */
[----:B------:R-:W-:-:S05]  /*7b60*/  FMUL.FTZ R73, R83, UR21 ;  /* 0x0000001553497c20 */ /* 0x000fca0008410000 */
        /* <DEDUP_REMOVED lines=10> */
[----:B------:R-:W-:-:S06]  /*7c10*/  FMUL.FTZ R58, R77, UR21 ;  /* 0x000000154d3a7c20 */ /* 0x000fcc0008410000 */
[----:B------:R-:W1:Y:S01]  /*7c20*/  MUFU.TANH R48, R48 ;  /* 0x0000003000307308 */ /* 0x000e620000002400 */
[----:B--2---:R-:W-:-:S07]  /*7c30*/  FMNMX.FTZ R60, R44, R41, !PT ;  /* 0x000000292c3c7209 */ /* 0x004fce0007810000 */
[----:B------:R-:W2:Y:S01]  /*7c40*/  MUFU.TANH R50, R50 ;  /* 0x0000003200327308 */ /* 0x000ea20000002400 */
[----:B0-----:R-:W-:Y:S01]  /*7c50*/  FMNMX.FTZ R41, R47, R60, !PT ;  /* 0x0000003c2f297209 */ /* 0x001fe20007810000 */
[----:B------:R-:W-:Y:S02]  /*7c60*/  FMUL.FTZ R60, R81, UR21 ;  /* 0x00000015513c7c20 */ /* 0x000fe40008410000 */
[----:B------:R-:W0:Y:S04]  /*7c70*/  S2R R81, SR_TID.X ;  /* 0x0000000000517919 */ /* 0x000e280000002100 */
[----:B------:R-:W3:Y:S01]  /*7c80*/  MUFU.TANH R52, R52 ;  /* 0x0000003400347308 */ /* 0x000ee20000002400 */
[----:B-1----:R-:W-:Y:S01]  /*7c90*/  FMNMX.FTZ R41, R48, R41, !PT ;  /* 0x0000002930297209 */ /* 0x002fe20007810000 */
[----:B------:R-:W-:-:S02]  /*7ca0*/  WARPGROUP.DEPBAR.LE gsb0, 0x0 ;  /* 0x00008000000079c5 */ /* 0x000fc40000010000 */
[----:B------:R-:W-:-:S04]  /*7cb0*/  WARPGROUP.ARRIVE ;  /* 0x00000000000079c5 */ /* 0x000fc80000000000 */
[----:B------:R-:W1:Y:S01]  /*7cc0*/  MUFU.TANH R53, R53 ;  /* 0x0000003500357308 */ /* 0x000e620000002400 */
[----:B--2---:R-:W-:Y:S01]  /*7cd0*/  FMNMX.FTZ R41, R50, R41, !PT ;  /* 0x0000002932297209 */ /* 0x004fe20007810000 */
[----:B------:R-:W-:Y:S01]  /*7ce0*/  HGMMA.64x64x16.F32.BF16 R88, R140, gdesc[UR12].tnspB, R88, gsb0 ;  /* 0x40e0000c8c587df0 */ /* 0x000fe20008001858 */
[----:B------:R-:W-:Y:S01]  /*7cf0*/  UIADD3 UR14, UR10, 0x180, URZ ;  /* 0x000001800a0e7890 */ /* 0x000fe2000fffe03f */
[----:B------:R-:W-:-:S04]  /*7d00*/  UMOV UR15, 0x40000040 ;  /* 0x40000040000f7882 */ /* 0x000fc80000000000 */
[----:B------:R-:W2:Y:S01]  /*7d10*/  MUFU.TANH R54, R54 ;  /* 0x0000003600367308 */ /* 0x000ea20000002400 */
[----:B---3--:R-:W-:-:S07]  /*7d20*/  FMNMX.FTZ R62, R52, R41, !PT ;  /* 0x00000029343e7209 */ /* 0x008fce0007810000 */
[----:B------:R-:W3:Y:S01]  /*7d30*/  MUFU.TANH R55, R55 ;  /* 0x0000003700377308 */ /* 0x000ee20000002400 */
[----:B-1----:R-:W-:Y:S02]  /*7d40*/  FMNMX.FTZ R41, R53, R62, !PT ;  /* 0x0000003e35297209 */ /* 0x002fe40007810000 */
[----:B0-----:R-:W-:Y:S02]  /*7d50*/  SHF.R.U32.HI R80, RZ, 0x7, R81 ;  /* 0x00000007ff507819 */ /* 0x001fe40000011651 */
[----:B------:R-:W-:-:S03]  /*7d60*/  ISETP.GE.U32.AND P2, PT, R81, 0x180, PT ;  /* 0x000001805100780c */ /* 0x000fc60003f46070 */
[----:B------:R-:W0:Y:S01]  /*7d70*/  MUFU.TANH R56, R56 ;  /* 0x0000003800387308 */ /* 0x000e220000002400 */
[----:B--2---:R-:W-:-:S07]  /*7d80*/  FMNMX.FTZ R62, R54, R41, !PT ;  /* 0x00000029363e7209 */ /* 0x004fce0007810000 */
[----:B------:R-:W1:Y:S01]  /*7d90*/  MUFU.TANH R57, R57 ;  /* 0x0000003900397308 */ /* 0x000e620000002400 */
[----:B---3--:R-:W-:Y:S01]  /*7da0*/  FMNMX.FTZ R41, R55, R62, !PT ;  /* 0x0000003e37297209 */ /* 0x008fe20007810000 */
        /* <DEDUP_REMOVED lines=13> */
[----:B------:R-:W-:Y:S01]  /*7e80*/  WARPGROUP.ARRIVE ;  /* 0x00000000000079c5 */ /* 0x000fe20000000000 */
[----:B--2---:R-:W-:-:S03]  /*7e90*/  FMNMX.FTZ R51, R61, R66, !PT ;  /* 0x000000423d337209 */ /* 0x004fc60007810000 */
[----:B------:R-:W1:Y:S01]  /*7ea0*/  MUFU.TANH R8, R8 ;  /* 0x0000000800087308 */ /* 0x000e620000002400 */
[----:B------:R-:W-:Y:S01]  /*7eb0*/  FMUL.FTZ R66, R70, UR21 ;  /* 0x0000001546427c20 */ /* 0x000fe20008410000 */
[----:B------:R-:W-:Y:S01]  /*7ec0*/  FMUL.FTZ R70, R78, UR21 ;  /* 0x000000154e467c20 */ /* 0x000fe20008410000 */
[----:B------:R-:W-:Y:S01]  /*7ed0*/  HGMMA.64x64x16.F32.BF16 R88, R136, gdesc[UR12].tnspB, R88, gsb0 ;  /* 0x40e0000c88587df0 */ /* 0x000fe20008001858 */
[----:B------:R-:W-:Y:S01]  /*7ee0*/  UIADD3 UR14, UR10, 0x200, URZ ;  /* 0x000002000a0e7890 */ /* 0x000fe2000fffe03f */
[----:B0-----:R-:W-:Y:S01]  /*7ef0*/  FMNMX.FTZ R51, R62, R51, !PT ;  /* 0x000000333e337209 */ /* 0x001fe20007810000 */
[----:B------:R-:W-:Y:S02]  /*7f00*/  UMOV UR15, 0x40000040 ;  /* 0x40000040000f7882 */ /* 0x000fe40000000000 */
[----:B------:R-:W0:Y:S02]  /*7f10*/  MUFU.TANH R9, R9 ;  /* 0x0000000900097308 */ /* 0x000e240000002400 */
[----:B------:R-:W2:Y:S06]  /*7f20*/  SHFL.BFLY PT, R41, R51, 0x2, 0x1f ;  /* 0x0c401f0033297f89 */ /* 0x000eac00000e0000 */
[----:B------:R-:W3:Y:S08]  /*7f30*/  MUFU.TANH R12, R12 ;  /* 0x0000000c000c7308 */ /* 0x000ef00000002400 */
[----:B------:R-:W4:Y:S08]  /*7f40*/  MUFU.TANH R13, R13 ;  /* 0x0000000d000d7308 */ /* 0x000f300000002400 */
[----:B------:R-:W5:Y:S01]  /*7f50*/  MUFU.TANH R17, R17 ;  /* 0x0000001100117308 */ /* 0x000f620000002400 */
[----:B--2---:R-:W-:-:S02]  /*7f60*/  FMNMX.FTZ R51, R51, R41, !PT ;  /* 0x0000002933337209 */ /* 0x004fc40007810000 */
[----:B------:R-:W2:Y:S03]  /*7f70*/  LDC R41, c[0x0][0x988] ;  /* 0x00026200ff297b82 */ /* 0x000ea60000000800 */
[----:B------:R-:W1:Y:S02]  /*7f80*/  SHFL.BFLY PT, R75, R51, 0x1, 0x1f ;  /* 0x0c201f00334b7f89 */ /* 0x000e6400000e0000 */
[----:B------:R-:W5:Y:S08]  /*7f90*/  MUFU.TANH R18, R18 ;  /* 0x0000001200127308 */ /* 0x000f700000002400 */
[----:B------:R-:W5:Y:S08]  /*7fa0*/  MUFU.TANH R24, R24 ;  /* 0x0000001800187308 */ /* 0x000f700000002400 */
[----:B------:R-:W5:Y:S01]  /*7fb0*/  MUFU.TANH R25, R25 ;  /* 0x0000001900197308 */ /* 0x000f620000002400 */
[----:B-1----:R-:W-:-:S07]  /*7fc0*/  FMNMX.FTZ R51, R51, R75, !PT ;  /* 0x0000004b33337209 */ /* 0x002fce0007810000 */
[----:B------:R-:W1:Y:S01]  /*7fd0*/  MUFU.TANH R28, R28 ;  /* 0x0000001c001c7308 */ /* 0x000e620000002400 */
[----:B------:R-:W-:Y:S01]  /*7fe0*/  FMUL.FTZ R75, R87, UR21 ;  /* 0x00000015574b7c20 */ /* 0x000fe20008410000 */
[----:B------:R-:W-:-:S04]  /*7ff0*/  FADD.FTZ R76, -R51, R5 ;  /* 0x00000005334c7221 */ /* 0x000fc80000010100 */
[-C--:B--2---:R-:W-:Y:S01]  /*8000*/  FMUL.FTZ R5, R76, R41.reuse ;  /* 0x000000294c057220 */ /* 0x084fe20000410000 */
[-C--:B------:R-:W-:Y:S01]  /*8010*/  FMUL.FTZ R76, R51, R41.reuse ;  /* 0x00000029334c7220 */ /* 0x080fe20000410000 */
[----:B------:R-:W2:Y:S03]  /*8020*/  MUFU.TANH R29, R29 ;  /* 0x0000001d001d7308 */ /* 0x000ea60000002400 */
[-CC-:B------:R-:W-:Y:S01]  /*8030*/  FFMA.FTZ R150, R10, R41.reuse, -R76.reuse ;  /* 0x000000290a967223 */ /* 0x180fe2000001084c */
[----:B------:R-:W-:Y:S01]  /*8040*/  FMNMX.FTZ R10, R8, R4, !PT ;  /* 0x00000004080a7209 */ /* 0x000fe20007810000 */
[-CC-:B------:R-:W-:Y:S01]  /*8050*/  FFMA.FTZ R148, R6, R41.reuse, -R76.reuse ;  /* 0x0000002906947223 */ /* 0x180fe2000001084c */
[-CC-:B------:R-:W-:Y:S01]  /*8060*/  FFMA.FTZ R6, R7, R41.reuse, -R76.reuse ;  /* 0x0000002907067223 */ /* 0x180fe2000001084c */
[----:B------:R-:W-:Y:S02]  /*8070*/  WARPGROUP.DEPBAR.LE gsb0, 0x0 ;  /* 0x00008000000079c5 */ /* 0x000fe40000010000 */
[----:B------:R-:W-:Y:S01]  /*8080*/  WARPGROUP.ARRIVE ;  /* 0x00000000000079c5 */ /* 0x000fe20000000000 */
[-CC-:B------:R-:W-:Y:S01]  /*8090*/  FFMA.FTZ R7, R11, R41.reuse, -R76.reuse ;  /* 0x000000290b077223 */ /* 0x180fe2000001084c */
[----:B0-----:R-:W-:Y:S01]  /*80a0*/  FMNMX.FTZ R11, R9, R10, !PT ;  /* 0x0000000a090b7209 */ /* 0x001fe20007810000 */
[----:B------:R-:W0:Y:S01]  /*80b0*/  MUFU.TANH R32, R32 ;  /* 0x0000002000207308 */ /* 0x000e220000002400 */
[-CC-:B------:R-:W-:Y:S01]  /*80c0*/  FFMA.FTZ R140, R26, R41.reuse, -R76.reuse ;  /* 0x000000291a8c7223 */ /* 0x180fe2000001084c */
[--C-:B------:R-:W-:Y:S01]  /*80d0*/  FFMA.FTZ R26, R39, R41, -R76.reuse ;  /* 0x00000029271a7223 */ /* 0x100fe2000001084c */
[----:B------:R-:W-:Y:S01]  /*80e0*/  HGMMA.64x64x16.F32.BF16 R88, R132, gdesc[UR12].tnspB, R88, gsb0 ;  /* 0x40e0000c84587df0 */ /* 0x000fe20008001858 */
[----:B------:R-:W-:Y:S01]  /*80f0*/  UIADD3 UR14, UR10, 0x280, URZ ;  /* 0x000002800a0e7890 */ /* 0x000fe2000fffe03f */
[----:B---3--:R-:W-:Y:S01]  /*8100*/  FMNMX.FTZ R10, R12, R11, !PT ;  /* 0x0000000b0c0a7209 */ /* 0x008fe20007810000 */
[----:B------:R-:W-:Y:S01]  /*8110*/  UMOV UR15, 0x40000040 ;  /* 0x40000040000f7882 */ /* 0x000fe20000000000 */
[-CC-:B------:R-:W-:Y:S01]  /*8120*/  FFMA.FTZ R136, R34, R41.reuse, -R76.reuse ;  /* 0x0000002922887223 */ /* 0x180fe2000001084c */
[----:B------:R-:W3:Y:S01]  /*8130*/  MUFU.TANH R33, R33 ;  /* 0x0000002100217308 */ /* 0x000ee20000002400 */
[----:B----4-:R-:W-:Y:S01]  /*8140*/  FMNMX.FTZ R10, R13, R10, !PT ;  /* 0x0000000a0d0a7209 */ /* 0x010fe20007810000 */
[-CC-:B------:R-:W-:Y:S01]  /*8150*/  FFMA.FTZ R34, R53, R41.reuse, -R76.reuse ;  /* 0x0000002935227223 */ /* 0x180fe2000001084c */
[-CC-:B------:R-:W-:Y:S01]  /*8160*/  FFMA.FTZ R144, R14, R41.reuse, -R76.reuse ;  /* 0x000000290e907223 */ /* 0x180fe2000001084c */
[-CC-:B------:R-:W-:Y:S01]  /*8170*/  FFMA.FTZ R146, R20, R41.reuse, -R76.reuse ;  /* 0x0000002914927223 */ /* 0x180fe2000001084c */
[----:B-----5:R-:W-:Y:S01]  /*8180*/  FMNMX.FTZ R11, R17, R10, !PT ;  /* 0x0000000a110b7209 */ /* 0x020fe20007810000 */
[-CC-:B------:R-:W-:Y:S01]  /*8190*/  FFMA.FTZ R14, R21, R41.reuse, -R76.reuse ;  /* 0x00000029150e7223 */ /* 0x180fe2000001084c */
[--C-:B------:R-:W-:Y:S01]  /*81a0*/  FFMA.FTZ R20, R31, R41, -R76.reuse ;  /* 0x000000291f147223 */ /* 0x100fe2000001084c */
[----:B------:R-:W4:Y:S01]  /*81b0*/  MUFU.TANH R36, R36 ;  /* 0x0000002400247308 */ /* 0x000f220000002400 */
[----:B------:R-:W-:Y:S01]  /*81c0*/  FMNMX.FTZ R11, R18, R11, !PT ;  /* 0x0000000b120b7209 */ /* 0x000fe20007810000 */
[-CC-:B------:R-:W-:Y:S01]  /*81d0*/  FFMA.FTZ R21, R35, R41.reuse, -R76.reuse ;  /* 0x0000002923157223 */ /* 0x180fe2000001084c */
[-CC-:B------:R-:W-:Y:S01]  /*81e0*/  FFMA.FTZ R31, R52, R41.reuse, -R76.reuse ;  /* 0x00000029341f7223 */ /* 0x180fe2000001084c */
[--C-:B------:R-:W-:Y:S01]  /*81f0*/  FFMA.FTZ R35, R54, R41, -R76.reuse ;  /* 0x0000002936237223 */ /* 0x100fe2000001084c */
[----:B------:R-:W-:Y:S01]  /*8200*/  FMNMX.FTZ R10, R24, R11, !PT ;  /* 0x0000000b180a7209 */ /* 0x000fe20007810000 */
[-CC-:B------:R-:W-:Y:S01]  /*8210*/  FFMA.FTZ R77, R15, R41.reuse, -R76.reuse ;  /* 0x000000290f4d7223 */ /* 0x180fe2000001084c */
[-CC-:B------:R-:W-:Y:S01]  /*8220*/  FFMA.FTZ R15, R27, R41.reuse, -R76.reuse ;  /* 0x000000291b0f7223 */ /* 0x180fe2000001084c */
[----:B------:R-:W5:Y:S01]  /*8230*/  MUFU.TANH R37, R37 ;  /* 0x0000002500257308 */ /* 0x000f620000002400 */
[----:B------:R-:W-:Y:S01]  /*8240*/  FMNMX.FTZ R11, R25, R10, !PT ;  /* 0x0000000a190b7209 */ /* 0x000fe20007810000 */
[-CC-:B------:R-:W-:Y:S01]  /*8250*/  FFMA.FTZ R142, R30, R41.reuse, -R76.reuse ;  /* 0x000000291e8e7223 */ /* 0x180fe2000001084c */
[-CC-:B------:R-:W-:Y:S01]  /*8260*/  FFMA.FTZ R138, R38, R41.reuse, -R76.reuse ;  /* 0x00000029268a7223 */ /* 0x180fe2000001084c */
[--C-:B------:R-:W-:Y:S01]  /*8270*/  FFMA.FTZ R27, R44, R41, -R76.reuse ;  /* 0x000000292c1b7223 */ /* 0x100fe2000001084c */
[----:B-1----:R-:W-:Y:S01]  /*8280*/  FMNMX.FTZ R10, R28, R11, !PT ;  /* 0x0000000b1c0a7209 */ /* 0x002fe20007810000 */
[-CC-:B------:R-:W-:Y:S01]  /*8290*/  FFMA.FTZ R30, R48, R41.reuse, -R76.reuse ;  /* 0x00000029301e7223 */ /* 0x180fe2000001084c */
[-CC-:B------:R-:W-:Y:S01]  /*82a0*/  FFMA.FTZ R38, R55, R41.reuse, -R76.reuse ;  /* 0x0000002937267223 */ /* 0x180fe2000001084c */
[----:B------:R-:W1:Y:S01]  /*82b0*/  MUFU.TANH R40, R40 ;  /* 0x0000002800287308 */ /* 0x000e620000002400 */
[----:B--2---:R-:W-:Y:S01]  /*82c0*/  FMNMX.FTZ R11, R29, R10, !PT ;  /* 0x0000000a1d0b7209 */ /* 0x004fe20007810000 */
[-CC-:B------:R-:W-:Y:S01]  /*82d0*/  FFMA.FTZ R44, R58, R41.reuse, -R76.reuse ;  /* 0x000000293a2c7223 */ /* 0x180fe2000001084c */
[-CC-:B------:R-:W-:Y:S01]  /*82e0*/  FFMA.FTZ R48, R60, R41.reuse, -R76.reuse ;  /* 0x000000293c307223 */ /* 0x180fe2000001084c */
[--C-:B------:R-:W-:Y:S01]  /*82f0*/  FFMA.FTZ R61, R61, R41, -R76.reuse ;  /* 0x000000293d3d7223 */ /* 0x100fe2000001084c */
[----:B0-----:R-:W-:Y:S01]  /*8300*/  FMNMX.FTZ R10, R32, R11, !PT ;  /* 0x0000000b200a7209 */ /* 0x001fe20007810000 */
[----:B------:R-:W-:-:S02]  /*8310*/  FFMA.FTZ R62, R62, R41, -R76 ;  /* 0x000000293e3e7223 */ /* 0x000fc4000001084c */
[----:B------:R-:W0:Y:S01]  /*8320*/  MUFU.TANH R42, R42 ;  /* 0x0000002a002a7308 */ /* 0x000e220000002400 */
[----:B---3--:R-:W-:-:S04]  /*8330*/  FMNMX.FTZ R11, R33, R10, !PT ;  /* 0x0000000a210b7209 */ /* 0x008fc80007810000 */
[----:B----4-:R-:W-:-:S03]  /*8340*/  FMNMX.FTZ R10, R36, R11, !PT ;  /* 0x0000000b240a7209 */ /* 0x010fc60007810000 */
[----:B------:R-:W2:Y:S01]  /*8350*/  MUFU.TANH R45, R45 ;  /* 0x0000002d002d7308 */ /* 0x000ea20000002400 */
[----:B-----5:R-:W-:-:S04]  /*8360*/  FMNMX.FTZ R11, R37, R10, !PT ;  /* 0x0000000a250b7209 */ /* 0x020fc80007810000 */
[----:B-1----:R-:W-:-:S03]  /*8370*/  FMNMX.FTZ R11, R40, R11, !PT ;  /* 0x0000000b280b7209 */ /* 0x002fc60007810000 */
[----:B------:R-:W1:Y:S01]  /*8380*/  MUFU.TANH R46, R46 ;  /* 0x0000002e002e7308 */ /* 0x000e620000002400 */
[----:B0-----:R-:W-:-:S07]  /*8390*/  FMNMX.FTZ R10, R42, R11, !PT ;  /* 0x0000000b2a0a7209 */ /* 0x001fce0007810000 */
[----:B------:R-:W0:Y:S01]  /*83a0*/  MUFU.TANH R49, R49 ;  /* 0x0000003100317308 */ /* 0x000e220000002400 */
[----:B--2---:R-:W-:-:S07]  /*83b0*/  FMNMX.FTZ R11, R45, R10, !PT ;  /* 0x0000000a2d0b7209 */ /* 0x004fce0007810000 */
[----:B------:R-:W2:Y:S01]  /*83c0*/  MUFU.TANH R63, R63 ;  /* 0x0000003f003f7308 */ /* 0x000ea20000002400 */
[----:B-1----:R-:W-:-:S07]  /*83d0*/  FMNMX.FTZ R10, R46, R11, !PT ;  /* 0x0000000b2e0a7209 */ /* 0x002fce0007810000 */
[----:B------:R-:W1:Y:S01]  /*83e0*/  MUFU.TANH R64, R64 ;  /* 0x0000004000407308 */ /* 0x000e620000002400 */
[----:B------:R-:W-:Y:S02]  /*83f0*/  WARPGROUP.DEPBAR.LE gsb0, 0x0 ;  /* 0x00008000000079c5 */ /* 0x000fe40000010000 */
[----:B------:R-:W-:Y:S01]  /*8400*/  WARPGROUP.ARRIVE ;  /* 0x00000000000079c5 */ /* 0x000fe20000000000 */
[----:B0-----:R-:W-:Y:S01]  /*8410*/  FMNMX.FTZ R10, R49, R10, !PT ;  /* 0x0000000a310a7209 */ /* 0x001fe20007810000 */
[-CC-:B------:R-:W-:Y:S01]  /*8420*/  FFMA.FTZ R132, R43, R41.reuse, -R76.reuse ;  /* 0x000000292b847223 */ /* 0x180fe2000001084c */
[-CC-:B------:R-:W-:Y:S01]  /*8430*/  FFMA.FTZ R134, R47, R41.reuse, -R76.reuse ;  /* 0x000000292f867223 */ /* 0x180fe2000001084c */
[-CC-:B------:R-:W-:Y:S01]  /*8440*/  FFMA.FTZ R43, R57, R41.reuse, -R76.reuse ;  /* 0x00000029392b7223 */ /* 0x180fe2000001084c */
[----:B------:R-:W0:Y:S01]  /*8450*/  MUFU.TANH R65, R65 ;  /* 0x0000004100417308 */ /* 0x000e220000002400 */
[----:B------:R-:W-:Y:S01]  /*8460*/  HGMMA.64x64x16.F32.BF16 R88, R128, gdesc[UR12].tnspB, R88, gsb0 ;  /* 0x40e0000c80587df0 */ /* 0x000fe20008001858 */
[----:B------:R-:W-:Y:S01]  /*8470*/  UIADD3 UR14, UR10, 0x300, URZ ;  /* 0x000003000a0e7890 */ /* 0x000fe2000fffe03f */
[----:B--2---:R-:W-:Y:S01]  /*8480*/  FMNMX.FTZ R11, R63, R10, !PT ;  /* 0x0000000a3f0b7209 */ /* 0x004fe20007810000 */
[----:B------:R-:W-:Y:S01]  /*8490*/  UMOV UR15, 0x40000040 ;  /* 0x40000040000f7882 */ /* 0x000fe20000000000 */
[----:B------:R-:W-:Y:S01]  /*84a0*/  UIADD3 UR10, UR10, 0x380, URZ ;  /* 0x000003800a0a7890 */ /* 0x000fe2000fffe03f */
[----:B------:R-:W-:-:S02]  /*84b0*/  FFMA.FTZ R47, R59, R41, -R76 ;  /* 0x000000293b2f7223 */ /* 0x000fc4000001084c */
        /* <DEDUP_REMOVED lines=22> */
[----:B------:R-:W-:Y:S03]  /*8620*/  HGMMA.64x64x16.F32.BF16 R88, R124, gdesc[UR12].tnspB, R88, gsb0 ;  /* 0x40e0000c7c587df0 */ /* 0x000fe60008001858 */
[----:B0-----:R-:W-:Y:S01]  /*8630*/  FMNMX.FTZ R10, R74, R11, !PT ;  /* 0x0000000b4a0a7209 */ /* 0x001fe20007810000 */
[----:B------:R-:W-:Y:S02]  /*8640*/  FFMA.FTZ R11, R50, R41, -R76 ;  /* 0x00000029320b7223 */ /* 0x000fe4000001084c */
[----:B------:R-:W-:Y:S01]  /*8650*/  MUFU.EX2 R5, R5 ;  /* 0x0000000500057308 */ /* 0x000fe20000000800 */
[----:B--2---:R-:W-:-:S07]  /*8660*/  FMNMX.FTZ R10, R75, R10, !PT ;  /* 0x0000000a4b0a7209 */ /* 0x004fce0007810000 */
[----:B------:R-:W-:Y:S01]  /*8670*/  MUFU.EX2 R148, R148 ;  /* 0x0000009400947308 */ /* 0x000fe20000000800 */
[----:B------:R-:W0:Y:S07]  /*8680*/  SHFL.BFLY PT, R39, R10, 0x2, 0x1f ;  /* 0x0c401f000a277f89 */ /* 0x000e2e00000e0000 */
[----:B------:R-:W-:Y:S08]  /*8690*/  MUFU.EX2 R6, R6 ;  /* 0x0000000600067308 */ /* 0x000ff00000000800 */
[----:B------:R-:W-:Y:S08]  /*86a0*/  MUFU.EX2 R150, R150 ;  /* 0x0000009600967308 */ /* 0x000ff00000000800 */
[----:B------:R-:W-:Y:S01]  /*86b0*/  MUFU.EX2 R7, R7 ;  /* 0x0000000700077308 */ /* 0x000fe20000000800 */
[----:B0-----:R-:W-:Y:S01]  /*86c0*/  FMNMX.FTZ R50, R10, R39, !PT ;  /* 0x000000270a327209 */ /* 0x001fe20007810000 */
[----:B------:R-:W-:-:S06]  /*86d0*/  FFMA.FTZ R39, R56, R41, -R76 ;  /* 0x0000002938277223 */ /* 0x000fcc000001084c */
[----:B------:R-:W-:Y:S01]  /*86e0*/  MUFU.EX2 R144, R144 ;  /* 0x0000009000907308 */ /* 0x000fe20000000800 */
[----:B------:R-:W0:Y:S07]  /*86f0*/  SHFL.BFLY PT, R53, R50, 0x1, 0x1f ;  /* 0x0c201f0032357f89 */ /* 0x000e2e00000e0000 */
[----:B------:R-:W-:Y:S08]  /*8700*/  MUFU.EX2 R77, R77 ;  /* 0x0000004d004d7308 */ /* 0x000ff00000000800 */
[----:B------:R-:W-:Y:S08]  /*8710*/  MUFU.EX2 R146, R146 ;  /* 0x0000009200927308 */ /* 0x000ff00000000800 */
[----:B------:R-:W-:Y:S01]  /*8720*/  MUFU.EX2 R14, R14 ;  /* 0x0000000e000e7308 */ /* 0x000fe20000000800 */
[----:B0-----:R-:W-:-:S05]  /*8730*/  FMNMX.FTZ R10, R50, R53, !PT ;  /* 0x00000035320a7209 */ /* 0x001fca0007810000 */
        /* <DEDUP_REMOVED lines=9> */
[----:B------:R-:W-:Y:S01]  /*87d0*/  IMAD.U32 R29, RZ, RZ, UR37 ;  /* 0x00000025ff1d7e24 */ /* 0x000fe2000f8e00ff */
[----:B------:R-:W-:Y:S01]  /*87e0*/  HGMMA.64x64x16.F32.BF16 R88, R120, gdesc[UR8].tnspB, R88, gsb0 ;  /* 0x40e0000878587df0 */ /* 0x000fe20008001858 */
[-CC-:B------:R-:W-:Y:S01]  /*87f0*/  FFMA.FTZ R8, R9, R41.reuse, -R54.reuse ;  /* 0x0000002909087223 */ /* 0x180fe20000010836 */
[----:B------:R-:W-:Y:S01]  /*8800*/  MUFU.EX2 R52, R52 ;  /* 0x0000003400347308 */ /* 0x000fe20000000800 */
[-CC-:B------:R-:W-:Y:S01]  /*8810*/  FFMA.FTZ R151, R12, R41.reuse, -R54.reuse ;  /* 0x000000290c977223 */ /* 0x180fe20000010836 */
[----:B------:R-:W-:Y:S01]  /*8820*/  @!P1 LEA R29, R29, UR38, 0x3 ;  /* 0x000000261d1d9c11 */ /* 0x000fe2000f8e18ff */
[----:B------:R-:W-:Y:S01]  /*8830*/  FFMA.FTZ R141, R28, R41, -R54 ;  /* 0x000000291c8d7223 */ /* 0x000fe20000010836 */
[----:B------:R-:W-:-:S02]  /*8840*/  VIADD R28, R80, 0x9 ;  /* 0x00000009501c7836 */ /* 0x000fc40000000000 */
[-CC-:B------:R-:W-:Y:S01]  /*8850*/  FFMA.FTZ R9, R13, R41.reuse, -R54.reuse ;  /* 0x000000290d097223 */ /* 0x180fe20000010836 */
[-CC-:B------:R-:W-:Y:S01]  /*8860*/  FFMA.FTZ R143, R32, R41.reuse, -R54.reuse ;  /* 0x00000029208f7223 */ /* 0x180fe20000010836 */
[----:B------:R-:W-:Y:S01]  /*8870*/  @!P1 VIADD R29, R29, 0x16840 ;  /* 0x000168401d1d9836 */ /* 0x000fe20000000000 */
[----:B------:R-:W0:Y:S01]  /*8880*/  MUFU.EX2 R149, R149 ;  /* 0x0000009500957308 */ /* 0x000e220000000800 */
[----:B------:R-:W-:Y:S01]  /*8890*/  SEL R32, R28, 0x9, !P2 ;  /* 0x000000091c207807 */ /* 0x000fe20005000000 */
[-CC-:B------:R-:W-:Y:S01]  /*88a0*/  FFMA.FTZ R12, R18, R41.reuse, -R54.reuse ;  /* 0x00000029120c7223 */ /* 0x180fe20000010836 */
[-CC-:B------:R-:W-:Y:S01]  /*88b0*/  FFMA.FTZ R18, R33, R41.reuse, -R54.reuse ;  /* 0x0000002921127223 */ /* 0x180fe20000010836 */
[----:B------:R-:W-:Y:S01]  /*88c0*/  @!P1 PRMT R29, RZ, 0x654, R29 ;  /* 0x00000654ff1d9816 */ /* 0x000fe2000000001d */
[-CC-:B------:R-:W-:Y:S01]  /*88d0*/  FFMA.FTZ R137, R36, R41.reuse, -R54.reuse ;  /* 0x0000002924897223 */ /* 0x180fe20000010836 */
[----:B------:R-:W-:Y:S01]  /*88e0*/  MOV R36, UR6 ;  /* 0x0000000600247c02 */ /* 0x000fe20008000f00 */
[-CC-:B------:R-:W-:Y:S01]  /*88f0*/  FFMA.FTZ R147, R24, R41.reuse, -R54.reuse ;  /* 0x0000002918937223 */ /* 0x180fe20000010836 */
[----:B------:R-:W1:Y:S01]  /*8900*/  MUFU.EX2 R8, R8 ;  /* 0x0000000800087308 */ /* 0x000e620000000800 */
[-CC-:B------:R-:W-:Y:S01]  /*8910*/  FFMA.FTZ R13, R25, R41.reuse, -R54.reuse ;  /* 0x00000029190d7223 */ /* 0x180fe20000010836 */
[-CC-:B------:R-:W-:Y:S01]  /*8920*/  FFMA.FTZ R24, R37, R41.reuse, -R54.reuse ;  /* 0x0000002925187223 */ /* 0x180fe20000010836 */
[-CC-:B------:R-:W-:Y:S01]  /*8930*/  FFMA.FTZ R139, R40, R41.reuse, -R54.reuse ;  /* 0x00000029288b7223 */ /* 0x180fe20000010836 */
[-CC-:B------:R-:W-:Y:S01]  /*8940*/  FFMA.FTZ R25, R42, R41.reuse, -R54.reuse ;  /* 0x000000292a197223 */ /* 0x180fe20000010836 */
[-CC-:B------:R-:W-:Y:S01]  /*8950*/  FFMA.FTZ R133, R45, R41.reuse, -R54.reuse ;  /* 0x000000292d857223 */ /* 0x180fe20000010836 */
[-CC-:B------:R-:W-:Y:S01]  /*8960*/  FFMA.FTZ R28, R46, R41.reuse, -R54.reuse ;  /* 0x000000292e1c7223 */ /* 0x180fe20000010836 */
[-CC-:B------:R-:W-:Y:S01]  /*8970*/  FFMA.FTZ R135, R49, R41.reuse, -R54.reuse ;  /* 0x0000002931877223 */ /* 0x180fe20000010836 */
[----:B------:R-:W2:Y:S01]  /*8980*/  MUFU.EX2 R151, R151 ;  /* 0x0000009700977308 */ /* 0x000ea20000000800 */
[----:B0-----:R-:W-:Y:S01]  /*8990*/  FFMA.FTZ R33, R52, R0, R149 ;  /* 0x0000000034217223 */ /* 0x001fe20000010095 */
[----:B------:R-:W-:Y:S01]  /*89a0*/  @!P1 LEA R0, R36, UR38, 0x3 ;  /* 0x0000002624009c11 */ /* 0x000fe2000f8e18ff */
[-CC-:B------:R-:W-:Y:S01]  /*89b0*/  FFMA.FTZ R129, R64, R41.reuse, -R54.reuse ;  /* 0x0000002940817223 */ /* 0x180fe20000010836 */
[-CC-:B------:R-:W-:Y:S01]  /*89c0*/  FFMA.FTZ R131, R66, R41.reuse, -R54.reuse ;  /* 0x0000002942837223 */ /* 0x180fe20000010836 */
[-CC-:B------:R-:W-:Y:S01]  /*89d0*/  FFMA.FTZ R125, R68, R41.reuse, -R54.reuse ;  /* 0x00000029447d7223 */ /* 0x180fe20000010836 */
[-CC-:B------:R-:W-:Y:S01]  /*89e0*/  FFMA.FTZ R69, R69, R41.reuse, -R54.reuse ;  /* 0x0000002945457223 */ /* 0x180fe20000010836 */
[--C-:B------:R-:W-:Y:S01]  /*89f0*/  FFMA.FTZ R70, R70, R41, -R54.reuse ;  /* 0x0000002946467223 */ /* 0x100fe20000010836 */
[----:B------:R-:W0:Y:S01]  /*8a00*/  MUFU.EX2 R9, R9 ;  /* 0x0000000900097308 */ /* 0x000e220000000800 */
[----:B-1----:R-:W-:Y:S01]  /*8a10*/  F2FP.BF16.F32.PACK_AB R149, R8, R149 ;  /* 0x000000950895723e */ /* 0x002fe200000010ff */
[-CC-:B------:R-:W-:Y:S01]  /*8a20*/  FFMA.FTZ R71, R71, R41.reuse, -R54.reuse ;  /* 0x0000002947477223 */ /* 0x180fe20000010836 */
[-CC-:B------:R-:W-:Y:S01]  /*8a30*/  FFMA.FTZ R72, R72, R41.reuse, -R54.reuse ;  /* 0x0000002948487223 */ /* 0x180fe20000010836 */
[-CC-:B------:R-:W-:Y:S01]  /*8a40*/  FFMA.FTZ R73, R73, R41.reuse, -R54.reuse ;  /* 0x0000002949497223 */ /* 0x180fe20000010836 */
[----:B------:R-:W-:Y:S01]  /*8a50*/  FFMA.FTZ R74, R74, R41, -R54 ;  /* 0x000000294a4a7223 */ /* 0x000fe20000010836 */
[C---:B------:R-:W-:Y:S01]  /*8a60*/  ISETP.GT.AND P2, PT, R3.reuse, R23, PT ;  /* 0x000000170300720c */ /* 0x040fe20003f44270 */
[----:B------:R-:W-:Y:S01]  /*8a70*/  UMOV UR6, UR37 ;  /* 0x0000002500067c82 */ /* 0x000fe20008000000 */
[----:B------:R-:W1:Y:S01]  /*8a80*/  MUFU.EX2 R145, R145 ;  /* 0x0000009100917308 */ /* 0x000e620000000800 */
[----:B------:R-:W-:-:S07]  /*8a90*/  VIADD R3, R3, 0xffffffff ;  /* 0xffffffff03037836 */ /* 0x000fce0000000000 */
[----:B------:R-:W3:Y:S08]  /*8aa0*/  MUFU.EX2 R12, R12 ;  /* 0x0000000c000c7308 */ /* 0x000ef00000000800 */
[----:B------:R-:W4:Y:S08]  /*8ab0*/  MUFU.EX2 R147, R147 ;  /* 0x0000009300937308 */ /* 0x000f300000000800 */
[----:B------:R-:W5:Y:S08]  /*8ac0*/  MUFU.EX2 R13, R13 ;  /* 0x0000000d000d7308 */ /* 0x000f700000000800 */
[----:B------:R-:W5:Y:S01]  /*8ad0*/  MUFU.EX2 R141, R141 ;  /* 0x0000008d008d7308 */ /* 0x000f620000000800 */
[----:B------:R-:W-:-:S02]  /*8ae0*/  WARPGROUP.DEPBAR.LE gsb0, 0x0 ;  /* 0x00008000000079c5 */ /* 0x000fc40000010000 */
[----:B------:R0:W-:Y:S06]  /*8af0*/  BAR.ARV R32, 0x100 ;  /* 0x000400200000751d */ /* 0x0001ec0000002000 */
[----:B------:R2:W-:Y:S01]  /*8b00*/  @!P1 SYNCS.ARRIVE.TRANS64.RED.A1T0 RZ, [R29+URZ], RZ ;  /* 0x000000ff1dff99a7 */ /* 0x0005e2000810043f */
[----:B------:R-:W-:Y:S01]  /*8b10*/  MUFU.EX2 R15, R15 ;  /* 0x0000000f000f7308 */ /* 0x000fe20000000800 */
[-C--:B------:R-:W-:Y:S01]  /*8b20*/  FMUL.FTZ R88, R88, R5.reuse ;  /* 0x0000000558587220 */ /* 0x080fe20000410000 */
[-C--:B------:R-:W-:Y:S01]  /*8b30*/  FMUL.FTZ R89, R89, R5.reuse ;  /* 0x0000000559597220 */ /* 0x080fe20000410000 */
[-C--:B------:R-:W-:Y:S01]  /*8b40*/  FMUL.FTZ R92, R92, R5.reuse ;  /* 0x000000055c5c7220 */ /* 0x080fe20000410000 */
[-C--:B------:R-:W-:Y:S01]  /*8b50*/  FMUL.FTZ R93, R93, R5.reuse ;  /* 0x000000055d5d7220 */ /* 0x080fe20000410000 */
[-C--:B------:R-:W-:Y:S01]  /*8b60*/  FMUL.FTZ R96, R96, R5.reuse ;  /* 0x0000000560607220 */ /* 0x080fe20000410000 */
[----:B------:R-:W-:Y:S01]  /*8b70*/  FMUL.FTZ R97, R97, R5 ;  /* 0x0000000561617220 */ /* 0x000fe20000410000 */
[----:B--2---:R-:W-:Y:S01]  /*8b80*/  FFMA.FTZ R29, R5, R2, R148 ;  /* 0x00000002051d7223 */ /* 0x004fe20000010094 */
[----:B------:R-:W-:Y:S01]  /*8b90*/  FADD.FTZ R2, R8, R33 ;  /* 0x0000002108027221 */ /* 0x000fe20000010000 */
[----:B------:R-:W-:Y:S01]  /*8ba0*/  @!P1 VIADD R33, R0, 0x16860 ;  /* 0x0001686000219836 */ /* 0x000fe20000000000 */
[----:B------:R-:W2:Y:S01]  /*8bb0*/  MUFU.EX2 R17, R17 ;  /* 0x0000001100117308 */ /* 0x000ea20000000800 */
[C---:B------:R-:W-:Y:S01]  /*8bc0*/  FADD.FTZ R29, R6.reuse, R29 ;  /* 0x0000001d061d7221 */ /* 0x040fe20000010000 */
[----:B------:R-:W-:Y:S01]  /*8bd0*/  FADD.FTZ R2, R151, R2 ;  /* 0x0000000297027221 */ /* 0x000fe20000010000 */
[----:B------:R-:W-:Y:S01]  /*8be0*/  F2FP.BF16.F32.PACK_AB R148, R6, R148 ;  /* 0x000000940694723e */ /* 0x000fe200000010ff */
[----:B------:R-:W-:Y:S01]  /*8bf0*/  FFMA.FTZ R0, R63, R41, -R54 ;  /* 0x000000293f007223 */ /* 0x000fe20000010836 */
[----:B0-----:R-:W-:Y:S01]  /*8c00*/  FADD.FTZ R32, R150, R29 ;  /* 0x0000001d96207221 */ /* 0x001fe20000010000 */
[----:B------:R-:W-:Y:S01]  /*8c10*/  FADD.FTZ R2, R9, R2 ;  /* 0x0000000209027221 */ /* 0x000fe20000010000 */
[----:B------:R-:W-:Y:S01]  /*8c20*/  @!P1 PRMT R33, RZ, 0x654, R33 ;  /* 0x00000654ff219816 */ /* 0x000fe20000000021 */
[----:B------:R-:W-:Y:S01]  /*8c30*/  MUFU.EX2 R142, R142 ;  /* 0x0000008e008e7308 */ /* 0x000fe20000000800 */
[C---:B------:R-:W-:Y:S01]  /*8c40*/  FADD.FTZ R29, R7.reuse, R32 ;  /* 0x00000020071d7221 */ /* 0x040fe20000010000 */
[----:B------:R-:W-:Y:S01]  /*8c50*/  F2FP.BF16.F32.PACK_AB R150, R7, R150 ;  /* 0x000000960796723e */ /* 0x000fe200000010ff */
[----:B------:R0:W-:Y:S01]  /*8c60*/  @!P1 SYNCS.ARRIVE.TRANS64.RED.A1T0 RZ, [R33+URZ], RZ ;  /* 0x000000ff21ff99a7 */ /* 0x0001e2000810043f */
[----:B------:R-:W-:Y:S01]  /*8c70*/  F2FP.BF16.F32.PACK_AB R151, R9, R151 ;  /* 0x000000970997723e */ /* 0x000fe200000010ff */
[----:B------:R-:W-:Y:S01]  /*8c80*/  FADD.FTZ R32, R144, R29 ;  /* 0x0000001d90207221 */ /* 0x000fe20000010000 */
[----:B-1----:R-:W-:Y:S01]  /*8c90*/  FADD.FTZ R29, R145, R2 ;  /* 0x00000002911d7221 */ /* 0x002fe20000010000 */
[----:B------:R-:W-:Y:S01]  /*8ca0*/  FFMA.FTZ R2, R65, R41, -R54 ;  /* 0x0000002941027223 */ /* 0x000fe20000010836 */
[----:B------:R-:W1:Y:S01]  /*8cb0*/  MUFU.EX2 R143, R143 ;  /* 0x0000008f008f7308 */ /* 0x000e620000000800 */
[C---:B---3--:R-:W-:Y:S01]  /*8cc0*/  F2FP.BF16.F32.PACK_AB R145, R12.reuse, R145 ;  /* 0x000000910c91723e */ /* 0x048fe200000010ff */
[----:B------:R-:W-:Y:S01]  /*8cd0*/  FADD.FTZ R36, R12, R29 ;  /* 0x0000001d0c247221 */ /* 0x000fe20000010000 */
[----:B0-----:R-:W-:Y:S01]  /*8ce0*/  FADD.FTZ R33, R77, R32 ;  /* 0x000000204d217221 */ /* 0x001fe20000010000 */
[-CC-:B------:R-:W-:Y:S01]  /*8cf0*/  FFMA.FTZ R32, R67, R41.reuse, -R54.reuse ;  /* 0x0000002943207223 */ /* 0x180fe20000010836 */
[----:B------:R-:W-:Y:S01]  /*8d00*/  FFMA.FTZ R54, R75, R41, -R54 ;  /* 0x000000294b367223 */ /* 0x000fe20000010836 */
[----:B----4-:R-:W-:Y:S01]  /*8d10*/  FADD.FTZ R36, R147, R36 ;  /* 0x0000002493247221 */ /* 0x010fe20000010000 */
[----:B------:R-:W-:Y:S01]  /*8d20*/  FADD.FTZ R33, R146, R33 ;  /* 0x0000002192217221 */ /* 0x000fe20000010000 */
[----:B------:R-:W0:Y:S01]  /*8d30*/  MUFU.EX2 R20, R20 ;  /* 0x0000001400147308 */ /* 0x000e220000000800 */
[-C--:B------:R-:W-:Y:S01]  /*8d40*/  FMUL.FTZ R100, R100, R5.reuse ;  /* 0x0000000564647220 */ /* 0x080fe20000410000 */
[----:B-----5:R-:W-:Y:S01]  /*8d50*/  FADD.FTZ R36, R13, R36 ;  /* 0x000000240d247221 */ /* 0x020fe20000010000 */
[----:B------:R-:W-:Y:S01]  /*8d60*/  FADD.FTZ R33, R14, R33 ;  /* 0x000000210e217221 */ /* 0x000fe20000010000 */
[-C--:B------:R-:W-:Y:S01]  /*8d70*/  FMUL.FTZ R101, R101, R5.reuse ;  /* 0x0000000565657220 */ /* 0x080fe20000410000 */
[-C--:B------:R-:W-:Y:S01]  /*8d80*/  FMUL.FTZ R104, R104, R5.reuse ;  /* 0x0000000568687220 */ /* 0x080fe20000410000 */
[----:B------:R-:W-:Y:S01]  /*8d90*/  FADD.FTZ R36, R141, R36 ;  /* 0x000000248d247221 */ /* 0x000fe20000010000 */
[----:B------:R-:W-:Y:S01]  /*8da0*/  FADD.FTZ R40, R140, R33 ;  /* 0x000000218c287221 */ /* 0x000fe20000010000 */
[----:B------:R-:W3:Y:S01]  /*8db0*/  MUFU.EX2 R18, R18 ;  /* 0x0000001200127308 */ /* 0x000ee20000000800 */
[-C--:B------:R-:W-:Y:S01]  /*8dc0*/  FMUL.FTZ R105, R105, R5.reuse ;  /* 0x0000000569697220 */ /* 0x080fe20000410000 */
[----:B--2---:R-:W-:Y:S01]  /*8dd0*/  FADD.FTZ R36, R17, R36 ;  /* 0x0000002411247221 */ /* 0x004fe20000010000 */
[----:B------:R-:W-:Y:S01]  /*8de0*/  FADD.FTZ R29, R15, R40 ;  /* 0x000000280f1d7221 */ /* 0x000fe20000010000 */
[-C--:B------:R-:W-:Y:S01]  /*8df0*/  FMUL.FTZ R108, R108, R5.reuse ;  /* 0x000000056c6c7220 */ /* 0x080fe20000410000 */
[-C--:B------:R-:W-:Y:S01]  /*8e00*/  FMUL.FTZ R109, R109, R5.reuse ;  /* 0x000000056d6d7220 */ /* 0x080fe20000410000 */
[----:B-1----:R-:W-:Y:S01]  /*8e10*/  FADD.FTZ R33, R143, R36 ;  /* 0x000000248f217221 */ /* 0x002fe20000010000 */
[----:B------:R-:W-:Y:S01]  /*8e20*/  FADD.FTZ R29, R142, R29 ;  /* 0x0000001d8e1d7221 */ /* 0x000fe20000010000 */
[----:B------:R-:W1:Y:S01]  /*8e30*/  MUFU.EX2 R136, R136 ;  /* 0x0000008800887308 */ /* 0x000e620000000800 */
[-C--:B------:R-:W-:Y:S01]  /*8e40*/  FMUL.FTZ R112, R112, R5.reuse ;  /* 0x0000000570707220 */ /* 0x080fe20000410000 */
[-C--:B------:R-:W-:Y:S01]  /*8e50*/  FMUL.FTZ R113, R113, R5.reuse ;  /* 0x0000000571717220 */ /* 0x080fe20000410000 */
[----:B0-----:R-:W-:Y:S01]  /*8e60*/  FADD.FTZ R29, R20, R29 ;  /* 0x0000001d141d7221 */ /* 0x001fe20000010000 */
[-C--:B------:R-:W-:Y:S01]  /*8e70*/  FMUL.FTZ R116, R116, R5.reuse ;  /* 0x0000000574747220 */ /* 0x080fe20000410000 */
[----:B------:R-:W-:Y:S01]  /*8e80*/  FMUL.FTZ R117, R117, R5 ;  /* 0x0000000575757220 */ /* 0x000fe20000410000 */
[----:B------:R-:W-:Y:S01]  /*8e90*/  F2FP.BF16.F32.PACK_AB R144, R77, R144 ;  /* 0x000000904d90723e */ /* 0x000fe200000010ff */
[----:B------:R-:W-:Y:S01]  /*8ea0*/  FMUL.FTZ R90, R90, R52 ;  /* 0x000000345a5a7220 */ /* 0x000fe20000410000 */
[----:B------:R-:W0:Y:S01]  /*8eb0*/  MUFU.EX2 R137, R137 ;  /* 0x0000008900897308 */ /* 0x000e220000000800 */
[----:B---3--:R-:W-:Y:S01]  /*8ec0*/  FADD.FTZ R36, R18, R33 ;  /* 0x0000002112247221 */ /* 0x008fe20000010000 */
[----:B------:R-:W-:Y:S01]  /*8ed0*/  F2FP.BF16.F32.PACK_AB R146, R14, R146 ;  /* 0x000000920e92723e */ /* 0x000fe200000010ff */
[-C--:B------:R-:W-:Y:S01]  /*8ee0*/  FMUL.FTZ R91, R91, R52.reuse ;  /* 0x000000345b5b7220 */ /* 0x080fe20000410000 */
[----:B------:R-:W-:Y:S01]  /*8ef0*/  F2FP.BF16.F32.PACK_AB R147, R13, R147 ;  /* 0x000000930d93723e */ /* 0x000fe200000010ff */
[----:B------:R-:W-:Y:S01]  /*8f00*/  FMUL.FTZ R94, R94, R52 ;  /* 0x000000345e5e7220 */ /* 0x000fe20000410000 */
[----:B------:R-:W-:Y:S01]  /*8f10*/  F2FP.BF16.F32.PACK_AB R140, R15, R140 ;  /* 0x0000008c0f8c723e */ /* 0x000fe200000010ff */
[-C--:B------:R-:W-:Y:S01]  /*8f20*/  FMUL.FTZ R95, R95, R52.reuse ;  /* 0x000000345f5f7220 */ /* 0x080fe20000410000 */
[----:B------:R-:W2:Y:S01]  /*8f30*/  MUFU.EX2 R21, R21 ;  /* 0x0000001500157308 */ /* 0x000ea20000000800 */
[----:B-1----:R-:W-:Y:S01]  /*8f40*/  FADD.FTZ R40, R136, R29 ;  /* 0x0000001d88287221 */ /* 0x002fe20000010000 */
[----:B------:R-:W-:Y:S01]  /*8f50*/  F2FP.BF16.F32.PACK_AB R141, R17, R141 ;  /* 0x0000008d118d723e */ /* 0x000fe200000010ff */
[----:B------:R-:W-:Y:S01]  /*8f60*/  FMUL.FTZ R98, R98, R52 ;  /* 0x0000003462627220 */ /* 0x000fe20000410000 */
        /* <DEDUP_REMOVED lines=13> */
[C---:B--2---:R-:W-:Y:S01]  /*9040*/  FADD.FTZ R7, R21.reuse, R40 ;  /* 0x0000002815077221 */ /* 0x044fe20000010000 */
[----:B------:R-:W-:Y:S01]  /*9050*/  F2FP.BF16.F32.PACK_AB R136, R21, R136 ;  /* 0x000000881588723e */ /* 0x000fe200000010ff */
[-C--:B------:R-:W-:Y:S01]  /*9060*/  FMUL.FTZ R115, R115, R52.reuse ;  /* 0x0000003473737220 */ /* 0x080fe20000410000 */
[-C--:B------:R-:W-:Y:S01]  /*9070*/  FMUL.FTZ R118, R118, R52.reuse ;  /* 0x0000003476767220 */ /* 0x080fe20000410000 */
[----:B------:R-:W-:Y:S01]  /*9080*/  FMUL.FTZ R119, R119, R52 ;  /* 0x0000003477777220 */ /* 0x000fe20000410000 */
[----:B------:R-:W-:-:S02]  /*9090*/  IMAD.MOV.U32 R5, RZ, RZ, R51 ;  /* 0x000000ffff057224 */ /* 0x000fc400078e0033 */
        /* <DEDUP_REMOVED lines=86> */
[----:B0-----:R-:W-:Y:S01]  /*9600*/  FADD.FTZ R7, R74, R7 ;  /* 0x000000074a077221 */ /* 0x001fe20000010000 */
[C---:B--2---:R-:W-:Y:S01]  /*9610*/  FADD.FTZ R2, R4.reuse, R9 ;  /* 0x0000000904027221 */ /* 0x044fe20000010000 */
[----:B------:R-:W-:Y:S01]  /*9620*/  F2FP.BF16.F32.PACK_AB R122, R4, R50 ;  /* 0x00000032047a723e */ /* 0x000fe200000010ff */
[----:B------:R-:W-:Y:S02]  /*9630*/  IMAD.MOV.U32 R4, RZ, RZ, R10 ;  /* 0x000000ffff047224 */ /* 0x000fe400078e000a */
[C---:B-1----:R-:W-:Y:S01]  /*9640*/  FADD.FTZ R0, R54.reuse, R7 ;  /* 0x0000000736007221 */ /* 0x042fe20000010000 */
[----:B------:R-:W-:Y:S01]  /*9650*/  F2FP.BF16.F32.PACK_AB R123, R54, R74 ;  /* 0x0000004a367b723e */ /* 0x000fe200000010ff */
[----:B------:R-:W-:Y:S06]  /*9660*/  @P2 BRA `(.L_x_2052) ;  /* 0xffffffd800d42947 */ /* 0x000fec000383ffff */
.L_x_2043:
[----:B------:R-:W-:Y:S06]  /*9670*/  BAR.ARV 0x8, 0x200 ;  /* 0x0208000000007b1d */ /* 0x000fec0000002000 */
[----:B------:R-:W-:Y:S05]  /*9680*/  @!P0 BRA `(.L_x_2053) ;  /* 0x0000000000048947 */ /* 0x000fea0003800000 */
[----:B------:R-:W-:Y:S01]  /*9690*/  BPT.TRAP 0x1 ;  /* 0x000000040000795c */ /* 0x000fe20000300000 */
.L_x_2053:
[----:B------:R-:W-:Y:S01]  /*96a0*/  ULEA UR5, UR37, UR38, 0x3 ;  /* 0x0000002625057291 */ /* 0x000fe2000f8e183f */
[----:B------:R-:W-:-:S05]  /*96b0*/  IMAD.U32 R3, RZ, RZ, UR36 ;  /* 0x00000024ff037e24 */ /* 0x000fca000f8e00ff */
[----:B------:R-:W-:-:S04]  /*96c0*/  SHF.L.U32 R3, R3, 0x1f, RZ ;  /* 0x0000001f03037819 */ /* 0x000fc800000006ff */
[----:B------:R0:W1:Y:S01]  /*96d0*/  SYNCS.PHASECHK.TRANS64.TRYWAIT P2, [UR5+0x16850], R3 ;  /* 0x01685003ff0075a7 */ /* 0x0000620008040145 */
[----:B------:R-:W-:Y:S05]  /*96e0*/  @!P0 BRA `(.L_x_2054) ;  /* 0x0000000000048947 */ /* 0x000fea0003800000 */
[----:B------:R-:W-:Y:S01]  /*96f0*/  BPT.TRAP 0x1 ;  /* 0x000000040000795c */ /* 0x000fe20000300000 */
.L_x_2054:
[----:B-1----:R-:W-:Y:S05]  /*9700*/  @P2 BRA `(.L_x_2055) ;  /* 0x0000000000082947 */ /* 0x002fea0003800000 */
[----:B------:R-:W1:Y:S02]  /*9710*/  SYNCS.PHASECHK.TRANS64.TRYWAIT P0, [UR5+0x16850], R3 ;  /* 0x01685003ff0075a7 */ /* 0x000e640008000145 */
[----:B-1----:R-:W-:Y:S05]  /*9720*/  @!P0 BRA `(.L_x_2056) ;  /* 0x0000008c00d08947 */ /* 0x002fea0003800000 */
.L_x_2055:
[----:B------:R-:W-:Y:S01]  /*9730*/  UIADD3 UR38, UR38, 0x400, URZ ;  /* 0x0000040026267890 */ /* 0x000fe2000fffe03f */
[----:B------:R-:W2:Y:S01]  /*9740*/  LDL.LU R13, [R1+0x24] ;  /* 0x00002400010d7983 */ /* 0x000ea20000300800 */
[----:B------:R-:W-:Y:S01]  /*9750*/  WARPGROUP.ARRIVE ;  /* 0x00000000000079c5 */ /* 0x000fe20000000000 */
[----:B------:R-:W-:Y:S01]  /*9760*/  UMOV UR7, 0x40000040 ;  /* 0x4000004000077882 */ /* 0x000fe20000000000 */
[----:B------:R-:W-:Y:S01]  /*9770*/  USHF.R.U32.HI UR38, URZ, 0x4, UR38 ;  /* 0x000000043f267899 */ /* 0x000fe20008011626 */
[----:B01----:R-:W0:Y:S01]  /*9780*/  SHFL.BFLY PT, R3, R2, 0x2, 0x1f ;  /* 0x0c401f0002037f89 */ /* 0x003e2200000e0000 */
[----:B------:R-:W-:Y:S02]  /*9790*/  IMAD.U32 R8, RZ, RZ, UR5 ;  /* 0x00000005ff087e24 */ /* 0x000fe4000f8e00ff */
[----:B------:R-:W-:Y:S01]  /*97a0*/  ULOP3.LUT UR4, UR38, 0x3fff, URZ, 0xc0, !UPT ;  /* 0x00003fff26047892 */ /* 0x000fe2000f8ec03f */
[----:B------:R-:W1:Y:S01]  /*97b0*/  SHFL.BFLY PT, R5, R0, 0x2, 0x1f ;  /* 0x0c401f0000057f89 */ /* 0x000e6200000e0000 */
[----:B------:R-:W-:-:S02]  /*97c0*/  @!P1 VIADD R8, R8, 0x16860 ;  /* 0x0001686008089836 */ /* 0x000fc40000000000 */
[----:B------:R-:W-:Y:S01]  /*97d0*/  ULEA UR4, UR37, UR4, 0xa ;  /* 0x0000000425047291 */ /* 0x000fe2000f8e503f */
[----:B------:R-:W-:Y:S01]  /*97e0*/  IMAD.MOV.U32 R28, RZ, RZ, -0x800000 ;  /* 0xff800000ff1c7424 */ /* 0x000fe200078e00ff */
[----:B------:R-:W-:Y:S01]  /*97f0*/  UIADD3 UR37, UR37, 0x1, URZ ;  /* 0x0000000125257890 */ /* 0x000fe2000fffe03f */
[----:B------:R-:W-:-:S03]  /*9800*/  @!P1 PRMT R8, RZ, 0x654, R8 ;  /* 0x00000654ff089816 */ /* 0x000fc60000000008 */
[----:B------:R-:W-:Y:S01]  /*9810*/  UISETP.NE.AND UP0, UPT, UR37, 0x2, UPT ;  /* 0x000000022500788c */ /* 0x000fe2000bf05270 */
[----:B------:R-:W-:Y:S02]  /*9820*/  UMOV UR6, UR4 ;  /* 0x0000000400067c82 */ /* 0x000fe40008000000 */
[----:B------:R-:W-:Y:S01]  /*9830*/  HGMMA.64x64x16.F32.BF16 R88, R148, gdesc[UR4].tnspB, R88, gsb0 ;  /* 0x40e0000494587df0 */ /* 0x000fe20008001858 */
[----:B------:R-:W-:Y:S01]  /*9840*/  UIADD3 UR6, UR4, 0x80, URZ ;  /* 0x0000008004067890 */ /* 0x000fe2000fffe03f */
[----:B------:R-:W-:Y:S01]  /*9850*/  UMOV UR7, 0x40000040 ;  /* 0x4000004000077882 */ /* 0x000fe20000000000 */
[----:B------:R-:W-:Y:S01]  /*9860*/  USEL UR37, UR37, URZ, UP0 ;  /* 0x0000003f25257287 */ /* 0x000fe20008000000 */
[----:B0-----:R-:W-:Y:S01]  /*9870*/  FADD.FTZ R3, R3, R2 ;  /* 0x0000000203037221 */ /* 0x001fe20000010000 */
[----:B-1----:R-:W-:-:S04]  /*9880*/  FADD.FTZ R5, R5, R0 ;  /* 0x0000000005057221 */ /* 0x002fc80000010000 */
[----:B------:R-:W0:Y:S01]  /*9890*/  SHFL.BFLY PT, R4, R3, 0x1, 0x1f ;  /* 0x0c201f0003047f89 */ /* 0x000e2200000e0000 */
[----:B------:R-:W-:-:S03]  /*98a0*/  IMAD.MOV.U32 R0, RZ, RZ, -0x800000 ;  /* 0xff800000ff007424 */ /* 0x000fc600078e00ff */
[----:B------:R-:W1:Y:S01]  /*98b0*/  SHFL.BFLY PT, R6, R5, 0x1, 0x1f ;  /* 0x0c201f0005067f89 */ /* 0x000e6200000e0000 */
[----:B0-----:R-:W-:Y:S01]  /*98c0*/  FADD.FTZ R9, R3, R4 ;  /* 0x0000000403097221 */ /* 0x001fe20000010000 */
[----:B-1----:R-:W-:-:S04]  /*98d0*/  FADD.FTZ R11, R5, R6 ;  /* 0x00000006050b7221 */ /* 0x002fc80000010000 */
[----:B------:R-:W-:Y:S02]  /*98e0*/  FSETP.NE.FTZ.AND P0, PT, R9, RZ, PT ;  /* 0x000000ff0900720b */ /* 0x000fe40003f15000 */
[----:B------:R-:W-:Y:S02]  /*98f0*/  CS2R R4, SRZ ;  /* 0x0000000000047805 */ /* 0x000fe4000001ff00 */
[----:B------:R-:W-:-:S09]  /*9900*/  FSETP.NE.FTZ.AND P2, PT, R11, RZ, PT ;  /* 0x000000ff0b00720b */ /* 0x000fd20003f55000 */
[----:B------:R-:W0:Y:S01]  /*9910*/  @P0 MUFU.LG2 R6, R9 ;  /* 0x0000000900060308 */ /* 0x000e220000000c00 */
[----:B------:R-:W-:-:S03]  /*9920*/  @P0 FMUL.FTZ R2, R41, 0.69314718246459960938 ;  /* 0x3f31721829020820 */ /* 0x000fc60000410000 */
[----:B------:R-:W-:-:S04]  /*9930*/  @P2 FMUL.FTZ R12, R41, 0.69314718246459960938 ;  /* 0x3f317218290c2820 */ /* 0x000fc80000410000 */
        /* <DEDUP_REMOVED lines=10> */
[----:B------:R-:W-:Y:S01]  /*99e0*/  UIADD3 UR6, UR4, 0x100, URZ ;  /* 0x0000010004067890 */ /* 0x000fe2000fffe03f */
[----:B------:R-:W-:Y:S01]  /*99f0*/  @P2 FFMA.FTZ R0, R12, R10, R7 ;  /* 0x0000000a0c002223 */ /* 0x000fe20000010007 */
        /* <DEDUP_REMOVED lines=11> */
[----:B--2---:R-:W-:-:S05]  /*9ab0*/  VIADD R13, R13, 0x1 ;  /* 0x000000010d0d7836 */ /* 0x004fca0000000000 */
[----:B------:R1:W-:Y:S01]  /*9ac0*/  STL [R1+0x24], R13 ;  /* 0x0000240d01007387 */ /* 0x0003e20000100800 */
        /* <DEDUP_REMOVED lines=55> */
.L_x_2026:
[----:B------:R-:W0:Y:S01]  /*9e40*/  S2R R4, SR_CgaCtaId ;  /* 0x0000000000047919 */ /* 0x000e220000008800 */
[----:B------:R-:W-:Y:S01]  /*9e50*/  MOV R17, 0x400 ;  /* 0x0000040000117802 */ /* 0x000fe20000000f00 */
[----:B------:R-:W-:Y:S01]  /*9e60*/  BSSY B0, `(.L_x_2057) ;  /* 0x000022c000007945 */ /* 0x000fe20003800000 */
[----:B------:R-:W-:Y:S02]  /*9e70*/  BAR.SYNC.DEFER_BLOCKING 0x5, 0x200 ;  /* 0x0148000000007b1d */ /* 0x000fe40000010000 */
[----:B0-----:R-:W-:-:S05]  /*9e80*/  LEA R17, R4, R17, 0x18 ;  /* 0x0000001104117211 */ /* 0x001fca00078ec0ff */
[----:B------:R0:W1:Y:S01]  /*9e90*/  LDS.128 R4, [R17+0x168d0] ;  /* 0x0168d00011047984 */ /* 0x0000620000000c00 */
[----:B------:R-:W-:Y:S06]  /*9ea0*/  BAR.ARV 0x4, 0x200 ;  /* 0x0108000000007b1d */ /* 0x000fec0000002000 */
[----:B------:R-:W-:Y:S05]  /*9eb0*/  @P0 BRA `(.L_x_2058) ;  /* 0x0000001800240947 */ /* 0x000fea0003800000 */
[----:B------:R-:W2:Y:S01]  /*9ec0*/  LDL R8, [R1+0x48] ;  /* 0x0000480001087983 */ /* 0x000ea20000100800 */
[----:B------:R-:W3:Y:S01]  /*9ed0*/  LDC.64 R32, c[0x0][0xc00] ;  /* 0x00030000ff207b82 */ /* 0x000ee20000000a00 */
[----:B-1----:R-:W1:Y:S01]  /*9ee0*/  S2R R4, SR_SWINHI ;  /* 0x0000000000047919 */ /* 0x002e620000002f00 */
[----:B------:R-:W-:Y:S02]  /*9ef0*/  F2FP.BF16.F32.PACK_AB R24, R3, R2 ;  /* 0x000000020318723e */ /* 0x000fe400000010ff */
[----:B------:R-:W-:Y:S01]  /*9f00*/  F2FP.BF16.F32.PACK_AB R25, R91, R90 ;  /* 0x0000005a5b19723e */ /* 0x000fe200000010ff */
[----:B------:R-:W4:Y:S01]  /*9f10*/  LDL.LU R38, [R1] ;  /* 0x0000000001267983 */ /* 0x000f220000300800 */
[----:B------:R-:W-:Y:S02]  /*9f20*/  F2FP.BF16.F32.PACK_AB R26, R93, R92 ;  /* 0x0000005c5d1a723e */ /* 0x000fe400000010ff */
[----:B------:R-:W-:Y:S01]  /*9f30*/  F2FP.BF16.F32.PACK_AB R27, R95, R94 ;  /* 0x0000005e5f1b723e */ /* 0x000fe200000010ff */
[----:B------:R-:W-:Y:S01]  /*9f40*/  IMAD.SHL.U32 R35, R153, 0x4, RZ ;  /* 0x0000000499237824 */ /* 0x000fe200078e00ff */
[----:B------:R-:W4:Y:S01]  /*9f50*/  LDL R40, [R1+0x1c] ;  /* 0x00001c0001287983 */ /* 0x000f220000100800 */
[----:B------:R-:W-:Y:S01]  /*9f60*/  ULDC.64 UR4, c[0x0][0xc08] ;  /* 0x0003020000047ab9 */ /* 0x000fe20000000a00 */
[----:B------:R-:W-:-:S02]  /*9f70*/  MOV R20, R17 ;  /* 0x0000001100147202 */ /* 0x000fc40000000f00 */
[----:B-1----:R-:W-:Y:S01]  /*9f80*/  MOV R21, R4 ;  /* 0x0000000400157202 */ /* 0x002fe20000000f00 */
[----:B------:R-:W-:Y:S02]  /*9f90*/  BAR.SYNC.DEFER_BLOCKING 0x1, 0x180 ;  /* 0x0046000000007b1d */ /* 0x000fe40000010000 */
[----:B--2---:R-:W-:-:S03]  /*9fa0*/  IMAD.WIDE R8, R8, 0x2, R20 ;  /* 0x0000000208087825 */ /* 0x004fc600078e0214 */
[----:B------:R-:W-:-:S04]  /*9fb0*/  LOP3.LUT R11, R8, 0x380, RZ, 0xc0, !PT ;  /* 0x00000380080b7812 */ /* 0x000fc800078ec0ff */
[----:B------:R-:W-:Y:S02]  /*9fc0*/  SHF.R.U64 R11, R11, 0x3, RZ ;  /* 0x000000030b0b7819 */ /* 0x000fe400000012ff */
[C---:B------:R-:W-:Y:S02]  /*9fd0*/  IADD3 R10, P0, R8.reuse, 0x60, RZ ;  /* 0x00000060080a7810 */ /* 0x040fe40007f1e0ff */
[C---:B------:R-:W-:Y:S02]  /*9fe0*/  IADD3 R31, P1, R8.reuse, 0x40, RZ ;  /* 0x00000040081f7810 */ /* 0x040fe40007f3e0ff */
[----:B------:R-:W-:Y:S02]  /*9ff0*/  IADD3 R29, P2, R8, 0x20, RZ ;  /* 0x00000020081d7810 */ /* 0x000fe40007f5e0ff */
[----:B------:R-:W-:Y:S01]  /*a000*/  LOP3.LUT R8, R11, R8, RZ, 0x3c, !PT ;  /* 0x000000080b087212 */ /* 0x000fe200078e3cff */
[--C-:B------:R-:W-:Y:S02]  /*a010*/  IMAD.X R11, RZ, RZ, R9.reuse, P0 ;  /* 0x000000ffff0b7224 */ /* 0x100fe400000e0609 */
[--C-:B------:R-:W-:Y:S01]  /*a020*/  IMAD.X R13, RZ, RZ, R9.reuse, P1 ;  /* 0x000000ffff0d7224 */ /* 0x100fe200008e0609 */
[----:B------:R-:W-:Y:S01]  /*a030*/  MOV R23, R8 ;  /* 0x0000000800177202 */ /* 0x000fe20000000f00 */
[----:B------:R-:W-:Y:S01]  /*a040*/  IMAD.X R15, RZ, RZ, R9, P2 ;  /* 0x000000ffff0f7224 */ /* 0x000fe200010e0609 */
[----:B------:R-:W-:-:S02]  /*a050*/  LOP3.LUT R9, R10, 0x380, RZ, 0xc0, !PT ;  /* 0x000003800a097812 */ /* 0x000fc400078ec0ff */
[----:B------:R-:W-:Y:S02]  /*a060*/  LOP3.LUT R8, R31, 0x380, RZ, 0xc0, !PT ;  /* 0x000003801f087812 */ /* 0x000fe400078ec0ff */
[----:B------:R-:W-:Y:S02]  /*a070*/  LOP3.LUT R4, R29, 0x380, RZ, 0xc0, !PT ;  /* 0x000003801d047812 */ /* 0x000fe400078ec0ff */
[----:B------:R-:W-:Y:S02]  /*a080*/  SHF.R.U64 R9, R9, 0x3, RZ ;  /* 0x0000000309097819 */ /* 0x000fe400000012ff */
[----:B------:R-:W-:Y:S02]  /*a090*/  SHF.R.U64 R8, R8, 0x3, RZ ;  /* 0x0000000308087819 */ /* 0x000fe400000012ff */
[----:B------:R-:W-:Y:S02]  /*a0a0*/  SHF.R.U64 R4, R4, 0x3, RZ ;  /* 0x0000000304047819 */ /* 0x000fe400000012ff */
[----:B------:R-:W-:-:S02]  /*a0b0*/  LOP3.LUT R10, R9, R10, RZ, 0x3c, !PT ;  /* 0x0000000a090a7212 */ /* 0x000fc400078e3cff */
[----:B------:R-:W-:Y:S02]  /*a0c0*/  LOP3.LUT R12, R8, R31, RZ, 0x3c, !PT ;  /* 0x0000001f080c7212 */ /* 0x000fe400078e3cff */
[----:B------:R-:W-:Y:S02]  /*a0d0*/  LOP3.LUT R14, R4, R29, RZ, 0x3c, !PT ;  /* 0x0000001d040e7212 */ /* 0x000fe400078e3cff */
[----:B------:R-:W-:Y:S01]  /*a0e0*/  MOV R4, R10 ;  /* 0x0000000a00047202 */ /* 0x000fe20000000f00 */
[----:B------:R1:W-:Y:S01]  /*a0f0*/  STSM.16.M88.4 [R23], R24 ;  /* 0x0000001817007844 */ /* 0x0003e20000000200 */
[----:B------:R-:W-:Y:S02]  /*a100*/  MOV R18, R12 ;  /* 0x0000000c00127202 */ /* 0x000fe40000000f00 */
        /* <DEDUP_REMOVED lines=8> */
[----:B------:R-:W-:Y:S02]  /*a190*/  F2FP.BF16.F32.PACK_AB R15, R111, R110 ;  /* 0x0000006e6f0f723e */ /* 0x000fe400000010ff */
[----:B-1----:R-:W-:Y:S02]  /*a1a0*/  F2FP.BF16.F32.PACK_AB R24, R113, R112 ;  /* 0x000000707118723e */ /* 0x002fe400000010ff */
[----:B------:R-:W-:Y:S02]  /*a1b0*/  F2FP.BF16.F32.PACK_AB R25, R115, R114 ;  /* 0x000000727319723e */ /* 0x000fe400000010ff */
[----:B------:R-:W-:Y:S02]  /*a1c0*/  F2FP.BF16.F32.PACK_AB R26, R117, R116 ;  /* 0x00000074751a723e */ /* 0x000fe400000010ff */
[----:B------:R-:W-:Y:S01]  /*a1d0*/  F2FP.BF16.F32.PACK_AB R27, R119, R118 ;  /* 0x00000076771b723e */ /* 0x000fe200000010ff */
[----:B------:R1:W-:Y:S04]  /*a1e0*/  STSM.16.M88.4 [R29], R8 ;  /* 0x000000081d007844 */ /* 0x0003e80000000200 */
[----:B------:R-:W-:Y:S04]  /*a1f0*/  STSM.16.M88.4 [R18], R12 ;  /* 0x0000000c12007844 */ /* 0x000fe80000000200 */
[----:B------:R2:W-:Y:S01]  /*a200*/  STSM.16.M88.4 [R4], R24 ;  /* 0x0000001804007844 */ /* 0x0005e20000000200 */
[----:B---3--:R-:W-:-:S04]  /*a210*/  ISETP.NE.U32.AND P0, PT, R32, RZ, PT ;  /* 0x000000ff2000720c */ /* 0x008fc80003f05070 */
[----:B------:R-:W-:Y:S02]  /*a220*/  ISETP.NE.AND.EX P0, PT, R33, RZ, PT, P0 ;  /* 0x000000ff2100720c */ /* 0x000fe40003f05300 */
[----:B----4-:R-:W-:Y:S01]  /*a230*/  SHF.L.U64.HI R36, R153, 0x2, R38 ;  /* 0x0000000299247819 */ /* 0x010fe20000010226 */
[----:B-1----:R-:W1:Y:S08]  /*a240*/  LDC.64 R8, c[0x0][0xba8] ;  /* 0x0002ea00ff087b82 */ /* 0x002e700000000a00 */
[----:B------:R-:W-:Y:S01]  /*a250*/  BAR.SYNC.DEFER_BLOCKING 0x1, 0x180 ;  /* 0x0046000000007b1d */ /* 0x000fe20000010000 */
[----:B------:R-:W-:-:S02]  /*a260*/  IADD3 R30, P1, R35, R32, RZ ;  /* 0x00000020231e7210 */ /* 0x000fc40007f3e0ff */
[----:B------:R-:W-:-:S03]  /*a270*/  MOV R23, RZ ;  /* 0x000000ff00177202 */ /* 0x000fc60000000f00 */
[----:B------:R-:W-:Y:S02]  /*a280*/  IMAD.X R31, R36, 0x1, R33, P1 ;  /* 0x00000001241f7824 */ /* 0x000fe400008e0621 */
[----:B--2---:R-:W2:Y:S08]  /*a290*/  LDC R4, c[0x0][0xad4] ;  /* 0x0002b500ff047b82 */ /* 0x004eb00000000800 */
[----:B------:R-:W3:Y:S01]  /*a2a0*/  LDC R18, c[0x0][0xbe8] ;  /* 0x0002fa00ff127b82 */ /* 0x000ee20000000800 */
[----:B------:R-:W4:Y:S01]  /*a2b0*/  @P0 LDG.E R23, desc[UR40][R30.64] ;  /* 0x000000281e170981 */ /* 0x000f22000c1e1900 */
[----:B------:R-:W-:-:S04]  /*a2c0*/  ISETP.NE.U32.AND P1, PT, RZ, UR4, PT ;  /* 0x00000004ff007c0c */ /* 0x000fc8000bf25070 */
[----:B------:R-:W-:Y:S01]  /*a2d0*/  ISETP.NE.AND.EX P1, PT, RZ, UR5, PT, P1 ;  /* 0x00000005ff007c0c */ /* 0x000fe2000bf25310 */
[----:B------:R-:W-:-:S12]  /*a2e0*/  IMAD.MOV.U32 R26, RZ, RZ, 0x9b8 ;  /* 0x000009b8ff1a7424 */ /* 0x000fd800078e00ff */
[----:B------:R-:W-:-:S04]  /*a2f0*/  @P1 IADD3 R34, P2, R35, UR4, RZ ;  /* 0x0000000423221c10 */ /* 0x000fc8000ff5e0ff */
[----:B------:R-:W-:Y:S02]  /*a300*/  @P1 IADD3.X R35, R36, UR5, RZ, P2, !PT ;  /* 0x0000000524231c10 */ /* 0x000fe400097fe4ff */
[----:B------:R-:W-:-:S04]  /*a310*/  ISETP.NE.AND P2, PT, R155, RZ, PT ;  /* 0x000000ff9b00720c */ /* 0x000fc80003f45270 */
[----:B--2---:R-:W-:-:S04]  /*a320*/  SEL R4, R155, R4, P2 ;  /* 0x000000049b047207 */ /* 0x004fc80001000000 */
[----:B------:R-:W-:Y:S02]  /*a330*/  ISETP.GT.AND P3, PT, R4, 0x1, PT ;  /* 0x000000010400780c */ /* 0x000fe40003f64270 */
[----:B---3--:R-:W-:Y:S02]  /*a340*/  ISETP.NE.AND P4, PT, R18, 0x1, PT ;  /* 0x000000011200780c */ /* 0x008fe40003f85270 */
[----:B------:R-:W-:-:S04]  /*a350*/  SEL R26, R26, 0x978, P3 ;  /* 0x000009781a1a7807 */ /* 0x000fc80001800000 */
[----:B------:R-:W2:Y:S01]  /*a360*/  LDC.64 R14, c[0x0][R26+0x220] ;  /* 0x000088001a0e7b82 */ /* 0x000ea20000000a00 */
[----:B------:R-:W-:-:S07]  /*a370*/  ISETP.NE.U32.AND P2, PT, R32, RZ, PT ;  /* 0x000000ff2000720c */ /* 0x000fce0003f45070 */
[----:B------:R-:W3:Y:S01]  /*a380*/  LDC.64 R12, c[0x0][R26+0x218] ;  /* 0x000086001a0c7b82 */ /* 0x000ee20000000a00 */
[----:B------:R-:W-:-:S07]  /*a390*/  ISETP.NE.AND.EX P2, PT, R33, RZ, PT, P2 ;  /* 0x000000ff2100720c */ /* 0x000fce0003f45320 */
[----:B------:R-:W0:Y:S01]  /*a3a0*/  @P4 LDC R32, c[0x0][0xbec] ;  /* 0x0002fb00ff204b82 */ /* 0x000e220000000800 */
[----:B------:R-:W-:Y:S01]  /*a3b0*/  ULDC UR4, c[0x0][0xa88] ;  /* 0x0002a20000047ab9 */ /* 0x000fe20000000800 */
[----:B------:R-:W-:-:S06]  /*a3c0*/  SEL R153, R153, RZ, !P2 ;  /* 0x000000ff99997207 */ /* 0x000fcc0005000000 */
[----:B------:R-:W0:Y:S01]  /*a3d0*/  @P4 LDC R37, c[0x0][0xbf0] ;  /* 0x0002fc00ff254b82 */ /* 0x000e220000000800 */
[----:B------:R-:W-:Y:S01]  /*a3e0*/  IMAD.U32 R29, RZ, RZ, UR4 ;  /* 0x00000004ff1d7e24 */ /* 0x000fe2000f8e00ff */
[----:B------:R-:W-:-:S06]  /*a3f0*/  SEL R25, R38, RZ, !P2 ;  /* 0x000000ff26197207 */ /* 0x000fcc0005000000 */
[----:B------:R-:W0:Y:S01]  /*a400*/  LDC.64 R10, c[0x0][R26+0x228] ;  /* 0x00008a001a0a7b82 */ /* 0x000e220000000a00 */
[----:B--2---:R-:W-:Y:S01]  /*a410*/  IMAD R4, R15, R153, RZ ;  /* 0x000000990f047224 */ /* 0x004fe200078e02ff */
[----:B------:R2:W5:Y:S01]  /*a420*/  @P1 LDG.E R29, desc[UR40][R34.64] ;  /* 0x00000028221d1981 */ /* 0x000562000c1e1900 */
[----:B---3--:R-:W-:Y:S02]  /*a430*/  IMAD R33, R13, R154, RZ ;  /* 0x0000009a0d217224 */ /* 0x008fe400078e02ff */
[----:B------:R-:W-:-:S03]  /*a440*/  IMAD.IADD R39, R152, 0x1, R16 ;  /* 0x0000000198277824 */ /* 0x000fc600078e0210 */
[----:B-1----:R-:W1:Y:S01]  /*a450*/  @!P3 LDC R8, c[0x0][0xb50] ;  /* 0x0002d400ff08bb82 */ /* 0x002e620000000800 */
[----:B--2---:R-:W-:Y:S02]  /*a460*/  IMAD R35, R14, R25, R4 ;  /* 0x000000190e237224 */ /* 0x004fe400078e0204 */
[----:B------:R-:W-:-:S05]  /*a470*/  IMAD.WIDE.U32 R24, R12, R154, RZ ;  /* 0x0000009a0c187225 */ /* 0x000fca00078e00ff */
[----:B------:R-:W2:Y:S01]  /*a480*/  LDC.64 R12, c[0x0][R26+0x210] ;  /* 0x000084001a0c7b82 */ /* 0x000ea20000000a00 */
[----:B------:R-:W-:Y:S01]  /*a490*/  IMAD.WIDE.U32 R14, R14, R153, RZ ;  /* 0x000000990e0e7225 */ /* 0x000fe200078e00ff */
[----:B------:R-:W-:-:S03]  /*a4a0*/  SEL R27, R40, RZ, P3 ;  /* 0x000000ff281b7207 */ /* 0x000fc60001800000 */
[----:B0-----:R-:W-:-:S03]  /*a4b0*/  @P4 IMAD.HI.U32 R4, R39, R32, RZ ;  /* 0x0000002027044227 */ /* 0x001fc600078e00ff */
[----:B------:R-:W0:Y:S01]  /*a4c0*/  @!P3 LDC R9, c[0x0][0xb54] ;  /* 0x0002d500ff09bb82 */ /* 0x000e220000000800 */
[----:B------:R-:W-:Y:S02]  /*a4d0*/  IMAD.IADD R35, R15, 0x1, R35 ;  /* 0x000000010f237824 */ /* 0x000fe400078e0223 */
[----:B------:R-:W-:Y:S01]  /*a4e0*/  IMAD.MOV.U32 R15, RZ, RZ, R39 ;  /* 0x000000ffff0f7224 */ /* 0x000fe200078e0027 */
[----:B------:R-:W-:Y:S01]  /*a4f0*/  @P4 SHF.R.U32.HI R15, RZ, R37, R4 ;  /* 0x00000025ff0f4219 */ /* 0x000fe20000011604 */
[----:B------:R-:W-:Y:S02]  /*a500*/  IMAD.IADD R25, R25, 0x1, R33 ;  /* 0x0000000119197824 */ /* 0x000fe400078e0221 */
[-C--:B------:R-:W-:Y:S02]  /*a510*/  IMAD R33, R11, R27.reuse, RZ ;  /* 0x0000001b0b217224 */ /* 0x080fe400078e02ff */
[----:B------:R-:W-:Y:S01]  /*a520*/  IMAD.WIDE.U32 R10, R10, R27, RZ ;  /* 0x0000001b0a0a7225 */ /* 0x000fe200078e00ff */
[----:B------:R-:W-:-:S03]  /*a530*/  SHF.R.S32.HI R4, RZ, 0x1f, R15 ;  /* 0x0000001fff047819 */ /* 0x000fc6000001140f */
[----:B------:R-:W-:Y:S02]  /*a540*/  IMAD.MOV R27, RZ, RZ, -R15 ;  /* 0x000000ffff1b7224 */ /* 0x000fe400078e0a0f */
[----:B------:R-:W-:Y:S01]  /*a550*/  IMAD.IADD R33, R11, 0x1, R33 ;  /* 0x000000010b217824 */ /* 0x000fe200078e0221 */
[--C-:B----4-:R-:W-:Y:S02]  /*a560*/  IADD3 R14, P2, P5, R14, R24, R23.reuse ;  /* 0x000000180e0e7210 */ /* 0x110fe40007d5e017 */
[----:B------:R-:W-:-:S04]  /*a570*/  SHF.R.S32.HI R32, RZ, 0x1f, R23 ;  /* 0x0000001fff207819 */ /* 0x000fc80000011417 */
[----:B------:R-:W-:Y:S02]  /*a580*/  IADD3.X R25, R35, R25, R32, P2, P5 ;  /* 0x0000001923197210 */ /* 0x000fe400017ea420 */
[----:B------:R-:W-:Y:S01]  /*a590*/  IADD3 R10, P2, P5, R15, R14, R10 ;  /* 0x0000000e0f0a7210 */ /* 0x000fe20007d5e00a */
[----:B------:R-:W-:-:S03]  /*a5a0*/  IMAD R15, R18, R27, R39 ;  /* 0x0000001b120f7224 */ /* 0x000fc600078e0227 */
[----:B------:R-:W-:Y:S01]  /*a5b0*/  IADD3.X R11, R4, R25, R33, P2, P5 ;  /* 0x00000019040b7210 */ /* 0x000fe200017ea421 */
[----:B--2---:R-:W-:Y:S01]  /*a5c0*/  IMAD R4, R13, R15, RZ ;  /* 0x0000000f0d047224 */ /* 0x004fe200078e02ff */
[----:B------:R-:W-:-:S05]  /*a5d0*/  SHF.R.S32.HI R25, RZ, 0x1f, R15 ;  /* 0x0000001fff197819 */ /* 0x000fca000001140f */
[C---:B------:R-:W-:Y:S02]  /*a5e0*/  IMAD R25, R12.reuse, R25, R4 ;  /* 0x000000190c197224 */ /* 0x040fe400078e0204 */
[----:B------:R-:W-:-:S04]  /*a5f0*/  IMAD.WIDE.U32 R12, R12, R15, R10 ;  /* 0x0000000f0c0c7225 */ /* 0x000fc800078e000a */
[----:B------:R-:W-:Y:S01]  /*a600*/  IMAD.IADD R4, R13, 0x1, R25 ;  /* 0x000000010d047824 */ /* 0x000fe200078e0219 */
[----:B-1----:R-:W-:-:S04]  /*a610*/  LEA R13, P2, R12, R8, 0x2 ;  /* 0x000000080c0d7211 */ /* 0x002fc800078410ff */
[----:B0-----:R-:W-:Y:S01]  /*a620*/  LEA.HI.X R12, R12, R9, R4, 0x2, P2 ;  /* 0x000000090c0c7211 */ /* 0x001fe200010f1404 */
[----:B------:R-:W-:Y:S08]  /*a630*/  @P1 BRA `(.L_x_2059) ;  /* 0x0000000000101947 */ /* 0x000ff00003800000 */
[----:B------:R-:W-:Y:S05]  /*a640*/  @!P0 BRA `(.L_x_2059) ;  /* 0x00000000000c8947 */ /* 0x000fea0003800000 */
[----:B------:R-:W2:Y:S04]  /*a650*/  LDG.E R4, desc[UR40][R30.64] ;  /* 0x000000281e047981 */ /* 0x000ea8000c1e1900 */
[----:B-----5:R-:W2:Y:S02]  /*a660*/  LDG.E R29, desc[UR40][R30.64+0x4] ;  /* 0x000004281e1d7981 */ /* 0x020ea4000c1e1900 */
[----:B--2---:R-:W-:-:S07]  /*a670*/  IMAD.IADD R29, R29, 0x1, -R4 ;  /* 0x000000011d1d7824 */ /* 0x004fce00078e0a04 */
.L_x_2059:
        /* <DEDUP_REMOVED lines=9> */
[----:B------:R-:W-:-:S05]  /*a710*/  LOP3.LUT R14, R14, 0xffffff80, RZ, 0xc0, !PT ;  /* 0xffffff800e0e7812 */ /* 0x000fca00078ec0ff */
[----:B------:R-:W-:-:S05]  /*a720*/  IMAD.IADD R14, R15, 0x1, -R14 ;  /* 0x000000010f0e7824 */ /* 0x000fca00078e0a0e */
[----:B------:R-:W-:Y:S01]  /*a730*/  LOP3.LUT P0, RZ, R14, 0x3, RZ, 0xc0, !PT ;  /* 0x000000030eff7812 */ /* 0x000fe2000780c0ff */
[----:B--2---:R-:W-:Y:S02]  /*a740*/  IMAD.IADD R25, R4, 0x1, R16 ;  /* 0x0000000104197824 */ /* 0x004fe400078e0210 */
[----:B-----5:R-:W-:Y:S02]  /*a750*/  IMAD R4, R29, R18, RZ ;  /* 0x000000121d047224 */ /* 0x020fe400078e02ff */
[----:B------:R-:W-:-:S03]  /*a760*/  VIADD R27, R25, 0x8 ;  /* 0x00000008191b7836 */ /* 0x000fc60000000000 */
[-C--:B------:R-:W-:Y:S02]  /*a770*/  ISETP.GE.OR P1, PT, R25, R4.reuse, P0 ;  /* 0x000000041900720c */ /* 0x080fe40000726670 */
[----:B------:R-:W-:-:S11]  /*a780*/  ISETP.GE.OR P0, PT, R27, R4, P0 ;  /* 0x000000041b00720c */ /* 0x000fd60000706670 */
[----:B0-----:R0:W-:Y:S04]  /*a790*/  @!P1 ST.E desc[UR40][R8.64], R28 ;  /* 0x0000001c08009985 */ /* 0x0011e8000c101928 */
[----:B------:R0:W-:Y:S01]  /*a7a0*/  @!P0 ST.E desc[UR40][R10.64], R0 ;  /* 0x000000000a008985 */ /* 0x0001e2000c101928 */
[----:B------:R-:W-:Y:S05]  /*a7b0*/  @P3 BRA `(.L_x_2060) ;  /* 0x0000000400b83947 */ /* 0x000fea0003800000 */
[----:B------:R-:W1:Y:S01]  /*a7c0*/  S2R R14, SR_TID.X ;  /* 0x00000000000e7919 */ /* 0x000e620000002100 */
[----:B------:R-:W2:Y:S01]  /*a7d0*/  @P4 LDC R33, c[0x0][0xbec] ;  /* 0x0002fb00ff214b82 */ /* 0x000ea20000000800 */
[----:B------:R-:W-:-:S07]  /*a7e0*/  ULDC.64 UR4, c[0x0][0xaa0] ;  /* 0x0002a80000047ab9 */ /* 0x000fce0000000a00 */
[----:B------:R-:W3:Y:S01]  /*a7f0*/  @P4 LDC R35, c[0x0][0xbf0] ;  /* 0x0002fc00ff234b82 */ /* 0x000ee20000000800 */
[----:B-1----:R-:W-:-:S05]  /*a800*/  VIADD R14, R14, 0xffffff80 ;  /* 0xffffff800e0e7836 */ /* 0x002fca0000000000 */
[----:B------:R-:W-:-:S04]  /*a810*/  SHF.R.S32.HI R34, RZ, 0x1f, R14 ;  /* 0x0000001fff227819 */ /* 0x000fc8000001140e */
[----:B------:R-:W-:-:S04]  /*a820*/  LEA.HI R34, R34, R14, RZ, 0x3 ;  /* 0x0000000e22227211 */ /* 0x000fc800078f18ff */
[----:B------:R-:W-:-:S04]  /*a830*/  SHF.R.S32.HI R34, RZ, 0x3, R34 ;  /* 0x00000003ff227819 */ /* 0x000fc80000011422 */
[----:B------:R-:W-:-:S05]  /*a840*/  LEA R3, R34, R157, 0x6 ;  /* 0x0000009d22037211 */ /* 0x000fca00078e30ff */
[----:B------:R-:W-:-:S03]  /*a850*/  IMAD.WIDE R20, R3, 0x2, R20 ;  /* 0x0000000203147825 */ /* 0x000fc600078e0214 */
[C---:B------:R-:W-:Y:S02]  /*a860*/  IADD3 R25, P0, R20.reuse, 0x1800, RZ ;  /* 0x0000180014197810 */ /* 0x040fe40007f1e0ff */
[C---:B------:R-:W-:Y:S02]  /*a870*/  IADD3 R29, P1, R20.reuse, 0x3000, RZ ;  /* 0x00003000141d7810 */ /* 0x040fe40007f3e0ff */
[----:B------:R-:W-:Y:S02]  /*a880*/  LOP3.LUT R13, R20, 0x380, RZ, 0xc0, !PT ;  /* 0x00000380140d7812 */ /* 0x000fe400078ec0ff */
[----:B------:R-:W-:Y:S02]  /*a890*/  LOP3.LUT R24, R25, 0x380, RZ, 0xc0, !PT ;  /* 0x0000038019187812 */ /* 0x000fe400078ec0ff */
[----:B0-----:R-:W-:Y:S02]  /*a8a0*/  LOP3.LUT R28, R29, 0x380, RZ, 0xc0, !PT ;  /* 0x000003801d1c7812 */ /* 0x001fe400078ec0ff */
        /* <DEDUP_REMOVED lines=9> */
[----:B------:R-:W4:Y:S04]  /*a940*/  LD.E.128 R12, desc[UR40][R12.64] ;  /* 0x000000280c0c7980 */ /* 0x000f28000c101d00 */
[----:B------:R-:W4:Y:S04]  /*a950*/  LD.E.128 R24, desc[UR40][R24.64] ;  /* 0x0000002818187980 */ /* 0x000f28000c101d00 */
[----:B------:R-:W4:Y:S01]  /*a960*/  LD.E.128 R28, desc[UR40][R28.64] ;  /* 0x000000281c1c7980 */ /* 0x000f22000c101d00 */
[----:B------:R-:W-:-:S04]  /*a970*/  IADD3 R3, P0, R20, 0x4800, RZ ;  /* 0x0000480014037810 */ /* 0x000fc80007f1e0ff */
[----:B------:R-:W-:Y:S01]  /*a980*/  LOP3.LUT R0, R3, 0x380, RZ, 0xc0, !PT ;  /* 0x0000038003007812 */ /* 0x000fe200078ec0ff */
[----:B------:R-:W-:Y:S02]  /*a990*/  IMAD R32, R32, UR4, RZ ;  /* 0x0000000420207c24 */ /* 0x000fe4000f8e02ff */
[----:B------:R-:W-:Y:S01]  /*a9a0*/  IMAD.X R9, RZ, RZ, R21, P0 ;  /* 0x000000ffff097224 */ /* 0x000fe200000e0615 */
[----:B------:R-:W-:Y:S01]  /*a9b0*/  SHF.R.U64 R0, R0, 0x3, RZ ;  /* 0x0000000300007819 */ /* 0x000fe200000012ff */
[----:B------:R-:W-:-:S03]  /*a9c0*/  IMAD R21, R23, UR5, R32 ;  /* 0x0000000517157c24 */ /* 0x000fc6000f8e0220 */
[----:B------:R-:W-:Y:S01]  /*a9d0*/  LOP3.LUT R8, R0, R3, RZ, 0x3c, !PT ;  /* 0x0000000300087212 */ /* 0x000fe200078e3cff */
[----:B------:R-:W-:Y:S01]  /*a9e0*/  IMAD.WIDE.U32 R2, R23, UR4, RZ ;  /* 0x0000000417027c25 */ /* 0x000fe2000f8e00ff */
[----:B------:R-:W-:-:S03]  /*a9f0*/  ULDC.64 UR4, c[0x0][0xae8] ;  /* 0x0002ba0000047ab9 */ /* 0x000fc60000000a00 */
[----:B------:R-:W-:Y:S01]  /*aa00*/  IMAD.IADD R3, R3, 0x1, R21 ;  /* 0x0000000103037824 */ /* 0x000fe200078e0215 */
[----:B------:R-:W-:Y:S01]  /*aa10*/  SHF.R.S32.HI R20, RZ, 0x1f, R153 ;  /* 0x0000001fff147819 */ /* 0x000fe20000011499 */
[----:B------:R-:W-:Y:S01]  /*aa20*/  IMAD R21, R156, 0x30, R34 ;  /* 0x000000309c157824 */ /* 0x000fe200078e0222 */
[----:B------:R-:W5:Y:S01]  /*aa30*/  LD.E.128 R8, desc[UR40][R8.64] ;  /* 0x0000002808087980 */ /* 0x000f62000c101d00 */
[----:B------:R-:W-:Y:S01]  /*aa40*/  IMAD.WIDE.U32 R2, R154, UR4, R2 ;  /* 0x000000049a027c25 */ /* 0x000fe2000f8e0002 */
[----:B------:R-:W-:Y:S01]  /*aa50*/  SHF.R.S32.HI R37, RZ, 0x1f, R157 ;  /* 0x0000001fff257819 */ /* 0x000fe2000001149d */
[----:B------:R-:W-:Y:S01]  /*aa60*/  @!PT LDS RZ, [RZ] ;  /* 0x00000000fffff984 */ /* 0x000fe20000000800 */
[----:B------:R-:W-:Y:S01]  /*aa70*/  @!PT LDS RZ, [RZ] ;  /* 0x00000000fffff984 */ /* 0x000fe20000000800 */
[----:B------:R-:W-:Y:S01]  /*aa80*/  @!PT LDS RZ, [RZ] ;  /* 0x00000000fffff984 */ /* 0x000fe20000000800 */
[----:B------:R-:W-:Y:S01]  /*aa90*/  @!PT LDS RZ, [RZ] ;  /* 0x00000000fffff984 */ /* 0x000fe20000000800 */
[----:B------:R0:W-:Y:S06]  /*aaa0*/  MEMBAR.ALL.CTA ;  /* 0x0000000000007992 */ /* 0x0001ec0000008000 */
[----:B0-----:R-:W0:Y:S01]  /*aab0*/  FENCE.VIEW.ASYNC.S ;  /* 0x00000000000073c6 */ /* 0x001e220000000000 */
[----:B------:R-:W-:-:S02]  /*aac0*/  IMAD.IADD R32, R16, 0x1, R21 ;  /* 0x0000000110207824 */ /* 0x000fc400078e0215 */
[----:B------:R-:W-:Y:S01]  /*aad0*/  IMAD R3, R154, UR5, R3 ;  /* 0x000000059a037c24 */ /* 0x000fe2000f8e0203 */
[----:B------:R-:W-:Y:S01]  /*aae0*/  ULDC.64 UR4, c[0x0][0xaf0] ;  /* 0x0002bc0000047ab9 */ /* 0x000fe20000000a00 */
[----:B--2---:R-:W-:-:S04]  /*aaf0*/  @P4 IMAD.HI.U32 R0, R32, R33, RZ ;  /* 0x0000002120004227 */ /* 0x004fc800078e00ff */
[----:B------:R-:W-:Y:S01]  /*ab00*/  IMAD.MOV.U32 R21, RZ, RZ, R32 ;  /* 0x000000ffff157224 */ /* 0x000fe200078e0020 */
[----:B---3--:R-:W-:Y:S01]  /*ab10*/  @P4 SHF.R.U32.HI R21, RZ, R35, R0 ;  /* 0x00000023ff154219 */ /* 0x008fe20000011600 */
[----:B------:R-:W-:Y:S02]  /*ab20*/  IMAD R20, R20, UR4, RZ ;  /* 0x0000000414147c24 */ /* 0x000fe4000f8e02ff */
[----:B------:R-:W-:Y:S01]  /*ab30*/  IMAD.WIDE.U32 R2, R153, UR4, R2 ;  /* 0x0000000499027c25 */ /* 0x000fe2000f8e0002 */
[----:B------:R-:W-:-:S03]  /*ab40*/  SHF.R.S32.HI R0, RZ, 0x1f, R21 ;  /* 0x0000001fff007819 */ /* 0x000fc60000011415 */
[----:B------:R-:W-:Y:S01]  /*ab50*/  IMAD R23, R153, UR5, R20 ;  /* 0x0000000599177c24 */ /* 0x000fe2000f8e0214 */
[----:B------:R-:W-:Y:S01]  /*ab60*/  ULDC.64 UR4, c[0x0][0xae0] ;  /* 0x0002b80000047ab9 */ /* 0x000fe20000000a00 */
[----:B------:R-:W-:Y:S02]  /*ab70*/  IMAD.MOV R33, RZ, RZ, -R21 ;  /* 0x000000ffff217224 */ /* 0x000fe400078e0a15 */
[----:B------:R-:W-:Y:S02]  /*ab80*/  IMAD.IADD R3, R3, 0x1, R23 ;  /* 0x0000000103037824 */ /* 0x000fe400078e0217 */
[----:B------:R-:W-:Y:S02]  /*ab90*/  IMAD R0, R0, UR4, RZ ;  /* 0x0000000400007c24 */ /* 0x000fe4000f8e02ff */
[----:B------:R-:W-:Y:S02]  /*aba0*/  IMAD R23, R18, R33, R32 ;  /* 0x0000002112177224 */ /* 0x000fe400078e0220 */
[----:B------:R-:W-:-:S02]  /*abb0*/  IMAD R33, R21, UR5, R0 ;  /* 0x0000000515217c24 */ /* 0x000fc4000f8e0200 */
[----:B------:R-:W-:Y:S01]  /*abc0*/  IMAD.WIDE.U32 R2, R21, UR4, R2 ;  /* 0x0000000415027c25 */ /* 0x000fe2000f8e0002 */
[----:B------:R-:W-:Y:S01]  /*abd0*/  SHF.R.S32.HI R0, RZ, 0x1f, R23 ;  /* 0x0000001fff007819 */ /* 0x000fe20000011417 */
[----:B------:R-:W-:Y:S02]  /*abe0*/  ULDC.64 UR4, c[0x0][0xad8] ;  /* 0x0002b60000047ab9 */ /* 0x000fe40000000a00 */
[----:B------:R-:W-:Y:S02]  /*abf0*/  IMAD.IADD R3, R3, 0x1, R33 ;  /* 0x0000000103037824 */ /* 0x000fe400078e0221 */
[----:B------:R-:W-:Y:S02]  /*ac00*/  IMAD R0, R0, UR4, RZ ;  /* 0x0000000400007c24 */ /* 0x000fe4000f8e02ff */
[----:B------:R-:W-:-:S04]  /*ac10*/  IMAD.WIDE.U32 R2, R23, UR4, R2 ;  /* 0x0000000417027c25 */ /* 0x000fc8000f8e0002 */
[----:B------:R-:W-:Y:S01]  /*ac20*/  IMAD R21, R23, UR5, R0 ;  /* 0x0000000517157c24 */ /* 0x000fe2000f8e0200 */
[----:B------:R-:W-:Y:S01]  /*ac30*/  ULDC.64 UR4, c[0x0][0xa80] ;  /* 0x0002a00000047ab9 */ /* 0x000fe20000000a00 */
[----:B------:R-:W-:Y:S01]  /*ac40*/  IMAD.IADD R23, R34, 0x1, R16 ;  /* 0x0000000122177824 */ /* 0x000fe200078e0210 */
[C---:B------:R-:W-:Y:S01]  /*ac50*/  LEA R0, P0, R2.reuse, UR4, 0x1 ;  /* 0x0000000402007c11 */ /* 0x040fe2000f8008ff */
[----:B------:R-:W-:Y:S01]  /*ac60*/  IMAD.IADD R3, R3, 0x1, R21 ;  /* 0x0000000103037824 */ /* 0x000fe200078e0215 */
[----:B------:R-:W-:Y:S01]  /*ac70*/  ULDC UR4, c[0x0][0xac8] ;  /* 0x0002b20000047ab9 */ /* 0x000fe20000000800 */
[C---:B------:R-:W-:Y:S02]  /*ac80*/  VIADD R21, R23.reuse, 0x60 ;  /* 0x0000006017157836 */ /* 0x040fe40000000000 */
[----:B0-----:R-:W0:Y:S01]  /*ac90*/  SHFL.IDX PT, R20, R0, 0x1, 0x181f ;  /* 0x00381f0000147f89 */ /* 0x001e2200000e0000 */
[----:B------:R-:W-:Y:S01]  /*aca0*/  LEA.HI.X R18, R2, UR5, R3, 0x1, P0 ;  /* 0x0000000502127c11 */ /* 0x000fe200080f0c03 */
[----:B------:R-:W-:Y:S01]  /*acb0*/  VIADD R3, R23, 0x30 ;  /* 0x0000003017037836 */ /* 0x000fe20000000000 */
[----:B------:R-:W-:Y:S01]  /*acc0*/  ISETP.GE.AND P0, PT, R157, UR4, PT ;  /* 0x000000049d007c0c */ /* 0x000fe2000bf06270 */
[----:B------:R-:W1:Y:S01]  /*acd0*/  SHFL.IDX PT, R2, R0, RZ, 0x181f ;  /* 0x00181fff00027589 */ /* 0x000e6200000e0000 */
[----:B------:R-:W-:-:S02]  /*ace0*/  VIADD R17, R17, 0x16820 ;  /* 0x0001682011117836 */ /* 0x000fc40000000000 */
[-C--:B------:R-:W-:Y:S01]  /*acf0*/  ISETP.GE.OR P1, PT, R23, R4.reuse, P0 ;  /* 0x000000041700720c */ /* 0x080fe20000726670 */
[----:B------:R-:W2:Y:S01]  /*ad00*/  SHFL.IDX PT, R38, R0, 0x2, 0x181f ;  /* 0x00581f0000267f89 */ /* 0x000ea200000e0000 */
[-C--:B------:R-:W-:Y:S02]  /*ad10*/  ISETP.GE.OR P2, PT, R3, R4.reuse, P0 ;  /* 0x000000040300720c */ /* 0x080fe40000746670 */
[-C--:B------:R-:W-:Y:S01]  /*ad20*/  ISETP.GE.OR P3, PT, R21, R4.reuse, P0 ;  /* 0x000000041500720c */ /* 0x080fe20000766670 */
[----:B------:R-:W3:Y:S01]  /*ad30*/  SHFL.IDX PT, R32, R18, RZ, 0x181f ;  /* 0x00181fff12207589 */ /* 0x000ee200000e0000 */
[----:B------:R-:W-:Y:S02]  /*ad40*/  PRMT R17, RZ, 0x654, R17 ;  /* 0x00000654ff117816 */ /* 0x000fe40000000011 */
[----:B------:R-:W-:Y:S01]  /*ad50*/  IADD3 R23, R23, 0x90, RZ ;  /* 0x0000009017177810 */ /* 0x000fe20007ffe0ff */
[----:B------:R-:W3:Y:S01]  /*ad60*/  SHFL.IDX PT, R34, R18, 0x1, 0x181f ;  /* 0x00381f0012227f89 */ /* 0x000ee200000e0000 */
[----:B------:R3:W-:Y:S02]  /*ad70*/  SYNCS.ARRIVE.TRANS64.RED.A1T0 RZ, [R17+URZ], RZ ;  /* 0x000000ff11ff79a7 */ /* 0x0007e4000810043f */
[----:B------:R-:W-:Y:S01]  /*ad80*/  ISETP.GE.OR P0, PT, R23, R4, P0 ;  /* 0x000000041700720c */ /* 0x000fe20000706670 */
[----:B------:R-:W3:Y:S02]  /*ad90*/  SHFL.IDX PT, R36, R18, 0x2, 0x181f ;  /* 0x00581f0012247f89 */ /* 0x000ee400000e0000 */
[----:B0-----:R-:W-:-:S02]  /*ada0*/  @!P2 LEA R16, P5, R157, R20, 0x1 ;  /* 0x000000149d10a211 */ /* 0x001fc400078a08ff */
[----:B------:R-:W0:Y:S01]  /*adb0*/  SHFL.IDX PT, R0, R0, 0x3, 0x181f ;  /* 0x00781f0000007f89 */ /* 0x000e2200000e0000 */
[----:B-1----:R-:W-:-:S03]  /*adc0*/  @!P1 LEA R2, P4, R157, R2, 0x1 ;  /* 0x000000029d029211 */ /* 0x002fc600078808ff */
[----:B------:R-:W1:Y:S01]  /*add0*/  SHFL.IDX PT, R18, R18, 0x3, 0x181f ;  /* 0x00781f0012127f89 */ /* 0x000e6200000e0000 */
[C---:B--2---:R-:W-:Y:S02]  /*ade0*/  @!P3 LEA R20, P6, R157.reuse, R38, 0x1 ;  /* 0x000000269d14b211 */ /* 0x044fe400078c08ff */
[C-C-:B---3--:R-:W-:Y:S02]  /*adf0*/  @!P1 LEA.HI.X R3, R157.reuse, R32, R37.reuse, 0x1, P4 ;  /* 0x000000209d039211 */ /* 0x148fe400020f0c25 */
[C-C-:B------:R-:W-:Y:S02]  /*ae00*/  @!P2 LEA.HI.X R17, R157.reuse, R34, R37.reuse, 0x1, P5 ;  /* 0x000000229d11a211 */ /* 0x140fe400028f0c25 */
[----:B------:R-:W-:Y:S01]  /*ae10*/  @!P3 LEA.HI.X R21, R157, R36, R37, 0x1, P6 ;  /* 0x000000249d15b211 */ /* 0x000fe200030f0c25 */
[----:B----4-:R2:W-:Y:S04]  /*ae20*/  @!P1 ST.E.128 desc[UR40][R2.64], R12 ;  /* 0x0000000c02009985 */ /* 0x0105e8000c101d28 */
[----:B------:R2:W-:Y:S04]  /*ae30*/  @!P2 ST.E.128 desc[UR40][R16.64], R24 ;  /* 0x000000181000a985 */ /* 0x0005e8000c101d28 */
[----:B------:R2:W-:Y:S01]  /*ae40*/  @!P3 ST.E.128 desc[UR40][R20.64], R28 ;  /* 0x0000001c1400b985 */ /* 0x0005e2000c101d28 */
[----:B01----:R-:W-:Y:S05]  /*ae50*/  @P0 BRA `(.L_x_2061) ;  /* 0x0000001000b00947 */ /* 0x003fea0003800000 */
[----:B--2---:R-:W-:-:S04]  /*ae60*/  LEA R2, P0, R157, R0, 0x1 ;  /* 0x000000009d027211 */ /* 0x004fc800078008ff */
[----:B------:R-:W-:-:S05]  /*ae70*/  LEA.HI.X R3, R157, R18, R37, 0x1, P0 ;  /* 0x000000129d037211 */ /* 0x000fca00000f0c25 */
[----:B-----5:R0:W-:Y:S01]  /*ae80*/  ST.E.128 desc[UR40][R2.64], R8 ;  /* 0x0000000802007985 */ /* 0x0201e2000c101d28 */
[----:B------:R-:W-:Y:S05]  /*ae90*/  BRA `(.L_x_2061) ;  /* 0x0000001000a07947 */ /* 0x000fea0003800000 */
.L_x_2060:
[----:B0-----:R-:W0:Y:S01]  /*aea0*/  @P4 LDC R10, c[0x0][0xbec] ;  /* 0x0002fb00ff0a4b82 */ /* 0x001e220000000800 */
[----:B------:R-:W-:Y:S01]  /*aeb0*/  ULDC.64 UR4, c[0x0][0xb08] ;  /* 0x0002c20000047ab9 */ /* 0x000fe20000000a00 */
[----:B------:R-:W-:Y:S01]  /*aec0*/  SHF.R.S32.HI R0, RZ, 0x1f, R153 ;  /* 0x0000001fff007819 */ /* 0x000fe20000011499 */
[----:B------:R-:W-:Y:S01]  /*aed0*/  IMAD R32, R32, UR4, RZ ;  /* 0x0000000420207c24 */ /* 0x000fe2000f8e02ff */
[----:B------:R-:W-:Y:S01]  /*aee0*/  ULDC.64 UR6, c[0x0][0xb30] ;  /* 0x0002cc0000067ab9 */ /* 0x000fe20000000a00 */
[----:B------:R-:W-:Y:S01]  /*aef0*/  IMAD.WIDE.U32 R8, R23, UR4, RZ ;  /* 0x0000000417087c25 */ /* 0x000fe2000f8e00ff */
[----:B------:R-:W-:Y:S01]  /*af00*/  ISETP.GE.AND P0, PT, R25, R4, PT ;  /* 0x000000041900720c */ /* 0x000fe20003f06270 */
[----:B------:R-:W-:Y:S01]  /*af10*/  BSSY B1, `(.L_x_2062) ;  /* 0x000005d000017945 */ /* 0x000fe20003800000 */
[----:B------:R-:W1:Y:S01]  /*af20*/  @P4 LDC R15, c[0x0][0xbf0] ;  /* 0x0002fc00ff0f4b82 */ /* 0x000e620000000800 */
[----:B------:R-:W-:Y:S01]  /*af30*/  IMAD R23, R23, UR5, R32 ;  /* 0x0000000517177c24 */ /* 0x000fe2000f8e0220 */
[----:B------:R-:W-:Y:S01]  /*af40*/  ULDC.64 UR4, c[0x0][0xb38] ;  /* 0x0002ce0000047ab9 */ /* 0x000fe20000000a00 */
[----:B------:R-:W-:Y:S01]  /*af50*/  IMAD.MOV.U32 R11, RZ, RZ, R39 ;  /* 0x000000ffff0b7224 */ /* 0x000fe200078e0027 */
[----:B------:R-:W-:Y:S01]  /*af60*/  IADD3 R20, R22, 0x18, RZ ;  /* 0x0000001816147810 */ /* 0x000fe20007ffe0ff */
[----:B------:R-:W-:-:S02]  /*af70*/  IMAD.IADD R9, R9, 0x1, R23 ;  /* 0x0000000109097824 */ /* 0x000fc400078e0217 */
[----:B------:R-:W-:Y:S02]  /*af80*/  VIADD R17, R17, 0x16820 ;  /* 0x0001682011117836 */ /* 0x000fe40000000000 */
[----:B------:R-:W-:-:S03]  /*af90*/  IMAD.WIDE.U32 R8, R154, UR4, R8 ;  /* 0x000000049a087c25 */ /* 0x000fc6000f8e0008 */
[----:B------:R-:W-:Y:S01]  /*afa0*/  PRMT R17, RZ, 0x654, R17 ;  /* 0x00000654ff117816 */ /* 0x000fe20000000011 */
[----:B------:R-:W-:Y:S01]  /*afb0*/  IMAD R9, R154, UR5, R9 ;  /* 0x000000059a097c24 */ /* 0x000fe2000f8e0209 */
[----:B------:R-:W-:Y:S01]  /*afc0*/  ULDC.64 UR4, c[0x0][0xb40] ;  /* 0x0002d00000047ab9 */ /* 0x000fe20000000a00 */
[----:B------:R-:W-:Y:S01]  /*afd0*/  VIADD R24, R22, 0x38 ;  /* 0x0000003816187836 */ /* 0x000fe20000000000 */
[----:B------:R2:W-:Y:S01]  /*afe0*/  SYNCS.ARRIVE.TRANS64.RED.A1T0 RZ, [R17+URZ], RZ ;  /* 0x000000ff11ff79a7 */ /* 0x0005e2000810043f */
        /* <DEDUP_REMOVED lines=23> */
[----:B------:R-:W-:Y:S01]  /*b160*/  IMAD.IADD R9, R9, 0x1, R11 ;  /* 0x0000000109097824 */ /* 0x000fe200078e020b */
[----:B------:R-:W-:Y:S01]  /*b170*/  LEA R0, P1, R8, UR4, 0x2 ;  /* 0x0000000408007c11 */ /* 0x000fe2000f8210ff */
[C---:B------:R-:W-:Y:S02]  /*b180*/  VIADD R28, R22.reuse, 0x30 ;  /* 0x00000030161c7836 */ /* 0x040fe40000000000 */
[----:B------:R-:W-:Y:S01]  /*b190*/  VIADD R30, R22, 0x28 ;  /* 0x00000028161e7836 */ /* 0x000fe20000000000 */
[----:B------:R-:W-:Y:S01]  /*b1a0*/  LEA.HI.X R18, R8, UR5, R9, 0x2, P1 ;  /* 0x0000000508127c11 */ /* 0x000fe200088f1409 */
[C---:B------:R-:W-:Y:S01]  /*b1b0*/  VIADD R32, R22.reuse, 0x20 ;  /* 0x0000002016207836 */ /* 0x040fe20000000000 */
[----:B------:R2:W0:Y:S01]  /*b1c0*/  SHFL.IDX PT, R10, R0, RZ, 0x1c1f ;  /* 0x001c1fff000a7589 */ /* 0x00042200000e0000 */
[C---:B------:R-:W-:Y:S01]  /*b1d0*/  VIADD R21, R22.reuse, 0x18 ;  /* 0x0000001816157836 */ /* 0x040fe20000000000 */
[----:B------:R-:W-:Y:S01]  /*b1e0*/  SHF.R.S32.HI R28, RZ, 0x1f, R28 ;  /* 0x0000001fff1c7819 */ /* 0x000fe2000001141c */
[C---:B------:R-:W-:Y:S01]  /*b1f0*/  VIADD R34, R22.reuse, 0x10 ;  /* 0x0000001016227836 */ /* 0x040fe20000000000 */
[----:B------:R2:W1:Y:S01]  /*b200*/  SHFL.IDX PT, R11, R18, RZ, 0x1c1f ;  /* 0x001c1fff120b7589 */ /* 0x00046200000e0000 */
        /* <DEDUP_REMOVED lines=10> */
[----:B------:R-:W-:-:S02]  /*b2b0*/  VIADD R33, R22, 0x10 ;  /* 0x0000001016217836 */ /* 0x000fc40000000000 */
[----:B------:R-:W-:Y:S01]  /*b2c0*/  VIADD R35, R22, 0x8 ;  /* 0x0000000816237836 */ /* 0x000fe20000000000 */
[----:B--2---:R-:W-:Y:S06]  /*b2d0*/  @P0 BRA `(.L_x_2063) ;  /* 0x0000000000800947 */ /* 0x004fec0003800000 */
[----:B------:R-:W-:Y:S02]  /*b2e0*/  ULDC UR4, c[0x0][0xac8] ;  /* 0x0002b20000047ab9 */ /* 0x000fe40000000800 */
[----:B------:R-:W-:Y:S02]  /*b2f0*/  ISETP.GE.AND P1, PT, R35, UR4, PT ;  /* 0x0000000423007c0c */ /* 0x000fe4000bf26270 */
[----:B------:R-:W-:Y:S02]  /*b300*/  ISETP.GE.AND P0, PT, R22, UR4, PT ;  /* 0x0000000416007c0c */ /* 0x000fe4000bf06270 */
[----:B------:R-:W-:Y:S02]  /*b310*/  ISETP.GE.AND P5, PT, R33, UR4, PT ;  /* 0x0000000421007c0c */ /* 0x000fe4000bfa6270 */
[----:B------:R-:W-:-:S07]  /*b320*/  ISETP.GE.AND P3, PT, R20, UR4, PT ;  /* 0x0000000414007c0c */ /* 0x000fce000bf66270 */
[CC--:B0-----:R-:W-:Y:S02]  /*b330*/  @!P1 LEA R12, P2, R35.reuse, R10.reuse, 0x2 ;  /* 0x0000000a230c9211 */ /* 0x0c1fe400078410ff */
[----:B-1----:R-:W-:Y:S02]  /*b340*/  @!P0 IMAD.WIDE R8, R22, 0x4, R10 ;  /* 0x0000000416088825 */ /* 0x002fe400078e020a */
        /* <DEDUP_REMOVED lines=9> */
[CC--:B------:R-:W-:Y:S01]  /*b3e0*/  @!P3 LEA R16, P6, R20.reuse, R10.reuse, 0x2 ;  /* 0x0000000a1410b211 */ /* 0x0c0fe200078c10ff */
[----:B------:R2:W-:Y:S01]  /*b3f0*/  @!P5 ST.E.64 desc[UR40][R14.64], R96 ;  /* 0x000000600e00d985 */ /* 0x0005e2000c101b28 */
[----:B0-----:R-:W-:Y:S02]  /*b400*/  @!P2 LEA R2, P5, R31, R10, 0x2 ;  /* 0x0000000a1f02a211 */ /* 0x001fe400078a10ff */
[----:B------:R-:W-:-:S03]  /*b410*/  @!P3 LEA.HI.X R17, R20, R11, R21, 0x2, P6 ;  /* 0x0000000b1411b211 */ /* 0x000fc600030f1415 */
[-C--:B------:R-:W-:Y:S02]  /*b420*/  @!P1 LEA R8, P6, R29, R10.reuse, 0x2 ;  /* 0x0000000a1d089211 */ /* 0x080fe400078c10ff */
[-C--:B------:R-:W-:Y:S01]  /*b430*/  @!P2 LEA.HI.X R3, R31, R11.reuse, R32, 0x2, P5 ;  /* 0x0000000b1f03a211 */ /* 0x080fe200028f1420 */
        /* <DEDUP_REMOVED lines=10> */
.L_x_2063:
[----:B------:R-:W-:Y:S05]  /*b4e0*/  BSYNC B1 ;  /* 0x0000000000017941 */ /* 0x000fea0003800000 */
.L_x_2062:
[----:B------:R-:W-:Y:S01]  /*b4f0*/  ISETP.GE.AND P0, PT, R27, R4, PT ;  /* 0x000000041b00720c */ /* 0x000fe20003f06270 */
[----:B--2---:R2:W3:Y:S04]  /*b500*/  SHFL.IDX PT, R9, R18, 0x1, 0x1c1f ;  /* 0x003c1f0012097f89 */ /* 0x0044e800000e0000 */
[----:B------:R2:W4:Y:S08]  /*b510*/  SHFL.IDX PT, R8, R0, 0x1, 0x1c1f ;  /* 0x003c1f0000087f89 */ /* 0x00053000000e0000 */
[----:B--2---:R-:W-:Y:S05]  /*b520*/  @P0 BRA `(.L_x_2061) ;  /* 0x0000000800fc0947 */ /* 0x004fea0003800000 */
[----:B------:R-:W-:Y:S02]  /*b530*/  ULDC UR4, c[0x0][0xac8] ;  /* 0x0002b20000047ab9 */ /* 0x000fe40000000800 */
[----:B------:R-:W-:Y:S02]  /*b540*/  ISETP.GE.AND P0, PT, R22, UR4, PT ;  /* 0x0000000416007c0c */ /* 0x000fe4000bf06270 */
[----:B------:R-:W-:Y:S02]  /*b550*/  ISETP.GE.AND P5, PT, R35, UR4, PT ;  /* 0x0000000423007c0c */ /* 0x000fe4000bfa6270 */
[----:B------:R-:W-:Y:S02]  /*b560*/  ISETP.GE.AND P3, PT, R33, UR4, PT ;  /* 0x0000000421007c0c */ /* 0x000fe4000bf66270 */
[----:B------:R-:W-:Y:S02]  /*b570*/  ISETP.GE.AND P2, PT, R20, UR4, PT ;  /* 0x0000000414007c0c */ /* 0x000fe4000bf46270 */
[----:B------:R-:W-:-:S05]  /*b580*/  ISETP.GE.AND P1, PT, R31, UR4, PT ;  /* 0x000000041f007c0c */ /* 0x000fca000bf26270 */
[----:B---34-:R-:W-:Y:S02]  /*b590*/  @!P0 IMAD.WIDE R2, R22, 0x4, R8 ;  /* 0x0000000416028825 */ /* 0x018fe400078e0208 */
[-C--:B0-----:R-:W-:Y:S02]  /*b5a0*/  @!P5 LEA R10, P4, R35, R8.reuse, 0x2 ;  /* 0x00000008230ad211 */ /* 0x081fe400078810ff */
[----:B------:R-:W-:Y:S01]  /*b5b0*/  @!P3 LEA R12, P6, R33, R8, 0x2 ;  /* 0x00000008210cb211 */ /* 0x000fe200078c10ff */
[----:B------:R0:W-:Y:S01]  /*b5c0*/  @!P0 ST.E.64 desc[UR40][R2.64], R90 ;  /* 0x0000005a02008985 */ /* 0x0001e2000c101b28 */
[----:B------:R-:W-:Y:S02]  /*b5d0*/  ISETP.GE.AND P0, PT, R29, UR4, PT ;  /* 0x000000041d007c0c */ /* 0x000fe4000bf06270 */
[----:B-1----:R-:W-:Y:S02]  /*b5e0*/  @!P5 LEA.HI.X R11, R35, R9, R36, 0x2, P4 ;  /* 0x00000009230bd211 */ /* 0x002fe400020f1424 */
        /* <DEDUP_REMOVED lines=22> */
.L_x_2058:
[----:B------:R-:W2:Y:S01]  /*b750*/  LDC.64 R8, c[0x0][0xc00] ;  /* 0x00030000ff087b82 */ /* 0x000ea20000000a00 */
[----:B------:R-:W-:Y:S01]  /*b760*/  ULDC.64 UR4, c[0x0][0xc08] ;  /* 0x0003020000047ab9 */ /* 0x000fe20000000a00 */
[----:B0-----:R-:W-:Y:S01]  /*b770*/  IMAD.MOV.U32 R17, RZ, RZ, RZ ;  /* 0x000000ffff117224 */ /* 0x001fe200078e00ff */
[----:B------:R-:W-:-:S04]  /*b780*/  ISETP.NE.U32.AND P0, PT, RZ, UR4, PT ;  /* 0x00000004ff007c0c */ /* 0x000fc8000bf05070 */
[----:B------:R-:W-:Y:S01]  /*b790*/  ISETP.NE.AND.EX P1, PT, RZ, UR5, PT, P0 ;  /* 0x00000005ff007c0c */ /* 0x000fe2000bf25300 */
[----:B------:R-:W0:Y:S01]  /*b7a0*/  LDC.64 R2, c[0x0][0xc00] ;  /* 0x00030000ff027b82 */ /* 0x000e220000000a00 */
[----:B--2---:R-:W-:-:S04]  /*b7b0*/  ISETP.NE.U32.AND P0, PT, R8, RZ, PT ;  /* 0x000000ff0800720c */ /* 0x004fc80003f05070 */
[----:B------:R-:W-:-:S07]  /*b7c0*/  ISETP.NE.AND.EX P0, PT, R9, RZ, PT, P0 ;  /* 0x000000ff0900720c */ /* 0x000fce0003f05300 */
[----:B------:R-:W2:Y:S01]  /*b7d0*/  @P1 LDC.64 R8, c[0x0][0xc08] ;  /* 0x00030200ff081b82 */ /* 0x000ea20000000a00 */
[----:B------:R-:W-:Y:S01]  /*b7e0*/  ULDC UR4, c[0x0][0xa88] ;  /* 0x0002a20000047ab9 */ /* 0x000fe20000000800 */
[----:B0-----:R-:W-:-:S04]  /*b7f0*/  IMAD.WIDE R10, R153, 0x4, R2 ;  /* 0x00000004990a7825 */ /* 0x001fc800078e0202 */
[----:B------:R-:W-:Y:S01]  /*b800*/  IMAD.U32 R0, RZ, RZ, UR4 ;  /* 0x00000004ff007e24 */ /* 0x000fe2000f8e00ff */
[----:B------:R0:W5:Y:S01]  /*b810*/  @P0 LDG.E R17, desc[UR40][R10.64] ;  /* 0x000000280a110981 */ /* 0x000162000c1e1900 */
[----:B-1----:R-:W1:Y:S01]  /*b820*/  S2R R4, SR_TID.X ;  /* 0x0000000000047919 */ /* 0x002e620000002100 */
[----:B--2---:R-:W-:-:S05]  /*b830*/  @P1 IMAD.WIDE R2, R153, 0x4, R8 ;  /* 0x0000000499021825 */ /* 0x004fca00078e0208 */
[----:B------:R0:W5:Y:S01]  /*b840*/  @P1 LDG.E R0, desc[UR40][R2.64] ;  /* 0x0000002802001981 */ /* 0x000162000c1e1900 */
[----:B------:R-:W-:-:S13]  /*b850*/  ISETP.NE.AND P2, PT, R155, RZ, PT ;  /* 0x000000ff9b00720c */ /* 0x000fda0003f45270 */
[----:B------:R-:W2:Y:S01]  /*b860*/  @!P2 LDC R155, c[0x0][0xad4] ;  /* 0x0002b500ff9bab82 */ /* 0x000ea20000000800 */
[----:B-1----:R-:W-:-:S05]  /*b870*/  VIADD R26, R4, 0xffffff80 ;  /* 0xffffff80041a7836 */ /* 0x002fca0000000000 */
[----:B------:R-:W-:Y:S02]  /*b880*/  ISETP.GT.AND P3, PT, R26, 0xbf, PT ;  /* 0x000000bf1a00780c */ /* 0x000fe40003f64270 */
[----:B--2---:R-:W-:Y:S01]  /*b890*/  ISETP.GT.AND P2, PT, R155, 0x1, PT ;  /* 0x000000019b00780c */ /* 0x004fe20003f44270 */
[----:B0-----:R-:W-:-:S12]  /*b8a0*/  @P1 BRA `(.L_x_2064) ;  /* 0x0000000000101947 */ /* 0x001fd80003800000 */
[----:B------:R-:W-:Y:S05]  /*b8b0*/  @!P0 BRA `(.L_x_2064) ;  /* 0x00000000000c8947 */ /* 0x000fea0003800000 */
[----:B------:R-:W2:Y:S04]  /*b8c0*/  LDG.E R3, desc[UR40][R10.64] ;  /* 0x000000280a037981 */ /* 0x000ea8000c1e1900 */
[----:B-----5:R-:W2:Y:S02]  /*b8d0*/  LDG.E R0, desc[UR40][R10.64+0x4] ;  /* 0x000004280a007981 */ /* 0x020ea4000c1e1900 */
[----:B--2---:R-:W-:-:S07]  /*b8e0*/  IMAD.IADD R0, R0, 0x1, -R3 ;  /* 0x0000000100007824 */ /* 0x004fce00078e0a03 */
.L_x_2064:
[----:B------:R-:W2:Y:S01]  /*b8f0*/  LDL.LU R2, [R1] ;  /* 0x0000000001027983 */ /* 0x000ea20000300800 */
[----:B------:R-:W-:Y:S01]  /*b900*/  BSSY B1, `(.L_x_2065) ;  /* 0x0000036000017945 */ /* 0x000fe20003800000 */
[----:B------:R-:W-:Y:S02]  /*b910*/  SEL R153, R153, RZ, !P0 ;  /* 0x000000ff99997207 */ /* 0x000fe40004000000 */
[----:B-----5:R-:W-:Y:S02]  /*b920*/  SHF.R.S32.HI R20, RZ, 0x1f, R17 ;  /* 0x0000001fff147819 */ /* 0x020fe40000011411 */
[----:B--2---:R-:W-:Y:S01]  /*b930*/  SEL R24, R2, RZ, !P0 ;  /* 0x000000ff02187207 */ /* 0x004fe20004000000 */
[----:B------:R-:W-:Y:S06]  /*b940*/  @P3 BRA `(.L_x_2066) ;  /* 0x0000000000c43947 */ /* 0x000fec0003800000 */
[----:B------:R-:W0:Y:S01]  /*b950*/  LDC R31, c[0x0][0xbe8] ;  /* 0x0002fa00ff1f7b82 */ /* 0x000e220000000800 */
[----:B------:R-:W-:Y:S01]  /*b960*/  IADD3 R27, R16, -0x80, R4 ;  /* 0xffffff80101b7810 */ /* 0x000fe20007ffe004 */
[----:B0-----:R-:W-:-:S05]  /*b970*/  IMAD R2, R0, R31, RZ ;  /* 0x0000001f00027224 */ /* 0x001fca00078e02ff */
[----:B------:R-:W-:-:S13]  /*b980*/  ISETP.GE.AND P0, PT, R27, R2, PT ;  /* 0x000000021b00720c */ /* 0x000fda0003f06270 */
[----:B------:R-:W-:Y:S05]  /*b990*/  @P0 BRA `(.L_x_2066) ;  /* 0x0000000000b00947 */ /* 0x000fea0003800000 */
[----:B------:R-:W2:Y:S01]  /*b9a0*/  LDL.LU R30, [R1+0x1c] ;  /* 0x00001c00011e7983 */ /* 0x000ea20000300800 */
[----:B------:R-:W-:Y:S01]  /*b9b0*/  ISETP.NE.AND P1, PT, R31, 0x1, PT ;  /* 0x000000011f00780c */ /* 0x000fe20003f25270 */
[----:B------:R-:W-:Y:S01]  /*b9c0*/  IMAD.MOV.U32 R18, RZ, RZ, 0x9b8 ;  /* 0x000009b8ff127424 */ /* 0x000fe200078e00ff */
[----:B------:R-:W-:Y:S01]  /*b9d0*/  ISETP.GT.AND P0, PT, R155, 0x1, PT ;  /* 0x000000019b00780c */ /* 0x000fe20003f04270 */
[----:B------:R-:W0:Y:S01]  /*b9e0*/  LDC.64 R28, c[0x0][0xba8] ;  /* 0x0002ea00ff1c7b82 */ /* 0x000e220000000a00 */
[----:B------:R-:W-:Y:S02]  /*b9f0*/  IMAD.MOV.U32 R21, RZ, RZ, R27 ;  /* 0x000000ffff157224 */ /* 0x000fe400078e001b */
[----:B------:R-:W-:-:S05]  /*ba00*/  SEL R18, R18, 0x978, P0 ;  /* 0x0000097812127807 */ /* 0x000fca0000000000 */
[----:B------:R-:W1:Y:S08]  /*ba10*/  LDC.64 R8, c[0x0][R18+0x220] ;  /* 0x0000880012087b82 */ /* 0x000e700000000a00 */
[----:B------:R-:W3:Y:S08]  /*ba20*/  @P1 LDC R4, c[0x0][0xbec] ;  /* 0x0002fb00ff041b82 */ /* 0x000ef00000000800 */
[----:B------:R-:W4:Y:S08]  /*ba30*/  LDC.64 R2, c[0x0][R18+0x218] ;  /* 0x0000860012027b82 */ /* 0x000f300000000a00 */
[----:B------:R-:W5:Y:S01]  /*ba40*/  @P1 LDC R25, c[0x0][0xbf0] ;  /* 0x0002fc00ff191b82 */ /* 0x000f620000000800 */
[----:B-1----:R-:W-:-:S02]  /*ba50*/  IMAD R9, R9, R153, RZ ;  /* 0x0000009909097224 */ /* 0x002fc400078e02ff */
[----:B------:R-:W-:-:S05]  /*ba60*/  IMAD.WIDE.U32 R14, R8, R153, RZ ;  /* 0x00000099080e7225 */ /* 0x000fca00078e00ff */
[----:B------:R-:W1:Y:S01]  /*ba70*/  LDC.64 R10, c[0x0][R18+0x228] ;  /* 0x00008a00120a7b82 */ /* 0x000e620000000a00 */
[----:B---3--:R-:W-:-:S07]  /*ba80*/  @P1 IMAD.HI.U32 R4, R27, R4, RZ ;  /* 0x000000041b041227 */ /* 0x008fce00078e00ff */
[----:B------:R-:W3:Y:S01]  /*ba90*/  LDC.64 R12, c[0x0][R18+0x210] ;  /* 0x00008400120c7b82 */ /* 0x000ee20000000a00 */
[-C--:B----4-:R-:W-:Y:S02]  /*baa0*/  IMAD R23, R3, R154.reuse, RZ ;  /* 0x0000009a03177224 */ /* 0x090fe400078e02ff */
[----:B------:R-:W-:-:S04]  /*bab0*/  IMAD.WIDE.U32 R2, R2, R154, RZ ;  /* 0x0000009a02027225 */ /* 0x000fc800078e00ff */
[----:B------:R-:W-:Y:S01]  /*bac0*/  IMAD.IADD R23, R3, 0x1, R23 ;  /* 0x0000000103177824 */ /* 0x000fe200078e0217 */
[----:B-----5:R-:W-:Y:S01]  /*bad0*/  @P1 SHF.R.U32.HI R21, RZ, R25, R4 ;  /* 0x00000019ff151219 */ /* 0x020fe20000011604 */
[----:B------:R-:W-:Y:S01]  /*bae0*/  IMAD R25, R8, R24, R9 ;  /* 0x0000001808197224 */ /* 0x000fe200078e0209 */
[----:B0-----:R-:W0:Y:S01]  /*baf0*/  @!P0 LDC R28, c[0x0][0xb50] ;  /* 0x0002d400ff1c8b82 */ /* 0x001e220000000800 */
[----:B------:R-:W-:Y:S02]  /*bb00*/  IADD3 R4, P1, P3, R14, R2, R17 ;  /* 0x000000020e047210 */ /* 0x000fe40007b3e011 */
[----:B------:R-:W-:Y:S02]  /*bb10*/  IMAD.MOV R8, RZ, RZ, -R21 ;  /* 0x000000ffff087224 */ /* 0x000fe400078e0a15 */
[----:B------:R-:W-:-:S03]  /*bb20*/  IMAD.IADD R25, R15, 0x1, R25 ;  /* 0x000000010f197824 */ /* 0x000fc600078e0219 */
[----:B------:R-:W4:Y:S01]  /*bb30*/  @!P0 LDC R29, c[0x0][0xb54] ;  /* 0x0002d500ff1d8b82 */ /* 0x000f220000000800 */
[----:B--2---:R-:W-:-:S05]  /*bb40*/  SEL R9, R30, RZ, P0 ;  /* 0x000000ff1e097207 */ /* 0x004fca0000000000 */
[----:B-1----:R-:W-:-:S04]  /*bb50*/  IMAD.WIDE.U32 R2, R10, R9, RZ ;  /* 0x000000090a027225 */ /* 0x002fc800078e00ff */
[----:B------:R-:W-:Y:S02]  /*bb60*/  IMAD R11, R11, R9, RZ ;  /* 0x000000090b0b7224 */ /* 0x000fe400078e02ff */
[----:B------:R-:W-:Y:S01]  /*bb70*/  IMAD R9, R31, R8, R27 ;  /* 0x000000081f097224 */ /* 0x000fe200078e021b */
[----:B------:R-:W-:Y:S01]  /*bb80*/  IADD3.X R8, R25, R23, R20, P1, P3 ;  /* 0x0000001719087210 */ /* 0x000fe20000fe6414 */
[----:B------:R-:W-:Y:S01]  /*bb90*/  IMAD.IADD R11, R3, 0x1, R11 ;  /* 0x00000001030b7824 */ /* 0x000fe200078e020b */
[----:B------:R-:W-:Y:S01]  /*bba0*/  IADD3 R2, P0, P1, R21, R4, R2 ;  /* 0x0000000415027210 */ /* 0x000fe2000791e002 */
[----:B---3--:R-:W-:Y:S01]  /*bbb0*/  IMAD R4, R13, R9, RZ ;  /* 0x000000090d047224 */ /* 0x008fe200078e02ff */
[----:B------:R-:W-:-:S04]  /*bbc0*/  SHF.R.S32.HI R21, RZ, 0x1f, R21 ;  /* 0x0000001fff157819 */ /* 0x000fc80000011415 */
[----:B------:R-:W-:Y:S02]  /*bbd0*/  IADD3.X R3, R21, R8, R11, P0, P1 ;  /* 0x0000000815037210 */ /* 0x000fe400007e240b */
[----:B------:R-:W-:Y:S01]  /*bbe0*/  SHF.R.S32.HI R11, RZ, 0x1f, R9 ;  /* 0x0000001fff0b7819 */ /* 0x000fe20000011409 */
[----:B------:R-:W-:-:S04]  /*bbf0*/  IMAD.WIDE.U32 R2, R12, R9, R2 ;  /* 0x000000090c027225 */ /* 0x000fc800078e0002 */
[----:B------:R-:W-:Y:S01]  /*bc00*/  IMAD R11, R12, R11, R4 ;  /* 0x0000000b0c0b7224 */ /* 0x000fe200078e0204 */
[----:B0-----:R-:W-:-:S04]  /*bc10*/  LEA R8, P0, R2, R28, 0x2 ;  /* 0x0000001c02087211 */ /* 0x001fc800078010ff */
[----:B------:R-:W-:-:S04]  /*bc20*/  IADD3 R3, R3, R11, RZ ;  /* 0x0000000b03037210 */ /* 0x000fc80007ffe0ff */
[----:B----4-:R-:W-:Y:S01]  /*bc30*/  LEA.HI.X R9, R2, R29, R3, 0x2, P0 ;  /* 0x0000001d02097211 */ /* 0x010fe200000f1403 */
[----:B------:R-:W-:-:S05]  /*bc40*/  IMAD.MOV.U32 R3, RZ, RZ, -0x800000 ;  /* 0xff800000ff037424 */ /* 0x000fca00078e00ff */
[----:B------:R0:W-:Y:S02]  /*bc50*/  STG.E desc[UR40][R8.64], R3 ;  /* 0x0000000308007986 */ /* 0x0001e4000c101928 */
.L_x_2066:
[----:B------:R-:W-:Y:S05]  /*bc60*/  BSYNC B1 ;  /* 0x0000000000017941 */ /* 0x000fea0003800000 */
.L_x_2065:
[----:B------:R-:W-:Y:S05]  /*bc70*/  @P2 BRA `(.L_x_2061) ;  /* 0x0000000400282947 */ /* 0x000fea0003800000 */
[----:B------:R-:W1:Y:S01]  /*bc80*/  LDC R15, c[0x0][0xbe8] ;  /* 0x0002fa00ff0f7b82 */ /* 0x000e620000000800 */
[----:B------:R-:W-:Y:S01]  /*bc90*/  SHF.R.S32.HI R14, RZ, 0x1f, R26 ;  /* 0x0000001fff0e7819 */ /* 0x000fe2000001141a */
[----:B------:R-:W-:Y:S01]  /*bca0*/  ULDC.64 UR4, c[0x0][0xaa0] ;  /* 0x0002a80000047ab9 */ /* 0x000fe20000000a00 */
[----:B------:R-:W-:Y:S01]  /*bcb0*/  ULDC.64 UR6, c[0x0][0xaf0] ;  /* 0x0002bc0000067ab9 */ /* 0x000fe20000000a00 */
[----:B------:R-:W-:Y:S01]  /*bcc0*/  IMAD R2, R20, UR4, RZ ;  /* 0x0000000414027c24 */ /* 0x000fe2000f8e02ff */
[----:B------:R-:W-:Y:S01]  /*bcd0*/  LEA.HI R14, R14, R26, RZ, 0x3 ;  /* 0x0000001a0e0e7211 */ /* 0x000fe200078f18ff */
[----:B0-----:R-:W-:Y:S01]  /*bce0*/  IMAD R8, R24, UR6, RZ ;  /* 0x0000000618087c24 */ /* 0x001fe2000f8e02ff */
[----:B------:R-:W-:Y:S01]  /*bcf0*/  SHF.R.S32.HI R23, RZ, 0x1f, R157 ;  /* 0x0000001fff177819 */ /* 0x000fe2000001149d */
[C---:B------:R-:W-:Y:S01]  /*bd00*/  IMAD R9, R17.reuse, UR5, R2 ;  /* 0x0000000511097c24 */ /* 0x040fe2000f8e0202 */
[----:B------:R-:W-:Y:S01]  /*bd10*/  SHF.R.S32.HI R14, RZ, 0x3, R14 ;  /* 0x00000003ff0e7819 */ /* 0x000fe2000001140e */
[----:B------:R-:W-:Y:S01]  /*bd20*/  IMAD.WIDE.U32 R2, R17, UR4, RZ ;  /* 0x0000000411027c25 */ /* 0x000fe2000f8e00ff */
[----:B------:R-:W-:-:S03]  /*bd30*/  ULDC.64 UR4, c[0x0][0xae8] ;  /* 0x0002ba0000047ab9 */ /* 0x000fc60000000a00 */
[----:B------:R-:W-:Y:S02]  /*bd40*/  IMAD R11, R156, 0x30, R14 ;  /* 0x000000309c0b7824 */ /* 0x000fe400078e020e */
[----:B------:R-:W-:Y:S02]  /*bd50*/  IMAD.IADD R3, R3, 0x1, R9 ;  /* 0x0000000103037824 */ /* 0x000fe400078e0209 */
[----:B------:R-:W-:Y:S02]  /*bd60*/  IMAD.IADD R10, R16, 0x1, R11 ;  /* 0x00000001100a7824 */ /* 0x000fe400078e020b */
[----:B------:R-:W-:Y:S01]  /*bd70*/  IMAD.WIDE.U32 R2, R154, UR4, R2 ;  /* 0x000000049a027c25 */ /* 0x000fe2000f8e0002 */
[----:B-1----:R-:W-:-:S03]  /*bd80*/  ISETP.NE.AND P0, PT, R15, 0x1, PT ;  /* 0x000000010f00780c */ /* 0x002fc60003f05270 */
[----:B------:R-:W-:Y:S02]  /*bd90*/  IMAD.MOV.U32 R9, RZ, RZ, R10 ;  /* 0x000000ffff097224 */ /* 0x000fe400078e000a */
[----:B------:R-:W-:Y:S01]  /*bda0*/  IMAD R3, R154, UR5, R3 ;  /* 0x000000059a037c24 */ /* 0x000fe2000f8e0203 */
[----:B------:R-:W-:Y:S01]  /*bdb0*/  ULDC.64 UR4, c[0x0][0xae0] ;  /* 0x0002b80000047ab9 */ /* 0x000fe20000000a00 */
[----:B------:R-:W-:Y:S02]  /*bdc0*/  IMAD.IADD R28, R14, 0x1, R16 ;  /* 0x000000010e1c7824 */ /* 0x000fe400078e0210 */
[----:B------:R-:W-:-:S04]  /*bdd0*/  IMAD.WIDE.U32 R2, R153, UR6, R2 ;  /* 0x0000000699027c25 */ /* 0x000fc8000f8e0002 */
[----:B------:R-:W0:Y:S08]  /*bde0*/  @P0 LDC R13, c[0x0][0xbec] ;  /* 0x0002fb00ff0d0b82 */ /* 0x000e300000000800 */
[----:B------:R-:W1:Y:S01]  /*bdf0*/  @P0 LDC R21, c[0x0][0xbf0] ;  /* 0x0002fc00ff150b82 */ /* 0x000e620000000800 */
[----:B0-----:R-:W-:-:S04]  /*be00*/  @P0 IMAD.HI.U32 R4, R10, R13, RZ ;  /* 0x0000000d0a040227 */ /* 0x001fc800078e00ff */
[----:B------:R-:W-:Y:S01]  /*be10*/  IMAD R13, R153, UR7, R8 ;  /* 0x00000007990d7c24 */ /* 0x000fe2000f8e0208 */
[----:B-1----:R-:W-:-:S03]  /*be20*/  @P0 SHF.R.U32.HI R9, RZ, R21, R4 ;  /* 0x00000015ff090219 */ /* 0x002fc60000011604 */
[----:B------:R-:W-:Y:S01]  /*be30*/  IMAD.IADD R3, R3, 0x1, R13 ;  /* 0x0000000103037824 */ /* 0x000fe200078e020d */
[--C-:B------:R-:W-:Y:S01]  /*be40*/  SHF.R.S32.HI R4, RZ, 0x1f, R9.reuse ;  /* 0x0000001fff047819 */ /* 0x100fe20000011409 */
[----:B------:R-:W-:Y:S02]  /*be50*/  IMAD.MOV R11, RZ, RZ, -R9 ;  /* 0x000000ffff0b7224 */ /* 0x000fe400078e0a09 */
[----:B------:R-:W-:-:S04]  /*be60*/  IMAD.WIDE.U32 R2, R9, UR4, R2 ;  /* 0x0000000409027c25 */ /* 0x000fc8000f8e0002 */
[----:B------:R-:W-:Y:S02]  /*be70*/  IMAD R11, R15, R11, R10 ;  /* 0x0000000b0f0b7224 */ /* 0x000fe400078e020a */
[----:B------:R-:W-:Y:S02]  /*be80*/  IMAD R4, R4, UR4, RZ ;  /* 0x0000000404047c24 */ /* 0x000fe4000f8e02ff */
[----:B------:R-:W-:Y:S02]  /*be90*/  IMAD R15, R0, R15, RZ ;  /* 0x0000000f000f7224 */ /* 0x000fe400078e02ff */
[----:B------:R-:W-:Y:S01]  /*bea0*/  IMAD R13, R9, UR5, R4 ;  /* 0x00000005090d7c24 */ /* 0x000fe2000f8e0204 */
[----:B------:R-:W-:Y:S01]  /*beb0*/  SHF.R.S32.HI R4, RZ, 0x1f, R11 ;  /* 0x0000001fff047819 */ /* 0x000fe2000001140b */
[----:B------:R-:W-:Y:S01]  /*bec0*/  ULDC.64 UR4, c[0x0][0xad8] ;  /* 0x0002b60000047ab9 */ /* 0x000fe20000000a00 */
[----:B------:R-:W-:Y:S02]  /*bed0*/  VIADD R0, R28, 0x30 ;  /* 0x000000301c007836 */ /* 0x000fe40000000000 */
[----:B------:R-:W-:-:S02]  /*bee0*/  IMAD.IADD R3, R3, 0x1, R13 ;  /* 0x0000000103037824 */ /* 0x000fc400078e020d */
        /* <DEDUP_REMOVED lines=12> */
[C---:B------:R-:W-:Y:S02]  /*bfb0*/  VIADD R3, R28.reuse, 0x90 ;  /* 0x000000901c037836 */ /* 0x040fe40000000000 */
        /* <DEDUP_REMOVED lines=22> */
.L_x_2061:
[----:B------:R-:W-:Y:S05]  /*c120*/  BSYNC B0 ;  /* 0x0000000000007941 */ /* 0x000fea0003800000 */
.L_x_2057:
[----:B------:R-:W-:Y:S02]  /*c130*/  ULDC UR4, c[0x0][0xc3c] ;  /* 0x00030f0000047ab9 */ /* 0x000fe40000000800 */
[----:B------:R-:W-:-:S13]  /*c140*/  ISETP.GE.AND P0, PT, R7, UR4, PT ;  /* 0x0000000407007c0c */ /* 0x000fda000bf06270 */
[----:B------:R-:W-:Y:S05]  /*c150*/  @!P0 BRA `(.L_x_2067) ;  /* 0xffffff4c00688947 */ /* 0x000fea000383ffff */
[----:B------:R-:W-:Y:S05]  /*c160*/  EXIT ;  /* 0x000000000000794d */ /* 0x000fea0003800000 */
.L_x_2020:
        /* <DEDUP_REMOVED lines=16> */
.L_x_2068:
        /* <DEDUP_REMOVED lines=44> */
.L_x_2072:
        /* <DEDUP_REMOVED lines=37> */
.L_x_2070:
[----:B------:R-:W-:Y:S01]  /*c780*/  IADD3 R5, -R4, R7, RZ ;  /* 0x0000000704057210 */ /* 0x000fe20007ffe1ff */
[----:B------:R-:W-:-:S04]  /*c790*/  IMAD.MOV.U32 R24, RZ, RZ, RZ ;  /* 0x000000ffff187224 */ /* 0x000fc800078e00ff */
        /* <DEDUP_REMOVED lines=11> */
.L_x_2073:
        /* <DEDUP_REMOVED lines=37> */
[----:B------:R-:W-:Y:S01]  /*caa0*/  IMAD R9, R2, R5, RZ ;  /* 0x0000000502097224 */ /* 0x000fe200078e02ff */
[----:B------:R-:W-:Y:S01]  /*cab0*/  MOV R2, RZ ;  /* 0x000000ff00027202 */ /* 0x000fe20000000f00 */
[----:B------:R-:W-:-:S04]  /*cac0*/  IMAD.MOV R8, RZ, RZ, -R8 ;  /* 0x000000ffff087224 */ /* 0x000fc800078e0a08 */
        /* <DEDUP_REMOVED lines=21> */
.L_x_2074:
        /* <DEDUP_REMOVED lines=25> */
[----:B------:R-:W-:-:S06]  /*cdb0*/  @P0 IADD3 R2, R2, 0x1, RZ ;  /* 0x0000000102020810 */ /* 0x000fcc0007ffe0ff */
        /* <DEDUP_REMOVED lines=34> */
.L_x_2075:
[----:B------:R-:W-:-:S05]  /*cfe0*/  LOP3.LUT R2, RZ, R2, RZ, 0x33, !PT ;  /* 0x00000002ff027212 */ /* 0x000fca00078e33ff */
[----:B------:R-:W-:Y:S01]  /*cff0*/  IMAD.IADD R25, R25, 0x1, R2 ;  /* 0x0000000119197824 */ /* 0x000fe200078e0202 */
[----:B------:R-:W-:Y:S06]  /*d000*/  BRA `(.L_x_2076) ;  /* 0x00000000000c7947 */ /* 0x000fec0003800000 */
.L_x_2071:
[----:B------:R-:W-:Y:S01]  /*d010*/  IMAD.MOV.U32 R25, RZ, RZ, RZ ;  /* 0x000000ffff197224 */ /* 0x000fe200078e00ff */
[----:B------:R-:W-:Y:S01]  /*d020*/  MOV R26, RZ ;  /* 0x000000ff001a7202 */ /* 0x000fe20000000f00 */
[----:B------:R-:W-:-:S07]  /*d030*/  IMAD.U32 R24, RZ, RZ, UR6 ;  /* 0x00000006ff187e24 */ /* 0x000fce000f8e00ff */
.L_x_2076:
[----:B------:R-:W-:-:S13]  /*d040*/  ISETP.NE.AND P0, PT, R0, RZ, PT ;  /* 0x000000ff0000720c */ /* 0x000fda0003f05270 */
[----:B------:R-:W0:Y:S01]  /*d050*/  @!P0 S2R R3, SR_CgaCtaId ;  /* 0x0000000000038919 */ /* 0x000e220000008800 */
[----:B------:R-:W-:-:S04]  /*d060*/  @!P0 MOV R0, 0x400 ;  /* 0x0000040000008802 */ /* 0x000fc80000000f00 */
[----:B0-----:R-:W-:-:S05]  /*d070*/  @!P0 LEA R0, R3, R0, 0x18 ;  /* 0x0000000003008211 */ /* 0x001fca00078ec0ff */
[----:B------:R0:W-:Y:S01]  /*d080*/  @!P0 STS.128 [R0+0x168d0], R24 ;  /* 0x0168d01800008388 */ /* 0x0001e20000000c00 */
[----:B------:R-:W-:Y:S06]  /*d090*/  BAR.ARV 0x5, 0x200 ;  /* 0x0148000000007b1d */ /* 0x000fec0000002000 */
.L_x_2069:
        /* <DEDUP_REMOVED lines=10> */
[----:B------:R3:W-:Y:S01]  /*d140*/  STL [R1+0x28], RZ ;  /* 0x000028ff01007387 */ /* 0x0007e20000100800 */
[----:B------:R-:W-:Y:S01]  /*d150*/  IMAD.MOV.U32 R28, RZ, RZ, 0x1 ;  /* 0x00000001ff1c7424 */ /* 0x000fe200078e00ff */
[----:B------:R-:W-:Y:S01]  /*d160*/  ULDC UR36, c[0x0][0xc] ;  /* 0x0000030000247ab9 */ /* 0x000fe20000000800 */
[----:B------:R-:W-:Y:S01]  /*d170*/  IMAD.MOV.U32 R18, RZ, RZ, RZ ;  /* 0x000000ffff127224 */ /* 0x000fe200078e00ff */
[----:B------:R-:W-:Y:S01]  /*d180*/  ULDC.64 UR38, c[0x0][0x198] ;  /* 0x0000660000267ab9 */ /* 0x000fe20000000a00 */
[----:B--2---:R-:W-:-:S06]  /*d190*/  ULEA UR4, UR5, UR4, 0x18 ;  /* 0x0000000405047291 */ /* 0x004fcc000f8ec03f */
[----:B------:R-:W-:Y:S01]  /*d1a0*/  IMAD.U32 R17, RZ, RZ, UR4 ;  /* 0x00000004ff117e24 */ /* 0x000fe2000f8e00ff */
[C---:B-1----:R-:W-:Y:S01]  /*d1b0*/  LOP3.LUT R4, R5.reuse, 0x7f, RZ, 0xc0, !PT ;  /* 0x0000007f05047812 */ /* 0x042fe200078ec0ff */
[----:B0-----:R-:W-:-:S04]  /*d1c0*/  IMAD.SHL.U32 R0, R5, 0x8, RZ ;  /* 0x0000000805007824 */ /* 0x001fc800078e00ff */
[----:B------:R-:W-:Y:S01]  /*d1d0*/  IMAD.SHL.U32 R3, R4, 0x8, RZ ;  /* 0x0000000804037824 */ /* 0x000fe200078e00ff */
[----:B------:R-:W-:Y:S02]  /*d1e0*/  LOP3.LUT R2, R0, 0x1f8, RZ, 0xc0, !PT ;  /* 0x000001f800027812 */ /* 0x000fe400078ec0ff */
[----:B------:R-:W-:Y:S02]  /*d1f0*/  SHF.R.U32.HI R4, RZ, 0x3, R4 ;  /* 0x00000003ff047819 */ /* 0x000fe40000011604 */
[----:B------:R-:W-:-:S04]  /*d200*/  LOP3.LUT R2, R2, 0x38, R5, 0x78, !PT ;  /* 0x0000003802027812 */ /* 0x000fc800078e7805 */
[----:B------:R-:W-:Y:S01]  /*d210*/  LOP3.LUT R2, R2, 0x200, R3, 0xf8, !PT ;  /* 0x0000020002027812 */ /* 0x000fe200078ef803 */
[----:B------:R-:W-:-:S04]  /*d220*/  IMAD.SHL.U32 R3, R5, 0x10, RZ ;  /* 0x0000001005037824 */ /* 0x000fc800078e00ff */
[----:B------:R-:W-:Y:S01]  /*d230*/  IMAD R0, R2, 0x2, R17 ;  /* 0x0000000202007824 */ /* 0x000fe200078e0211 */
[----:B------:R-:W-:-:S04]  /*d240*/  LOP3.LUT R3, R4, 0x70, R3, 0xf8, !PT ;  /* 0x0000007004037812 */ /* 0x000fc800078ef803 */
[----:B------:R3:W-:Y:S03]  /*d250*/  STL [R1+0x8], R0 ;  /* 0x0000080001007387 */ /* 0x0007e60000100800 */
.L_x_2169:
        /* <DEDUP_REMOVED lines=48> */
[----:B------:R-:W-:Y:S01]  /*d560*/  IMAD.MOV.U32 R10, RZ, RZ, R9 ;  /* 0x000000ffff0a7224 */ /* 0x000fe200078e0009 */
[----:B------:R-:W-:Y:S06]  /*d570*/  @P2 BRA `(.L_x_2078) ;  /* 0x0000000000142947 */ /* 0x000fec0003800000 */
[----:B------:R-:W-:Y:S05]  /*d580*/  @!P1 BRA `(.L_x_2078) ;  /* 0x0000000000109947 */ /* 0x000fea0003800000 */
[----:B------:R-:W2:Y:S04]  /*d590*/  LDG.E R6, desc[UR40][R2.64] ;  /* 0x0000002802067981 */ /* 0x000ea8000c1e1900 */
[----:B0-----:R-:W2:Y:S02]  /*d5a0*/  LDG.E R9, desc[UR40][R2.64+0x4] ;  /* 0x0000042802097981 */ /* 0x001ea4000c1e1900 */
[----:B--2---:R-:W-:-:S05]  /*d5b0*/  IMAD.IADD R10, R9, 0x1, -R6 ;  /* 0x00000001090a7824 */ /* 0x004fca00078e0a06 */
[----:B------:R1:W-:Y:S02]  /*d5c0*/  STL [R1+0x20], R10 ;  /* 0x0000200a01007387 */ /* 0x0003e40000100800 */
.L_x_2078:
[----:B------:R-:W-:Y:S01]  /*d5d0*/  ULDC.64 UR4, c[0x0][0xa20] ;  /* 0x0002880000047ab9 */ /* 0x000fe20000000a00 */
[C---:B------:R-:W-:Y:S01]  /*d5e0*/  LOP3.LUT R6, R26.reuse, 0xff000000, RZ, 0xc0, !PT ;  /* 0xff0000001a067812 */ /* 0x040fe200078ec0ff */
[----:B------:R-:W-:Y:S01]  /*d5f0*/  IMAD.MOV.U32 R23, RZ, RZ, R11 ;  /* 0x000000ffff177224 */ /* 0x000fe200078e000b */
        /* <DEDUP_REMOVED lines=12> */
.L_x_2079:
[----:B------:R-:W-:Y:S05]  /*d6c0*/  @!P0 BRA `(.L_x_2080) ;  /* 0x00000000000c8947 */ /* 0x000fea0003800000 */
[----:B------:R-:W2:Y:S04]  /*d6d0*/  LDG.E R7, desc[UR40][R4.64] ;  /* 0x0000002804077981 */ /* 0x000ea8000c1e1900 */
[----:B------:R-:W2:Y:S02]  /*d6e0*/  LDG.E R2, desc[UR40][R4.64+0x4] ;  /* 0x0000042804027981 */ /* 0x000ea4000c1e1900 */
[----:B--2---:R-:W-:-:S07]  /*d6f0*/  IMAD.IADD R7, R2, 0x1, -R7 ;  /* 0x0000000102077824 */ /* 0x004fce00078e0a07 */
.L_x_2080:
[----:B-----5:R-:W-:Y:S01]  /*d700*/  IMAD.IADD R7, R7, 0x1, -R0 ;  /* 0x0000000107077824 */ /* 0x020fe200078e0a00 */
[----:B0-----:R-:W-:Y:S01]  /*d710*/  LOP3.LUT R9, R6, 0xff, RZ, 0xc0, !PT ;  /* 0x000000ff06097812 */ /* 0x001fe200078ec0ff */
[----:B------:R-:W0:Y:S01]  /*d720*/  LDC R0, c[0x0][0x448] ;  /* 0x00011200ff007b82 */ /* 0x000e220000000800 */
[----:B--2---:R-:W-:Y:S01]  /*d730*/  IMAD R2, R25, 0xc0, RZ ;  /* 0x000000c019027824 */ /* 0x004fe200078e02ff */
[----:B------:R-:W-:Y:S01]  /*d740*/  BSSY B0, `(.L_x_2081) ;  /* 0x0000036000007945 */ /* 0x000fe20003800000 */
[----:B------:R-:W-:Y:S02]  /*d750*/  IMAD.MOV.U32 R4, RZ, RZ, RZ ;  /* 0x000000ffff047224 */ /* 0x000fe400078e00ff */
[----:B------:R-:W-:Y:S01]  /*d760*/  VIADD R2, R2, 0xbf ;  /* 0x000000bf02027836 */ /* 0x000fe20000000000 */
[----:B0-----:R-:W-:-:S13]  /*d770*/  ISETP.NE.AND P0, PT, R0, 0x1, PT ;  /* 0x000000010000780c */ /* 0x001fda0003f05270 */
[----:B------:R-:W0:Y:S08]  /*d780*/  @P0 LDC R3, c[0x0][0x44c] ;  /* 0x00011300ff030b82 */ /* 0x000e300000000800 */
[----:B------:R-:W2:Y:S01]  /*d790*/  @P0 LDC R0, c[0x0][0x450] ;  /* 0x00011400ff000b82 */ /* 0x000ea20000000800 */
[----:B0-----:R-:W-:-:S05]  /*d7a0*/  @P0 IMAD.HI.U32 R3, R2, R3, RZ ;  /* 0x0000000302030227 */ /* 0x001fca00078e00ff */
[----:B--2---:R-:W-:Y:S02]  /*d7b0*/  @P0 SHF.R.U32.HI R2, RZ, R0, R3 ;  /* 0x00000000ff020219 */ /* 0x004fe40000011603 */
[C---:B------:R-:W-:Y:S01]  /*d7c0*/  IADD3 R3, R7.reuse, 0x80, -R10 ;  /* 0x0000008007037810 */ /* 0x040fe20007ffe80a */
        /* <DEDUP_REMOVED lines=8> */
[----:B------:R-:W-:Y:S01]  /*d850*/  VIMNMX R8, R7, R0, PT ;  /* 0x0000000007087248 */ /* 0x000fe20003fe0100 */
[----:B------:R-:W-:Y:S01]  /*d860*/  IMAD.MOV.U32 R7, RZ, RZ, R4 ;  /* 0x000000ffff077224 */ /* 0x000fe200078e0004 */
[----:B------:R-:W-:Y:S02]  /*d870*/  SHF.R.U32.HI R0, RZ, 0x10, R6 ;  /* 0x00000010ff007819 */ /* 0x000fe40000011606 */
[----:B------:R-:W-:Y:S01]  /*d880*/  ISETP.GE.AND P1, PT, R8, 0x1, PT ;  /* 0x000000010800780c */ /* 0x000fe20003f26270 */
[----:B------:R0:W-:Y:S01]  /*d890*/  STL [R1+0x14], R8 ;  /* 0x0000140801007387 */ /* 0x0001e20000100800 */
[----:B------:R-:W-:-:S03]  /*d8a0*/  ISETP.NE.AND P0, PT, R0, RZ, PT ;  /* 0x000000ff0000720c */ /* 0x000fc60003f05270 */
[----:B------:R0:W-:Y:S04]  /*d8b0*/  STL [R1+0x1c], R4 ;  /* 0x00001c0401007387 */ /* 0x0001e80000100800 */
[----:B------:R0:W-:Y:S06]  /*d8c0*/  STL [R1+0x38], R9 ;  /* 0x0000380901007387 */ /* 0x0001ec0000100800 */
[----:B------:R-:W2:Y:S01]  /*d8d0*/  @!P0 LDC R0, c[0x0][0x9f0] ;  /* 0x00027c00ff008b82 */ /* 0x000ea20000000800 */
[----:B------:R-:W-:Y:S05]  /*d8e0*/  @!P1 BRA `(.L_x_2082) ;  /* 0x00000000006c9947 */ /* 0x000fea0003800000 */
[-C--:B0-2---:R-:W-:Y:S02]  /*d8f0*/  IABS R4, R0.reuse ;  /* 0x0000000000047213 */ /* 0x085fe40000000000 */
        /* <DEDUP_REMOVED lines=26> */
.L_x_2082:
[----:B------:R-:W-:Y:S05]  /*daa0*/  BSYNC B0 ;  /* 0x0000000000007941 */ /* 0x000fea0003800000 */
.L_x_2081:
[----:B--2---:R-:W-:Y:S01]  /*dab0*/  IMAD.MOV.U32 R0, RZ, RZ, R7 ;  /* 0x000000ffff007224 */ /* 0x004fe200078e0007 */
[----:B------:R-:W-:Y:S03]  /*dac0*/  BSSY B7, `(.L_x_2083) ;  /* 0x0000358000077945 */ /* 0x000fe60003800000 */
[----:B------:R-:W-:-:S05]  /*dad0*/  IMAD R2, R9, R0, RZ ;  /* 0x0000000009027224 */ /* 0x000fca00078e02ff */
[----:B------:R-:W-:Y:S01]  /*dae0*/  VIADDMNMX R0, R2, R0, R8, PT ;  /* 0x0000000002007246 */ /* 0x000fe20003800108 */
[----:B------:R2:W-:Y:S03]  /*daf0*/  STL [R1+0x4], R2 ;  /* 0x0000040201007387 */ /* 0x0005e60000100800 */
[----:B------:R-:W-:Y:S01]  /*db00*/  ISETP.GT.AND P0, PT, R0, R2, PT ;  /* 0x000000020000720c */ /* 0x000fe20003f04270 */
[----:B------:R2:W-:-:S12]  /*db10*/  STL [R1+0x18], R0 ;  /* 0x0000180001007387 */ /* 0x0005d80000100800 */
[----:B------:R-:W-:Y:S05]  /*db20*/  @P0 BRA `(.L_x_2084) ;  /* 0x0000000000440947 */ /* 0x000fea0003800000 */
[----:B--2---:R-:W2:Y:S02]  /*db30*/  S2R R0, SR_TID.X ;  /* 0x0000000000007919 */ /* 0x004ea40000002100 */
[----:B--2---:R-:W-:-:S04]  /*db40*/  LOP3.LUT R0, R0, 0x7f, RZ, 0xc0, !PT ;  /* 0x0000007f00007812 */ /* 0x004fc800078ec0ff */
[----:B------:R-:W-:-:S13]  /*db50*/  ISETP.NE.AND P0, PT, R0, RZ, PT ;  /* 0x000000ff0000720c */ /* 0x000fda0003f05270 */
[----:B------:R-:W-:Y:S05]  /*db60*/  @P0 BRA `(.L_x_2085) ;  /* 0x0000003400340947 */ /* 0x000fea0003800000 */
[----:B------:R-:W2:Y:S01]  /*db70*/  S2R R5, SR_LANEID ;  /* 0x0000000000057919 */ /* 0x000ea20000000000 */
[----:B------:R-:W-:Y:S01]  /*db80*/  VOTEU.ANY UR4, UPT, PT ;  /* 0x0000000000047886 */ /* 0x000fe200038e0100 */
[----:B------:R-:W4:Y:S01]  /*db90*/  LDC.64 R2, c[0x0][0xc60] ;  /* 0x00031800ff027b82 */ /* 0x000f220000000a00 */
[----:B------:R-:W2:Y:S02]  /*dba0*/  FLO.U32 R0, UR4 ;  /* 0x0000000400007d00 */ /* 0x000ea400080e0000 */
[----:B--2---:R-:W-:-:S06]  /*dbb0*/  ISETP.EQ.U32.AND P0, PT, R0, R5, PT ;  /* 0x000000050000720c */ /* 0x004fcc0003f02070 */
[----:B------:R-:W4:Y:S07]  /*dbc0*/  POPC R5, UR4 ;  /* 0x0000000400057d09 */ /* 0x000f2e0008000000 */
[----:B----4-:R-:W2:Y:S01]  /*dbd0*/  @P0 ATOMG.E.ADD.STRONG.GPU PT, R3, desc[UR40][R2.64], R5 ;  /* 0x00000005020309a8 */ /* 0x010ea200081ee1e8 */
[----:B0-----:R-:W0:Y:S02]  /*dbe0*/  S2R R4, SR_LTMASK ;  /* 0x0000000000047919 */ /* 0x001e240000003900 */
[----:B0-----:R-:W-:-:S04]  /*dbf0*/  LOP3.LUT R4, R4, UR4, RZ, 0xc0, !PT ;  /* 0x0000000404047c12 */ /* 0x001fc8000f8ec0ff */
[----:B---3--:R-:W0:Y:S01]  /*dc00*/  POPC R7, R4 ;  /* 0x0000000400077309 */ /* 0x008e220000000000 */
[----:B--2---:R-:W0:Y:S02]  /*dc10*/  SHFL.IDX PT, R0, R3, R0, 0x1f ;  /* 0x00001f0003007589 */ /* 0x004e2400000e0000 */
[----:B0-----:R-:W-:Y:S01]  /*dc20*/  IADD3 R24, R0, UR36, R7 ;  /* 0x0000002400187c10 */ /* 0x001fe2000fffe007 */
[----:B------:R-:W-:Y:S06]  /*dc30*/  BRA `(.L_x_2085) ;  /* 0x0000003400007947 */ /* 0x000fec0003800000 */
.L_x_2084:
[----:B--2---:R-:W-:Y:S01]  /*dc40*/  VIADD R0, R17, 0xe400 ;  /* 0x0000e40011007836 */ /* 0x004fe20000000000 */
[----:B------:R-:W-:Y:S04]  /*dc50*/  BSSY B6, `(.L_x_2086) ;  /* 0x0000013000067945 */ /* 0x000fe80003800000 */
[----:B------:R-:W-:-:S13]  /*dc60*/  LOP3.LUT P0, RZ, R0, 0x3ff, RZ, 0xc0, !PT ;  /* 0x000003ff00ff7812 */ /* 0x000fda000780c0ff */
[----:B------:R-:W-:Y:S05]  /*dc70*/  @!P0 BRA `(.L_x_2087) ;  /* 0x0000000000408947 */ /* 0x000fea0003800000 */
[----:B------:R-:W-:Y:S01]  /*dc80*/  MOV R2, 0x0 ;  /* 0x0000000000027802 */ /* 0x000fe20000000f00 */
[----:B------:R-:W-:Y:S01]  /*dc90*/  ULDC.64 UR6, c[0x4][0xa8] ;  /* 0x01002a0000067ab9 */ /* 0x000fe20000000a00 */
[----:B------:R-:W-:Y:S01]  /*dca0*/  ULDC.64 UR8, c[0x4][0xb0] ;  /* 0x01002c0000087ab9 */ /* 0x000fe20000000a00 */
[----:B------:R-:W-:Y:S01]  /*dcb0*/  ULDC.64 UR4, c[0x4][0x8] ;  /* 0x0100020000047ab9 */ /* 0x000fe20000000a00 */
[----:B0-----:R-:W-:Y:S02]  /*dcc0*/  IMAD.U32 R4, RZ, RZ, UR6 ;  /* 0x00000006ff047e24 */ /* 0x001fe4000f8e00ff */
[----:B------:R-:W0:Y:S01]  /*dcd0*/  LDC.64 R2, c[0x4][R2] ;  /* 0x0100000002027b82 */ /* 0x000e220000000a00 */
[----:B------:R-:W-:Y:S02]  /*dce0*/  IMAD.U32 R5, RZ, RZ, UR7 ;  /* 0x00000007ff057e24 */ /* 0x000fe4000f8e00ff */
[----:B------:R-:W-:Y:S02]  /*dcf0*/  IMAD.U32 R6, RZ, RZ, UR8 ;  /* 0x00000008ff067e24 */ /* 0x000fe4000f8e00ff */
[----:B---3--:R-:W-:-:S02]  /*dd00*/  IMAD.U32 R7, RZ, RZ, UR9 ;  /* 0x00000009ff077e24 */ /* 0x008fc4000f8e00ff */
[----:B-1----:R-:W-:Y:S02]  /*dd10*/  IMAD.U32 R10, RZ, RZ, UR4 ;  /* 0x00000004ff0a7e24 */ /* 0x002fe4000f8e00ff */
[----:B------:R-:W-:Y:S02]  /*dd20*/  IMAD.U32 R11, RZ, RZ, UR5 ;  /* 0x00000005ff0b7e24 */ /* 0x000fe4000f8e00ff */
[----:B------:R-:W-:Y:S02]  /*dd30*/  IMAD.MOV.U32 R8, RZ, RZ, 0x70 ;  /* 0x00000070ff087424 */ /* 0x000fe400078e00ff */
[----:B------:R-:W-:Y:S02]  /*dd40*/  IMAD.MOV.U32 R12, RZ, RZ, 0x1 ;  /* 0x00000001ff0c7424 */ /* 0x000fe400078e00ff */
[----:B------:R-:W-:-:S07]  /*dd50*/  IMAD.MOV.U32 R13, RZ, RZ, RZ ;  /* 0x000000ffff0d7224 */ /* 0x000fce00078e00ff */
[----:B------:R-:W-:-:S07]  /*dd60*/  LEPC R20, `(.L_x_2087) ;  /* 0x000000001014794e */ /* 0x000fce0000000000 */
[----:B0-----:R-:W-:Y:S05]  /*dd70*/  CALL.ABS.NOINC R2 ;  /* 0x0000000002007343 */ /* 0x001fea0003c00000 */
.L_x_2087:
[----:B------:R-:W-:Y:S05]  /*dd80*/  BSYNC B6 ;  /* 0x0000000000067941 */ /* 0x000fea0003800000 */
.L_x_2086:
        /* <DEDUP_REMOVED lines=9> */
[----:B0-----:R-:W-:Y:S01]  /*de20*/  MOV R4, UR6 ;  /* 0x0000000600047c02 */ /* 0x001fe20008000f00 */
[----:B------:R-:W-:Y:S02]  /*de30*/  IMAD.U32 R5, RZ, RZ, UR7 ;  /* 0x00000007ff057e24 */ /* 0x000fe4000f8e00ff */
[----:B------:R-:W-:Y:S02]  /*de40*/  IMAD.U32 R6, RZ, RZ, UR8 ;  /* 0x00000008ff067e24 */ /* 0x000fe4000f8e00ff */
[----:B---3--:R-:W-:-:S02]  /*de50*/  IMAD.U32 R7, RZ, RZ, UR9 ;  /* 0x00000009ff077e24 */ /* 0x008fc4000f8e00ff */
[----:B-1----:R-:W-:Y:S02]  /*de60*/  IMAD.U32 R10, RZ, RZ, UR4 ;  /* 0x00000004ff0a7e24 */ /* 0x002fe4000f8e00ff */
[----:B------:R-:W-:Y:S02]  /*de70*/  IMAD.U32 R11, RZ, RZ, UR5 ;  /* 0x00000005ff0b7e24 */ /* 0x000fe4000f8e00ff */
[----:B------:R-:W-:Y:S02]  /*de80*/  IMAD.MOV.U32 R8, RZ, RZ, 0x70 ;  /* 0x00000070ff087424 */ /* 0x000fe400078e00ff */
[----:B------:R-:W-:Y:S02]  /*de90*/  IMAD.MOV.U32 R12, RZ, RZ, 0x1 ;  /* 0x00000001ff0c7424 */ /* 0x000fe400078e00ff */
[----:B--2---:R-:W-:-:S07]  /*dea0*/  IMAD.MOV.U32 R13, RZ, RZ, RZ ;  /* 0x000000ffff0d7224 */ /* 0x004fce00078e00ff */
[----:B------:R-:W-:-:S07]  /*deb0*/  LEPC R20, `(.L_x_2090) ;  /* 0x000000001014794e */ /* 0x000fce0000000000 */
[----:B----4-:R-:W-:Y:S05]  /*dec0*/  CALL.ABS.NOINC R2 ;  /* 0x0000000002007343 */ /* 0x010fea0003c00000 */
.L_x_2090:
[----:B------:R0:W1:Y:S01]  /*ded0*/  LDC.64 R2, c[0x4][R29] ;  /* 0x010000001d027b82 */ /* 0x0000620000000a00 */
[----:B------:R-:W-:Y:S01]  /*dee0*/  ULDC.64 UR6, c[0x4][0xa8] ;  /* 0x01002a0000067ab9 */ /* 0x000fe20000000a00 */
[----:B------:R-:W-:Y:S01]  /*def0*/  ULDC.64 UR8, c[0x4][0xb0] ;  /* 0x01002c0000087ab9 */ /* 0x000fe20000000a00 */
[----:B------:R-:W-:Y:S01]  /*df00*/  ULDC.64 UR4, c[0x4][0x18] ;  /* 0x0100060000047ab9 */ /* 0x000fe20000000a00 */
[----:B------:R-:W-:Y:S01]  /*df10*/  IMAD.U32 R4, RZ, RZ, UR6 ;  /* 0x00000006ff047e24 */ /* 0x000fe2000f8e00ff */
[----:B------:R-:W-:Y:S01]  /*df20*/  MOV R12, 0x1 ;  /* 0x00000001000c7802 */ /* 0x000fe20000000f00 */
[----:B------:R-:W-:Y:S02]  /*df30*/  IMAD.U32 R5, RZ, RZ, UR7 ;  /* 0x00000007ff057e24 */ /* 0x000fe4000f8e00ff */
[----:B------:R-:W-:Y:S02]  /*df40*/  IMAD.U32 R6, RZ, RZ, UR8 ;  /* 0x00000008ff067e24 */ /* 0x000fe4000f8e00ff */
[----:B------:R-:W-:-:S02]  /*df50*/  IMAD.U32 R7, RZ, RZ, UR9 ;  /* 0x00000009ff077e24 */ /* 0x000fc4000f8e00ff */
[----:B------:R-:W-:Y:S02]  /*df60*/  IMAD.U32 R10, RZ, RZ, UR4 ;  /* 0x00000004ff0a7e24 */ /* 0x000fe4000f8e00ff */
[----:B------:R-:W-:Y:S02]  /*df70*/  IMAD.U32 R11, RZ, RZ, UR5 ;  /* 0x00000005ff0b7e24 */ /* 0x000fe4000f8e00ff */
[----:B------:R-:W-:Y:S02]  /*df80*/  IMAD.MOV.U32 R8, RZ, RZ, 0x70 ;  /* 0x00000070ff087424 */ /* 0x000fe400078e00ff */
[----:B0-----:R-:W-:-:S07]  /*df90*/  IMAD.MOV.U32 R13, RZ, RZ, RZ ;  /* 0x000000ffff0d7224 */ /* 0x001fce00078e00ff */
[----:B------:R-:W-:-:S07]  /*dfa0*/  LEPC R20, `(.L_x_2089) ;  /* 0x000000001014794e */ /* 0x000fce0000000000 */
[----:B-1----:R-:W-:Y:S05]  /*dfb0*/  CALL.ABS.NOINC R2 ;  /* 0x0000000002007343 */ /* 0x002fea0003c00000 */
.L_x_2089:
[----:B------:R-:W-:Y:S05]  /*dfc0*/  BSYNC B6 ;  /* 0x0000000000067941 */ /* 0x000fea0003800000 */
.L_x_2088:
[----:B------:R-:W-:Y:S01]  /*dfd0*/  ULDC.64 UR4, c[0x0][0x9f8] ;  /* 0x00027e0000047ab9 */ /* 0x000fe20000000a00 */
[----:B------:R-:W2:Y:S01]  /*dfe0*/  LDL R20, [R1+0x18] ;  /* 0x0000180001147983 */ /* 0x000ea20000100800 */
        /* <DEDUP_REMOVED lines=9> */
[----:B------:R-:W-:Y:S01]  /*e080*/  LOP3.LUT P0, RZ, R3, UR5, RZ, 0xfc, P0 ;  /* 0x0000000503ff7c12 */ /* 0x000fe2000800fcff */
[----:B--2---:R-:W-:Y:S01]  /*e090*/  VIADD R22, R20, 0xffffffff ;  /* 0xffffffff14167836 */ /* 0x004fe20000000000 */
[----:B-----5:R-:W-:Y:S02]  /*e0a0*/  SHF.R.S32.HI R29, RZ, 0x1f, R23 ;  /* 0x0000001fff1d7819 */ /* 0x020fe40000011417 */
[----:B------:R-:W-:Y:S01]  /*e0b0*/  SEL R19, R23, RZ, !P0 ;  /* 0x000000ff17137207 */ /* 0x000fe20004000000 */
[----:B------:R-:W-:Y:S08]  /*e0c0*/  BRA.DIV UR4, `(.L_x_2091) ;  /* 0x0000004604807947 */ /* 0x000ff0000b800000 */
[----:B------:R-:W2:Y:S02]  /*e0d0*/  S2R R0, SR_TID.X ;  /* 0x0000000000007919 */ /* 0x000ea40000002100 */
[----:B--2---:R-:W-:-:S04]  /*e0e0*/  SHF.R.U32.HI R0, RZ, 0x5, R0 ;  /* 0x00000005ff007819 */ /* 0x004fc80000011600 */
[----:B------:R-:W-:-:S05]  /*e0f0*/  LOP3.LUT R0, R0, 0x3, RZ, 0xc0, !PT ;  /* 0x0000000300007812 */ /* 0x000fca00078ec0ff */
[----:B------:R2:W4:Y:S02]  /*e100*/  SHFL.IDX PT, R14, R0, RZ, 0x1f ;  /* 0x00001fff000e7589 */ /* 0x00052400000e0000 */
.L_x_2185:
[----:B------:R-:W-:Y:S02]  /*e110*/  PLOP3.LUT P1, PT, PT, PT, PT, 0x8, 0x0 ;  /* 0x000000000000781c */ /* 0x000fe40003f2e170 */
[----:B----4-:R-:W-:Y:S02]  /*e120*/  ISETP.NE.AND P0, PT, R14, RZ, PT ;  /* 0x000000ff0e00720c */ /* 0x010fe40003f05270 */
[----:B--2---:R-:W-:-:S05]  /*e130*/  P2R R0, PR, RZ, 0x2 ;  /* 0x00000002ff007803 */ /* 0x004fca0000000000 */
[----:B------:R2:W-:Y:S06]  /*e140*/  STL [R1], R0 ;  /* 0x0000000001007387 */ /* 0x0005ec0000100800 */
[----:B------:R-:W-:Y:S05]  /*e150*/  @P0 BRA `(.L_x_2092) ;  /* 0x0000000000ec0947 */ /* 0x000fea0003800000 */
[----:B------:R-:W-:-:S03]  /*e160*/  UMOV UR4, 0xffffffff ;  /* 0xffffffff00047882 */ /* 0x000fc60000000000 */
[----:B------:R-:W-:Y:S05]  /*e170*/  BRA.DIV UR4, `(.L_x_2093) ;  /* 0x0000004604887947 */ /* 0x000fea000b800000 */
[----:B------:R-:W-:-:S13]  /*e180*/  ELECT P6, URZ, PT ;  /* 0x00000000003f782f */ /* 0x000fda00038c0000 */
.L_x_2188:
[----:B------:R-:W-:Y:S05]  /*e190*/  @!P6 BRA `(.L_x_2092) ;  /* 0x0000000000dce947 */ /* 0x000fea0003800000 */
[----:B------:R-:W-:-:S04]  /*e1a0*/  ISETP.NE.U32.AND P0, PT, R2, RZ, PT ;  /* 0x000000ff0200720c */ /* 0x000fc80003f05070 */
[----:B------:R-:W-:-:S13]  /*e1b0*/  ISETP.NE.AND.EX P0, PT, R3, RZ, PT, P0 ;  /* 0x000000ff0300720c */ /* 0x000fda0003f05300 */
[----:B------:R-:W-:Y:S05]  /*e1c0*/  @!P0 BRA `(.L_x_2094) ;  /* 0x0000000000448947 */ /* 0x000fea0003800000 */
[----:B------:R-:W4:Y:S01]  /*e1d0*/  LDC R6, c[0x0][0x43c] ;  /* 0x00010f00ff067b82 */ /* 0x000f220000000800 */
[----:B------:R-:W-:Y:S01]  /*e1e0*/  ULDC.64 UR4, c[0x0][0x428] ;  /* 0x00010a0000047ab9 */ /* 0x000fe20000000a00 */
[----:B----4-:R-:W-:-:S13]  /*e1f0*/  ISETP.NE.AND P0, PT, R6, 0x1, PT ;  /* 0x000000010600780c */ /* 0x010fda0003f05270 */
[----:B0-----:R-:W2:Y:S02]  /*e200*/  @P0 LDC.64 R4, c[0x0][0x440] ;  /* 0x00011000ff040b82 */ /* 0x001ea40000000a00 */
[----:B--2---:R-:W-:-:S04]  /*e210*/  @P0 IMAD.HI.U32 R0, R22, R4, RZ ;  /* 0x0000000416000227 */ /* 0x004fc800078e00ff */
        /* <DEDUP_REMOVED lines=12> */
.L_x_2094:
[----:B--2---:R-:W-:Y:S01]  /*e2e0*/  IMAD R0, R18, 0x8, R17 ;  /* 0x0000000812007824 */ /* 0x004fe200078e0211 */
[----:B----4-:R-:W-:-:S04]  /*e2f0*/  SHF.L.U32 R2, R28, 0x1f, RZ ;  /* 0x0000001f1c027819 */ /* 0x010fc800000006ff */
[----:B------:R-:W2:Y:S02]  /*e300*/  SYNCS.PHASECHK.TRANS64.TRYWAIT P0, [R0+URZ+0x16840], R2 ;  /* 0x01684002000075a7 */ /* 0x000ea4000800017f */
[----:B--2---:R-:W-:Y:S05]  /*e310*/  @!P0 BRA `(.L_x_2095) ;  /* 0x0000004400408947 */ /* 0x004fea0003800000 */
.L_x_2189:
[----:B------:R-:W4:Y:S02]  /*e320*/  S2R R3, SR_TID.X ;  /* 0x0000000000037919 */ /* 0x000f240000002100 */
[----:B----4-:R-:W-:-:S04]  /*e330*/  LOP3.LUT R3, R3, 0x7f, RZ, 0xc0, !PT ;  /* 0x0000007f03037812 */ /* 0x010fc800078ec0ff */
[----:B------:R-:W-:-:S13]  /*e340*/  ISETP.NE.AND P0, PT, R3, RZ, PT ;  /* 0x000000ff0300720c */ /* 0x000fda0003f05270 */
[----:B------:R-:W-:Y:S05]  /*e350*/  @P0 BRA `(.L_x_2096) ;  /* 0x00000000001c0947 */ /* 0x000fea0003800000 */
[----:B------:R-:W4:Y:S01]  /*e360*/  S2R R3, SR_TID.X ;  /* 0x0000000000037919 */ /* 0x000f220000002100 */
[----:B--2---:R-:W-:-:S04]  /*e370*/  IMAD.MOV.U32 R2, RZ, RZ, 0x4000 ;  /* 0x00004000ff027424 */ /* 0x004fc800078e00ff */
[----:B------:R2:W-:Y:S01]  /*e380*/  SYNCS.ARRIVE.TRANS64 RZ, [R0+URZ+0x16830], R2 ;  /* 0x0168300200ff79a7 */ /* 0x0005e2000800003f */
[----:B----4-:R-:W-:-:S04]  /*e390*/  LOP3.LUT R3, R3, 0x1f, RZ, 0xc0, !PT ;  /* 0x0000001f03037812 */ /* 0x010fc800078ec0ff */
[----:B------:R-:W-:-:S13]  /*e3a0*/  ISETP.NE.AND P0, PT, R3, RZ, PT ;  /* 0x000000ff0300720c */ /* 0x000fda0003f05270 */
[----:B--2---:R-:W-:Y:S05]  /*e3b0*/  @!P0 BRA `(.L_x_2096) ;  /* 0x0000000000048947 */ /* 0x004fea0003800000 */
[----:B------:R-:W-:Y:S01]  /*e3c0*/  BPT.TRAP 0x1 ;  /* 0x000000040000795c */ /* 0x000fe20000300000 */
.L_x_2096:
        /* <DEDUP_REMOVED lines=14> */
[----:B------:R-:W-:Y:S02]  /*e4b0*/  ULEA UR11, UR11, UR4, 0x7 ;  /* 0x000000040b0b7291 */ /* 0x000fe4000f8e383f */
[----:B------:R-:W-:Y:S01]  /*e4c0*/  UIADD3 UR8, UR8, 0xe400, URZ ;  /* 0x0000e40008087890 */ /* 0x000fe2000fffe03f */
[----:B------:R-:W-:Y:S01]  /*e4d0*/  UMOV UR4, 0x0 ;  /* 0x0000000000047882 */ /* 0x000fe20000000000 */
[----:B------:R4:W-:Y:S07]  /*e4e0*/  STL [R1], R0 ;  /* 0x0000000001007387 */ /* 0x0009ee0000100800 */
[----:B------:R4:W-:Y:S01]  /*e4f0*/  UTMALDG.4D [UR8], [UR6], desc[UR4] ;  /* 0x00000408060075b4 */ /* 0x0009e20008019000 */
[----:B------:R-:W-:-:S02]  /*e500*/  NOP ;  /* 0x0000000000007918 */ /* 0x000fc40000000000 */
.L_x_2092:
[----:B0-----:R-:W5:Y:S04]  /*e510*/  LDL.LU R4, [R1+0x10] ;  /* 0x0000100001047983 */ /* 0x001f680000300800 */
[----:B------:R-:W3:Y:S04]  /*e520*/  LDL.LU R6, [R1+0xc] ;  /* 0x00000c0001067983 */ /* 0x000ee80000300800 */
[----:B------:R-:W3:Y:S01]  /*e530*/  LDL.LU R3, [R1+0x24] ;  /* 0x0000240001037983 */ /* 0x000ee20000300800 */
[----:B------:R-:W-:Y:S05]  /*e540*/  WARPSYNC.ALL ;  /* 0x0000000000007948 */ /* 0x000fea0003800000 */
[----:B----4-:R-:W-:Y:S01]  /*e550*/  ULDC.64 UR6, c[0x0][0xa00] ;  /* 0x0002800000067ab9 */ /* 0x010fe20000000a00 */
[----:B------:R-:W-:Y:S01]  /*e560*/  ULDC.64 UR4, c[0x0][0x298] ;  /* 0x0000a60000047ab9 */ /* 0x000fe20000000a00 */
[----:B--2---:R-:W-:Y:S01]  /*e570*/  VIADD R0, R17, 0x8400 ;  /* 0x0000840011007836 */ /* 0x004fe20000000000 */
[----:B------:R-:W-:Y:S01]  /*e580*/  BAR.SYNC.DEFER_BLOCKING 0x8, 0x200 ;  /* 0x0208000000007b1d */ /* 0x000fe20000010000 */
[----:B------:R-:W-:-:S03]  /*e590*/  ISETP.NE.U32.AND P0, PT, RZ, UR6, PT ;  /* 0x00000006ff007c0c */ /* 0x000fc6000bf05070 */
[----:B------:R-:W-:Y:S02]  /*e5a0*/  LOP3.LUT P1, RZ, R0, 0x3ff, RZ, 0xc0, !PT ;  /* 0x000003ff00ff7812 */ /* 0x000fe4000782c0ff */
[----:B------:R-:W-:Y:S01]  /*e5b0*/  ISETP.NE.AND.EX P0, PT, RZ, UR7, PT, P0 ;  /* 0x00000007ff007c0c */ /* 0x000fe2000bf05300 */
[----:B------:R-:W-:Y:S01]  /*e5c0*/  BSSY B6, `(.L_x_2097) ;  /* 0x000001d000067945 */ /* 0x000fe20003800000 */
[----:B-----5:R-:W-:Y:S02]  /*e5d0*/  SHF.R.S32.HI R2, RZ, 0x1f, R4 ;  /* 0x0000001fff027819 */ /* 0x020fe40000011404 */
[----:B---3--:R-:W-:-:S03]  /*e5e0*/  SEL R6, R6, RZ, !P0 ;  /* 0x000000ff06067207 */ /* 0x008fc60004000000 */
[----:B------:R-:W-:-:S04]  /*e5f0*/  IMAD R2, R2, UR4, RZ ;  /* 0x0000000402027c24 */ /* 0x000fc8000f8e02ff */
[C---:B------:R-:W-:Y:S01]  /*e600*/  IMAD R0, R4.reuse, UR5, R2 ;  /* 0x0000000504007c24 */ /* 0x040fe2000f8e0202 */
[----:B------:R-:W-:Y:S01]  /*e610*/  SEL R2, R3, RZ, !P0 ;  /* 0x000000ff03027207 */ /* 0x000fe20004000000 */
        /* <DEDUP_REMOVED lines=17> */
[----:B-1----:R-:W-:Y:S02]  /*e730*/  IMAD.U32 R10, RZ, RZ, UR4 ;  /* 0x00000004ff0a7e24 */ /* 0x002fe4000f8e00ff */
[----:B------:R-:W-:Y:S02]  /*e740*/  IMAD.MOV.U32 R8, RZ, RZ, 0x70 ;  /* 0x00000070ff087424 */ /* 0x000fe400078e00ff */
[----:B------:R-:W-:Y:S02]  /*e750*/  IMAD.MOV.U32 R12, RZ, RZ, 0x1 ;  /* 0x00000001ff0c7424 */ /* 0x000fe400078e00ff */
[----:B------:R-:W-:-:S07]  /*e760*/  IMAD.MOV.U32 R13, RZ, RZ, RZ ;  /* 0x000000ffff0d7224 */ /* 0x000fce00078e00ff */
[----:B------:R-:W-:-:S07]  /*e770*/  LEPC R20, `(.L_x_2098) ;  /* 0x000000001014794e */ /* 0x000fce0000000000 */
[----:B0-----:R-:W-:Y:S05]  /*e780*/  CALL.ABS.NOINC R2 ;  /* 0x0000000002007343 */ /* 0x001fea0003c00000 */
.L_x_2098:
[----:B------:R-:W-:Y:S05]  /*e790*/  BSYNC B6 ;  /* 0x0000000000067941 */ /* 0x000fea0003800000 */
.L_x_2097:
        /* <DEDUP_REMOVED lines=8> */
[----:B-1----:R0:W5:Y:S01]  /*e820*/  LDL R10, [R1+0x8] ;  /* 0x00000800010a7983 */ /* 0x0021620000100800 */
[----:B---3--:R-:W-:-:S13]  /*e830*/  ISETP.NE.AND P1, PT, R9, 0x1, PT ;  /* 0x000000010900780c */ /* 0x008fda0003f25270 */
[----:B------:R-:W1:Y:S08]  /*e840*/  @P1 LDC R5, c[0x0][0x450] ;  /* 0x00011400ff051b82 */ /* 0x000e700000000800 */
[----:B------:R-:W3:Y:S01]  /*e850*/  @P1 LDC R8, c[0x0][0x450] ;  /* 0x00011400ff081b82 */ /* 0x000ee20000000800 */
        /* <DEDUP_REMOVED lines=19> */
[----:B-1----:R-:W-:-:S04]  /*e990*/  @P1 SHF.R.U32.HI R4, RZ, R5, R0 ;  /* 0x00000005ff041219 */ /* 0x002fc80000011600 */
[----:B------:R-:W-:-:S05]  /*e9a0*/  SHF.R.S32.HI R0, RZ, 0x1f, R4 ;  /* 0x0000001fff007819 */ /* 0x000fca0000011404 */
[----:B------:R-:W-:-:S04]  /*e9b0*/  IMAD R0, R0, UR4, RZ ;  /* 0x0000000400007c24 */ /* 0x000fc8000f8e02ff */
[C---:B------:R-:W-:Y:S02]  /*e9c0*/  IMAD R7, R4.reuse, UR5, R0 ;  /* 0x0000000504077c24 */ /* 0x040fe4000f8e0200 */
[----:B------:R-:W-:Y:S02]  /*e9d0*/  IMAD.MOV R0, RZ, RZ, -R4 ;  /* 0x000000ffff007224 */ /* 0x000fe400078e0a04 */
[----:B------:R-:W-:-:S04]  /*e9e0*/  IMAD.WIDE.U32 R4, R4, UR4, R2 ;  /* 0x0000000404047c25 */ /* 0x000fc8000f8e0002 */
[----:B------:R-:W-:Y:S02]  /*e9f0*/  IMAD R0, R9, R0, R6 ;  /* 0x0000000009007224 */ /* 0x000fe400078e0206 */
[----:B------:R-:W-:-:S03]  /*ea00*/  IMAD.IADD R5, R5, 0x1, R7 ;  /* 0x0000000105057824 */ /* 0x000fc600078e0207 */
        /* <DEDUP_REMOVED lines=11> */
[----:B---3--:R-:W-:-:S05]  /*eac0*/  @P1 SHF.R.U32.HI R6, RZ, R8, R7 ;  /* 0x00000008ff061219 */ /* 0x008fca0000011607 */
        /* <DEDUP_REMOVED lines=8> */
[----:B0-----:R-:W-:Y:S02]  /*eb50*/  IMAD.SHL.U32 R20, R11, 0x8, RZ ;  /* 0x000000080b147824 */ /* 0x001fe400078e00ff */
        /* <DEDUP_REMOVED lines=93> */
[----:B-1----:R-:W-:-:S04]  /*f130*/  @!P1 LEA R6, P3, R20, R6, 0x1 ;  /* 0x0000000614069211 */ /* 0x002fc800078608ff */
[----:B------:R-:W-:-:S05]  /*f140*/  @!P1 IADD3.X R4, RZ, R4, RZ, P3, !PT ;  /* 0x00000004ff049210 */ /* 0x000fca0001ffe4ff */
        /* <DEDUP_REMOVED lines=24> */
.L_x_2214:
        /* <DEDUP_REMOVED lines=11> */
.L_x_2100:
        /* <DEDUP_REMOVED lines=18> */
.L_x_2215:
[----:B------:R-:W-:Y:S05]  /*f4a0*/  BSYNC B0 ;  /* 0x0000000000007941 */ /* 0x000fea0003800000 */
.L_x_2101:
        /* <DEDUP_REMOVED lines=11> */
[----:B--2---:R-:W-:-:S05]  /*f560*/  IADD3 R2, R2, 0x1, RZ ;  /* 0x0000000102027810 */ /* 0x004fca0007ffe0ff */
        /* <DEDUP_REMOVED lines=39> */
.L_x_2109:
[----:B0-----:R-:W-:Y:S01]  /*f7e0*/  IMAD R4, R6, 0x8, R17 ;  /* 0x0000000806047824 */ /* 0x001fe200078e0211 */
[----:B------:R-:W-:Y:S01]  /*f7f0*/  SHF.L.U32 R2, R10, 0x1f, RZ ;  /* 0x0000001f0a027819 */ /* 0x000fe200000006ff */
[----:B------:R-:W-:Y:S03]  /*f800*/  BSSY B3, `(.L_x_2110) ;  /* 0x0000003000037945 */ /* 0x000fe60003800000 */
[----:B------:R-:W0:Y:S02]  /*f810*/  SYNCS.PHASECHK.TRANS64.TRYWAIT P0, [R4+URZ+0x16840], R2 ;  /* 0x01684002040075a7 */ /* 0x000e24000800017f */
[----:B0-----:R-:W-:Y:S05]  /*f820*/  @!P0 BRA `(.L_x_2111) ;  /* 0x00000040000c8947 */ /* 0x001fea0003800000 */
.L_x_2216:
[----:B------:R-:W-:Y:S05]  /*f830*/  BSYNC B3 ;  /* 0x0000000000037941 */ /* 0x000fea0003800000 */
.L_x_2110:
        /* <DEDUP_REMOVED lines=12> */
.L_x_2113:
[----:B------:R-:W-:Y:S05]  /*f900*/  BSYNC B3 ;  /* 0x0000000000037941 */ /* 0x000fea0003800000 */
.L_x_2112:
[----:B------:R-:W-:Y:S01]  /*f910*/  IMAD.MOV.U32 R11, RZ, RZ, RZ ;  /* 0x000000ffff0b7224 */ /* 0x000fe200078e00ff */
[----:B------:R-:W-:Y:S01]  /*f920*/  UIADD3 UR4, UP0, UR38, 0x370, URZ ;  /* 0x0000037026047890 */ /* 0x000fe2000ff1e03f */
[----:B------:R-:W-:Y:S01]  /*f930*/  IMAD R3, R6, 0x4000, R17 ;  /* 0x0000400006037824 */ /* 0x000fe200078e0211 */
        /* <DEDUP_REMOVED lines=8> */
.L_x_2114:
        /* <DEDUP_REMOVED lines=15> */
.L_x_2217:
[----:B------:R-:W-:Y:S05]  /*fab0*/  BSYNC B3 ;  /* 0x0000000000037941 */ /* 0x000fea0003800000 */
.L_x_2115:
[----:B------:R-:W-:Y:S01]  /*fac0*/  BSSY B3, `(.L_x_2117) ;  /* 0x000000c000037945 */ /* 0x000fe20003800000 */
[----:B------:R-:W-:Y:S01]  /*fad0*/  MOV R12, 0x0 ;  /* 0x00000000000c7802 */ /* 0x000fe20000000f00 */
[----:B------:R-:W-:Y:S02]  /*fae0*/  IMAD.MOV.U32 R13, RZ, RZ, 0x14f00000 ;  /* 0x14f00000ff0d7424 */ /* 0x000fe400078e00ff */
[----:B------:R-:W-:Y:S05]  /*faf0*/  @P1 BRA `(.L_x_2118) ;  /* 0x0000000000201947 */ /* 0x000fea0003800000 */
        /* <DEDUP_REMOVED lines=8> */
.L_x_2118:
[----:B------:R-:W-:Y:S05]  /*fb80*/  BSYNC B3 ;  /* 0x0000000000037941 */ /* 0x000fea0003800000 */
.L_x_2117:
        /* <DEDUP_REMOVED lines=11> */
.L_x_2119:
        /* <DEDUP_REMOVED lines=12> */
.L_x_2108:
[----:B------:R-:W-:Y:S05]  /*fd00*/  BSYNC B1 ;  /* 0x0000000000017941 */ /* 0x000fea0003800000 */
.L_x_2107:
[----:B------:R-:W2:Y:S01]  /*fd10*/  LDL.LU R0, [R1+0x18] ;  /* 0x0000180001007983 */ /* 0x000ea20000300800 */
[----:B------:R-:W-:Y:S02]  /*fd20*/  IMAD.MOV.U32 R28, RZ, RZ, R10 ;  /* 0x000000ffff1c7224 */ /* 0x000fe400078e000a */
[----:B------:R-:W-:Y:S02]  /*fd30*/  IMAD.MOV.U32 R18, RZ, RZ, R6 ;  /* 0x000000ffff127224 */ /* 0x000fe400078e0006 */
[----:B--2---:R-:W-:-:S07]  /*fd40*/  VIADD R0, R0, 0xfffffffd ;  /* 0xfffffffd00007836 */ /* 0x004fce0000000000 */
.L_x_2106:
[----:B------:R-:W-:Y:S05]  /*fd50*/  BSYNC B2 ;  /* 0x0000000000027941 */ /* 0x000fea0003800000 */
.L_x_2105:
[----:B------:R-:W-:Y:S01]  /*fd60*/  VIADD R7, R7, 0xfffffffe ;  /* 0xfffffffe07077836 */ /* 0x000fe20000000000 */
[----:B------:R-:W-:-:S04]  /*fd70*/  LOP3.LUT R2, RZ, R9, RZ, 0x33, !PT ;  /* 0x00000009ff027212 */ /* 0x000fc800078e33ff */
[----:B------:R-:W-:-:S13]  /*fd80*/  ISETP.NE.AND P0, PT, R7, R2, PT ;  /* 0x000000020700720c */ /* 0x000fda0003f05270 */
[----:B------:R-:W-:Y:S05]  /*fd90*/  @!P0 BRA `(.L_x_2104) ;  /* 0x0000000c00a08947 */ /* 0x000fea0003800000 */
[----:B------:R-:W-:-:S07]  /*fda0*/  IMAD.MOV.U32 R4, RZ, RZ, R19 ;  /* 0x000000ffff047224 */ /* 0x000fce00078e0013 */
.L_x_2146:
[----:B------:R-:W2:Y:S01]  /*fdb0*/  LDL R2, [R1] ;  /* 0x0000000001027983 */ /* 0x000ea20000100800 */
[----:B------:R-:W-:Y:S01]  /*fdc0*/  IADD3 R6, R18, 0x1, RZ ;  /* 0x0000000112067810 */ /* 0x000fe20007ffe0ff */
        /* <DEDUP_REMOVED lines=30> */
.L_x_2122:
[----:B------:R-:W-:Y:S01]  /*ffb0*/  IMAD R2, R6, 0x8, R17 ;  /* 0x0000000806027824 */ /* 0x000fe200078e0211 */
[----:B------:R-:W-:Y:S01]  /*ffc0*/  SHF.L.U32 R3, R7, 0x1f, RZ ;  /* 0x0000001f07037819 */ /* 0x000fe200000006ff */
[----:B------:R-:W-:Y:S03]  /*ffd0*/  BSSY B2, `(.L_x_2123) ;  /* 0x0000003000027945 */ /* 0x000fe60003800000 */
[----:B------:R-:W1:Y:S02]  /*ffe0*/  SYNCS.PHASECHK.TRANS64.TRYWAIT P0, [R2+URZ+0x16840], R3 ;  /* 0x01684003020075a7 */ /* 0x000e64000800017f */
[----:B-1----:R-:W-:Y:S05]  /*fff0*/  @!P0 BRA `(.L_x_2124) ;  /* 0x0000003800408947 */ /* 0x002fea0003800000 */
.L_x_2218:
[----:B------:R-:W-:Y:S05]  /*10000*/  BSYNC B2 ;  /* 0x0000000000027941 */ /* 0x000fea0003800000 */
.L_x_2123:
        /* <DEDUP_REMOVED lines=12> */
.L_x_2126:
[----:B------:R-:W-:Y:S05]  /*100d0*/  BSYNC B2 ;  /* 0x0000000000027941 */ /* 0x000fea0003800000 */
.L_x_2125:
        /* <DEDUP_REMOVED lines=11> */
.L_x_2127:
        /* <DEDUP_REMOVED lines=15> */
.L_x_2219:
[----:B------:R-:W-:Y:S05]  /*10280*/  BSYNC B2 ;  /* 0x0000000000027941 */ /* 0x000fea0003800000 */
.L_x_2128:
        /* <DEDUP_REMOVED lines=11> */
.L_x_2131:
[----:B------:R-:W-:Y:S05]  /*10340*/  BSYNC B2 ;  /* 0x0000000000027941 */ /* 0x000fea0003800000 */
.L_x_2130:
[----:B------:R-:W-:Y:S01]  /*10350*/  R2UR UR10, R5 ;  /* 0x00000000050a72ca */ /* 0x000fe200000e0000 */
[----:B------:R-:W-:Y:S01]  /*10360*/  UIADD3 UR4, UP0, UR38, 0x470, URZ ;  /* 0x0000047026047890 */ /* 0x000fe2000ff1e03f */
[----:B------:R-:W-:Y:S01]  /*10370*/  R2UR UR7, R3 ;  /* 0x00000000030772ca */ /* 0x000fe200000e0000 */
[----:B0-----:R-:W-:Y:S01]  /*10380*/  VIADD R10, R10, 0x50 ;  /* 0x000000500a0a7836 */ /* 0x001fe20000000000 */
[----:B------:R-:W-:Y:S01]  /*10390*/  LEA R18, R18, R17, 0xe ;  /* 0x0000001112127211 */ /* 0x000fe200078e70ff */
[----:B------:R-:W-:Y:S01]  /*103a0*/  UIADD3.X UR5, URZ, UR39, URZ, UP0, !UPT ;  /* 0x000000273f057290 */ /* 0x000fe200087fe43f */
[----:B------:R-:W-:Y:S01]  /*103b0*/  R2UR UR6, R2 ;  /* 0x00000000020672ca */ /* 0x000fe200000e0000 */
[----:B------:R-:W-:Y:S01]  /*103c0*/  IMAD R2, R22, 0x80, R26 ;  /* 0x0000008016027824 */ /* 0x000fe200078e021a */
[----:B------:R-:W-:Y:S01]  /*103d0*/  PLOP3.LUT P0, PT, PT, PT, PT, 0x80, 0x0 ;  /* 0x000000000000781c */ /* 0x000fe20003f0f070 */
[----:B------:R-:W-:-:S12]  /*103e0*/  VIADD R18, R18, 0x400 ;  /* 0x0000040012127836 */ /* 0x000fd80000000000 */
.L_x_2132:
        /* <DEDUP_REMOVED lines=12> */
.L_x_2121:
[----:B------:R-:W-:Y:S05]  /*104b0*/  BSYNC B1 ;  /* 0x0000000000017941 */ /* 0x000fea0003800000 */
.L_x_2120:
        /* <DEDUP_REMOVED lines=32> */
.L_x_2135:
[----:B------:R-:W-:Y:S01]  /*106c0*/  IMAD R2, R18, 0x8, R17 ;  /* 0x0000000812027824 */ /* 0x000fe200078e0211 */
[----:B------:R-:W-:Y:S01]  /*106d0*/  SHF.L.U32 R3, R28, 0x1f, RZ ;  /* 0x0000001f1c037819 */ /* 0x000fe200000006ff */
[----:B------:R-:W-:Y:S03]  /*106e0*/  BSSY B2, `(.L_x_2136) ;  /* 0x0000003000027945 */ /* 0x000fe60003800000 */
[----:B------:R-:W1:Y:S02]  /*106f0*/  SYNCS.PHASECHK.TRANS64.TRYWAIT P0, [R2+URZ+0x16840], R3 ;  /* 0x01684003020075a7 */ /* 0x000e64000800017f */
[----:B-1----:R-:W-:Y:S05]  /*10700*/  @!P0 BRA `(.L_x_2137) ;  /* 0x0000003000a48947 */ /* 0x002fea0003800000 */
.L_x_2220:
[----:B------:R-:W-:Y:S05]  /*10710*/  BSYNC B2 ;  /* 0x0000000000027941 */ /* 0x000fea0003800000 */
.L_x_2136:
        /* <DEDUP_REMOVED lines=12> */
.L_x_2139:
[----:B------:R-:W-:Y:S05]  /*107e0*/  BSYNC B2 ;  /* 0x0000000000027941 */ /* 0x000fea0003800000 */
.L_x_2138:
[----:B------:R-:W-:Y:S01]  /*107f0*/  IMAD.MOV.U32 R5, RZ, RZ, RZ ;  /* 0x000000ffff057224 */ /* 0x000fe200078e00ff */
[C---:B-1----:R-:W-:Y:S01]  /*10800*/  LEA R3, R18.reuse, R8, 0x3 ;  /* 0x0000000812037211 */ /* 0x042fe200078e18ff */
[----:B------:R-:W-:Y:S01]  /*10810*/  IMAD R11, R18, 0x4000, R17 ;  /* 0x00004000120b7824 */ /* 0x000fe200078e0211 */
[----:B------:R-:W-:Y:S01]  /*10820*/  UIADD3 UR4, UP0, UR38, 0x370, URZ ;  /* 0x0000037026047890 */ /* 0x000fe2000ff1e03f */
        /* <DEDUP_REMOVED lines=8> */
.L_x_2140:
        /* <DEDUP_REMOVED lines=15> */
.L_x_2221:
[----:B------:R-:W-:Y:S05]  /*109a0*/  BSYNC B2 ;  /* 0x0000000000027941 */ /* 0x000fea0003800000 */
.L_x_2141:
        /* <DEDUP_REMOVED lines=11> */
.L_x_2144:
[----:B------:R-:W-:Y:S05]  /*10a60*/  BSYNC B2 ;  /* 0x0000000000027941 */ /* 0x000fea0003800000 */
.L_x_2143:
        /* <DEDUP_REMOVED lines=10> */
.L_x_2145:
        /* <DEDUP_REMOVED lines=12> */
.L_x_2134:
[----:B------:R-:W-:Y:S05]  /*10bd0*/  BSYNC B1 ;  /* 0x0000000000017941 */ /* 0x000fea0003800000 */
.L_x_2133:
[----:B------:R-:W2:Y:S01]  /*10be0*/  LDL R2, [R1+0x4] ;  /* 0x0000040001027983 */ /* 0x000ea20000100800 */
[----:B------:R-:W-:Y:S01]  /*10bf0*/  VIADD R0, R0, 0xfffffffe ;  /* 0xfffffffe00007836 */ /* 0x000fe20000000000 */
[----:B--2---:R-:W-:-:S13]  /*10c00*/  ISETP.GT.AND P0, PT, R9, R2, PT ;  /* 0x000000020900720c */ /* 0x004fda0003f04270 */
[----:B------:R-:W-:Y:S05]  /*10c10*/  @P0 BRA `(.L_x_2146) ;  /* 0xfffffff000640947 */ /* 0x000fea000383ffff */
.L_x_2104:
[----:B------:R-:W-:Y:S05]  /*10c20*/  BSYNC B0 ;  /* 0x0000000000007941 */ /* 0x000fea0003800000 */
.L_x_2103:
        /* <DEDUP_REMOVED lines=17> */
.L_x_2148:
[----:B------:R-:W-:Y:S05]  /*10d40*/  BSYNC B0 ;  /* 0x0000000000007941 */ /* 0x000fea0003800000 */
.L_x_2147:
        /* <DEDUP_REMOVED lines=10> */
.L_x_2222:
[----:B------:R-:W-:Y:S05]  /*10df0*/  BSYNC B1 ;  /* 0x0000000000017941 */ /* 0x000fea0003800000 */
.L_x_2151:
        /* <DEDUP_REMOVED lines=9> */
.L_x_2154:
[----:B------:R-:W-:Y:S05]  /*10e90*/  BSYNC B1 ;  /* 0x0000000000017941 */ /* 0x000fea0003800000 */
.L_x_2153:
        /* <DEDUP_REMOVED lines=10> */
.L_x_2155:
        /* <DEDUP_REMOVED lines=10> */
.L_x_2150:
[----:B------:R-:W-:Y:S05]  /*10fe0*/  BSYNC B0 ;  /* 0x0000000000007941 */ /* 0x000fea0003800000 */
.L_x_2149:
[----:B------:R-:W-:-:S05]  /*10ff0*/  VIADD R18, R18, 0x1 ;  /* 0x0000000112127836 */ /* 0x000fca0000000000 */
[----:B------:R-:W-:-:S04]  /*11000*/  ISETP.NE.AND P0, PT, R18, 0x2, PT ;  /* 0x000000021200780c */ /* 0x000fc80003f05270 */
[----:B------:R-:W-:Y:S02]  /*11010*/  SEL R3, RZ, 0x1, P0 ;  /* 0x00000001ff037807 */ /* 0x000fe40000000000 */
[----:B------:R-:W-:Y:S02]  /*11020*/  SEL R18, R18, RZ, P0 ;  /* 0x000000ff12127207 */ /* 0x000fe40000000000 */
[----:B------:R-:W-:-:S07]  /*11030*/  LOP3.LUT R28, R28, R3, RZ, 0x3c, !PT ;  /* 0x000000031c1c7212 */ /* 0x000fce00078e3cff */
.L_x_2085:
[----:B------:R-:W-:Y:S05]  /*11040*/  BSYNC B7 ;  /* 0x0000000000077941 */ /* 0x000fea0003800000 */
.L_x_2083:
[----:B------:R-:W2:Y:S02]  /*11050*/  LDL R0, [R1+0x3c] ;  /* 0x00003c0001007983 */ /* 0x000ea40000100800 */
[----:B--2---:R-:W-:-:S13]  /*11060*/  ISETP.NE.AND P0, PT, R0, RZ, PT ;  /* 0x000000ff0000720c */ /* 0x004fda0003f05270 */
[----:B------:R-:W-:Y:S05]  /*11070*/  @!P0 BRA `(.L_x_2156) ;  /* 0x0000000000248947 */ /* 0x000fea0003800000 */
[----:B------:R-:W-:Y:S05]  /*11080*/  WARPSYNC.ALL ;  /* 0x0000000000007948 */ /* 0x000fea0003800000 */
[----:B------:R-:W2:Y:S08]  /*11090*/  S2UR UR5, SR_CgaCtaId ;  /* 0x00000000000579c3 */ /* 0x000eb00000008800 */
[----:B------:R-:W-:Y:S06]  /*110a0*/  BAR.SYNC.DEFER_BLOCKING 0x5, 0x200 ;  /* 0x0148000000007b1d */ /* 0x000fec0000010000 */
[----:B------:R-:W-:-:S02]  /*110b0*/  UMOV UR4, 0x400 ;  /* 0x0000040000047882 */ /* 0x000fc40000000000 */
[----:B--2---:R-:W-:-:S06]  /*110c0*/  ULEA UR4, UR5, UR4, 0x18 ;  /* 0x0000000405047291 */ /* 0x004fcc000f8ec03f */
[----:B------:R-:W-:-:S05]  /*110d0*/  IMAD.U32 R17, RZ, RZ, UR4 ;  /* 0x00000004ff117e24 */ /* 0x000fca000f8e00ff */
[----:B------:R2:W4:Y:S01]  /*110e0*/  LDS.128 R24, [R17+0x168d0] ;  /* 0x0168d00011187984 */ /* 0x0005220000000c00 */
[----:B------:R-:W-:Y:S06]  /*110f0*/  BAR.ARV 0x4, 0x200 ;  /* 0x0108000000007b1d */ /* 0x000fec0000002000 */
[----:B------:R-:W-:Y:S05]  /*11100*/  BRA `(.L_x_2157) ;  /* 0x0000000c00d47947 */ /* 0x000fea0003800000 */
.L_x_2156:
        /* <DEDUP_REMOVED lines=9> */
[----:B------:R-:W2:Y:S01]  /*111a0*/  @!P1 LDC.64 R4, c[0x0][0xc78] ;  /* 0x00031e00ff049b82 */ /* 0x000ea20000000a00 */
[----:B0-----:R-:W-:-:S05]  /*111b0*/  @!P1 IMAD.WIDE R2, R9, 0x4, R2 ;  /* 0x0000000409029825 */ /* 0x001fca00078e0202 */
[----:B---3--:R2:W3:Y:S02]  /*111c0*/  @!P1 LDG.E R7, desc[UR40][R2.64] ;  /* 0x0000002802079981 */ /* 0x0084e4000c1e1900 */
        /* <DEDUP_REMOVED lines=11> */
[----:B---3--:R-:W-:Y:S02]  /*11280*/  @!P1 IMAD.MOV.U32 R25, RZ, RZ, R7 ;  /* 0x000000ffff199224 */ /* 0x008fe400078e0007 */
[----:B--2---:R-:W-:Y:S01]  /*11290*/  @!P1 IMAD.MOV.U32 R5, RZ, RZ, R4 ;  /* 0x000000ffff059224 */ /* 0x004fe200078e0004 */
        /* <DEDUP_REMOVED lines=17> */
[----:B------:R0:W2:Y:S02]  /*113b0*/  SHFL.IDX PT, R14, R3, 0x1f, 0x1f ;  /* 0x03e01f00030e7f89 */ /* 0x0000a400000e0000 */
.L_x_2232:
[----:B------:R-:W-:Y:S02]  /*113c0*/  ULDC UR4, c[0x0][0xc38] ;  /* 0x00030e0000047ab9 */ /* 0x000fe40000000800 */
[----:B------:R-:W-:-:S04]  /*113d0*/  IMAD.U32 R4, RZ, RZ, UR4 ;  /* 0x00000004ff047e24 */ /* 0x000fc8000f8e00ff */
[----:B--2---:R-:W-:-:S04]  /*113e0*/  IMAD R7, R14, R4, RZ ;  /* 0x000000040e077224 */ /* 0x004fc800078e02ff */
[----:B------:R-:W-:-:S05]  /*113f0*/  IMAD.IADD R6, R6, 0x1, R7 ;  /* 0x0000000106067824 */ /* 0x000fca00078e0207 */
[----:B------:R-:W-:-:S13]  /*11400*/  ISETP.GT.AND P6, PT, R6, R0, PT ;  /* 0x000000000600720c */ /* 0x000fda0003fc4270 */
[----:B------:R-:W-:Y:S05]  /*11410*/  @P6 BRA `(.L_x_2159) ;  /* 0x0000000000a46947 */ /* 0x000fea0003800000 */
.L_x_2162:
[----:B------:R-:W2:Y:S01]  /*11420*/  LDC R2, c[0x0][0xc3c] ;  /* 0x00030f00ff027b82 */ /* 0x000ea20000000800 */
[----:B------:R-:W-:-:S05]  /*11430*/  VIADD R27, R27, 0x1f ;  /* 0x0000001f1b1b7836 */ /* 0x000fca0000000000 */
[----:B--2---:R-:W-:-:S13]  /*11440*/  ISETP.GE.AND P6, PT, R27, R2, PT ;  /* 0x000000021b00720c */ /* 0x004fda0003fc6270 */
[----:B------:R-:W-:Y:S05]  /*11450*/  @P6 BRA `(.L_x_2160) ;  /* 0x0000000800bc6947 */ /* 0x000fea0003800000 */
[----:B0-----:R-:W0:Y:S01]  /*11460*/  S2R R3, SR_TID.X ;  /* 0x0000000000037919 */ /* 0x001e220000002100 */
[----:B------:R-:W-:Y:S01]  /*11470*/  IMAD.MOV.U32 R25, RZ, RZ, RZ ;  /* 0x000000ffff197224 */ /* 0x000fe200078e00ff */
[----:B0-----:R-:W-:-:S05]  /*11480*/  LOP3.LUT R3, R3, 0x1f, RZ, 0xc0, !PT ;  /* 0x0000001f03037812 */ /* 0x001fca00078ec0ff */
[----:B------:R-:W-:-:S05]  /*11490*/  IMAD.IADD R7, R27, 0x1, R3 ;  /* 0x000000011b077824 */ /* 0x000fca00078e0203 */
[----:B------:R-:W-:-:S13]  /*114a0*/  ISETP.GE.OR P6, PT, R7, R2, !P0 ;  /* 0x000000020700720c */ /* 0x000fda00047c6670 */
[----:B------:R-:W0:Y:S08]  /*114b0*/  @!P6 LDC.64 R2, c[0x0][0xc80] ;  /* 0x00032000ff02eb82 */ /* 0x000e300000000a00 */
[----:B------:R-:W2:Y:S01]  /*114c0*/  @!P6 LDC.64 R4, c[0x0][0xc78] ;  /* 0x00031e00ff04eb82 */ /* 0x000ea20000000a00 */
[----:B0-----:R-:W-:-:S05]  /*114d0*/  @!P6 IMAD.WIDE R2, R7, 0x4, R2 ;  /* 0x000000040702e825 */ /* 0x001fca00078e0202 */
[----:B------:R2:W3:Y:S02]  /*114e0*/  @!P6 LDG.E R25, desc[UR40][R2.64] ;  /* 0x000000280219e981 */ /* 0x0004e4000c1e1900 */
[----:B--2---:R-:W-:-:S04]  /*114f0*/  @!P6 IMAD.WIDE R2, R7, 0x4, R4 ;  /* 0x000000040702e825 */ /* 0x004fc800078e0204 */
[----:B------:R-:W-:-:S06]  /*11500*/  IMAD.MOV.U32 R5, RZ, RZ, RZ ;  /* 0x000000ffff057224 */ /* 0x000fcc00078e00ff */
        /* <DEDUP_REMOVED lines=19> */
[----:B------:R0:W2:Y:S02]  /*11640*/  SHFL.IDX PT, R14, R3, 0x1f, 0x1f ;  /* 0x03e01f00030e7f89 */ /* 0x0000a400000e0000 */
.L_x_2240:
[----:B------:R-:W-:Y:S02]  /*11650*/  ULDC UR4, c[0x0][0xc38] ;  /* 0x00030e0000047ab9 */ /* 0x000fe40000000800 */
[----:B------:R-:W-:-:S04]  /*11660*/  IMAD.U32 R4, RZ, RZ, UR4 ;  /* 0x00000004ff047e24 */ /* 0x000fc8000f8e00ff */
[----:B--2---:R-:W-:-:S04]  /*11670*/  IMAD R7, R14, R4, RZ ;  /* 0x000000040e077224 */ /* 0x004fc800078e02ff */
[----:B------:R-:W-:-:S05]  /*11680*/  IMAD.IADD R6, R7, 0x1, R6 ;  /* 0x0000000107067824 */ /* 0x000fca00078e0206 */
[----:B------:R-:W-:-:S13]  /*11690*/  ISETP.GT.AND P6, PT, R6, R0, PT ;  /* 0x000000000600720c */ /* 0x000fda0003fc4270 */
[----:B------:R-:W-:Y:S05]  /*116a0*/  @!P6 BRA `(.L_x_2162) ;  /* 0xfffffffc005ce947 */ /* 0x000fea000383ffff */
.L_x_2159:
[----:B------:R-:W-:Y:S01]  /*116b0*/  IMAD.IADD R7, R6, 0x1, -R7 ;  /* 0x0000000106077824 */ /* 0x000fe200078e0a07 */
[----:B------:R-:W-:-:S03]  /*116c0*/  UMOV UR4, 0xffffffff ;  /* 0xffffffff00047882 */ /* 0x000fc60000000000 */
[----:B------:R-:W-:-:S05]  /*116d0*/  IMAD R9, R3, R4, R7 ;  /* 0x0000000403097224 */ /* 0x000fca00078e0207 */
[----:B------:R-:W-:Y:S01]  /*116e0*/  ISETP.GT.AND P6, PT, R9, R0, PT ;  /* 0x000000000900720c */ /* 0x000fe20003fc4270 */
[----:B------:R-:W-:-:S12]  /*116f0*/  BRA.DIV UR4, `(.L_x_2163) ;  /* 0x0000002a04d47947 */ /* 0x000fd8000b800000 */
[----:B------:R-:W-:-:S04]  /*11700*/  VOTE.ANY R2, PT, !P6 ;  /* 0x0000000000027806 */ /* 0x000fc800070e0100 */
[----:B------:R-:W2:Y:S02]  /*11710*/  POPC R12, R2 ;  /* 0x00000002000c7309 */ /* 0x000ea40000000000 */
[----:B--2---:R2:W3:Y:S01]  /*11720*/  SHFL.IDX PT, R25, R25, R12, 0x1f ;  /* 0x00001f0c19197589 */ /* 0x0044e200000e0000 */
[----:B------:R-:W-:-:S03]  /*11730*/  IADD3 R27, R12, R27, RZ ;  /* 0x0000001b0c1b7210 */ /* 0x000fc60007ffe0ff */
[----:B------:R2:W4:Y:S04]  /*11740*/  SHFL.IDX PT, R5, R5, R12, 0x1f ;  /* 0x00001f0c05057589 */ /* 0x00052800000e0000 */
.L_x_2245:
[----:B------:R-:W-:-:S13]  /*11750*/  ISETP.NE.AND P0, PT, R2, RZ, PT ;  /* 0x000000ff0200720c */ /* 0x000fda0003f05270 */
[----:B------:R-:W-:Y:S05]  /*11760*/  @!P0 BRA `(.L_x_2164) ;  /* 0x0000000000108947 */ /* 0x000fea0003800000 */
[----:B------:R-:W-:Y:S01]  /*11770*/  UMOV UR4, 0xffffffff ;  /* 0xffffffff00047882 */ /* 0x000fe20000000000 */
[----:B--2---:R-:W-:Y:S02]  /*11780*/  VIADD R12, R12, 0xffffffff ;  /* 0xffffffff0c0c7836 */ /* 0x004fe40000000000 */
[----:B------:R-:W-:Y:S05]  /*11790*/  BRA.DIV UR4, `(.L_x_2165) ;  /* 0x0000002e04087947 */ /* 0x000fea000b800000 */
[----:B------:R2:W0:Y:S02]  /*117a0*/  SHFL.IDX PT, R24, R3, R12, 0x1f ;  /* 0x00001f0c03187589 */ /* 0x00042400000e0000 */
.L_x_2164:
[----:B----4-:R-:W-:Y:S01]  /*117b0*/  ISETP.NE.AND P0, PT, R5, 0x1, PT ;  /* 0x000000010500780c */ /* 0x010fe20003f05270 */
[----:B0-----:R-:W-:-:S04]  /*117c0*/  IMAD R24, R24, R4, R7 ;  /* 0x0000000418187224 */ /* 0x001fc800078e0207 */
[----:B------:R-:W-:-:S08]  /*117d0*/  IMAD.IADD R0, R0, 0x1, -R24 ;  /* 0x0000000100007824 */ /* 0x000fd000078e0a18 */
[----:B------:R-:W-:Y:S05]  /*117e0*/  @!P0 BRA `(.L_x_2166) ;  /* 0x0000000000dc8947 */ /* 0x000fea0003800000 */
[----:B---3--:R-:W-:Y:S02]  /*117f0*/  IABS R4, R25 ;  /* 0x0000001900047213 */ /* 0x008fe40000000000 */
[----:B------:R-:W-:Y:S02]  /*11800*/  IABS R6, R5 ;  /* 0x0000000500067213 */ /* 0x000fe40000000000 */
[----:B------:R-:W0:Y:S08]  /*11810*/  I2F.RP R7, R4 ;  /* 0x0000000400077306 */ /* 0x000e300000209400 */
[----:B------:R-:W3:Y:S08]  /*11820*/  I2F.RP R8, R6 ;  /* 0x0000000600087306 */ /* 0x000ef00000209400 */
[----:B0-----:R-:W0:Y:S08]  /*11830*/  MUFU.RCP R7, R7 ;  /* 0x0000000700077308 */ /* 0x001e300000001000 */
[----:B---3--:R-:W-:Y:S01]  /*11840*/  MUFU.RCP R8, R8 ;  /* 0x0000000800087308 */ /* 0x008fe20000001000 */
[----:B0-----:R-:W-:Y:S01]  /*11850*/  VIADD R2, R7, 0xffffffe ;  /* 0x0ffffffe07027836 */ /* 0x001fe20000000000 */
[----:B------:R-:W-:-:S06]  /*11860*/  IABS R7, R25 ;  /* 0x0000001900077213 */ /* 0x000fcc0000000000 */
[----:B--2---:R0:W2:Y:S02]  /*11870*/  F2I.FTZ.U32.TRUNC.NTZ R3, R2 ;  /* 0x0000000200037305 */ /* 0x0040a4000021f000 */
[----:B0-----:R-:W-:Y:S02]  /*11880*/  IMAD.MOV.U32 R2, RZ, RZ, RZ ;  /* 0x000000ffff027224 */ /* 0x001fe400078e00ff */
[----:B--2---:R-:W-:-:S04]  /*11890*/  IMAD.MOV R9, RZ, RZ, -R3 ;  /* 0x000000ffff097224 */ /* 0x004fc800078e0a03 */
[----:B------:R-:W-:-:S04]  /*118a0*/  IMAD R9, R9, R4, RZ ;  /* 0x0000000409097224 */ /* 0x000fc800078e02ff */
[----:B------:R-:W-:Y:S01]  /*118b0*/  IMAD.HI.U32 R3, R3, R9, R2 ;  /* 0x0000000903037227 */ /* 0x000fe200078e0002 */
[----:B------:R-:W-:-:S03]  /*118c0*/  IABS R2, R0 ;  /* 0x0000000000027213 */ /* 0x000fc60000000000 */
[----:B------:R-:W-:Y:S02]  /*118d0*/  IMAD.MOV R9, RZ, RZ, -R7 ;  /* 0x000000ffff097224 */ /* 0x000fe400078e0a07 */
[----:B------:R-:W-:-:S04]  /*118e0*/  IMAD.HI.U32 R7, R3, R2, RZ ;  /* 0x0000000203077227 */ /* 0x000fc800078e00ff */
[----:B------:R-:W-:Y:S02]  /*118f0*/  IMAD R9, R7, R9, R2 ;  /* 0x0000000907097224 */ /* 0x000fe400078e0202 */
[----:B------:R-:W-:Y:S02]  /*11900*/  VIADD R3, R8, 0xffffffe ;  /* 0x0ffffffe08037836 */ /* 0x000fe40000000000 */
[----:B------:R-:W-:Y:S01]  /*11910*/  IMAD.MOV.U32 R2, RZ, RZ, RZ ;  /* 0x000000ffff027224 */ /* 0x000fe200078e00ff */
[----:B------:R-:W-:-:S03]  /*11920*/  ISETP.GT.U32.AND P1, PT, R4, R9, PT ;  /* 0x000000090400720c */ /* 0x000fc60003f24070 */
[----:B------:R-:W0:Y:S10]  /*11930*/  F2I.FTZ.U32.TRUNC.NTZ R3, R3 ;  /* 0x0000000300037305 */ /* 0x000e34000021f000 */
[----:B------:R-:W-:-:S02]  /*11940*/  @!P1 IMAD.IADD R9, R9, 0x1, -R4 ;  /* 0x0000000109099824 */ /* 0x000fc400078e0a04 */
[----:B------:R-:W-:Y:S01]  /*11950*/  @!P1 VIADD R7, R7, 0x1 ;  /* 0x0000000107079836 */ /* 0x000fe20000000000 */
[----:B------:R-:W-:Y:S02]  /*11960*/  ISETP.NE.AND P1, PT, R25, RZ, PT ;  /* 0x000000ff1900720c */ /* 0x000fe40003f25270 */
[----:B------:R-:W-:Y:S01]  /*11970*/  ISETP.GE.U32.AND P0, PT, R9, R4, PT ;  /* 0x000000040900720c */ /* 0x000fe20003f06070 */
[----:B0-----:R-:W-:-:S04]  /*11980*/  IMAD.MOV R9, RZ, RZ, -R3 ;  /* 0x000000ffff097224 */ /* 0x001fc800078e0a03 */
[----:B------:R-:W-:-:S04]  /*11990*/  IMAD R9, R9, R6, RZ ;  /* 0x0000000609097224 */ /* 0x000fc800078e02ff */
[----:B------:R-:W-:Y:S01]  /*119a0*/  IMAD.HI.U32 R4, R3, R9, R2 ;  /* 0x0000000903047227 */ /* 0x000fe200078e0002 */
[----:B------:R-:W-:-:S03]  /*119b0*/  LOP3.LUT R2, R0, R25, RZ, 0x3c, !PT ;  /* 0x0000001900027212 */ /* 0x000fc600078e3cff */
[----:B------:R-:W-:Y:S01]  /*119c0*/  @P0 VIADD R7, R7, 0x1 ;  /* 0x0000000107070836 */ /* 0x000fe20000000000 */
[----:B------:R-:W-:Y:S02]  /*119d0*/  ISETP.GE.AND P2, PT, R2, RZ, PT ;  /* 0x000000ff0200720c */ /* 0x000fe40003f46270 */
[----:B------:R-:W-:-:S05]  /*119e0*/  IABS R2, R5 ;  /* 0x0000000500027213 */ /* 0x000fca0000000000 */
[----:B------:R-:W-:-:S06]  /*119f0*/  IMAD.MOV R2, RZ, RZ, -R2 ;  /* 0x000000ffff027224 */ /* 0x000fcc00078e0a02 */
[----:B------:R-:W-:Y:S01]  /*11a00*/  @!P2 IMAD.MOV R7, RZ, RZ, -R7 ;  /* 0x000000ffff07a224 */ /* 0x000fe200078e0a07 */
[----:B------:R-:W-:-:S04]  /*11a10*/  @!P1 LOP3.LUT R7, RZ, R25, RZ, 0x33, !PT ;  /* 0x00000019ff079212 */ /* 0x000fc800078e33ff */
[----:B------:R-:W-:-:S05]  /*11a20*/  IABS R3, R7 ;  /* 0x0000000700037213 */ /* 0x000fca0000000000 */
[----:B------:R-:W-:-:S04]  /*11a30*/  IMAD.HI.U32 R4, R4, R3, RZ ;  /* 0x0000000304047227 */ /* 0x000fc800078e00ff */
[----:B------:R-:W-:Y:S01]  /*11a40*/  IMAD R3, R4, R2, R3 ;  /* 0x0000000204037224 */ /* 0x000fe200078e0203 */
[----:B------:R-:W-:-:S04]  /*11a50*/  LOP3.LUT R2, R7, R5, RZ, 0x3c, !PT ;  /* 0x0000000507027212 */ /* 0x000fc800078e3cff */
[----:B------:R-:W-:Y:S02]  /*11a60*/  ISETP.GT.U32.AND P1, PT, R6, R3, PT ;  /* 0x000000030600720c */ /* 0x000fe40003f24070 */
[----:B------:R-:W-:-:S11]  /*11a70*/  ISETP.GE.AND P2, PT, R2, RZ, PT ;  /* 0x000000ff0200720c */ /* 0x000fd60003f46270 */
[----:B------:R-:W-:Y:S01]  /*11a80*/  @!P1 IMAD.IADD R3, R3, 0x1, -R6 ;  /* 0x0000000103039824 */ /* 0x000fe200078e0a06 */
[----:B------:R-:W-:Y:S02]  /*11a90*/  @!P1 IADD3 R4, R4, 0x1, RZ ;  /* 0x0000000104049810 */ /* 0x000fe40007ffe0ff */
[----:B------:R-:W-:Y:S02]  /*11aa0*/  ISETP.NE.AND P1, PT, R5, RZ, PT ;  /* 0x000000ff0500720c */ /* 0x000fe40003f25270 */
[----:B------:R-:W-:Y:S01]  /*11ab0*/  ISETP.GE.U32.AND P0, PT, R3, R6, PT ;  /* 0x000000060300720c */ /* 0x000fe20003f06070 */
[----:B------:R-:W-:-:S04]  /*11ac0*/  IMAD.MOV R3, RZ, RZ, -R7 ;  /* 0x000000ffff037224 */ /* 0x000fc800078e0a07 */
[----:B------:R-:W-:-:S08]  /*11ad0*/  IMAD R3, R25, R3, R0 ;  /* 0x0000000319037224 */ /* 0x000fd000078e0200 */
[----:B------:R-:W-:-:S04]  /*11ae0*/  @P0 VIADD R4, R4, 0x1 ;  /* 0x0000000104040836 */ /* 0x000fc80000000000 */
[----:B------:R-:W-:Y:S01]  /*11af0*/  @!P2 IMAD.MOV R4, RZ, RZ, -R4 ;  /* 0x000000ffff04a224 */ /* 0x000fe200078e0a04 */
[----:B------:R-:W-:-:S05]  /*11b00*/  @!P1 LOP3.LUT R4, RZ, R5, RZ, 0x33, !PT ;  /* 0x00000005ff049212 */ /* 0x000fca00078e33ff */
[--C-:B------:R-:W-:Y:S02]  /*11b10*/  IMAD.MOV R2, RZ, RZ, -R4.reuse ;  /* 0x000000ffff027224 */ /* 0x100fe400078e0a04 */
[C---:B------:R-:W-:Y:S02]  /*11b20*/  IMAD R4, R5.reuse, 0x1000000, R4 ;  /* 0x0100000005047824 */ /* 0x040fe400078e0204 */
[----:B------:R-:W-:-:S04]  /*11b30*/  IMAD R5, R5, R2, R7 ;  /* 0x0000000205057224 */ /* 0x000fc800078e0207 */
[----:B------:R-:W-:Y:S01]  /*11b40*/  IMAD R26, R5, 0x10000, R4 ;  /* 0x00010000051a7824 */ /* 0x000fe200078e0204 */
[----:B------:R-:W-:Y:S06]  /*11b50*/  BRA `(.L_x_2167) ;  /* 0x0000000000f07947 */ /* 0x000fec0003800000 */
.L_x_2166:
[----:B--2---:R-:W0:Y:S02]  /*11b60*/  LDC.64 R2, c[0x0][0xc90] ;  /* 0x00032400ff027b82 */ /* 0x004e240000000a00 */
[----:B0-----:R-:W-:-:S05]  /*11b70*/  IMAD.WIDE R2, R27, 0x4, R2 ;  /* 0x000000041b027825 */ /* 0x001fca00078e0202 */
[----:B------:R0:W3:Y:S02]  /*11b80*/  LDG.E R6, desc[UR40][R2.64] ;  /* 0x0000002802067981 */ /* 0x0000e4000c1e1900 */
[----:B0-----:R-:W-:Y:S02]  /*11b90*/  IMAD.MOV.U32 R2, RZ, RZ, RZ ;  /* 0x000000ffff027224 */ /* 0x001fe400078e00ff */
[----:B---3--:R-:W-:-:S05]  /*11ba0*/  IMAD R5, R25, R6, RZ ;  /* 0x0000000619057224 */ /* 0x008fca00078e02ff */
[----:B------:R-:W-:-:S04]  /*11bb0*/  IABS R7, R5 ;  /* 0x0000000500077213 */ /* 0x000fc80000000000 */
[----:B------:R-:W0:Y:S08]  /*11bc0*/  I2F.RP R8, R7 ;  /* 0x0000000700087306 */ /* 0x000e300000209400 */
[----:B0-----:R-:W0:Y:S02]  /*11bd0*/  MUFU.RCP R8, R8 ;  /* 0x0000000800087308 */ /* 0x001e240000001000 */
[----:B0-----:R-:W-:-:S06]  /*11be0*/  VIADD R9, R8, 0xffffffe ;  /* 0x0ffffffe08097836 */ /* 0x001fcc0000000000 */
[----:B------:R-:W1:Y:S02]  /*11bf0*/  F2I.FTZ.U32.TRUNC.NTZ R3, R9 ;  /* 0x0000000900037305 */ /* 0x000e64000021f000 */
[----:B-1----:R-:W-:-:S04]  /*11c00*/  IMAD.MOV R10, RZ, RZ, -R3 ;  /* 0x000000ffff0a7224 */ /* 0x002fc800078e0a03 */
        /* <DEDUP_REMOVED lines=25> */
[----:B0-----:R-:W-:-:S02]  /*11da0*/  IADD3 R2, R8, 0xffffffe, RZ ;  /* 0x0ffffffe08027810 */ /* 0x001fc40007ffe0ff */
[----:B------:R-:W-:-:S04]  /*11db0*/  IABS R8, R0 ;  /* 0x0000000000087213 */ /* 0x000fc80000000000 */
        /* <DEDUP_REMOVED lines=22> */
.L_x_2167:
[----:B------:R-:W-:-:S05]  /*11f20*/  LOP3.LUT R0, RZ, R3, RZ, 0x33, !PT ;  /* 0x00000003ff007212 */ /* 0x000fca00078e33ff */
[----:B------:R-:W-:Y:S01]  /*11f30*/  IMAD.IADD R25, R25, 0x1, R0 ;  /* 0x0000000119197824 */ /* 0x000fe200078e0200 */
[----:B------:R-:W-:Y:S06]  /*11f40*/  BRA `(.L_x_2168) ;  /* 0x00000000001c7947 */ /* 0x000fec0003800000 */
.L_x_2160:
[----:B------:R-:W-:Y:S01]  /*11f50*/  UMOV UR4, URZ ;  /* 0x0000003f00047c82 */ /* 0x000fe20008000000 */
[----:B------:R-:W-:Y:S01]  /*11f60*/  UMOV UR5, URZ ;  /* 0x0000003f00057c82 */ /* 0x000fe20008000000 */
[----:B------:R-:W-:Y:S01]  /*11f70*/  ULDC UR6, c[0x0][0xc3c] ;  /* 0x00030f0000067ab9 */ /* 0x000fe20000000800 */
[----:B------:R-:W-:Y:S02]  /*11f80*/  IMAD.MOV.U32 R24, RZ, RZ, R0 ;  /* 0x000000ffff187224 */ /* 0x000fe400078e0000 */
[----:B------:R-:W-:Y:S02]  /*11f90*/  IMAD.U32 R25, RZ, RZ, UR4 ;  /* 0x00000004ff197e24 */ /* 0x000fe4000f8e00ff */
[----:B------:R-:W-:Y:S02]  /*11fa0*/  IMAD.U32 R26, RZ, RZ, UR5 ;  /* 0x00000005ff1a7e24 */ /* 0x000fe4000f8e00ff */
[----:B------:R-:W-:-:S07]  /*11fb0*/  IMAD.U32 R27, RZ, RZ, UR6 ;  /* 0x00000006ff1b7e24 */ /* 0x000fce000f8e00ff */
.L_x_2168:
        /* <DEDUP_REMOVED lines=10> */
.L_x_2157:
[----:B------:R-:W-:Y:S02]  /*12060*/  ULDC UR4, c[0x0][0xc3c] ;  /* 0x00030f0000047ab9 */ /* 0x000fe40000000800 */
[----:B----4-:R-:W-:-:S13]  /*12070*/  ISETP.GE.AND P0, PT, R27, UR4, PT ;  /* 0x000000041b007c0c */ /* 0x010fda000bf06270 */
[----:B------:R-:W-:Y:S05]  /*12080*/  @!P0 BRA `(.L_x_2169) ;  /* 0xffffffb000748947 */ /* 0x000fea000383ffff */
[----:B------:R-:W-:Y:S05]  /*12090*/  BSYNC B8 ;  /* 0x0000000000087941 */ /* 0x000fea0003800000 */
.L_x_2077:
[----:B0-----:R-:W4:Y:S01]  /*120a0*/  LDL.LU R0, [R1+0x28] ;  /* 0x0000280001007983 */ /* 0x001f220000300800 */
[----:B------:R-:W-:Y:S01]  /*120b0*/  BSSY B0, `(.L_x_2170) ;  /* 0x000000b000007945 */ /* 0x000fe20003800000 */
[----:B------:R-:W0:Y:S01]  /*120c0*/  S2R R5, SR_CgaCtaId ;  /* 0x0000000000057919 */ /* 0x000e220000008800 */
[----:B----4-:R-:W-:-:S05]  /*120d0*/  VIADD R0, R0, 0x1 ;  /* 0x0000000100007836 */ /* 0x010fca0000000000 */
[----:B------:R-:W-:-:S04]  /*120e0*/  LEA.HI R2, R0, R0, RZ, 0x1 ;  /* 0x0000000000027211 */ /* 0x000fc800078f08ff */
[----:B------:R-:W-:Y:S02]  /*120f0*/  LOP3.LUT R3, R2, 0xfffffffe, RZ, 0xc0, !PT ;  /* 0xfffffffe02037812 */ /* 0x000fe400078ec0ff */
[----:B------:R-:W-:Y:S02]  /*12100*/  MOV R2, 0x400 ;  /* 0x0000040000027802 */ /* 0x000fe40000000f00 */
[----:B------:R-:W-:Y:S02]  /*12110*/  IADD3 R0, R0, -R3, RZ ;  /* 0x8000000300007210 */ /* 0x000fe40007ffe0ff */
[----:B0-----:R-:W-:Y:S02]  /*12120*/  LEA R9, R5, R2, 0x18 ;  /* 0x0000000205097211 */ /* 0x001fe400078ec0ff */
[----:B------:R-:W-:-:S04]  /*12130*/  SHF.L.U32 R0, R0, 0x1f, RZ ;  /* 0x0000001f00007819 */ /* 0x000fc800000006ff */
[----:B------:R-:W0:Y:S02]  /*12140*/  SYNCS.PHASECHK.TRANS64.TRYWAIT P0, [R9+URZ+0x16820], R0 ;  /* 0x01682000090075a7 */ /* 0x000e24000800017f */
[----:B0-----:R-:W-:Y:S05]  /*12150*/  @!P0 BRA `(.L_x_2171) ;  /* 0x0000002000c08947 */ /* 0x001fea0003800000 */
.L_x_2248:
[----:B------:R-:W-:Y:S05]  /*12160*/  BSYNC B0 ;  /* 0x0000000000007941 */ /* 0x000fea0003800000 */
.L_x_2170:
[----:B------:R-:W-:-:S03]  /*12170*/  UMOV UR4, 0xffffffff ;  /* 0xffffffff00047882 */ /* 0x000fc60000000000 */
[----:B------:R-:W-:Y:S05]  /*12180*/  BRA.DIV UR4, `(.L_x_2172) ;  /* 0x0000002204c87947 */ /* 0x000fea000b800000 */
[----:B0-----:R-:W0:Y:S02]  /*12190*/  S2R R0, SR_TID.X ;  /* 0x0000000000007919 */ /* 0x001e240000002100 */
[----:B0-----:R-:W-:-:S04]  /*121a0*/  SHF.R.U32.HI R0, RZ, 0x5, R0 ;  /* 0x00000005ff007819 */ /* 0x001fc80000011600 */
[----:B------:R-:W-:-:S05]  /*121b0*/  LOP3.LUT R0, R0, 0x3, RZ, 0xc0, !PT ;  /* 0x0000000300007812 */ /* 0x000fca00078ec0ff */
[----:B------:R0:W4:Y:S02]  /*121c0*/  SHFL.IDX PT, R14, R0, RZ, 0x1f ;  /* 0x00001fff000e7589 */ /* 0x00012400000e0000 */
.L_x_2251:
[----:B----4-:R-:W-:Y:S01]  /*121d0*/  ISETP.NE.AND P0, PT, R14, RZ, PT ;  /* 0x000000ff0e00720c */ /* 0x010fe20003f05270 */
[----:B------:R-:W-:-:S12]  /*121e0*/  BSSY B0, `(.L_x_2173) ;  /* 0x0000024000007945 */ /* 0x000fd80003800000 */
[----:B------:R-:W-:Y:S05]  /*121f0*/  @P0 BRA `(.L_x_2174) ;  /* 0x0000000000880947 */ /* 0x000fea0003800000 */
[----:B------:R-:W-:-:S03]  /*12200*/  UMOV UR4, 0xffffffff ;  /* 0xffffffff00047882 */ /* 0x000fc60000000000 */
[----:B------:R-:W-:Y:S05]  /*12210*/  BRA.DIV UR4, `(.L_x_2175) ;  /* 0x0000002204d87947 */ /* 0x000fea000b800000 */
[----:B------:R-:W-:-:S13]  /*12220*/  ELECT P6, URZ, PT ;  /* 0x00000000003f782f */ /* 0x000fda00038c0000 */
.L_x_2254:
[----:B------:R-:W-:Y:S05]  /*12230*/  @!P6 BRA `(.L_x_2174) ;  /* 0x000000000078e947 */ /* 0x000fea0003800000 */
[----:B0-----:R-:W4:Y:S02]  /*12240*/  LDL.LU R0, [R1+0x40] ;  /* 0x0000400001007983 */ /* 0x001f240000300800 */
[----:B----4-:R-:W-:-:S04]  /*12250*/  LOP3.LUT R0, R0, 0x2, RZ, 0xfc, !PT ;  /* 0x0000000200007812 */ /* 0x010fc800078efcff */
[----:B------:R-:W-:-:S13]  /*12260*/  ISETP.NE.AND P2, PT, R0, 0x3, PT ;  /* 0x000000030000780c */ /* 0x000fda0003f45270 */
[----:B------:R-:W-:Y:S05]  /*12270*/  @!P2 BRA `(.L_x_2176) ;  /* 0x000000000004a947 */ /* 0x000fea0003800000 */
[----:B------:R-:W-:Y:S01]  /*12280*/  BPT.TRAP 0x1 ;  /* 0x000000040000795c */ /* 0x000fe20000300000 */
.L_x_2176:
[----:B------:R-:W-:Y:S01]  /*12290*/  VIADD R3, R9, 0x16840 ;  /* 0x0001684009037836 */ /* 0x000fe20000000000 */
[----:B------:R-:W-:Y:S01]  /*122a0*/  SHF.L.U32 R2, R28, 0x1f, RZ ;  /* 0x0000001f1c027819 */ /* 0x000fe200000006ff */
[C---:B------:R-:W-:Y:S02]  /*122b0*/  VIADD R0, R18.reuse, 0x1 ;  /* 0x0000000112007836 */ /* 0x040fe40000000000 */
[----:B---3--:R-:W-:-:S03]  /*122c0*/  IMAD R7, R18, 0x8, R3 ;  /* 0x0000000812077824 */ /* 0x008fc600078e0203 */
        /* <DEDUP_REMOVED lines=8> */
.L_x_2255:
[----:B------:R-:W3:Y:S02]  /*12350*/  SYNCS.PHASECHK.TRANS64.TRYWAIT P0, [R3+URZ], R0 ;  /* 0x00000000030075a7 */ /* 0x000ee4000800017f */
[----:B---3--:R-:W-:Y:S05]  /*12360*/  @!P0 BRA `(.L_x_2178) ;  /* 0x0000002000b88947 */ /* 0x008fea0003800000 */
.L_x_2256:
[----:B------:R-:W-:Y:S05]  /*12370*/  @!P2 BRA `(.L_x_2179) ;  /* 0x000000000004a947 */ /* 0x000fea0003800000 */
[----:B------:R-:W-:Y:S01]  /*12380*/  BPT.TRAP 0x1 ;  /* 0x000000040000795c */ /* 0x000fe20000300000 */
.L_x_2179:
[----:B---3--:R-:W-:-:S04]  /*12390*/  VIADD R3, R9, 0x16860 ;  /* 0x0001686009037836 */ /* 0x008fc80000000000 */
[----:B------:R-:W-:-:S04]  /*123a0*/  IMAD R5, R18, 0x8, R3 ;  /* 0x0000000812057824 */ /* 0x000fc800078e0203 */
[----:B------:R-:W3:Y:S02]  /*123b0*/  SYNCS.PHASECHK.TRANS64.TRYWAIT P0, [R5+URZ], R2 ;  /* 0x00000002050075a7 */ /* 0x000ee4000800017f */
[----:B---3--:R-:W-:Y:S05]  /*123c0*/  @!P0 BRA `(.L_x_2180) ;  /* 0x0000002000b48947 */ /* 0x008fea0003800000 */
.L_x_2257:
[----:B------:R-:W-:-:S07]  /*123d0*/  IMAD R3, R4, 0x8, R3 ;  /* 0x0000000804037824 */ /* 0x000fce00078e0203 */
.L_x_2181:
[----:B----4-:R4:W0:Y:S02]  /*123e0*/  SYNCS.PHASECHK.TRANS64.TRYWAIT P0, [R3+URZ], R0 ;  /* 0x00000000030075a7 */ /* 0x010824000800017f */
[----:B0-----:R-:W-:Y:S05]  /*123f0*/  @!P0 NANOSLEEP.SYNCS 0x989680 ;  /* 0x009896800000895d */ /* 0x001fea0003900000 */
[----:B------:R-:W0:Y:S02]  /*12400*/  @!P0 SYNCS.PHASECHK.TRANS64 P0, [R3+URZ], R0 ;  /* 0x00000000030085a7 */ /* 0x000e24000800007f */
[----:B0-----:R-:W-:Y:S05]  /*12410*/  @!P0 BRA `(.L_x_2181) ;  /* 0xfffffffc00f08947 */ /* 0x001fea000383ffff */
.L_x_2174:
[----:B------:R-:W-:Y:S05]  /*12420*/  BSYNC B0 ;  /* 0x0000000000007941 */ /* 0x000fea0003800000 */
.L_x_2173:
[----:B------:R-:W-:Y:S05]  /*12430*/  EXIT ;  /* 0x000000000000794d */ /* 0x000fea0003800000 */
.L_x_2028:
[----:B0-----:R-:W-:-:S04]  /*12440*/  IMAD.U32 R3, RZ, RZ, UR38 ;  /* 0x00000026ff037e24 */ /* 0x001fc8000f8e00ff */
[----:B------:R0:W1:Y:S03]  /*12450*/  SYNCS.PHASECHK.TRANS64.TRYWAIT P1, [R3+URZ+0x16800], R0 ;  /* 0x01680000030075a7 */ /* 0x000066000802017f */
[----:B-1----:R-:W-:Y:S05]  /*12460*/  @!P1 NANOSLEEP.SYNCS 0x989680 ;  /* 0x009896800000995d */ /* 0x002fea0003900000 */
[----:B------:R-:W1:Y:S02]  /*12470*/  @!P1 SYNCS.PHASECHK.TRANS64 P1, [R3+URZ+0x16800], R0 ;  /* 0x01680000030095a7 */ /* 0x000e64000802007f */
[----:B-1----:R-:W-:Y:S05]  /*12480*/  @!P1 BRA `(.L_x_2028) ;  /* 0xfffffffc00ec9947 */ /* 0x002fea000383ffff */
[----:B------:R-:W-:Y:S05]  /*12490*/  BRA `(.L_x_2182) ;  /* 0xfffffef400687947 */ /* 0x000fea000383ffff */
.L_x_2032:
[----:B-1----:R1:W2:Y:S02]  /*124a0*/  SYNCS.PHASECHK.TRANS64.TRYWAIT P2, [R0+URZ+0x16830], R3 ;  /* 0x01683003000075a7 */ /* 0x0022a4000804017f */
[----:B--2---:R-:W-:Y:S05]  /*124b0*/  @!P2 NANOSLEEP.SYNCS 0x989680 ;  /* 0x009896800000a95d */ /* 0x004fea0003900000 */
[----:B------:R-:W2:Y:S02]  /*124c0*/  @!P2 SYNCS.PHASECHK.TRANS64 P2, [R0+URZ+0x16830], R3 ;  /* 0x016830030000a5a7 */ /* 0x000ea4000804007f */
[----:B--2---:R-:W-:Y:S05]  /*124d0*/  @!P2 BRA `(.L_x_2032) ;  /* 0xfffffffc00f0a947 */ /* 0x004fea000383ffff */
[----:B------:R-:W-:Y:S05]  /*124e0*/  BRA `(.L_x_2031) ;  /* 0xfffffef4008c7947 */ /* 0x000fea000383ffff */
.L_x_2037:
[----:B-1----:R-:W-:-:S04]  /*124f0*/  IMAD.U32 R8, RZ, RZ, UR10 ;  /* 0x0000000aff087e24 */ /* 0x002fc8000f8e00ff */
[----:B------:R1:W2:Y:S03]  /*12500*/  SYNCS.PHASECHK.TRANS64.TRYWAIT P3, [R8+URZ+0x16830], R7 ;  /* 0x01683007080075a7 */ /* 0x0002a6000806017f */
[----:B--2---:R-:W-:Y:S05]  /*12510*/  @!P3 NANOSLEEP.SYNCS 0x989680 ;  /* 0x009896800000b95d */ /* 0x004fea0003900000 */
[----:B------:R-:W2:Y:S02]  /*12520*/  @!P3 SYNCS.PHASECHK.TRANS64 P3, [R8+URZ+0x16830], R7 ;  /* 0x016830070800b5a7 */ /* 0x000ea4000806007f */
[----:B--2---:R-:W-:Y:S05]  /*12530*/  @!P3 BRA `(.L_x_2037) ;  /* 0xfffffffc00ecb947 */ /* 0x004fea000383ffff */
[----:B------:R-:W-:Y:S05]  /*12540*/  BRA `(.L_x_2034) ;  /* 0xffffff1c00cc7947 */ /* 0x000fea000383ffff */
.L_x_2041:
[----:B-1----:R-:W-:-:S04]  /*12550*/  IMAD.U32 R8, RZ, RZ, UR10 ;  /* 0x0000000aff087e24 */ /* 0x002fc8000f8e00ff */
[----:B------:R1:W2:Y:S03]  /*12560*/  SYNCS.PHASECHK.TRANS64.TRYWAIT P3, [R8+URZ+0x16850], R7 ;  /* 0x01685007080075a7 */ /* 0x0002a6000806017f */
[----:B--2---:R-:W-:Y:S05]  /*12570*/  @!P3 NANOSLEEP.SYNCS 0x989680 ;  /* 0x009896800000b95d */ /* 0x004fea0003900000 */
[----:B------:R-:W2:Y:S02]  /*12580*/  @!P3 SYNCS.PHASECHK.TRANS64 P3, [R8+URZ+0x16850], R7 ;  /* 0x016850070800b5a7 */ /* 0x000ea4000806007f */
[----:B--2---:R-:W-:Y:S05]  /*12590*/  @!P3 BRA `(.L_x_2041) ;  /* 0xfffffffc00ecb947 */ /* 0x004fea000383ffff */
[----:B------:R-:W-:Y:S05]  /*125a0*/  BRA `(.L_x_2038) ;  /* 0xffffff20004c7947 */ /* 0x000fea000383ffff */
.L_x_2047:
[----:B-1----:R-:W-:-:S04]  /*125b0*/  IMAD.U32 R7, RZ, RZ, UR10 ;  /* 0x0000000aff077e24 */ /* 0x002fc8000f8e00ff */
[----:B------:R1:W2:Y:S03]  /*125c0*/  SYNCS.PHASECHK.TRANS64.TRYWAIT P2, [R7+URZ+0x16830], R6 ;  /* 0x01683006070075a7 */ /* 0x0002a6000804017f */
[----:B--2---:R-:W-:Y:S05]  /*125d0*/  @!P2 NANOSLEEP.SYNCS 0x989680 ;  /* 0x009896800000a95d */ /* 0x004fea0003900000 */
[----:B------:R-:W2:Y:S02]  /*125e0*/  @!P2 SYNCS.PHASECHK.TRANS64 P2, [R7+URZ+0x16830], R6 ;  /* 0x016830060700a5a7 */ /* 0x000ea4000804007f */
[----:B--2---:R-:W-:Y:S05]  /*125f0*/  @!P2 BRA `(.L_x_2047) ;  /* 0xfffffffc00eca947 */ /* 0x004fea000383ffff */
[----:B------:R-:W-:Y:S05]  /*12600*/  BRA `(.L_x_2044) ;  /* 0xffffff4c00347947 */ /* 0x000fea000383ffff */
.L_x_2051:
[----:B-1----:R-:W-:-:S04]  /*12610*/  IMAD.U32 R7, RZ, RZ, UR10 ;  /* 0x0000000aff077e24 */ /* 0x002fc8000f8e00ff */
[----:B------:R1:W2:Y:S03]  /*12620*/  SYNCS.PHASECHK.TRANS64.TRYWAIT P2, [R7+URZ+0x16850], R6 ;  /* 0x01685006070075a7 */ /* 0x0002a6000804017f */
[----:B--2---:R-:W-:Y:S05]  /*12630*/  @!P2 NANOSLEEP.SYNCS 0x989680 ;  /* 0x009896800000a95d */ /* 0x004fea0003900000 */
[----:B------:R-:W2:Y:S02]  /*12640*/  @!P2 SYNCS.PHASECHK.TRANS64 P2, [R7+URZ+0x16850], R6 ;  /* 0x016850060700a5a7 */ /* 0x000ea4000804007f */
[----:B--2---:R-:W-:Y:S05]  /*12650*/  @!P2 BRA `(.L_x_2051) ;  /* 0xfffffffc00eca947 */ /* 0x004fea000383ffff */
[----:B------:R-:W-:Y:S05]  /*12660*/  BRA `(.L_x_2048) ;  /* 0xffffff4c00b47947 */ /* 0x000fea000383ffff */
.L_x_2056:
[----:B-1----:R-:W-:-:S04]  /*12670*/  IMAD.U32 R4, RZ, RZ, UR5 ;  /* 0x00000005ff047e24 */ /* 0x002fc8000f8e00ff */
[----:B------:R1:W2:Y:S03]  /*12680*/  SYNCS.PHASECHK.TRANS64.TRYWAIT P0, [R4+URZ+0x16850], R3 ;  /* 0x01685003040075a7 */ /* 0x0002a6000800017f */
[----:B--2---:R-:W-:Y:S05]  /*12690*/  @!P0 NANOSLEEP.SYNCS 0x989680 ;  /* 0x009896800000895d */ /* 0x004fea0003900000 */
[----:B------:R-:W2:Y:S02]  /*126a0*/  @!P0 SYNCS.PHASECHK.TRANS64 P0, [R4+URZ+0x16850], R3 ;  /* 0x01685003040085a7 */ /* 0x000ea4000800007f */
[----:B--2---:R-:W-:Y:S05]  /*126b0*/  @!P0 BRA `(.L_x_2056) ;  /* 0xfffffffc00ec8947 */ /* 0x004fea000383ffff */
[----:B------:R-:W-:Y:S05]  /*126c0*/  BRA `(.L_x_2055) ;  /* 0xffffff7000187947 */ /* 0x000fea000383ffff */
.L_x_2091:
[----:B------:R-:W2:Y:S01]  /*126d0*/  S2R R20, SR_TID.X ;  /* 0x0000000000147919 */ /* 0x000ea20000002100 */
[----:B------:R-:W-:Y:S01]  /*126e0*/  BSSY B0, `(.L_x_2183) ;  /* 0x000000a000007945 */ /* 0x000fe20003800000 */
[----:B------:R-:W-:Y:S01]  /*126f0*/  IMAD.MOV.U32 R12, RZ, RZ, RZ ;  /* 0x000000ffff0c7224 */ /* 0x000fe200078e00ff */
[----:B------:R-:W-:Y:S01]  /*12700*/  MOV R11, 0x1f ;  /* 0x0000001f000b7802 */ /* 0x000fe20000000f00 */
[----:B------:R-:W-:Y:S01]  /*12710*/  IMAD.MOV.U32 R15, RZ, RZ, -0x1 ;  /* 0xffffffffff0f7424 */ /* 0x000fe200078e00ff */
[----:B--2---:R-:W-:-:S04]  /*12720*/  SHF.R.U32.HI R20, RZ, 0x5, R20 ;  /* 0x00000005ff147819 */ /* 0x004fc80000011614 */
[----:B------:R-:W-:-:S05]  /*12730*/  LOP3.LUT R20, R20, 0x3, RZ, 0xc0, !PT ;  /* 0x0000000314147812 */ /* 0x000fca00078ec0ff */
[----:B------:R-:W-:-:S07]  /*12740*/  IMAD.MOV.U32 R13, RZ, RZ, R20 ;  /* 0x000000ffff0d7224 */ /* 0x000fce00078e0014 */
[----:B01-3--:R-:W-:Y:S05]  /*12750*/  WARPSYNC.COLLECTIVE R15, `(.L_x_2184) ;  /* 0x000000000f087348 */ /* 0x00bfea0003c00000 */
[----:B------:R2:W4:Y:S02]  /*12760*/  SHFL.IDX P6, R14, R13, R12, R11 ;  /* 0x0000000c0d0e7389 */ /* 0x00052400000c000b */
[----:B01234-:R-:W-:Y:S01]  /*12770*/  ENDCOLLECTIVE ;  /* 0x000000000000791b */ /* 0x01ffe20003800000 */
.L_x_2184:
[----:B------:R-:W-:Y:S05]  /*12780*/  BSYNC B0 ;  /* 0x0000000000007941 */ /* 0x000fea0003800000 */
.L_x_2183:
[----:B------:R-:W-:Y:S05]  /*12790*/  BRA `(.L_x_2185) ;  /* 0xffffffb8005c7947 */ /* 0x000fea000383ffff */
.L_x_2093:
[----:B------:R-:W-:Y:S01]  /*127a0*/  BSSY B0, `(.L_x_2186) ;  /* 0x0000006000007945 */ /* 0x000fe20003800000 */
[----:B------:R-:W-:-:S07]  /*127b0*/  IMAD.MOV.U32 R15, RZ, RZ, -0x1 ;  /* 0xffffffffff0f7424 */ /* 0x000fce00078e00ff */
[----:B0123--:R-:W-:Y:S05]  /*127c0*/  WARPSYNC.COLLECTIVE R15, `(.L_x_2187) ;  /* 0x000000000f0c7348 */ /* 0x00ffea0003c00000 */
[----:B------:R-:W-:Y:S02]  /*127d0*/  ELECT P6, UR62, PT ;  /* 0x00000000003e782f */ /* 0x000fe400038c0000 */
[----:B------:R-:W-:Y:S01]  /*127e0*/  MOV R14, UR62 ;  /* 0x0000003e000e7c02 */ /* 0x000fe20008000f00 */
[----:B0123--:R-:W-:Y:S10]  /*127f0*/  ENDCOLLECTIVE ;  /* 0x000000000000791b */ /* 0x00fff40003800000 */
.L_x_2187:
[----:B------:R-:W-:Y:S05]  /*12800*/  BSYNC B0 ;  /* 0x0000000000007941 */ /* 0x000fea0003800000 */
.L_x_2186:
[----:B------:R-:W-:Y:S05]  /*12810*/  BRA `(.L_x_2188) ;  /* 0xffffffb8005c7947 */ /* 0x000fea000383ffff */
.L_x_2095:
[----:B--2---:R2:W4:Y:S02]  /*12820*/  SYNCS.PHASECHK.TRANS64.TRYWAIT P0, [R0+URZ+0x16840], R2 ;  /* 0x01684002000075a7 */ /* 0x004524000800017f */
[----:B----4-:R-:W-:Y:S05]  /*12830*/  @!P0 NANOSLEEP.SYNCS 0x989680 ;  /* 0x009896800000895d */ /* 0x010fea0003900000 */
[----:B------:R-:W4:Y:S02]  /*12840*/  @!P0 SYNCS.PHASECHK.TRANS64 P0, [R0+URZ+0x16840], R2 ;  /* 0x01684002000085a7 */ /* 0x000f24000800007f */
[----:B----4-:R-:W-:Y:S05]  /*12850*/  @!P0 BRA `(.L_x_2095) ;  /* 0xfffffffc00f08947 */ /* 0x010fea000383ffff */
[----:B------:R-:W-:Y:S05]  /*12860*/  BRA `(.L_x_2189) ;  /* 0xffffffb800ac7947 */ /* 0x000fea000383ffff */
.L_x_2099:
[----:B------:R-:W2:Y:S01]  /*12870*/  LDL.LU R11, [R1+0x20] ;  /* 0x00002000010b7983 */ /* 0x000ea20000300800 */
[----:B------:R-:W-:Y:S02]  /*12880*/  IMAD.MOV.U32 R13, RZ, RZ, R4 ;  /* 0x000000ffff0d7224 */ /* 0x000fe400078e0004 */
[----:B------:R-:W-:Y:S02]  /*12890*/  IMAD.MOV.U32 R12, RZ, RZ, RZ ;  /* 0x000000ffff0c7224 */ /* 0x000fe400078e00ff */
[----:B------:R-:W-:Y:S02]  /*128a0*/  IMAD.MOV.U32 R15, RZ, RZ, -0x1 ;  /* 0xffffffffff0f7424 */ /* 0x000fe400078e00ff */
        /* <DEDUP_REMOVED lines=8> */
.L_x_2190:
[----:B------:R-:W-:Y:S02]  /*12930*/  IMAD.MOV.U32 R13, RZ, RZ, R0 ;  /* 0x000000ffff0d7224 */ /* 0x000fe400078e0000 */
[----:B------:R-:W-:-:S07]  /*12940*/  IMAD.MOV.U32 R6, RZ, RZ, R14 ;  /* 0x000000ffff067224 */ /* 0x000fce00078e000e */
[----:B------:R-:W-:Y:S05]  /*12950*/  WARPSYNC.COLLECTIVE R15, `(.L_x_2191) ;  /* 0x000000000f087348 */ /* 0x000fea0003c00000 */
[----:B------:R0:W1:Y:S02]  /*12960*/  SHFL.IDX P6, R14, R13, R12, R11 ;  /* 0x0000000c0d0e7389 */ /* 0x00006400000c000b */
[----:B01----:R-:W-:Y:S01]  /*12970*/  ENDCOLLECTIVE ;  /* 0x000000000000791b */ /* 0x003fe20003800000 */
.L_x_2191:
[----:B------:R-:W-:Y:S02]  /*12980*/  IMAD.MOV.U32 R13, RZ, RZ, R4 ;  /* 0x000000ffff0d7224 */ /* 0x000fe400078e0004 */
[----:B------:R-:W-:Y:S02]  /*12990*/  IMAD.MOV.U32 R12, RZ, RZ, 0x1 ;  /* 0x00000001ff0c7424 */ /* 0x000fe400078e00ff */
[----:B------:R-:W-:-:S07]  /*129a0*/  IMAD.MOV.U32 R7, RZ, RZ, R14 ;  /* 0x000000ffff077224 */ /* 0x000fce00078e000e */
[----:B------:R-:W-:Y:S05]  /*129b0*/  WARPSYNC.COLLECTIVE R15, `(.L_x_2192) ;  /* 0x000000000f087348 */ /* 0x000fea0003c00000 */
[----:B------:R0:W1:Y:S02]  /*129c0*/  SHFL.IDX P6, R14, R13, R12, R11 ;  /* 0x0000000c0d0e7389 */ /* 0x00006400000c000b */
[----:B01----:R-:W-:Y:S01]  /*129d0*/  ENDCOLLECTIVE ;  /* 0x000000000000791b */ /* 0x003fe20003800000 */
.L_x_2192:
        /* <DEDUP_REMOVED lines=15> */
.L_x_2193:
[----:B------:R-:W-:Y:S02]  /*12ad0*/  IMAD.MOV.U32 R13, RZ, RZ, R4 ;  /* 0x000000ffff0d7224 */ /* 0x000fe400078e0004 */
[----:B------:R-:W-:Y:S01]  /*12ae0*/  IMAD.MOV.U32 R12, RZ, RZ, 0x2 ;  /* 0x00000002ff0c7424 */ /* 0x000fe200078e00ff */
[----:B------:R-:W-:-:S07]  /*12af0*/  MOV R7, R14 ;  /* 0x0000000e00077202 */ /* 0x000fce0000000f00 */
[----:B------:R-:W-:Y:S05]  /*12b00*/  WARPSYNC.COLLECTIVE R15, `(.L_x_2194) ;  /* 0x000000000f087348 */ /* 0x000fea0003c00000 */
[----:B------:R0:W1:Y:S02]  /*12b10*/  SHFL.IDX P6, R14, R13, R12, R11 ;  /* 0x0000000c0d0e7389 */ /* 0x00006400000c000b */
[----:B01----:R-:W-:Y:S01]  /*12b20*/  ENDCOLLECTIVE ;  /* 0x000000000000791b */ /* 0x003fe20003800000 */
.L_x_2194:
        /* <DEDUP_REMOVED lines=16> */
.L_x_2195:
[----:B------:R-:W-:Y:S02]  /*12c30*/  IMAD.MOV.U32 R13, RZ, RZ, R4 ;  /* 0x000000ffff0d7224 */ /* 0x000fe400078e0004 */
[----:B------:R-:W-:Y:S02]  /*12c40*/  IMAD.MOV.U32 R12, RZ, RZ, 0x3 ;  /* 0x00000003ff0c7424 */ /* 0x000fe400078e00ff */
[----:B------:R-:W-:-:S07]  /*12c50*/  IMAD.MOV.U32 R7, RZ, RZ, R14 ;  /* 0x000000ffff077224 */ /* 0x000fce00078e000e */
[----:B------:R-:W-:Y:S05]  /*12c60*/  WARPSYNC.COLLECTIVE R15, `(.L_x_2196) ;  /* 0x000000000f087348 */ /* 0x000fea0003c00000 */
[----:B------:R0:W1:Y:S02]  /*12c70*/  SHFL.IDX P6, R14, R13, R12, R11 ;  /* 0x0000000c0d0e7389 */ /* 0x00006400000c000b */
[----:B01----:R-:W-:Y:S01]  /*12c80*/  ENDCOLLECTIVE ;  /* 0x000000000000791b */ /* 0x003fe20003800000 */
.L_x_2196:
        /* <DEDUP_REMOVED lines=16> */
.L_x_2197:
[----:B------:R-:W-:Y:S02]  /*12d90*/  IMAD.MOV.U32 R13, RZ, RZ, R4 ;  /* 0x000000ffff0d7224 */ /* 0x000fe400078e0004 */
[----:B------:R-:W-:Y:S02]  /*12da0*/  IMAD.MOV.U32 R12, RZ, RZ, 0x4 ;  /* 0x00000004ff0c7424 */ /* 0x000fe400078e00ff */
[----:B------:R-:W-:-:S07]  /*12db0*/  IMAD.MOV.U32 R7, RZ, RZ, R14 ;  /* 0x000000ffff077224 */ /* 0x000fce00078e000e */
[----:B------:R-:W-:Y:S05]  /*12dc0*/  WARPSYNC.COLLECTIVE R15, `(.L_x_2198) ;  /* 0x000000000f087348 */ /* 0x000fea0003c00000 */
[----:B------:R0:W1:Y:S02]  /*12dd0*/  SHFL.IDX P6, R14, R13, R12, R11 ;  /* 0x0000000c0d0e7389 */ /* 0x00006400000c000b */
[----:B01----:R-:W-:Y:S01]  /*12de0*/  ENDCOLLECTIVE ;  /* 0x000000000000791b */ /* 0x003fe20003800000 */
.L_x_2198:
        /* <DEDUP_REMOVED lines=16> */
.L_x_2199:
[----:B------:R-:W-:Y:S02]  /*12ef0*/  IMAD.MOV.U32 R13, RZ, RZ, R4 ;  /* 0x000000ffff0d7224 */ /* 0x000fe400078e0004 */
[----:B------:R-:W-:Y:S02]  /*12f00*/  IMAD.MOV.U32 R12, RZ, RZ, 0x5 ;  /* 0x00000005ff0c7424 */ /* 0x000fe400078e00ff */
[----:B------:R-:W-:-:S07]  /*12f10*/  IMAD.MOV.U32 R7, RZ, RZ, R14 ;  /* 0x000000ffff077224 */ /* 0x000fce00078e000e */
[----:B------:R-:W-:Y:S05]  /*12f20*/  WARPSYNC.COLLECTIVE R15, `(.L_x_2200) ;  /* 0x000000000f087348 */ /* 0x000fea0003c00000 */
[----:B------:R0:W1:Y:S02]  /*12f30*/  SHFL.IDX P6, R14, R13, R12, R11 ;  /* 0x0000000c0d0e7389 */ /* 0x00006400000c000b */
[----:B01----:R-:W-:Y:S01]  /*12f40*/  ENDCOLLECTIVE ;  /* 0x000000000000791b */ /* 0x003fe20003800000 */
.L_x_2200:
        /* <DEDUP_REMOVED lines=16> */
.L_x_2201:
[----:B------:R-:W-:Y:S01]  /*13050*/  IMAD.MOV.U32 R13, RZ, RZ, R4 ;  /* 0x000000ffff0d7224 */ /* 0x000fe200078e0004 */
[----:B------:R-:W-:Y:S01]  /*13060*/  MOV R12, 0x6 ;  /* 0x00000006000c7802 */ /* 0x000fe20000000f00 */
[----:B------:R-:W-:-:S07]  /*13070*/  IMAD.MOV.U32 R7, RZ, RZ, R14 ;  /* 0x000000ffff077224 */ /* 0x000fce00078e000e */
[----:B------:R-:W-:Y:S05]  /*13080*/  WARPSYNC.COLLECTIVE R15, `(.L_x_2202) ;  /* 0x000000000f087348 */ /* 0x000fea0003c00000 */
[----:B------:R0:W1:Y:S02]  /*13090*/  SHFL.IDX P6, R14, R13, R12, R11 ;  /* 0x0000000c0d0e7389 */ /* 0x00006400000c000b */
[----:B01----:R-:W-:Y:S01]  /*130a0*/  ENDCOLLECTIVE ;  /* 0x000000000000791b */ /* 0x003fe20003800000 */
.L_x_2202:
        /* <DEDUP_REMOVED lines=16> */
.L_x_2203:
[----:B------:R-:W-:Y:S02]  /*131b0*/  IMAD.MOV.U32 R13, RZ, RZ, R4 ;  /* 0x000000ffff0d7224 */ /* 0x000fe400078e0004 */
[----:B------:R-:W-:Y:S02]  /*131c0*/  IMAD.MOV.U32 R12, RZ, RZ, 0x7 ;  /* 0x00000007ff0c7424 */ /* 0x000fe400078e00ff */
[----:B------:R-:W-:-:S07]  /*131d0*/  IMAD.MOV.U32 R7, RZ, RZ, R14 ;  /* 0x000000ffff077224 */ /* 0x000fce00078e000e */
[----:B------:R-:W-:Y:S05]  /*131e0*/  WARPSYNC.COLLECTIVE R15, `(.L_x_2204) ;  /* 0x000000000f087348 */ /* 0x000fea0003c00000 */
[----:B------:R0:W1:Y:S02]  /*131f0*/  SHFL.IDX P6, R14, R13, R12, R11 ;  /* 0x0000000c0d0e7389 */ /* 0x00006400000c000b */
[----:B01----:R-:W-:Y:S01]  /*13200*/  ENDCOLLECTIVE ;  /* 0x000000000000791b */ /* 0x003fe20003800000 */
.L_x_2204:
        /* <DEDUP_REMOVED lines=11> */
.L_x_2205:
        /* <DEDUP_REMOVED lines=13> */
.L_x_2206:
        /* <DEDUP_REMOVED lines=9> */
[----:B------:R-:W-:-:S07]  /*13420*/  MOV R0, R14 ;  /* 0x0000000e00007202 */ /* 0x000fce0000000f00 */
[----:B0-----:R-:W-:Y:S05]  /*13430*/  WARPSYNC.COLLECTIVE R15, `(.L_x_2207) ;  /* 0x000000000f087348 */ /* 0x001fea0003c00000 */
[----:B------:R1:W2:Y:S02]  /*13440*/  SHFL.IDX P6, R14, R13, R12, R11 ;  /* 0x0000000c0d0e7389 */ /* 0x0002a400000c000b */
[----:B012---:R-:W-:Y:S01]  /*13450*/  ENDCOLLECTIVE ;  /* 0x000000000000791b */ /* 0x007fe20003800000 */
.L_x_2207:
[----:B------:R-:W-:Y:S02]  /*13460*/  IMAD.MOV.U32 R13, RZ, RZ, R2 ;  /* 0x000000ffff0d7224 */ /* 0x000fe400078e0002 */
[----:B------:R-:W-:Y:S02]  /*13470*/  IMAD.MOV.U32 R12, RZ, RZ, 0x1 ;  /* 0x00000001ff0c7424 */ /* 0x000fe400078e00ff */
[----:B------:R-:W-:-:S07]  /*13480*/  IMAD.MOV.U32 R8, RZ, RZ, R14 ;  /* 0x000000ffff087224 */ /* 0x000fce00078e000e */
[----:B------:R-:W-:Y:S05]  /*13490*/  WARPSYNC.COLLECTIVE R15, `(.L_x_2208) ;  /* 0x000000000f087348 */ /* 0x000fea0003c00000 */
[----:B------:R0:W1:Y:S02]  /*134a0*/  SHFL.IDX P6, R14, R13, R12, R11 ;  /* 0x0000000c0d0e7389 */ /* 0x00006400000c000b */
[----:B01----:R-:W-:Y:S01]  /*134b0*/  ENDCOLLECTIVE ;  /* 0x000000000000791b */ /* 0x003fe20003800000 */
.L_x_2208:
        /* <DEDUP_REMOVED lines=14> */
.L_x_2209:
[----:B------:R-:W-:Y:S02]  /*135a0*/  IMAD.MOV.U32 R13, RZ, RZ, R2 ;  /* 0x000000ffff0d7224 */ /* 0x000fe400078e0002 */
[----:B------:R-:W-:Y:S02]  /*135b0*/  IMAD.MOV.U32 R12, RZ, RZ, 0x2 ;  /* 0x00000002ff0c7424 */ /* 0x000fe400078e00ff */
[----:B------:R-:W-:-:S07]  /*135c0*/  IMAD.MOV.U32 R6, RZ, RZ, R14 ;  /* 0x000000ffff067224 */ /* 0x000fce00078e000e */
[----:B------:R-:W-:Y:S05]  /*135d0*/  WARPSYNC.COLLECTIVE R15, `(.L_x_2210) ;  /* 0x000000000f087348 */ /* 0x000fea0003c00000 */
[----:B------:R0:W1:Y:S02]  /*135e0*/  SHFL.IDX P6, R14, R13, R12, R11 ;  /* 0x0000000c0d0e7389 */ /* 0x00006400000c000b */
[----:B01----:R-:W-:Y:S01]  /*135f0*/  ENDCOLLECTIVE ;  /* 0x000000000000791b */ /* 0x003fe20003800000 */
.L_x_2210:
[----:B------:R-:W-:-:S05]  /*13600*/  @!P1 LEA R6, P2, R20, R6, 0x1 ;  /* 0x0000000614069211 */ /* 0x000fca00078408ff */
[----:B------:R-:W-:-:S04]  /*13610*/  @!P1 IMAD.X R0, RZ, RZ, R0, P2 ;  /* 0x000000ffff009224 */ /* 0x000fc800010e0600 */
[----:B------:R-:W-:Y:S01]  /*13620*/  @!P1 IMAD.MOV.U32 R7, RZ, RZ, R0 ;  /* 0x000000ffff079224 */ /* 0x000fe200078e0000 */
[----:B------:R-:W-:-:S04]  /*13630*/  MOV R13, R5 ;  /* 0x00000005000d7202 */ /* 0x000fc80000000f00 */
        /* <DEDUP_REMOVED lines=9> */
.L_x_2211:
[----:B------:R-:W-:Y:S02]  /*136d0*/  IMAD.MOV.U32 R13, RZ, RZ, R2 ;  /* 0x000000ffff0d7224 */ /* 0x000fe400078e0002 */
[----:B------:R-:W-:Y:S02]  /*136e0*/  IMAD.MOV.U32 R12, RZ, RZ, 0x3 ;  /* 0x00000003ff0c7424 */ /* 0x000fe400078e00ff */
[----:B------:R-:W-:-:S07]  /*136f0*/  IMAD.MOV.U32 R6, RZ, RZ, R14 ;  /* 0x000000ffff067224 */ /* 0x000fce00078e000e */
[----:B------:R-:W-:Y:S05]  /*13700*/  WARPSYNC.COLLECTIVE R15, `(.L_x_2212) ;  /* 0x000000000f087348 */ /* 0x000fea0003c00000 */
[----:B------:R0:W1:Y:S02]  /*13710*/  SHFL.IDX P6, R14, R13, R12, R11 ;  /* 0x0000000c0d0e7389 */ /* 0x00006400000c000b */
[----:B01----:R-:W-:Y:S01]  /*13720*/  ENDCOLLECTIVE ;  /* 0x000000000000791b */ /* 0x003fe20003800000 */
.L_x_2212:
        /* <DEDUP_REMOVED lines=12> */
.L_x_2213:
[----:B------:R-:W-:Y:S01]  /*137f0*/  IMAD.MOV.U32 R2, RZ, RZ, R14 ;  /* 0x000000ffff027224 */ /* 0x000fe200078e000e */
[----:B------:R-:W-:Y:S06]  /*13800*/  BRA `(.L_x_2214) ;  /* 0xffffffb800b07947 */ /* 0x000fec000383ffff */
.L_x_2102:
[----:B0-----:R0:W1:Y:S02]  /*13810*/  SYNCS.PHASECHK.TRANS64.TRYWAIT P0, [R17+URZ+0x16820], R0 ;  /* 0x01682000110075a7 */ /* 0x001064000800017f */
[----:B-1----:R-:W-:Y:S05]  /*13820*/  @!P0 NANOSLEEP.SYNCS 0x989680 ;  /* 0x009896800000895d */ /* 0x002fea0003900000 */
[----:B------:R-:W1:Y:S02]  /*13830*/  @!P0 SYNCS.PHASECHK.TRANS64 P0, [R17+URZ+0x16820], R0 ;  /* 0x01682000110085a7 */ /* 0x000e64000800007f */
[----:B-1----:R-:W-:Y:S05]  /*13840*/  @!P0 BRA `(.L_x_2102) ;  /* 0xfffffffc00f08947 */ /* 0x002fea000383ffff */
[----:B------:R-:W-:Y:S05]  /*13850*/  BRA `(.L_x_2215) ;  /* 0xffffffbc00107947 */ /* 0x000fea000383ffff */
.L_x_2111:
[----:B0-----:R0:W1:Y:S02]  /*13860*/  SYNCS.PHASECHK.TRANS64.TRYWAIT P0, [R4+URZ+0x16840], R2 ;  /* 0x01684002040075a7 */ /* 0x001064000800017f */
[----:B-1----:R-:W-:Y:S05]  /*13870*/  @!P0 NANOSLEEP.SYNCS 0x989680 ;  /* 0x009896800000895d */ /* 0x002fea0003900000 */
[----:B------:R-:W1:Y:S02]  /*13880*/  @!P0 SYNCS.PHASECHK.TRANS64 P0, [R4+URZ+0x16840], R2 ;  /* 0x01684002040085a7 */ /* 0x000e64000800007f */
[----:B-1----:R-:W-:Y:S05]  /*13890*/  @!P0 BRA `(.L_x_2111) ;  /* 0xfffffffc00f08947 */ /* 0x002fea000383ffff */
[----:B------:R-:W-:Y:S05]  /*138a0*/  BRA `(.L_x_2216) ;  /* 0xffffffbc00e07947 */ /* 0x000fea000383ffff */
.L_x_2116:
[----:B0-----:R0:W1:Y:S02]  /*138b0*/  SYNCS.PHASECHK.TRANS64.TRYWAIT P0, [R3+URZ+0x60], R2 ;  /* 0x00006002030075a7 */ /* 0x001064000800017f */
[----:B-1----:R-:W-:Y:S05]  /*138c0*/  @!P0 NANOSLEEP.SYNCS 0x989680 ;  /* 0x009896800000895d */ /* 0x002fea0003900000 */
[----:B------:R-:W1:Y:S02]  /*138d0*/  @!P0 SYNCS.PHASECHK.TRANS64 P0, [R3+URZ+0x60], R2 ;  /* 0x00006002030085a7 */ /* 0x000e64000800007f */
[----:B-1----:R-:W-:Y:S05]  /*138e0*/  @!P0 BRA `(.L_x_2116) ;  /* 0xfffffffc00f08947 */ /* 0x002fea000383ffff */
[----:B------:R-:W-:Y:S05]  /*138f0*/  BRA `(.L_x_2217) ;  /* 0xffffffc0006c7947 */ /* 0x000fea000383ffff */
.L_x_2124:
[----:B-1----:R1:W2:Y:S02]  /*13900*/  SYNCS.PHASECHK.TRANS64.TRYWAIT P0, [R2+URZ+0x16840], R3 ;  /* 0x01684003020075a7 */ /* 0x0022a4000800017f */
[----:B--2---:R-:W-:Y:S05]  /*13910*/  @!P0 NANOSLEEP.SYNCS 0x989680 ;  /* 0x009896800000895d */ /* 0x004fea0003900000 */
[----:B------:R-:W2:Y:S02]  /*13920*/  @!P0 SYNCS.PHASECHK.TRANS64 P0, [R2+URZ+0x16840], R3 ;  /* 0x01684003020085a7 */ /* 0x000ea4000800007f */
[----:B--2---:R-:W-:Y:S05]  /*13930*/  @!P0 BRA `(.L_x_2124) ;  /* 0xfffffffc00f08947 */ /* 0x004fea000383ffff */
[----:B------:R-:W-:Y:S05]  /*13940*/  BRA `(.L_x_2218) ;  /* 0xffffffc400ac7947 */ /* 0x000fea000383ffff */
.L_x_2129:
[----:B0-----:R0:W1:Y:S02]  /*13950*/  SYNCS.PHASECHK.TRANS64.TRYWAIT P0, [R10+URZ+0x60], R28 ;  /* 0x0000601c0a0075a7 */ /* 0x001064000800017f */
[----:B-1----:R-:W-:Y:S05]  /*13960*/  @!P0 NANOSLEEP.SYNCS 0x989680 ;  /* 0x009896800000895d */ /* 0x002fea0003900000 */
[----:B------:R-:W1:Y:S02]  /*13970*/  @!P0 SYNCS.PHASECHK.TRANS64 P0, [R10+URZ+0x60], R28 ;  /* 0x0000601c0a0085a7 */ /* 0x000e64000800007f */
[----:B-1----:R-:W-:Y:S05]  /*13980*/  @!P0 BRA `(.L_x_2129) ;  /* 0xfffffffc00f08947 */ /* 0x002fea000383ffff */
[----:B------:R-:W-:Y:S05]  /*13990*/  BRA `(.L_x_2219) ;  /* 0xffffffc800387947 */ /* 0x000fea000383ffff */
.L_x_2137:
[----:B-1----:R1:W2:Y:S02]  /*139a0*/  SYNCS.PHASECHK.TRANS64.TRYWAIT P0, [R2+URZ+0x16840], R3 ;  /* 0x01684003020075a7 */ /* 0x0022a4000800017f */
[----:B--2---:R-:W-:Y:S05]  /*139b0*/  @!P0 NANOSLEEP.SYNCS 0x989680 ;  /* 0x009896800000895d */ /* 0x004fea0003900000 */
[----:B------:R-:W2:Y:S02]  /*139c0*/  @!P0 SYNCS.PHASECHK.TRANS64 P0, [R2+URZ+0x16840], R3 ;  /* 0x01684003020085a7 */ /* 0x000ea4000800007f */
[----:B--2---:R-:W-:Y:S05]  /*139d0*/  @!P0 BRA `(.L_x_2137) ;  /* 0xfffffffc00f08947 */ /* 0x004fea000383ffff */
[----:B------:R-:W-:Y:S05]  /*139e0*/  BRA `(.L_x_2220) ;  /* 0xffffffcc00487947 */ /* 0x000fea000383ffff */
.L_x_2142:
[----:B0-----:R0:W1:Y:S02]  /*139f0*/  SYNCS.PHASECHK.TRANS64.TRYWAIT P0, [R7+URZ+0x60], R2 ;  /* 0x00006002070075a7 */ /* 0x001064000800017f */
[----:B-1----:R-:W-:Y:S05]  /*13a00*/  @!P0 NANOSLEEP.SYNCS 0x989680 ;  /* 0x009896800000895d */ /* 0x002fea0003900000 */
[----:B------:R-:W1:Y:S02]  /*13a10*/  @!P0 SYNCS.PHASECHK.TRANS64 P0, [R7+URZ+0x60], R2 ;  /* 0x00006002070085a7 */ /* 0x000e64000800007f */
[----:B-1----:R-:W-:Y:S05]  /*13a20*/  @!P0 BRA `(.L_x_2142) ;  /* 0xfffffffc00f08947 */ /* 0x002fea000383ffff */
[----:B------:R-:W-:Y:S05]  /*13a30*/  BRA `(.L_x_2221) ;  /* 0xffffffcc00d87947 */ /* 0x000fea000383ffff */
.L_x_2152:
[----:B0-----:R0:W1:Y:S02]  /*13a40*/  SYNCS.PHASECHK.TRANS64.TRYWAIT P0, [R3+URZ+0x16860], R0 ;  /* 0x01686000030075a7 */ /* 0x001064000800017f */
[----:B-1----:R-:W-:Y:S05]  /*13a50*/  @!P0 NANOSLEEP.SYNCS 0x989680 ;  /* 0x009896800000895d */ /* 0x002fea0003900000 */
[----:B------:R-:W1:Y:S02]  /*13a60*/  @!P0 SYNCS.PHASECHK.TRANS64 P0, [R3+URZ+0x16860], R0 ;  /* 0x01686000030085a7 */ /* 0x000e64000800007f */
[----:B-1----:R-:W-:Y:S05]  /*13a70*/  @!P0 BRA `(.L_x_2152) ;  /* 0xfffffffc00f08947 */ /* 0x002fea000383ffff */
[----:B------:R-:W-:Y:S05]  /*13a80*/  BRA `(.L_x_2222) ;  /* 0xffffffd000d87947 */ /* 0x000fea000383ffff */
.L_x_2158:
[----:B------:R-:W-:Y:S01]  /*13a90*/  BSSY B0, `(.L_x_2223) ;  /* 0x0000008000007945 */ /* 0x000fe20003800000 */
[----:B------:R-:W-:Y:S02]  /*13aa0*/  IMAD.MOV.U32 R13, RZ, RZ, R24 ;  /* 0x000000ffff0d7224 */ /* 0x000fe400078e0018 */
[----:B------:R-:W-:Y:S02]  /*13ab0*/  IMAD.MOV.U32 R12, RZ, RZ, RZ ;  /* 0x000000ffff0c7224 */ /* 0x000fe400078e00ff */
[----:B------:R-:W-:Y:S02]  /*13ac0*/  IMAD.MOV.U32 R11, RZ, RZ, 0x1f ;  /* 0x0000001fff0b7424 */ /* 0x000fe400078e00ff */
[----:B------:R-:W-:-:S07]  /*13ad0*/  IMAD.MOV.U32 R15, RZ, RZ, -0x1 ;  /* 0xffffffffff0f7424 */ /* 0x000fce00078e00ff */
[----:B-1-3--:R-:W-:Y:S05]  /*13ae0*/  WARPSYNC.COLLECTIVE R15, `(.L_x_2224) ;  /* 0x000000000f087348 */ /* 0x00afea0003c00000 */
[----:B------:R0:W2:Y:S02]  /*13af0*/  SHFL.IDX P6, R14, R13, R12, R11 ;  /* 0x0000000c0d0e7389 */ /* 0x0000a400000c000b */
[----:B0123--:R-:W-:Y:S01]  /*13b00*/  ENDCOLLECTIVE ;  /* 0x000000000000791b */ /* 0x00ffe20003800000 */
.L_x_2224:
[----:B------:R-:W-:Y:S05]  /*13b10*/  BSYNC B0 ;  /* 0x0000000000007941 */ /* 0x000fea0003800000 */
.L_x_2223:
        /* <DEDUP_REMOVED lines=9> */
.L_x_2225:
        /* <DEDUP_REMOVED lines=23> */
.L_x_2226:
[----:B------:R-:W-:Y:S01]  /*13d20*/  IMAD.MOV.U32 R12, RZ, RZ, 0x2 ;  /* 0x00000002ff0c7424 */ /* 0x000fe200078e00ff */
[----:B------:R-:W-:-:S05]  /*13d30*/  SEL R4, R14, RZ, P1 ;  /* 0x000000ff0e047207 */ /* 0x000fca0000800000 */
[----:B------:R-:W-:-:S04]  /*13d40*/  IMAD.IADD R4, R13, 0x1, R4 ;  /* 0x000000010d047824 */ /* 0x000fc800078e0204 */
[----:B------:R-:W-:-:S07]  /*13d50*/  IMAD.MOV.U32 R13, RZ, RZ, R4 ;  /* 0x000000ffff0d7224 */ /* 0x000fce00078e0004 */
[----:B------:R-:W-:Y:S05]  /*13d60*/  WARPSYNC.COLLECTIVE R15, `(.L_x_2227) ;  /* 0x000000000f087348 */ /* 0x000fea0003c00000 */
[----:B------:R0:W1:Y:S02]  /*13d70*/  SHFL.UP P6, R14, R13, R12, R11 ;  /* 0x0400000c0d0e7389 */ /* 0x00006400000c000b */
[----:B01----:R-:W-:Y:S01]  /*13d80*/  ENDCOLLECTIVE ;  /* 0x000000000000791b */ /* 0x003fe20003800000 */
.L_x_2227:
[----:B------:R-:W-:Y:S01]  /*13d90*/  IMAD.MOV.U32 R12, RZ, RZ, 0x4 ;  /* 0x00000004ff0c7424 */ /* 0x000fe200078e00ff */
[----:B------:R-:W-:-:S05]  /*13da0*/  SEL R3, R14, RZ, P2 ;  /* 0x000000ff0e037207 */ /* 0x000fca0001000000 */
[----:B------:R-:W-:-:S04]  /*13db0*/  IMAD.IADD R2, R4, 0x1, R3 ;  /* 0x0000000104027824 */ /* 0x000fc800078e0203 */
[----:B------:R-:W-:-:S07]  /*13dc0*/  IMAD.MOV.U32 R13, RZ, RZ, R2 ;  /* 0x000000ffff0d7224 */ /* 0x000fce00078e0002 */
[----:B------:R-:W-:Y:S05]  /*13dd0*/  WARPSYNC.COLLECTIVE R15, `(.L_x_2228) ;  /* 0x000000000f087348 */ /* 0x000fea0003c00000 */
[----:B------:R0:W1:Y:S02]  /*13de0*/  SHFL.UP P6, R14, R13, R12, R11 ;  /* 0x0400000c0d0e7389 */ /* 0x00006400000c000b */
[----:B01----:R-:W-:Y:S01]  /*13df0*/  ENDCOLLECTIVE ;  /* 0x000000000000791b */ /* 0x003fe20003800000 */
.L_x_2228:
[----:B------:R-:W-:Y:S01]  /*13e00*/  IMAD.MOV.U32 R12, RZ, RZ, 0x8 ;  /* 0x00000008ff0c7424 */ /* 0x000fe200078e00ff */
[----:B------:R-:W-:-:S05]  /*13e10*/  SEL R3, R14, RZ, P3 ;  /* 0x000000ff0e037207 */ /* 0x000fca0001800000 */
[----:B------:R-:W-:-:S05]  /*13e20*/  IMAD.IADD R3, R2, 0x1, R3 ;  /* 0x0000000102037824 */ /* 0x000fca00078e0203 */
[----:B------:R-:W-:-:S07]  /*13e30*/  MOV R13, R3 ;  /* 0x00000003000d7202 */ /* 0x000fce0000000f00 */
[----:B------:R-:W-:Y:S05]  /*13e40*/  WARPSYNC.COLLECTIVE R15, `(.L_x_2229) ;  /* 0x000000000f087348 */ /* 0x000fea0003c00000 */
[----:B------:R0:W1:Y:S02]  /*13e50*/  SHFL.UP P6, R14, R13, R12, R11 ;  /* 0x0400000c0d0e7389 */ /* 0x00006400000c000b */
[----:B01----:R-:W-:Y:S01]  /*13e60*/  ENDCOLLECTIVE ;  /* 0x000000000000791b */ /* 0x003fe20003800000 */
.L_x_2229:
[----:B------:R-:W-:Y:S01]  /*13e70*/  IMAD.MOV.U32 R12, RZ, RZ, 0x10 ;  /* 0x00000010ff0c7424 */ /* 0x000fe200078e00ff */
[----:B------:R-:W-:-:S05]  /*13e80*/  SEL R4, R14, RZ, P4 ;  /* 0x000000ff0e047207 */ /* 0x000fca0002000000 */
[----:B------:R-:W-:-:S04]  /*13e90*/  IMAD.IADD R4, R3, 0x1, R4 ;  /* 0x0000000103047824 */ /* 0x000fc800078e0204 */
[----:B------:R-:W-:-:S07]  /*13ea0*/  IMAD.MOV.U32 R13, RZ, RZ, R4 ;  /* 0x000000ffff0d7224 */ /* 0x000fce00078e0004 */
[----:B------:R-:W-:Y:S05]  /*13eb0*/  WARPSYNC.COLLECTIVE R15, `(.L_x_2230) ;  /* 0x000000000f087348 */ /* 0x000fea0003c00000 */
[----:B------:R0:W1:Y:S02]  /*13ec0*/  SHFL.UP P6, R14, R13, R12, R11 ;  /* 0x0400000c0d0e7389 */ /* 0x00006400000c000b */
[----:B01----:R-:W-:Y:S01]  /*13ed0*/  ENDCOLLECTIVE ;  /* 0x000000000000791b */ /* 0x003fe20003800000 */
.L_x_2230:
        /* <DEDUP_REMOVED lines=8> */
.L_x_2231:
[----:B------:R-:W-:Y:S05]  /*13f60*/  BRA `(.L_x_2232) ;  /* 0xffffffd400147947 */ /* 0x000fea000383ffff */
.L_x_2161:
[----:B------:R-:W-:Y:S01]  /*13f70*/  BSSY B0, `(.L_x_2233) ;  /* 0x0000007000007945 */ /* 0x000fe20003800000 */
[----:B------:R-:W-:Y:S02]  /*13f80*/  IMAD.MOV.U32 R12, RZ, RZ, 0x1 ;  /* 0x00000001ff0c7424 */ /* 0x000fe400078e00ff */
[----:B------:R-:W-:Y:S02]  /*13f90*/  IMAD.MOV.U32 R11, RZ, RZ, RZ ;  /* 0x000000ffff0b7224 */ /* 0x000fe400078e00ff */
[----:B------:R-:W-:-:S07]  /*13fa0*/  IMAD.MOV.U32 R15, RZ, RZ, -0x1 ;  /* 0xffffffffff0f7424 */ /* 0x000fce00078e00ff */
[----:B-1----:R-:W-:Y:S05]  /*13fb0*/  WARPSYNC.COLLECTIVE R15, `(.L_x_2234) ;  /* 0x000000000f087348 */ /* 0x002fea0003c00000 */
[----:B------:R0:W2:Y:S02]  /*13fc0*/  SHFL.UP P6, R14, R13, R12, R11 ;  /* 0x0400000c0d0e7389 */ /* 0x0000a400000c000b */
[----:B012---:R-:W-:Y:S01]  /*13fd0*/  ENDCOLLECTIVE ;  /* 0x000000000000791b */ /* 0x007fe20003800000 */
.L_x_2234:
[----:B------:R-:W-:Y:S05]  /*13fe0*/  BSYNC B0 ;  /* 0x0000000000007941 */ /* 0x000fea0003800000 */
.L_x_2233:
        /* <DEDUP_REMOVED lines=8> */
.L_x_2235:
[----:B------:R-:W-:Y:S01]  /*14070*/  IMAD.MOV.U32 R12, RZ, RZ, 0x4 ;  /* 0x00000004ff0c7424 */ /* 0x000fe200078e00ff */
[----:B------:R-:W-:-:S04]  /*14080*/  SEL R2, R14, RZ, P2 ;  /* 0x000000ff0e027207 */ /* 0x000fc80001000000 */
[----:B------:R-:W-:-:S05]  /*14090*/  IADD3 R2, R13, R2, RZ ;  /* 0x000000020d027210 */ /* 0x000fca0007ffe0ff */
[----:B------:R-:W-:-:S07]  /*140a0*/  IMAD.MOV.U32 R13, RZ, RZ, R2 ;  /* 0x000000ffff0d7224 */ /* 0x000fce00078e0002 */
[----:B------:R-:W-:Y:S05]  /*140b0*/  WARPSYNC.COLLECTIVE R15, `(.L_x_2236) ;  /* 0x000000000f087348 */ /* 0x000fea0003c00000 */
[----:B------:R0:W1:Y:S02]  /*140c0*/  SHFL.UP P6, R14, R13, R12, R11 ;  /* 0x0400000c0d0e7389 */ /* 0x00006400000c000b */
[----:B01----:R-:W-:Y:S01]  /*140d0*/  ENDCOLLECTIVE ;  /* 0x000000000000791b */ /* 0x003fe20003800000 */
.L_x_2236:
[----:B------:R-:W-:Y:S01]  /*140e0*/  IMAD.MOV.U32 R12, RZ, RZ, 0x8 ;  /* 0x00000008ff0c7424 */ /* 0x000fe200078e00ff */
[----:B------:R-:W-:-:S05]  /*140f0*/  SEL R3, R14, RZ, P3 ;  /* 0x000000ff0e037207 */ /* 0x000fca0001800000 */
[----:B------:R-:W-:-:S04]  /*14100*/  IMAD.IADD R3, R2, 0x1, R3 ;  /* 0x0000000102037824 */ /* 0x000fc800078e0203 */
[----:B------:R-:W-:-:S07]  /*14110*/  IMAD.MOV.U32 R13, RZ, RZ, R3 ;  /* 0x000000ffff0d7224 */ /* 0x000fce00078e0003 */
[----:B------:R-:W-:Y:S05]  /*14120*/  WARPSYNC.COLLECTIVE R15, `(.L_x_2237) ;  /* 0x000000000f087348 */ /* 0x000fea0003c00000 */
[----:B------:R0:W1:Y:S02]  /*14130*/  SHFL.UP P6, R14, R13, R12, R11 ;  /* 0x0400000c0d0e7389 */ /* 0x00006400000c000b */
[----:B01----:R-:W-:Y:S01]  /*14140*/  ENDCOLLECTIVE ;  /* 0x000000000000791b */ /* 0x003fe20003800000 */
.L_x_2237:
[----:B------:R-:W-:Y:S01]  /*14150*/  IMAD.MOV.U32 R12, RZ, RZ, 0x10 ;  /* 0x00000010ff0c7424 */ /* 0x000fe200078e00ff */
[----:B------:R-:W-:-:S05]  /*14160*/  SEL R4, R14, RZ, P4 ;  /* 0x000000ff0e047207 */ /* 0x000fca0002000000 */
[----:B------:R-:W-:-:S04]  /*14170*/  IMAD.IADD R4, R3, 0x1, R4 ;  /* 0x0000000103047824 */ /* 0x000fc800078e0204 */
[----:B------:R-:W-:-:S07]  /*14180*/  IMAD.MOV.U32 R13, RZ, RZ, R4 ;  /* 0x000000ffff0d7224 */ /* 0x000fce00078e0004 */
[----:B------:R-:W-:Y:S05]  /*14190*/  WARPSYNC.COLLECTIVE R15, `(.L_x_2238) ;  /* 0x000000000f087348 */ /* 0x000fea0003c00000 */
[----:B------:R0:W1:Y:S02]  /*141a0*/  SHFL.UP P6, R14, R13, R12, R11 ;  /* 0x0400000c0d0e7389 */ /* 0x00006400000c000b */
[----:B01----:R-:W-:Y:S01]  /*141b0*/  ENDCOLLECTIVE ;  /* 0x000000000000791b */ /* 0x003fe20003800000 */
.L_x_2238:
        /* <DEDUP_REMOVED lines=8> */
.L_x_2239:
[----:B------:R-:W-:Y:S05]  /*14240*/  BRA `(.L_x_2240) ;  /* 0xffffffd400007947 */ /* 0x000fea000383ffff */
.L_x_2163:
[----:B------:R-:W-:Y:S01]  /*14250*/  BSSY B0, `(.L_x_2241) ;  /* 0x0000006000007945 */ /* 0x000fe20003800000 */
[----:B------:R-:W-:Y:S01]  /*14260*/  PLOP3.LUT P6, PT, P6, PT, PT, 0x8, 0x0 ;  /* 0x000000000000781c */ /* 0x000fe200037ce170 */
[----:B------:R-:W-:-:S12]  /*14270*/  IMAD.MOV.U32 R15, RZ, RZ, -0x1 ;  /* 0xffffffffff0f7424 */ /* 0x000fd800078e00ff */
[----:B01----:R-:W-:Y:S05]  /*14280*/  WARPSYNC.COLLECTIVE R15, `(.L_x_2242) ;  /* 0x000000000f087348 */ /* 0x003fea0003c00000 */
[----:B------:R-:W-:Y:S01]  /*14290*/  VOTE.ANY R14, PT, P6 ;  /* 0x00000000000e7806 */ /* 0x000fe200030e0100 */
[----:B01----:R-:W-:Y:S06]  /*142a0*/  ENDCOLLECTIVE ;  /* 0x000000000000791b */ /* 0x003fec0003800000 */
.L_x_2242:
[----:B------:R-:W-:Y:S05]  /*142b0*/  BSYNC B0 ;  /* 0x0000000000007941 */ /* 0x000fea0003800000 */
.L_x_2241:
[----:B------:R-:W-:Y:S01]  /*142c0*/  IMAD.MOV.U32 R2, RZ, RZ, R14 ;  /* 0x000000ffff027224 */ /* 0x000fe200078e000e */
[----:B------:R-:W-:Y:S01]  /*142d0*/  MOV R11, 0x1f ;  /* 0x0000001f000b7802 */ /* 0x000fe20000000f00 */
[----:B------:R-:W-:Y:S02]  /*142e0*/  IMAD.MOV.U32 R13, RZ, RZ, R25 ;  /* 0x000000ffff0d7224 */ /* 0x000fe400078e0019 */
[----:B------:R0:W1:Y:S01]  /*142f0*/  POPC R12, R2 ;  /* 0x00000002000c7309 */ /* 0x0000620000000000 */
[----:B------:R-:W-:-:S07]  /*14300*/  IMAD.MOV.U32 R15, RZ, RZ, -0x1 ;  /* 0xffffffffff0f7424 */ /* 0x000fce00078e00ff */
[----:B01----:R-:W-:Y:S05]  /*14310*/  WARPSYNC.COLLECTIVE R15, `(.L_x_2243) ;  /* 0x000000000f087348 */ /* 0x003fea0003c00000 */
[----:B-1----:R1:W2:Y:S02]  /*14320*/  SHFL.IDX P6, R14, R13, R12, R11 ;  /* 0x0000000c0d0e7389 */ /* 0x0022a400000c000b */
[----:B012---:R-:W-:Y:S01]  /*14330*/  ENDCOLLECTIVE ;  /* 0x000000000000791b */ /* 0x007fe20003800000 */
.L_x_2243:
[----:B------:R-:W-:Y:S02]  /*14340*/  IMAD.IADD R27, R12, 0x1, R27 ;  /* 0x000000010c1b7824 */ /* 0x000fe400078e021b */
[----:B------:R-:W-:Y:S02]  /*14350*/  IMAD.MOV.U32 R13, RZ, RZ, R5 ;  /* 0x000000ffff0d7224 */ /* 0x000fe400078e0005 */
[----:B------:R-:W-:-:S07]  /*14360*/  IMAD.MOV.U32 R25, RZ, RZ, R14 ;  /* 0x000000ffff197224 */ /* 0x000fce00078e000e */
[----:B------:R-:W-:Y:S05]  /*14370*/  WARPSYNC.COLLECTIVE R15, `(.L_x_2244) ;  /* 0x000000000f087348 */ /* 0x000fea0003c00000 */
[----:B------:R0:W1:Y:S02]  /*14380*/  SHFL.IDX P6, R14, R13, R12, R11 ;  /* 0x0000000c0d0e7389 */ /* 0x00006400000c000b */
[----:B01----:R-:W-:Y:S01]  /*14390*/  ENDCOLLECTIVE ;  /* 0x000000000000791b */ /* 0x003fe20003800000 */
.L_x_2244:
[----:B------:R-:W-:Y:S01]  /*143a0*/  IMAD.MOV.U32 R5, RZ, RZ, R14 ;  /* 0x000000ffff057224 */ /* 0x000fe200078e000e */
[----:B------:R-:W-:Y:S06]  /*143b0*/  BRA `(.L_x_2245) ;  /* 0xffffffd000e47947 */ /* 0x000fec000383ffff */
.L_x_2165:
[----:B------:R-:W-:Y:S01]  /*143c0*/  BSSY B0, `(.L_x_2246) ;  /* 0x0000007000007945 */ /* 0x000fe20003800000 */
[----:B------:R-:W-:Y:S02]  /*143d0*/  IMAD.MOV.U32 R13, RZ, RZ, R3 ;  /* 0x000000ffff0d7224 */ /* 0x000fe400078e0003 */
[----:B------:R-:W-:Y:S02]  /*143e0*/  IMAD.MOV.U32 R11, RZ, RZ, 0x1f ;  /* 0x0000001fff0b7424 */ /* 0x000fe400078e00ff */
[----:B------:R-:W-:-:S07]  /*143f0*/  IMAD.MOV.U32 R15, RZ, RZ, -0x1 ;  /* 0xffffffffff0f7424 */ /* 0x000fce00078e00ff */
[----:B01-34-:R-:W-:Y:S05]  /*14400*/  WARPSYNC.COLLECTIVE R15, `(.L_x_2247) ;  /* 0x000000000f087348 */ /* 0x01bfea0003c00000 */
[----:B------:R2:W0:Y:S02]  /*14410*/  SHFL.IDX P6, R14, R13, R12, R11 ;  /* 0x0000000c0d0e7389 */ /* 0x00042400000c000b */
[----:B01234-:R-:W-:Y:S01]  /*14420*/  ENDCOLLECTIVE ;  /* 0x000000000000791b */ /* 0x01ffe20003800000 */
.L_x_2247:
[----:B------:R-:W-:Y:S05]  /*14430*/  BSYNC B0 ;  /* 0x0000000000007941 */ /* 0x000fea0003800000 */
.L_x_2246:
[----:B------:R-:W-:Y:S01]  /*14440*/  IMAD.MOV.U32 R24, RZ, RZ, R14 ;  /* 0x000000ffff187224 */ /* 0x000fe200078e000e */
[----:B------:R-:W-:Y:S06]  /*14450*/  BRA `(.L_x_2164) ;  /* 0xffffffd000d47947 */ /* 0x000fec000383ffff */
.L_x_2171:
[----:B0-----:R0:W4:Y:S02]  /*14460*/  SYNCS.PHASECHK.TRANS64.TRYWAIT P0, [R9+URZ+0x16820], R0 ;  /* 0x01682000090075a7 */ /* 0x001124000800017f */
[----:B----4-:R-:W-:Y:S05]  /*14470*/  @!P0 NANOSLEEP.SYNCS 0x989680 ;  /* 0x009896800000895d */ /* 0x010fea0003900000 */
[----:B------:R-:W4:Y:S02]  /*14480*/  @!P0 SYNCS.PHASECHK.TRANS64 P0, [R9+URZ+0x16820], R0 ;  /* 0x01682000090085a7 */ /* 0x000f24000800007f */
[----:B----4-:R-:W-:Y:S05]  /*14490*/  @!P0 BRA `(.L_x_2171) ;  /* 0xfffffffc00f08947 */ /* 0x010fea000383ffff */
[----:B------:R-:W-:Y:S05]  /*144a0*/  BRA `(.L_x_2248) ;  /* 0xffffffdc002c7947 */ /* 0x000fea000383ffff */
.L_x_2172:
[----:B------:R-:W4:Y:S01]  /*144b0*/  S2R R2, SR_TID.X ;  /* 0x0000000000027919 */ /* 0x000f220000002100 */
[----:B------:R-:W-:Y:S01]  /*144c0*/  BSSY B0, `(.L_x_2249) ;  /* 0x000000a000007945 */ /* 0x000fe20003800000 */
[----:B------:R-:W-:Y:S02]  /*144d0*/  IMAD.MOV.U32 R12, RZ, RZ, RZ ;  /* 0x000000ffff0c7224 */ /* 0x000fe400078e00ff */
[----:B------:R-:W-:Y:S02]  /*144e0*/  IMAD.MOV.U32 R11, RZ, RZ, 0x1f ;  /* 0x0000001fff0b7424 */ /* 0x000fe400078e00ff */
[----:B------:R-:W-:Y:S01]  /*144f0*/  IMAD.MOV.U32 R15, RZ, RZ, -0x1 ;  /* 0xffffffffff0f7424 */ /* 0x000fe200078e00ff */
[----:B----4-:R-:W-:-:S04]  /*14500*/  SHF.R.U32.HI R2, RZ, 0x5, R2 ;  /* 0x00000005ff027819 */ /* 0x010fc80000011602 */
[----:B------:R-:W-:-:S05]  /*14510*/  LOP3.LUT R2, R2, 0x3, RZ, 0xc0, !PT ;  /* 0x0000000302027812 */ /* 0x000fca00078ec0ff */
[----:B------:R-:W-:-:S07]  /*14520*/  IMAD.MOV.U32 R13, RZ, RZ, R2 ;  /* 0x000000ffff0d7224 */ /* 0x000fce00078e0002 */
[----:B0123--:R-:W-:Y:S05]  /*14530*/  WARPSYNC.COLLECTIVE R15, `(.L_x_2250) ;  /* 0x000000000f087348 */ /* 0x00ffea0003c00000 */
[----:B------:R4:W0:Y:S02]  /*14540*/  SHFL.IDX P6, R14, R13, R12, R11 ;  /* 0x0000000c0d0e7389 */ /* 0x00082400000c000b */
[----:B01234-:R-:W-:Y:S01]  /*14550*/  ENDCOLLECTIVE ;  /* 0x000000000000791b */ /* 0x01ffe20003800000 */
.L_x_2250:
[----:B------:R-:W-:Y:S05]  /*14560*/  BSYNC B0 ;  /* 0x0000000000007941 */ /* 0x000fea0003800000 */
.L_x_2249:
[----:B------:R-:W-:Y:S05]  /*14570*/  BRA `(.L_x_2251) ;  /* 0xffffffdc00147947 */ /* 0x000fea000383ffff */
.L_x_2175:
[----:B------:R-:W-:Y:S01]  /*14580*/  BSSY B1, `(.L_x_2252) ;  /* 0x0000006000017945 */ /* 0x000fe20003800000 */
[----:B------:R-:W-:-:S07]  /*14590*/  IMAD.MOV.U32 R15, RZ, RZ, -0x1 ;  /* 0xffffffffff0f7424 */ /* 0x000fce00078e00ff */
[----:B0123--:R-:W-:Y:S05]  /*145a0*/  WARPSYNC.COLLECTIVE R15, `(.L_x_2253) ;  /* 0x000000000f0c7348 */ /* 0x00ffea0003c00000 */
[----:B------:R-:W-:Y:S02]  /*145b0*/  ELECT P6, UR62, PT ;  /* 0x00000000003e782f */ /* 0x000fe400038c0000 */
[----:B------:R-:W-:Y:S01]  /*145c0*/  MOV R14, UR62 ;  /* 0x0000003e000e7c02 */ /* 0x000fe20008000f00 */
[----:B0123--:R-:W-:Y:S10]  /*145d0*/  ENDCOLLECTIVE ;  /* 0x000000000000791b */ /* 0x00fff40003800000 */
.L_x_2253:
[----:B------:R-:W-:Y:S05]  /*145e0*/  BSYNC B1 ;  /* 0x0000000000017941 */ /* 0x000fea0003800000 */
.L_x_2252:
[----:B------:R-:W-:Y:S05]  /*145f0*/  BRA `(.L_x_2254) ;  /* 0xffffffdc000c7947 */ /* 0x000fea000383ffff */
.L_x_2177:
[----:B0-----:R0:W3:Y:S02]  /*14600*/  SYNCS.PHASECHK.TRANS64.TRYWAIT P0, [R7+URZ], R2 ;  /* 0x00000002070075a7 */ /* 0x0010e4000800017f */
[----:B---3--:R-:W-:Y:S05]  /*14610*/  @!P0 NANOSLEEP.SYNCS 0x989680 ;  /* 0x009896800000895d */ /* 0x008fea0003900000 */
[----:B------:R-:W3:Y:S02]  /*14620*/  @!P0 SYNCS.PHASECHK.TRANS64 P0, [R7+URZ], R2 ;  /* 0x00000002070085a7 */ /* 0x000ee4000800007f */
[----:B---3--:R-:W-:Y:S05]  /*14630*/  @!P0 BRA `(.L_x_2177) ;  /* 0xfffffffc00f08947 */ /* 0x008fea000383ffff */
[----:B------:R-:W-:Y:S05]  /*14640*/  BRA `(.L_x_2255) ;  /* 0xffffffdc00407947 */ /* 0x000fea000383ffff */
.L_x_2178:
[----:B---3--:R3:W4:Y:S02]  /*14650*/  SYNCS.PHASECHK.TRANS64.TRYWAIT P0, [R3+URZ], R0 ;  /* 0x00000000030075a7 */ /* 0x008724000800017f */
[----:B----4-:R-:W-:Y:S05]  /*14660*/  @!P0 NANOSLEEP.SYNCS 0x989680 ;  /* 0x009896800000895d */ /* 0x010fea0003900000 */
[----:B------:R-:W4:Y:S02]  /*14670*/  @!P0 SYNCS.PHASECHK.TRANS64 P0, [R3+URZ], R0 ;  /* 0x00000000030085a7 */ /* 0x000f24000800007f */
[----:B----4-:R-:W-:Y:S05]  /*14680*/  @!P0 BRA `(.L_x_2178) ;  /* 0xfffffffc00f08947 */ /* 0x010fea000383ffff */
[----:B------:R-:W-:Y:S05]  /*14690*/  BRA `(.L_x_2256) ;  /* 0xffffffdc00347947 */ /* 0x000fea000383ffff */
.L_x_2180:
[----:B---3--:R3:W4:Y:S02]  /*146a0*/  SYNCS.PHASECHK.TRANS64.TRYWAIT P0, [R5+URZ], R2 ;  /* 0x00000002050075a7 */ /* 0x008724000800017f */
[----:B----4-:R-:W-:Y:S05]  /*146b0*/  @!P0 NANOSLEEP.SYNCS 0x989680 ;  /* 0x009896800000895d */ /* 0x010fea0003900000 */
[----:B------:R-:W4:Y:S02]  /*146c0*/  @!P0 SYNCS.PHASECHK.TRANS64 P0, [R5+URZ], R2 ;  /* 0x00000002050085a7 */ /* 0x000f24000800007f */
[----:B----4-:R-:W-:Y:S05]  /*146d0*/  @!P0 BRA `(.L_x_2180) ;  /* 0xfffffffc00f08947 */ /* 0x010fea000383ffff */
[----:B------:R-:W-:Y:S05]  /*146e0*/  BRA `(.L_x_2257) ;  /* 0xffffffdc00387947 */ /* 0x000fea000383ffff */
.L_x_2258:
        /* <DEDUP_REMOVED lines=9> */
.L_x_2708:


//--------------------- .text._ZN7cutlass13device_kernelIN5flash11enable_sm90INS1_16FlashAttnFwdSm90INS1_25CollectiveMainloopFwdSm90ILi2EN4cute5tupleIJNS5_1CILi1EEES8_S8_EEENS6_IJNS7_ILi192EEENS7_ILi128EEENS7_ILi64EEEEEELi64ENS_10bfloat16_tEfNS_4arch4Sm90ELb1ELb0ELb1ELb1ELb0ELb1ELb0ELb1ELb1ELb1ELb1ELb0EEENS1_21CollectiveEpilogueFwdINS6_IJSA_SC_SB_EEES9_SE_SG_Li384ELb1ELb1ELb1ELb0EEENS1_36VarlenDynamicPersistentTileSchedulerILi192ELi128ELi384ELi128ELb1ELb1ELb1ELb1ELb1ELb1EEEEEEEEEvNT_6ParamsE --------------------------
	.section	.text._ZN7cutlass13device_kernelIN5flash11enable_sm90INS1_16FlashAttnFwdSm90INS1_25CollectiveMainloopFwdSm90ILi2EN4cute5tupleIJNS5_1CILi1EEES8_S8_EEENS6_IJNS7_ILi192EEENS7_ILi128EEENS7_ILi64EEEEEELi64ENS_10bfloat16_tEfNS_4arch4Sm90ELb1ELb0ELb1ELb1ELb0ELb1ELb0ELb1ELb1ELb1ELb1ELb0EEENS1_21CollectiveEpilogueFwdINS6_IJSA_SC_SB_EEES9_SE_SG_Li384ELb1ELb1ELb1ELb0EEENS1_36VarlenDynamicPersistentTileSchedulerILi192ELi128ELi384ELi128ELb1ELb1ELb1ELb1ELb1ELb1EEEEEEEEEvNT_6ParamsE,"ax",@progbits
	.align	128
.text._ZN7cutlass13device_kernelIN5flash11enable_sm90INS1_16FlashAttnFwdSm90INS1_25CollectiveMainloopFwdSm90ILi2EN4cute5tupleIJNS5_1CILi1EEES8_S8_EEENS6_IJNS7_ILi192EEENS7_ILi128EEENS7_ILi64EEEEEELi64ENS_10bfloat16_tEfNS_4arch4Sm90ELb1ELb0ELb1ELb1ELb0ELb1ELb0ELb1ELb1ELb1ELb1ELb0EEENS1_21CollectiveEpilogueFwdINS6_IJSA_SC_SB_EEES9_SE_SG_Li384ELb1ELb1ELb1ELb0EEENS1_36VarlenDynamicPersistentTileSchedulerILi192ELi128ELi384ELi128ELb1ELb1ELb1ELb1ELb1ELb1EEEEEEEEEvNT_6ParamsE:
        .type           _ZN7cutlass13device_kernelIN5flash11enable_sm90INS1_16FlashAttnFwdSm90INS1_25CollectiveMainloopFwdSm90ILi2EN4cute5tupleIJNS5_1CILi1EEES8_S8_EEENS6_IJNS7_ILi192EEENS7_ILi128EEENS7_ILi64EEEEEELi64ENS_10bfloat16_tEfNS_4arch4Sm90ELb1ELb0ELb1ELb1ELb0ELb1ELb0ELb1ELb1ELb1ELb1ELb0EEENS1_21CollectiveEpilogueFwdINS6_IJSA_SC_SB_EEES9_SE_SG_Li384ELb1ELb1ELb1ELb0EEENS1_36VarlenDynamicPersistentTileSchedulerILi192ELi128ELi384ELi128ELb1ELb1ELb1ELb1ELb1ELb1EEEEEEEEEvNT_6ParamsE,@function
        .size           _ZN7cutlass13device_kernelIN5flash11enable_sm90INS1_16FlashAttnFwdSm90INS1_25CollectiveMainloopFwdSm90ILi2EN4cute5tupleIJNS5_1CILi1EEES8_S8_EEENS6_IJNS7_ILi192EEENS7_ILi128EEENS7_ILi64EEEEEELi64ENS_10bfloat16_tEfNS_4arch4Sm90ELb1ELb0ELb1ELb1ELb0ELb1ELb0ELb1ELb1ELb1ELb1ELb0EEENS1_21CollectiveEpilogueFwdINS6_IJSA_SC_SB_EEES9_SE_SG_Li384ELb1ELb1ELb1ELb0EEENS1_36VarlenDynamicPersistentTileSchedulerILi192ELi128ELi384ELi128ELb1ELb1ELb1ELb1ELb1ELb1EEEEEEEEEvNT_6ParamsE,(.L_x_2709 - _ZN7cutlass13device_kernelIN5flash11enable_sm90INS1_16FlashAttnFwdSm90INS1_25CollectiveMainloopFwdSm90ILi2EN4cute5tupleIJNS5_1CILi1EEES8_S8_EEENS6_IJNS7_ILi192EEENS7_ILi128EEENS7_ILi64EEEEEELi64ENS_10bfloat16_tEfNS_4arch4Sm90ELb1ELb0ELb1ELb1ELb0ELb1ELb0ELb1ELb1ELb1ELb1ELb0EEENS1_21CollectiveEpilogueFwdINS6_IJSA_SC_SB_EEES9_SE_SG_Li384ELb1ELb1ELb1ELb0EEENS1_36VarlenDynamicPersistentTileSchedulerILi192ELi128ELi384ELi128ELb1ELb1ELb1ELb1ELb1ELb1EEEEEEEEEvNT_6ParamsE)
        .other          _ZN7cutlass13device_kernelIN5flash11enable_sm90INS1_16FlashAttnFwdSm90INS1_25CollectiveMainloopFwdSm90ILi2EN4cute5tupleIJNS5_1CILi1EEES8_S8_EEENS6_IJNS7_ILi192EEENS7_ILi128EEENS7_ILi64EEEEEELi64ENS_10bfloat16_tEfNS_4arch4Sm90ELb1ELb0ELb1ELb1ELb0ELb1ELb0ELb1ELb1ELb1ELb1ELb0EEENS1_21CollectiveEpilogueFwdINS6_IJSA_SC_SB_EEES9_SE_SG_Li384ELb1ELb1ELb1ELb0EEENS1_36VarlenDynamicPersistentTileSchedulerILi192ELi128ELi384ELi128ELb1ELb1ELb1ELb1ELb1ELb1EEEEEEEEEvNT_6ParamsE,@"STO_CUDA_ENTRY STV_DEFAULT"
_ZN7cutlass13device_kernelIN5flash11enable_sm90INS1_16FlashAttnFwdSm90INS1_25CollectiveMainloopFwdSm90ILi2EN4cute5tupleIJNS5_1CILi1EEES8_S8_EEENS6_IJNS7_ILi192EEENS7_ILi128EEENS7_ILi64EEEEEELi64ENS_10bfloat16_tEfNS_4arch4Sm90ELb1ELb0ELb1ELb1ELb0ELb1ELb0ELb1ELb1ELb1ELb1ELb0EEENS1_21CollectiveEpilogueFwdINS6_IJSA_SC_SB_EEES9_SE_SG_Li384ELb1ELb1ELb1ELb0EEENS1_36VarlenDynamicPersistentTileSchedulerILi192ELi128ELi384ELi128ELb1ELb1ELb1ELb1ELb1ELb1EEEEEEEEEvNT_6ParamsE:
        /* <DEDUP_REMOVED lines=23> */
.L_x_2260:
[----:B------:R-:W-:Y:S05]  /*0170*/  BSYNC B0 ;  /* 0x0000000000007941 */ /* 0x000fea0003800000 */
.L_x_2259:
        /* <DEDUP_REMOVED lines=40> */
.L_x_2261:
        /* <DEDUP_REMOVED lines=22> */
.L_x_2262:
        /* <DEDUP_REMOVED lines=18> */
.L_x_2263:
        /* <DEDUP_REMOVED lines=22> */
.L_x_2264:
        /* <DEDUP_REMOVED lines=22> */
.L_x_2265:
        /* <DEDUP_REMOVED lines=9> */
.L_x_2268:
        /* <DEDUP_REMOVED lines=22> */
[----:B-1----:R-:W-:Y:S05]  /*0b30*/  @P0 BRA `(.L_x_2269) ;  /* 0x000001ac00c40947 */ /* 0x002fea0003800000 */
[----:B------:R-:W2:Y:S01]  /*0b40*/  LDL.LU R13, [R1+0x4c] ;  /* 0x00004c00010d7983 */ /* 0x000ea20000300800 */
        /* <DEDUP_REMOVED lines=11> */
[----:B------:R-:W-:Y:S02]  /*0c00*/  LEA.HI R5, R0, R12, RZ, 0x5 ;  /* 0x0000000c00057211 */ /* 0x000fe400078f28ff */
[----:B------:R-:W-:-:S02]  /*0c10*/  SHF.R.S32.HI R14, RZ, 0x7, R3 ;  /* 0x00000007ff0e7819 */ /* 0x000fc40000011403 */
[----:B------:R-:W-:Y:S02]  /*0c20*/  SHF.R.S32.HI R7, RZ, 0x4, R4 ;  /* 0x00000004ff077819 */ /* 0x000fe40000011404 */
[----:B------:R-:W-:Y:S02]  /*0c30*/  LEA.HI R10, R10, R9, RZ, 0x3 ;  /* 0x000000090a0a7211 */ /* 0x000fe400078f18ff */
[----:B------:R-:W-:Y:S01]  /*0c40*/  SHF.R.S32.HI R15, RZ, 0x5, R5 ;  /* 0x00000005ff0f7819 */ /* 0x000fe20000011405 */
[----:B------:R-:W-:Y:S01]  /*0c50*/  IMAD.HI R5, R14, 0x55555556, RZ ;  /* 0x555555560e057827 */ /* 0x000fe200078e02ff */
[C---:B------:R-:W-:Y:S02]  /*0c60*/  LOP3.LUT R3, R4.reuse, 0x3fffff0, RZ, 0xc0, !PT ;  /* 0x03fffff004037812 */ /* 0x040fe400078ec0ff */
[----:B------:R-:W-:Y:S02]  /*0c70*/  LEA.HI R4, R4, R7, RZ, 0x1 ;  /* 0x0000000704047211 */ /* 0x000fe400078f08ff */
[----:B------:R-:W-:-:S02]  /*0c80*/  LOP3.LUT R10, R10, 0xfffffff8, RZ, 0xc0, !PT ;  /* 0xfffffff80a0a7812 */ /* 0x000fc400078ec0ff */
[----:B------:R-:W-:Y:S01]  /*0c90*/  LEA.HI R6, R6, R11, RZ, 0x5 ;  /* 0x0000000b06067211 */ /* 0x000fe200078f28ff */
[----:B------:R-:W-:Y:S01]  /*0ca0*/  IMAD.IADD R3, R12, 0x1, -R3 ;  /* 0x000000010c037824 */ /* 0x000fe200078e0a03 */
[----:B------:R-:W-:Y:S01]  /*0cb0*/  LOP3.LUT R4, R4, 0x1ffffffe, RZ, 0xc0, !PT ;  /* 0x1ffffffe04047812 */ /* 0x000fe200078ec0ff */
[----:B------:R-:W-:Y:S01]  /*0cc0*/  IMAD.IADD R9, R9, 0x1, -R10 ;  /* 0x0000000109097824 */ /* 0x000fe200078e0a0a */
[----:B------:R-:W-:Y:S02]  /*0cd0*/  LEA.HI R5, R5, R5, RZ, 0x1 ;  /* 0x0000000505057211 */ /* 0x000fe400078f08ff */
[----:B------:R-:W-:Y:S01]  /*0ce0*/  SHF.R.S32.HI R6, RZ, 0x5, R6 ;  /* 0x00000005ff067819 */ /* 0x000fe20000011406 */
[----:B------:R-:W-:Y:S02]  /*0cf0*/  IMAD.IADD R4, R7, 0x1, -R4 ;  /* 0x0000000107047824 */ /* 0x000fe400078e0a04 */
[----:B------:R-:W-:Y:S02]  /*0d00*/  IMAD R3, R15, 0x10, R3 ;  /* 0x000000100f037824 */ /* 0x000fe400078e0203 */
[----:B------:R-:W-:-:S02]  /*0d10*/  IMAD R5, R5, -0x3, R14 ;  /* 0xfffffffd05057824 */ /* 0x000fc400078e020e */
[----:B------:R-:W-:Y:S02]  /*0d20*/  IMAD R6, R6, 0x10, R9 ;  /* 0x0000001006067824 */ /* 0x000fe400078e0209 */
[----:B------:R-:W-:Y:S02]  /*0d30*/  IMAD R7, R3, 0x8, R4 ;  /* 0x0000000803077824 */ /* 0x000fe400078e0204 */
[----:B------:R-:W-:-:S05]  /*0d40*/  IMAD R10, R5, 0x40, R6 ;  /* 0x00000040050a7824 */ /* 0x000fca00078e0206 */
[----:B------:R-:W-:Y:S01]  /*0d50*/  STL [R1+0x68], R10 ;  /* 0x0000680a01007387 */ /* 0x000fe20000100800 */
[----:B------:R-:W-:-:S05]  /*0d60*/  LOP3.LUT R8, R8, 0x7ffffffc, RZ, 0xc0, !PT ;  /* 0x7ffffffc08087812 */ /* 0x000fca00078ec0ff */
[----:B------:R-:W-:Y:S01]  /*0d70*/  IMAD.IADD R8, R11, 0x1, -R8 ;  /* 0x000000010b087824 */ /* 0x000fe200078e0a08 */
[----:B------:R-:W-:Y:S01]  /*0d80*/  CS2R R22, SRZ ;  /* 0x0000000000167805 */ /* 0x000fe2000001ff00 */
[----:B------:R-:W-:Y:S02]  /*0d90*/  IMAD.MOV.U32 R154, RZ, RZ, RZ ;  /* 0x000000ffff9a7224 */ /* 0x000fe400078e00ff */
[----:B------:R-:W-:Y:S01]  /*0da0*/  IMAD.MOV.U32 R18, RZ, RZ, RZ ;  /* 0x000000ffff127224 */ /* 0x000fe200078e00ff */
        /* <DEDUP_REMOVED lines=14> */
[----:B------:R-:W-:-:S02]  /*0e90*/  LEA.HI R5, R5, R9, RZ, 0x3 ;  /* 0x0000000905057211 */ /* 0x000fc400078f18ff */
[----:B------:R-:W-:Y:S01]  /*0ea0*/  SHF.L.U32 R3, R9, 0x6, RZ ;  /* 0x0000000609037819 */ /* 0x000fe200000006ff */
[----:B------:R-:W-:Y:S01]  /*0eb0*/  IMAD.IADD R4, R19, 0x1, -R4 ;  /* 0x0000000113047824 */ /* 0x000fe200078e0a04 */
[----:B------:R-:W-:Y:S01]  /*0ec0*/  SHF.R.S32.HI R0, RZ, 0x1f, R19 ;  /* 0x0000001fff007819 */ /* 0x000fe20000011413 */
[C---:B------:R-:W-:Y:S01]  /*0ed0*/  IMAD.SHL.U32 R16, R6.reuse, 0x8, RZ ;  /* 0x0000000806107824 */ /* 0x040fe200078e00ff */
[----:B------:R-:W-:Y:S01]  /*0ee0*/  LEA.HI R0, R6, R6, RZ, 0x1 ;  /* 0x0000000606007211 */ /* 0x000fe200078f08ff */
[----:B------:R-:W-:Y:S01]  /*0ef0*/  IMAD.SHL.U32 R5, R5, 0x40, RZ ;  /* 0x0000004005057824 */ /* 0x000fe200078e00ff */
[----:B------:R-:W-:Y:S01]  /*0f00*/  LOP3.LUT R3, R3, 0x1c0, RZ, 0xc0, !PT ;  /* 0x000001c003037812 */ /* 0x000fe200078ec0ff */
[----:B------:R-:W-:Y:S01]  /*0f10*/  STL [R1+0x5c], RZ ;  /* 0x00005cff01007387 */ /* 0x000fe20000100800 */
[----:B------:R-:W-:Y:S02]  /*0f20*/  LOP3.LUT R0, R0, 0x1ffffffe, RZ, 0xc0, !PT ;  /* 0x1ffffffe00007812 */ /* 0x000fe400078ec0ff */
[----:B------:R-:W-:Y:S01]  /*0f30*/  SHF.R.U32.HI R9, RZ, 0x3, R3 ;  /* 0x00000003ff097819 */ /* 0x000fe20000011603 */
[----:B------:R0:W-:Y:S01]  /*0f40*/  STL [R1+0x44], R4 ;  /* 0x0000440401007387 */ /* 0x0001e20000100800 */
[----:B------:R-:W-:Y:S01]  /*0f50*/  LOP3.LUT R3, R3, 0x38, R16, 0xf8, !PT ;  /* 0x0000003803037812 */ /* 0x000fe200078ef810 */
[----:B------:R-:W-:Y:S01]  /*0f60*/  IMAD.IADD R0, R6, 0x1, -R0 ;  /* 0x0000000106007824 */ /* 0x000fe200078e0a00 */
[----:B0-----:R-:W-:Y:S01]  /*0f70*/  LOP3.LUT R4, R5, 0xfffffe00, RZ, 0xc0, !PT ;  /* 0xfffffe0005047812 */ /* 0x001fe200078ec0ff */
[----:B------:R-:W-:-:S03]  /*0f80*/  IMAD.SHL.U32 R5, R7, 0x8, RZ ;  /* 0x0000000807057824 */ /* 0x000fc600078e00ff */
        /* <DEDUP_REMOVED lines=8> */
[----:B------:R1:W-:Y:S01]  /*1010*/  STL [R1+0x64], R3 ;  /* 0x0000640301007387 */ /* 0x0003e20000100800 */
[----:B------:R-:W-:-:S04]  /*1020*/  IMAD.SHL.U32 R152, R6, 0x4, RZ ;  /* 0x0000000406987824 */ /* 0x000fc800078e00ff */
[----:B------:R-:W-:-:S07]  /*1030*/  VIADD R155, R152, 0x10 ;  /* 0x00000010989b7836 */ /* 0x000fce0000000000 */
.L_x_2412:
[----:B01-3--:R-:W0:Y:S02]  /*1040*/  LDC.64 R4, c[0x0][0xc88] ;  /* 0x00032200ff047b82 */ /* 0x00be240000000a00 */
[----:B0-----:R-:W-:-:S05]  /*1050*/  IMAD.WIDE R4, R31, 0x4, R4 ;  /* 0x000000041f047825 */ /* 0x001fca00078e0204 */
[----:B--2---:R-:W2:Y:S01]  /*1060*/  LDG.E R35, desc[UR40][R4.64] ;  /* 0x0000002804237981 */ /* 0x004ea2000c1e1900 */
[----:B------:R-:W-:Y:S05]  /*1070*/  YIELD ;  /* 0x0000000000007946 */ /* 0x000fea0003800000 */
[----:B------:R-:W-:Y:S01]  /*1080*/  ULDC.64 UR4, c[0x0][0xa28] ;  /* 0x00028a0000047ab9 */ /* 0x000fe20000000a00 */
[----:B------:R-:W-:Y:S01]  /*1090*/  ULDC.64 UR8, c[0x0][0xa18] ;  /* 0x0002860000087ab9 */ /* 0x000fe20000000a00 */
[----:B------:R-:W-:Y:S01]  /*10a0*/  ISETP.NE.U32.AND P1, PT, RZ, UR4, PT ;  /* 0x00000004ff007c0c */ /* 0x000fe2000bf25070 */
[----:B------:R-:W-:Y:S01]  /*10b0*/  IMAD.MOV.U32 R11, RZ, RZ, RZ ;  /* 0x000000ffff0b7224 */ /* 0x000fe200078e00ff */
[----:B------:R-:W-:Y:S01]  /*10c0*/  ULDC.64 UR6, c[0x0][0xa08] ;  /* 0x0002820000067ab9 */ /* 0x000fe20000000a00 */
[----:B------:R-:W-:Y:S01]  /*10d0*/  IMAD.MOV.U32 R31, RZ, RZ, RZ ;  /* 0x000000ffff1f7224 */ /* 0x000fe200078e00ff */
[----:B------:R-:W-:-:S02]  /*10e0*/  ISETP.NE.AND.EX P1, PT, RZ, UR5, PT, P1 ;  /* 0x00000005ff007c0c */ /* 0x000fc4000bf25310 */
[----:B------:R-:W-:-:S04]  /*10f0*/  ISETP.NE.U32.AND P0, PT, RZ, UR6, PT ;  /* 0x00000006ff007c0c */ /* 0x000fc8000bf05070 */
[----:B------:R-:W-:Y:S02]  /*1100*/  ISETP.NE.AND.EX P0, PT, RZ, UR7, PT, P0 ;  /* 0x00000007ff007c0c */ /* 0x000fe4000bf05300 */
[----:B--2---:R-:W-:Y:S01]  /*1110*/  SHF.R.S32.HI R0, RZ, 0x1f, R35 ;  /* 0x0000001fff007819 */ /* 0x004fe20000011423 */
[----:B------:R-:W-:-:S04]  /*1120*/  IMAD.SHL.U32 R33, R35, 0x4, RZ ;  /* 0x0000000423217824 */ /* 0x000fc800078e00ff */
        /* <DEDUP_REMOVED lines=9> */
[----:B----4-:R-:W-:Y:S01]  /*11c0*/  IMAD.U32 R3, RZ, RZ, UR4 ;  /* 0x00000004ff037e24 */ /* 0x010fe2000f8e00ff */
[----:B------:R-:W-:Y:S01]  /*11d0*/  IADD3.X R9, R34, UR7, RZ, P3, !PT ;  /* 0x0000000722097c10 */ /* 0x000fe20009ffe4ff */
[----:B------:R-:W-:-:S04]  /*11e0*/  ULDC.64 UR4, c[0x0][0x418] ;  /* 0x0001060000047ab9 */ /* 0x000fc80000000a00 */
[----:B------:R0:W5:Y:S06]  /*11f0*/  @P0 LDG.E R31, desc[UR40][R8.64] ;  /* 0x00000028081f0981 */ /* 0x00016c000c1e1900 */
[----:B------:R-:W-:-:S04]  /*1200*/  @P2 IADD3 R4, P1, R33, UR8, RZ ;  /* 0x0000000821042c10 */ /* 0x000fc8000ff3e0ff */
[----:B------:R-:W-:-:S05]  /*1210*/  @P2 IADD3.X R5, R34, UR9, RZ, P1, !PT ;  /* 0x0000000922052c10 */ /* 0x000fca0008ffe4ff */
[----:B------:R-:W2:Y:S01]  /*1220*/  @P2 LDG.E R3, desc[UR40][R4.64] ;  /* 0x0000002804032981 */ /* 0x000ea2000c1e1900 */
[----:B------:R-:W-:-:S03]  /*1230*/  UISETP.NE.U32.AND UP0, UPT, UR4, URZ, UPT ;  /* 0x0000003f0400728c */ /* 0x000fc6000bf05070 */
[----:B------:R-:W-:Y:S01]  /*1240*/  ULDC UR4, c[0x0][0x424] ;  /* 0x0001090000047ab9 */ /* 0x000fe20000000800 */
[----:B------:R-:W-:-:S03]  /*1250*/  UISETP.NE.AND.EX UP0, UPT, UR5, URZ, UPT, UP0 ;  /* 0x0000003f0500728c */ /* 0x000fc6000bf05300 */
[----:B------:R-:W-:Y:S01]  /*1260*/  ULDC UR5, c[0x0][0x2f0] ;  /* 0x0000bc0000057ab9 */ /* 0x000fe20000000800 */
[----:B------:R-:W-:-:S04]  /*1270*/  USEL UR4, UR4, 0x1, UP0 ;  /* 0x0000000104047887 */ /* 0x000fc80008000000 */
[----:B------:R-:W-:-:S03]  /*1280*/  UIMAD UR4, UR4, UR5, URZ ;  /* 0x00000005040472a4 */ /* 0x000fc6000f8e023f */
[----:B------:R-:W-:Y:S02]  /*1290*/  ULDC UR5, c[0x0][0x348] ;  /* 0x0000d20000057ab9 */ /* 0x000fe40000000800 */
[----:B------:R-:W-:Y:S01]  /*12a0*/  IMAD.U32 R25, RZ, RZ, UR5 ;  /* 0x00000005ff197e24 */ /* 0x000fe2000f8e00ff */
[----:B------:R-:W-:Y:S01]  /*12b0*/  MOV R32, UR4 ;  /* 0x0000000400207c02 */ /* 0x000fe20008000f00 */
[----:B--2---:R0:W-:Y:S01]  /*12c0*/  STL [R1+0x20], R3 ;  /* 0x0000200301007387 */ /* 0x0041e20000100800 */
[----:B------:R-:W-:Y:S01]  /*12d0*/  IMAD.MOV.U32 R13, RZ, RZ, R3 ;  /* 0x000000ffff0d7224 */ /* 0x000fe200078e0003 */
[----:B------:R-:W-:Y:S06]  /*12e0*/  @P2 BRA `(.L_x_2270) ;  /* 0x0000000000282947 */ /* 0x000fec0003800000 */
[----:B------:R-:W-:Y:S02]  /*12f0*/  ULDC.64 UR4, c[0x0][0xa00] ;  /* 0x0002800000047ab9 */ /* 0x000fe40000000a00 */
[----:B------:R-:W-:-:S04]  /*1300*/  ISETP.NE.U32.AND P1, PT, RZ, UR4, PT ;  /* 0x00000004ff007c0c */ /* 0x000fc8000bf25070 */
[----:B------:R-:W-:-:S13]  /*1310*/  ISETP.NE.AND.EX P1, PT, RZ, UR5, PT, P1 ;  /* 0x00000005ff007c0c */ /* 0x000fda000bf25310 */
[----:B------:R-:W-:Y:S05]  /*1320*/  @!P1 BRA `(.L_x_2270) ;  /* 0x0000000000189947 */ /* 0x000fea0003800000 */
[----:B------:R-:W1:Y:S02]  /*1330*/  LDC.64 R4, c[0x0][0xa00] ;  /* 0x00028000ff047b82 */ /* 0x000e640000000a00 */
[----:B-1----:R-:W-:-:S05]  /*1340*/  IMAD.WIDE R4, R35, 0x4, R4 ;  /* 0x0000000423047825 */ /* 0x002fca00078e0204 */
[----:B------:R-:W2:Y:S04]  /*1350*/  LDG.E R0, desc[UR40][R4.64] ;  /* 0x0000002804007981 */ /* 0x000ea8000c1e1900 */
[----:B0-----:R-:W2:Y:S02]  /*1360*/  LDG.E R3, desc[UR40][R4.64+0x4] ;  /* 0x0000042804037981 */ /* 0x001ea4000c1e1900 */
[----:B--2---:R-:W-:-:S05]  /*1370*/  IMAD.IADD R13, R3, 0x1, -R0 ;  /* 0x00000001030d7824 */ /* 0x004fca00078e0a00 */
[----:B------:R1:W-:Y:S02]  /*1380*/  STL [R1+0x20], R13 ;  /* 0x0000200d01007387 */ /* 0x0003e40000100800 */
.L_x_2270:
[C---:B------:R-:W-:Y:S01]  /*1390*/  LOP3.LUT R37, R30.reuse, 0xffff, RZ, 0xc0, !PT ;  /* 0x0000ffff1e257812 */ /* 0x040fe200078ec0ff */
[----:B------:R-:W-:Y:S01]  /*13a0*/  ULDC.64 UR4, c[0x0][0xa20] ;  /* 0x0002880000047ab9 */ /* 0x000fe20000000a00 */
[C---:B0-----:R-:W-:Y:S02]  /*13b0*/  LOP3.LUT R3, R30.reuse, 0xff000000, RZ, 0xc0, !PT ;  /* 0xff0000001e037812 */ /* 0x041fe400078ec0ff */
[----:B------:R-:W-:Y:S01]  /*13c0*/  ISETP.NE.U32.AND P1, PT, RZ, UR4, PT ;  /* 0x00000004ff007c0c */ /* 0x000fe2000bf25070 */
[----:B------:R0:W-:Y:S01]  /*13d0*/  STL [R1+0x50], R37 ;  /* 0x0000502501007387 */ /* 0x0001e20000100800 */
[----:B------:R-:W-:Y:S02]  /*13e0*/  LOP3.LUT R0, R30, 0xff0000, RZ, 0xc0, !PT ;  /* 0x00ff00001e007812 */ /* 0x000fe400078ec0ff */
[----:B------:R-:W-:Y:S02]  /*13f0*/  ISETP.NE.AND.EX P1, PT, RZ, UR5, PT, P1 ;  /* 0x00000005ff007c0c */ /* 0x000fe4000bf25310 */
[----:B------:R-:W-:-:S04]  /*1400*/  SHF.R.U32.HI R3, RZ, 0x8, R3 ;  /* 0x00000008ff037819 */ /* 0x000fc80000011603 */
[----:B------:R-:W-:-:S07]  /*1410*/  LEA.HI R10, R0, R3, RZ, 0x10 ;  /* 0x00000003000a7211 */ /* 0x000fce00078f80ff */
[----:B0-----:R-:W-:Y:S05]  /*1420*/  @!P1 BRA `(.L_x_2271) ;  /* 0x0000000000109947 */ /* 0x001fea0003800000 */
[----:B------:R-:W-:-:S04]  /*1430*/  IADD3 R4, P0, R33, UR4, RZ ;  /* 0x0000000421047c10 */ /* 0x000fc8000ff1e0ff */
[----:B------:R-:W-:-:S05]  /*1440*/  IADD3.X R5, R34, UR5, RZ, P0, !PT ;  /* 0x0000000522057c10 */ /* 0x000fca00087fe4ff */
[----:B------:R0:W5:Y:S01]  /*1450*/  LDG.E R32, desc[UR40][R4.64] ;  /* 0x0000002804207981 */ /* 0x000162000c1e1900 */
[----:B------:R-:W-:Y:S05]  /*1460*/  BRA `(.L_x_2272) ;  /* 0x0000000000107947 */ /* 0x000fea0003800000 */
.L_x_2271:
[----:B------:R-:W-:Y:S05]  /*1470*/  @!P0 BRA `(.L_x_2272) ;  /* 0x00000000000c8947 */ /* 0x000fea0003800000 */
[----:B------:R-:W2:Y:S04]  /*1480*/  LDG.E R3, desc[UR40][R8.64] ;  /* 0x0000002808037981 */ /* 0x000ea8000c1e1900 */
[----:B------:R-:W2:Y:S02]  /*1490*/  LDG.E R32, desc[UR40][R8.64+0x4] ;  /* 0x0000042808207981 */ /* 0x000ea4000c1e1900 */
[----:B--2---:R-:W-:-:S07]  /*14a0*/  IMAD.IADD R32, R32, 0x1, -R3 ;  /* 0x0000000120207824 */ /* 0x004fce00078e0a03 */
.L_x_2272:
[----:B------:R-:W-:Y:S01]  /*14b0*/  ULDC.64 UR4, c[0x0][0xa10] ;  /* 0x0002840000047ab9 */ /* 0x000fe20000000a00 */
[----:B------:R-:W2:Y:S01]  /*14c0*/  LDC R8, c[0x0][0x448] ;  /* 0x00011200ff087b82 */ /* 0x000ea20000000800 */
[----:B------:R-:W-:-:S04]  /*14d0*/  ISETP.NE.U32.AND P0, PT, RZ, UR4, PT ;  /* 0x00000004ff007c0c */ /* 0x000fc8000bf05070 */
[----:B------:R-:W-:Y:S01]  /*14e0*/  ISETP.NE.AND.EX P0, PT, RZ, UR5, PT, P0 ;  /* 0x00000005ff007c0c */ /* 0x000fe2000bf05300 */
[----:B------:R-:W-:-:S12]  /*14f0*/  ULDC.64 UR4, c[0x0][0xa30] ;  /* 0x00028c0000047ab9 */ /* 0x000fd80000000a00 */
[----:B0-----:R-:W0:Y:S02]  /*1500*/  @P0 LDC.64 R4, c[0x0][0xa10] ;  /* 0x00028400ff040b82 */ /* 0x001e240000000a00 */
[----:B0-----:R-:W-:-:S05]  /*1510*/  @P0 IMAD.WIDE R4, R35, 0x4, R4 ;  /* 0x0000000423040825 */ /* 0x001fca00078e0204 */
[----:B------:R-:W3:Y:S04]  /*1520*/  @P0 LDG.E R0, desc[UR40][R4.64] ;  /* 0x0000002804000981 */ /* 0x000ee8000c1e1900 */
[----:B------:R0:W3:Y:S01]  /*1530*/  @P0 LDG.E R3, desc[UR40][R4.64+0x4] ;  /* 0x0000042804030981 */ /* 0x0000e2000c1e1900 */
[----:B------:R-:W-:Y:S01]  /*1540*/  ISETP.NE.U32.AND P1, PT, RZ, UR4, PT ;  /* 0x00000004ff007c0c */ /* 0x000fe2000bf25070 */
[----:B-----5:R-:W-:-:S03]  /*1550*/  IMAD.MOV.U32 R24, RZ, RZ, R32 ;  /* 0x000000ffff187224 */ /* 0x020fc600078e0020 */
[----:B------:R-:W-:-:S13]  /*1560*/  ISETP.NE.AND.EX P1, PT, RZ, UR5, PT, P1 ;  /* 0x00000005ff007c0c */ /* 0x000fda000bf25310 */
[----:B------:R-:W-:-:S04]  /*1570*/  @P1 IADD3 R6, P2, R33, UR4, RZ ;  /* 0x0000000421061c10 */ /* 0x000fc8000ff5e0ff */
[----:B------:R-:W-:-:S05]  /*1580*/  @P1 IADD3.X R7, R34, UR5, RZ, P2, !PT ;  /* 0x0000000522071c10 */ /* 0x000fca00097fe4ff */
[----:B------:R4:W5:Y:S01]  /*1590*/  @P1 LDG.E R24, desc[UR40][R6.64] ;  /* 0x0000002806181981 */ /* 0x000962000c1e1900 */
[----:B--2---:R-:W-:Y:S01]  /*15a0*/  ISETP.NE.AND P1, PT, R8, 0x1, PT ;  /* 0x000000010800780c */ /* 0x004fe20003f25270 */
[----:B------:R-:W-:Y:S01]  /*15b0*/  IMAD R12, R29, 0xc0, RZ ;  /* 0x000000c01d0c7824 */ /* 0x000fe200078e02ff */
[----:B------:R-:W-:Y:S03]  /*15c0*/  BSSY B0, `(.L_x_2273) ;  /* 0x0000039000007945 */ /* 0x000fe60003800000 */
[----:B0-----:R-:W-:Y:S01]  /*15d0*/  VIADD R4, R12, 0xbf ;  /* 0x000000bf0c047836 */ /* 0x001fe20000000000 */
[----:B------:R0:W-:Y:S07]  /*15e0*/  STL [R1+0x28], R12 ;  /* 0x0000280c01007387 */ /* 0x0001ee0000100800 */
[----:B------:R-:W2:Y:S01]  /*15f0*/  @P1 LDC R9, c[0x0][0x44c] ;  /* 0x00011300ff091b82 */ /* 0x000ea20000000800 */
[----:B0-----:R-:W-:-:S07]  /*1600*/  IMAD.IADD R12, R32, 0x1, -R11 ;  /* 0x00000001200c7824 */ /* 0x001fce00078e0a0b */
[----:B------:R-:W0:Y:S01]  /*1610*/  @P1 LDC R5, c[0x0][0x450] ;  /* 0x00011400ff051b82 */ /* 0x000e220000000800 */
[----:B---3--:R-:W-:Y:S02]  /*1620*/  @P0 IMAD.IADD R25, R3, 0x1, -R0 ;  /* 0x0000000103190824 */ /* 0x008fe400078e0a00 */
[----:B--2---:R-:W-:-:S04]  /*1630*/  @P1 IMAD.HI.U32 R0, R4, R9, RZ ;  /* 0x0000000904001227 */ /* 0x004fc800078e00ff */
[----:B----4-:R-:W-:Y:S01]  /*1640*/  IMAD.IADD R6, R12, 0x1, R25 ;  /* 0x000000010c067824 */ /* 0x010fe200078e0219 */
[----:B0-----:R-:W-:-:S03]  /*1650*/  @P1 SHF.R.U32.HI R4, RZ, R5, R0 ;  /* 0x00000005ff041219 */ /* 0x001fc60000011600 */
[C---:B------:R-:W-:Y:S01]  /*1660*/  VIADD R0, R6.reuse, 0x7f ;  /* 0x0000007f06007836 */ /* 0x040fe20000000000 */
[----:B------:R-:W-:Y:S01]  /*1670*/  IADD3 R91, R6, 0x80, -R13 ;  /* 0x00000080065b7810 */ /* 0x000fe20007ffe80d */
[----:B------:R0:W-:Y:S01]  /*1680*/  STL [R1+0x30], R6 ;  /* 0x0000300601007387 */ /* 0x0001e20000100800 */
[----:B-1----:R-:W-:Y:S02]  /*1690*/  LOP3.LUT R13, R10, 0xff, RZ, 0xc0, !PT ;  /* 0x000000ff0a0d7812 */ /* 0x002fe400078ec0ff */
[----:B------:R-:W-:Y:S01]  /*16a0*/  SHF.R.S32.HI R3, RZ, 0x1f, R0 ;  /* 0x0000001fff037819 */ /* 0x000fe20000011400 */
[----:B------:R-:W-:Y:S02]  /*16b0*/  IMAD.IADD R4, R91, 0x1, R4 ;  /* 0x000000015b047824 */ /* 0x000fe400078e0204 */
[----:B------:R1:W-:Y:S01]  /*16c0*/  STL [R1+0x60], R13 ;  /* 0x0000600d01007387 */ /* 0x0003e20000100800 */
[----:B------:R-:W-:Y:S01]  /*16d0*/  LEA.HI R3, R3, R0, RZ, 0x7 ;  /* 0x0000000003037211 */ /* 0x000fe200078f38ff */
[----:B------:R-:W-:Y:S01]  /*16e0*/  IMAD.MOV.U32 R0, RZ, RZ, RZ ;  /* 0x000000ffff007224 */ /* 0x000fe200078e00ff */
[----:B------:R-:W-:-:S02]  /*16f0*/  SHF.R.S32.HI R5, RZ, 0x1f, R4 ;  /* 0x0000001fff057819 */ /* 0x000fc40000011404 */
[----:B0-----:R-:W-:Y:S02]  /*1700*/  SHF.R.U32.HI R6, RZ, 0x10, R10 ;  /* 0x00000010ff067819 */ /* 0x001fe4000001160a */
[----:B------:R-:W-:Y:S02]  /*1710*/  LEA.HI R5, R5, R4, RZ, 0x7 ;  /* 0x0000000405057211 */ /* 0x000fe400078f38ff */
[----:B------:R-:W-:Y:S01]  /*1720*/  SHF.R.S32.HI R92, RZ, 0x7, R3 ;  /* 0x00000007ff5c7819 */ /* 0x000fe20000011403 */
[----:B------:R1:W-:Y:S01]  /*1730*/  STL [R1+0x58], R6 ;  /* 0x0000580601007387 */ /* 0x0003e20000100800 */
[----:B------:R-:W-:-:S04]  /*1740*/  SHF.R.S32.HI R5, RZ, 0x7, R5 ;  /* 0x00000007ff057819 */ /* 0x000fc80000011405 */
[----:B------:R-:W-:-:S04]  /*1750*/  VIMNMX R9, R92, R5, PT ;  /* 0x000000055c097248 */ /* 0x000fc80003fe0100 */
[----:B------:R-:W-:-:S13]  /*1760*/  ISETP.GE.AND P0, PT, R9, 0x1, PT ;  /* 0x000000010900780c */ /* 0x000fda0003f06270 */
[----:B-1----:R-:W-:Y:S05]  /*1770*/  @!P0 BRA `(.L_x_2274) ;  /* 0x0000000000748947 */ /* 0x002fea0003800000 */
[----:B------:R-:W-:Y:S01]  /*1780*/  ISETP.NE.AND P0, PT, R6, RZ, PT ;  /* 0x000000ff0600720c */ /* 0x000fe20003f05270 */
[----:B------:R-:W-:-:S03]  /*1790*/  ULDC UR4, c[0x0][0x9f0] ;  /* 0x00027c0000047ab9 */ /* 0x000fc60000000800 */
[----:B------:R-:W-:-:S04]  /*17a0*/  SEL R10, R6, UR4, P0 ;  /* 0x00000004060a7c07 */ /* 0x000fc80008000000 */
[-C--:B------:R-:W-:Y:S02]  /*17b0*/  IABS R6, R10.reuse ;  /* 0x0000000a00067213 */ /* 0x080fe40000000000 */
[----:B------:R-:W-:Y:S02]  /*17c0*/  IADD3 R0, R10, -0x1, R9 ;  /* 0xffffffff0a007810 */ /* 0x000fe40007ffe009 */
[----:B------:R-:W0:Y:S01]  /*17d0*/  I2F.RP R3, R6 ;  /* 0x0000000600037306 */ /* 0x000e220000209400 */
[----:B------:R-:W-:Y:S02]  /*17e0*/  IABS R11, R10 ;  /* 0x0000000a000b7213 */ /* 0x000fe40000000000 */
        /* <DEDUP_REMOVED lines=18> */
[----:B------:R-:W-:-:S05]  /*1910*/  @P0 VIADD R5, R5, 0x1 ;  /* 0x0000000105050836 */ /* 0x000fca0000000000 */
[----:B------:R-:W-:-:S05]  /*1920*/  MOV R0, R5 ;  /* 0x0000000500007202 */ /* 0x000fca0000000f00 */
[----:B------:R-:W-:Y:S01]  /*1930*/  @!P2 IMAD.MOV R0, RZ, RZ, -R0 ;  /* 0x000000ffff00a224 */ /* 0x000fe200078e0a00 */
[----:B------:R-:W-:-:S07]  /*1940*/  @!P1 LOP3.LUT R0, RZ, R10, RZ, 0x33, !PT ;  /* 0x0000000aff009212 */ /* 0x000fce00078e33ff */
.L_x_2274:
[----:B------:R-:W-:Y:S05]  /*1950*/  BSYNC B0 ;  /* 0x0000000000007941 */ /* 0x000fea0003800000 */
.L_x_2273:
[----:B------:R-:W-:-:S05]  /*1960*/  IMAD R3, R13, R0, RZ ;  /* 0x000000000d037224 */ /* 0x000fca00078e02ff */
        /* <DEDUP_REMOVED lines=35> */
.L_x_2277:
[----:B------:R-:W-:Y:S05]  /*1ba0*/  BSYNC B6 ;  /* 0x0000000000067941 */ /* 0x000fea0003800000 */
.L_x_2276:
        /* <DEDUP_REMOVED lines=20> */
.L_x_2279:
[----:B------:R-:W-:Y:S05]  /*1cf0*/  BSYNC B6 ;  /* 0x0000000000067941 */ /* 0x000fea0003800000 */
.L_x_2278:
[----:B------:R-:W-:Y:S01]  /*1d00*/  ULDC.64 UR4, c[0x0][0x9f8] ;  /* 0x00027e0000047ab9 */ /* 0x000fe20000000a00 */
[----:B------:R-:W-:Y:S01]  /*1d10*/  IMAD.MOV.U32 R0, RZ, RZ, R35 ;  /* 0x000000ffff007224 */ /* 0x000fe200078e0023 */
[----:B------:R-:W-:Y:S01]  /*1d20*/  ISETP.NE.U32.AND P0, PT, RZ, UR4, PT ;  /* 0x00000004ff007c0c */ /* 0x000fe2000bf05070 */
[----:B------:R-:W-:Y:S01]  /*1d30*/  IMAD.IADD R14, R31, 0x1, R32 ;  /* 0x000000011f0e7824 */ /* 0x000fe200078e0220 */
[----:B------:R-:W0:Y:S02]  /*1d40*/  LDC.64 R4, c[0x0][0x300] ;  /* 0x0000c000ff047b82 */ /* 0x000e240000000a00 */
[----:B------:R-:W-:Y:S01]  /*1d50*/  ISETP.NE.AND.EX P0, PT, RZ, UR5, PT, P0 ;  /* 0x00000005ff007c0c */ /* 0x000fe2000bf05300 */
[----:B------:R-:W1:Y:S05]  /*1d60*/  S2R R20, SR_TID.X ;  /* 0x0000000000147919 */ /* 0x000e6a0000002100 */
[----:B------:R-:W2:Y:S07]  /*1d70*/  LDC R63, c[0x0][0x3f4] ;  /* 0x0000fd00ff3f7b82 */ /* 0x000eae0000000800 */
[----:B------:R-:W-:Y:S01]  /*1d80*/  @P0 IADD3 R6, P1, R33, UR4, RZ ;  /* 0x0000000421060c10 */ /* 0x000fe2000ff3e0ff */
[----:B------:R-:W3:Y:S03]  /*1d90*/  LDC.64 R68, c[0x0][0x408] ;  /* 0x00010200ff447b82 */ /* 0x000ee60000000a00 */
[----:B------:R-:W-:Y:S01]  /*1da0*/  @P0 IADD3.X R7, R34, UR5, RZ, P1, !PT ;  /* 0x0000000522070c10 */ /* 0x000fe20008ffe4ff */
[----:B------:R-:W-:Y:S01]  /*1db0*/  ULDC.64 UR4, c[0x0][0xa08] ;  /* 0x0002820000047ab9 */ /* 0x000fe20000000a00 */
[----:B------:R-:W4:Y:S04]  /*1dc0*/  LDL R34, [R1+0x44] ;  /* 0x0000440001227983 */ /* 0x000f280000100800 */
[----:B------:R1:W2:Y:S01]  /*1dd0*/  @P0 LDG.E R0, desc[UR40][R6.64] ;  /* 0x0000002806000981 */ /* 0x0002a2000c1e1900 */
[----:B------:R-:W-:Y:S01]  /*1de0*/  SHF.R.S32.HI R33, RZ, 0x1f, R14 ;  /* 0x0000001fff217819 */ /* 0x000fe2000001140e */
[CC--:B0-----:R-:W-:Y:S01]  /*1df0*/  IMAD.WIDE.U32 R8, R14.reuse, R4.reuse, RZ ;  /* 0x000000040e087225 */ /* 0x0c1fe200078e00ff */
[----:B------:R-:W-:Y:S01]  /*1e00*/  ISETP.NE.U32.AND P0, PT, RZ, UR4, PT ;  /* 0x00000004ff007c0c */ /* 0x000fe2000bf05070 */
[----:B------:R-:W4:Y:S01]  /*1e10*/  LDL.LU R38, [R1] ;  /* 0x0000000001267983 */ /* 0x000f220000300800 */
[----:B------:R-:W-:Y:S01]  /*1e20*/  SHF.R.S32.HI R35, RZ, 0x1f, R19 ;  /* 0x0000001fff237819 */ /* 0x000fe20000011413 */
[----:B------:R-:W-:Y:S01]  /*1e30*/  IMAD R10, R33, R4, RZ ;  /* 0x00000004210a7224 */ /* 0x000fe200078e02ff */
[----:B------:R-:W-:Y:S01]  /*1e40*/  ISETP.NE.AND.EX P0, PT, RZ, UR5, PT, P0 ;  /* 0x00000005ff007c0c */ /* 0x000fe2000bf05300 */
[----:B------:R-:W4:Y:S01]  /*1e50*/  LDL R32, [R1+0x48] ;  /* 0x0000480001207983 */ /* 0x000f220000100800 */
[----:B------:R-:W-:Y:S01]  /*1e60*/  ULDC.64 UR4, c[0x0][0x308] ;  /* 0x0000c20000047ab9 */ /* 0x000fe20000000a00 */
[----:B------:R-:W-:Y:S01]  /*1e70*/  IMAD R3, R14, R5, R10 ;  /* 0x000000050e037224 */ /* 0x000fe200078e020a */
[----:B-1----:R-:W-:-:S02]  /*1e80*/  SHF.R.U32.HI R36, RZ, 0x7, R20 ;  /* 0x00000007ff247819 */ /* 0x002fc40000011614 */
[----:B------:R-:W-:Y:S01]  /*1e90*/  SHF.R.S32.HI R17, RZ, 0x1f, R16 ;  /* 0x0000001fff117819 */ /* 0x000fe20000011410 */
[----:B------:R-:W-:Y:S01]  /*1ea0*/  IMAD.IADD R9, R9, 0x1, R3 ;  /* 0x0000000109097824 */ /* 0x000fe200078e0203 */
[----:B------:R-:W-:Y:S01]  /*1eb0*/  ISETP.NE.AND P6, PT, R36, 0x1, PT ;  /* 0x000000012400780c */ /* 0x000fe20003fc5270 */
[----:B------:R-:W-:-:S04]  /*1ec0*/  IMAD.WIDE.U32 R6, R37, UR4, R8 ;  /* 0x0000000425067c25 */ /* 0x000fc8000f8e0008 */
[----:B------:R-:W-:Y:S01]  /*1ed0*/  IMAD R57, R37, UR5, R7 ;  /* 0x0000000525397c24 */ /* 0x000fe2000f8e0207 */
[----:B------:R-:W-:Y:S01]  /*1ee0*/  ULDC.64 UR4, c[0x0][0x310] ;  /* 0x0000c40000047ab9 */ /* 0x000fe20000000a00 */
[----:B------:R-:W-:Y:S02]  /*1ef0*/  IMAD.MOV.U32 R56, RZ, RZ, R6 ;  /* 0x000000ffff387224 */ /* 0x000fe400078e0006 */
[----:B------:R-:W0:Y:S01]  /*1f00*/  LDC.64 R6, c[0x0][0x3f8] ;  /* 0x0000fe00ff067b82 */ /* 0x000e220000000a00 */
[C---:B------:R-:W-:Y:S01]  /*1f10*/  IMAD.WIDE.U32 R8, R19.reuse, R4, R16 ;  /* 0x0000000413087225 */ /* 0x040fe200078e0010 */
[--C-:B------:R-:W-:Y:S02]  /*1f20*/  SHF.R.S32.HI R153, RZ, 0x1f, R152.reuse ;  /* 0x0000001fff997819 */ /* 0x100fe40000011498 */
[----:B------:R-:W-:Y:S01]  /*1f30*/  SHF.L.U64.HI R74, R4, 0x7, R5 ;  /* 0x00000007044a7819 */ /* 0x000fe20000010205 */
[----:B0-----:R-:W-:-:S04]  /*1f40*/  IMAD.WIDE.U32 R52, R19, R6, R152 ;  /* 0x0000000613347225 */ /* 0x001fc800078e0098 */
[C---:B------:R-:W-:Y:S01]  /*1f50*/  IMAD.WIDE.U32 R30, R19.reuse, R6, R16 ;  /* 0x00000006131e7225 */ /* 0x040fe200078e0010 */
[----:B------:R-:W-:Y:S02]  /*1f60*/  SHF.L.U64.HI R72, R6, 0x7, R7 ;  /* 0x0000000706487819 */ /* 0x000fe40000010207 */
[----:B------:R-:W-:Y:S01]  /*1f70*/  SHF.L.U32 R73, R4, 0x7, RZ ;  /* 0x0000000704497819 */ /* 0x000fe200000006ff */
[----:B---3--:R-:W-:-:S04]  /*1f80*/  IMAD.WIDE.U32 R20, R19, R68, R152 ;  /* 0x0000004413147225 */ /* 0x008fc800078e0098 */
[----:B------:R-:W-:Y:S02]  /*1f90*/  VIADD R66, R16, 0x20 ;  /* 0x0000002010427836 */ /* 0x000fe40000000000 */
[----:B------:R-:W-:Y:S02]  /*1fa0*/  IMAD.SHL.U32 R71, R6, 0x80, RZ ;  /* 0x0000008006477824 */ /* 0x000fe400078e00ff */
[----:B------:R-:W-:Y:S01]  /*1fb0*/  VIADD R64, R36, 0x8 ;  /* 0x0000000824407836 */ /* 0x000fe20000000000 */
[----:B--2---:R-:W-:Y:S02]  /*1fc0*/  SHF.R.S32.HI R3, RZ, 0x1f, R0 ;  /* 0x0000001fff037819 */ /* 0x004fe40000011400 */
[----:B------:R-:W-:Y:S02]  /*1fd0*/  SEL R55, R0, RZ, !P0 ;  /* 0x000000ff00377207 */ /* 0x000fe40004000000 */
[----:B------:R-:W-:-:S03]  /*1fe0*/  SEL R12, R3, RZ, !P0 ;  /* 0x000000ff030c7207 */ /* 0x000fc60004000000 */
[----:B------:R-:W-:-:S04]  /*1ff0*/  IMAD.WIDE.U32 R56, R55, UR4, R56 ;  /* 0x0000000437387c25 */ /* 0x000fc8000f8e0038 */
[----:B------:R-:W-:Y:S01]  /*2000*/  IMAD R0, R12, UR4, RZ ;  /* 0x000000040c007c24 */ /* 0x000fe2000f8e02ff */
[----:B------:R-:W-:-:S03]  /*2010*/  IADD3 R77, P0, R56, R8, RZ ;  /* 0x00000008384d7210 */ /* 0x000fc60007f1e0ff */
[----:B------:R-:W-:Y:S01]  /*2020*/  IMAD R3, R55, UR5, R0 ;  /* 0x0000000537037c24 */ /* 0x000fe2000f8e0200 */
[----:B------:R-:W-:Y:S05]  /*2030*/  @!P6 WARPSYNC.ALL ;  /* 0x000000000000e948 */ /* 0x000fea0003800000 */
[----:B------:R-:W-:Y:S01]  /*2040*/  IMAD R0, R35, R4, RZ ;  /* 0x0000000423007224 */ /* 0x000fe200078e02ff */
[----:B------:R-:W-:Y:S01]  /*2050*/  ULDC.64 UR4, c[0x0][0x330] ;  /* 0x0000cc0000047ab9 */ /* 0x000fe20000000a00 */
[----:B------:R-:W-:Y:S02]  /*2060*/  IMAD.IADD R76, R57, 0x1, R3 ;  /* 0x00000001394c7824 */ /* 0x000fe400078e0203 */
[----:B------:R-:W-:-:S04]  /*2070*/  IMAD.WIDE.U32 R10, R37, UR4, R16 ;  /* 0x00000004250a7c25 */ /* 0x000fc8000f8e0010 */
[----:B------:R-:W-:Y:S02]  /*2080*/  IMAD R75, R19, R5, R0 ;  /* 0x00000005134b7224 */ /* 0x000fe400078e0200 */
[----:B------:R-:W-:Y:S01]  /*2090*/  IMAD R11, R37, UR5, R11 ;  /* 0x00000005250b7c24 */ /* 0x000fe2000f8e020b */
[----:B------:R-:W-:Y:S02]  /*20a0*/  ULDC.64 UR4, c[0x0][0x338] ;  /* 0x0000ce0000047ab9 */ /* 0x000fe40000000a00 */
[----:B------:R-:W-:Y:S01]  /*20b0*/  IADD3.X R75, R76, R9, R75, P0, !PT ;  /* 0x000000094c4b7210 */ /* 0x000fe200007fe44b */
[----:B------:R-:W-:Y:S01]  /*20c0*/  IMAD R3, R12, UR4, RZ ;  /* 0x000000040c037c24 */ /* 0x000fe2000f8e02ff */
[----:B------:R-:W-:Y:S01]  /*20d0*/  @!P6 BAR.SYNC.DEFER_BLOCKING 0x9, 0x100 ;  /* 0x024400000000eb1d */ /* 0x000fe20000010000 */
[----:B------:R-:W-:Y:S01]  /*20e0*/  ISETP.GE.AND P0, PT, R16, R63, PT ;  /* 0x0000003f1000720c */ /* 0x000fe20003f06270 */
[----:B------:R-:W-:Y:S02]  /*20f0*/  IMAD R0, R35, R6, RZ ;  /* 0x0000000623007224 */ /* 0x000fe400078e02ff */
[----:B------:R-:W-:Y:S01]  /*2100*/  IMAD R15, R55, UR5, R3 ;  /* 0x00000005370f7c24 */ /* 0x000fe2000f8e0203 */
[----:B------:R-:W-:Y:S01]  /*2110*/  SEL R3, R63, RZ, P0 ;  /* 0x000000ff3f037207 */ /* 0x000fe20000000000 */
[----:B------:R-:W0:Y:S01]  /*2120*/  S2R R37, SR_TID.X ;  /* 0x0000000000257919 */ /* 0x000e220000002100 */
[----:B----4-:R-:W-:Y:S01]  /*2130*/  LOP3.LUT P1, RZ, R34, 0x4, RZ, 0xc0, !PT ;  /* 0x0000000422ff7812 */ /* 0x010fe2000782c0ff */
[----:B------:R-:W-:-:S02]  /*2140*/  IMAD R9, R19, R7, R0 ;  /* 0x0000000713097224 */ /* 0x000fc400078e0200 */
[----:B------:R-:W-:Y:S02]  /*2150*/  IMAD R0, R35, R68, RZ ;  /* 0x0000004423007224 */ /* 0x000fe400078e02ff */
[----:B------:R-:W-:Y:S02]  /*2160*/  IMAD.IADD R3, R16, 0x1, R3 ;  /* 0x0000000110037824 */ /* 0x000fe400078e0203 */
[----:B------:R-:W-:Y:S02]  /*2170*/  IMAD.IADD R53, R53, 0x1, R9 ;  /* 0x0000000135357824 */ /* 0x000fe400078e0209 */
[----:B------:R-:W-:Y:S01]  /*2180*/  IMAD R13, R19, R69, R0 ;  /* 0x00000045130d7224 */ /* 0x000fe200078e0200 */
[----:B------:R-:W-:Y:S01]  /*2190*/  SHF.R.S32.HI R0, RZ, 0x1f, R3 ;  /* 0x0000001fff007819 */ /* 0x000fe20000011403 */
[----:B------:R-:W-:Y:S01]  /*21a0*/  IMAD.IADD R31, R9, 0x1, R31 ;  /* 0x00000001091f7824 */ /* 0x000fe200078e021f */
[----:B-----5:R-:W-:Y:S02]  /*21b0*/  SHF.R.S32.HI R9, RZ, 0x1f, R24 ;  /* 0x0000001fff097819 */ /* 0x020fe40000011418 */
[----:B------:R-:W-:-:S02]  /*21c0*/  LOP3.LUT R38, R38, 0xfffffffb, RZ, 0xc0, !PT ;  /* 0xfffffffb26267812 */ /* 0x000fc400078ec0ff */
[----:B------:R-:W-:Y:S01]  /*21d0*/  LEA.HI R3, R0, R3, RZ, 0x3 ;  /* 0x0000000300037211 */ /* 0x000fe200078f18ff */
[C---:B------:R-:W-:Y:S01]  /*21e0*/  IMAD R0, R9.reuse, R6, RZ ;  /* 0x0000000609007224 */ /* 0x040fe200078e02ff */
[----:B------:R-:W-:Y:S01]  /*21f0*/  @P1 LOP3.LUT R38, R38, 0x4, RZ, 0xfc, !PT ;  /* 0x0000000426261812 */ /* 0x000fe200078efcff */
[----:B------:R-:W-:Y:S01]  /*2200*/  IMAD R9, R9, R68, RZ ;  /* 0x0000004409097224 */ /* 0x000fe200078e02ff */
[----:B------:R-:W-:Y:S01]  /*2210*/  IADD3 R8, P1, R19, R14, RZ ;  /* 0x0000000e13087210 */ /* 0x000fe20007f3e0ff */
[C---:B------:R-:W-:Y:S02]  /*2220*/  IMAD R5, R24.reuse, R7, R0 ;  /* 0x0000000718057224 */ /* 0x040fe400078e0200 */
[----:B------:R-:W-:Y:S02]  /*2230*/  IMAD R7, R24, R69, R9 ;  /* 0x0000004518077224 */ /* 0x000fe400078e0209 */
[----:B------:R-:W-:Y:S02]  /*2240*/  IMAD.X R9, R35, 0x1, R33, P1 ;  /* 0x0000000123097824 */ /* 0x000fe400008e0621 */
[----:B------:R-:W-:-:S02]  /*2250*/  VIADD R35, R19, 0x60 ;  /* 0x0000006013237836 */ /* 0x000fc40000000000 */
[----:B------:R-:W-:Y:S02]  /*2260*/  IMAD.SHL.U32 R70, R34, 0x40, RZ ;  /* 0x0000004022467824 */ /* 0x000fe400078e00ff */
[----:B------:R-:W-:Y:S02]  /*2270*/  IMAD.SHL.U32 R35, R35, 0x40, RZ ;  /* 0x0000004023237824 */ /* 0x000fe400078e00ff */
[----:B------:R-:W-:Y:S02]  /*2280*/  VIADD R34, R19, 0x60 ;  /* 0x0000006013227836 */ /* 0x000fe40000000000 */
[----:B0-----:R-:W-:Y:S01]  /*2290*/  VIADD R37, R37, 0xffffff80 ;  /* 0xffffff8025257836 */ /* 0x001fe20000000000 */
[----:B------:R-:W-:Y:S02]  /*22a0*/  LOP3.LUT R35, R35, 0x1c0, RZ, 0xc0, !PT ;  /* 0x000001c023237812 */ /* 0x000fe400078ec0ff */
[----:B------:R-:W-:Y:S02]  /*22b0*/  SHF.R.S32.HI R65, RZ, 0x1f, R34 ;  /* 0x0000001fff417819 */ /* 0x000fe40000011422 */
[----:B------:R-:W-:-:S02]  /*22c0*/  LOP3.LUT R70, R70, 0x1c0, RZ, 0xc0, !PT ;  /* 0x000001c046467812 */ /* 0x000fc400078ec0ff */
[----:B------:R-:W-:Y:S02]  /*22d0*/  SHF.R.S32.HI R34, RZ, 0x1f, R37 ;  /* 0x0000001fff227819 */ /* 0x000fe40000011425 */
[----:B------:R-:W-:Y:S01]  /*22e0*/  LOP3.LUT R4, R35, 0x38, R3, 0xf8, !PT ;  /* 0x0000003823047812 */ /* 0x000fe200078ef803 */
[----:B------:R-:W-:Y:S01]  /*22f0*/  VIADD R35, R19, 0x60 ;  /* 0x0000006013237836 */ /* 0x000fe20000000000 */
[----:B------:R-:W-:Y:S01]  /*2300*/  SHF.R.U32.HI R67, RZ, 0x3, R70 ;  /* 0x00000003ff437819 */ /* 0x000fe20000011646 */
[----:B------:R0:W-:Y:S01]  /*2310*/  STL [R1], R38 ;  /* 0x0000002601007387 */ /* 0x0001e20000100800 */
[----:B------:R-:W-:Y:S02]  /*2320*/  LOP3.LUT R0, R70, 0x18, R16, 0xf8, !PT ;  /* 0x0000001846007812 */ /* 0x000fe400078ef810 */
[----:B------:R-:W-:Y:S01]  /*2330*/  LEA.HI R34, R34, R37, RZ, 0x5 ;  /* 0x0000002522227211 */ /* 0x000fe200078f28ff */
[----:B------:R-:W-:Y:S01]  /*2340*/  IMAD.WIDE.U32 R54, R55, UR4, R10 ;  /* 0x0000000437367c25 */ /* 0x000fe2000f8e000a */
[----:B------:R-:W-:Y:S01]  /*2350*/  SHF.L.U32 R35, R35, 0x6, RZ ;  /* 0x0000000623237819 */ /* 0x000fe200000006ff */
[----:B------:R-:W-:Y:S01]  /*2360*/  ULDC UR4, c[0x0][0x2f4] ;  /* 0x0000bd0000047ab9 */ /* 0x000fe20000000800 */
[----:B------:R-:W-:Y:S01]  /*2370*/  LOP3.LUT R0, R0, R67, RZ, 0x3c, !PT ;  /* 0x0000004300007212 */ /* 0x000fe200078e3cff */
[----:B------:R-:W-:Y:S01]  /*2380*/  IMAD.WIDE.U32 R10, R19, R68, R16 ;  /* 0x00000044130a7225 */ /* 0x000fe200078e0010 */
[----:B------:R-:W-:-:S02]  /*2390*/  SHF.R.S32.HI R34, RZ, 0x5, R34 ;  /* 0x00000005ff227819 */ /* 0x000fc40000011422 */
[----:B------:R-:W-:Y:S01]  /*23a0*/  LOP3.LUT R35, R35, 0x1c0, RZ, 0xc0, !PT ;  /* 0x000001c023237812 */ /* 0x000fe200078ec0ff */
[----:B------:R-:W-:Y:S02]  /*23b0*/  IMAD.IADD R21, R21, 0x1, R13 ;  /* 0x0000000115157824 */ /* 0x000fe400078e020d */
[----:B------:R-:W-:Y:S02]  /*23c0*/  IMAD.IADD R11, R13, 0x1, R11 ;  /* 0x000000010d0b7824 */ /* 0x000fe400078e020b */
[----:B------:R-:W-:Y:S01]  /*23d0*/  IMAD R62, R34, 0x200, R0 ;  /* 0x00000200223e7824 */ /* 0x000fe200078e0200 */
[----:B------:R-:W-:Y:S01]  /*23e0*/  LOP3.LUT R0, R70, 0x38, R3, 0xf8, !PT ;  /* 0x0000003846007812 */ /* 0x000fe200078ef803 */
[----:B------:R-:W-:Y:S01]  /*23f0*/  IMAD.WIDE.U32 R20, R24, R68, R20 ;  /* 0x0000004418147225 */ /* 0x000fe200078e0014 */
[----:B------:R-:W-:-:S03]  /*2400*/  SHF.R.U32.HI R35, RZ, 0x3, R35 ;  /* 0x00000003ff237819 */ /* 0x000fc60000011623 */
[----:B------:R-:W-:Y:S01]  /*2410*/  IMAD.WIDE.U32 R10, R24, R68, R10 ;  /* 0x00000044180a7225 */ /* 0x000fe200078e000a */
[----:B------:R-:W-:Y:S02]  /*2420*/  LOP3.LUT R0, R0, R67, RZ, 0x3c, !PT ;  /* 0x0000004300007212 */ /* 0x000fe400078e3cff */
[----:B------:R-:W-:Y:S01]  /*2430*/  LOP3.LUT R12, R4, R35, RZ, 0x3c, !PT ;  /* 0x00000023040c7212 */ /* 0x000fe200078e3cff */
[----:B------:R-:W-:-:S04]  /*2440*/  IMAD.WIDE.U32 R52, R24, R6, R52 ;  /* 0x0000000618347225 */ /* 0x000fc800078e0034 */
[----:B------:R-:W-:-:S04]  /*2450*/  IMAD.WIDE.U32 R30, R24, R6, R30 ;  /* 0x00000006181e7225 */ /* 0x000fc800078e001e */
[----:B------:R-:W-:Y:S02]  /*2460*/  IMAD.IADD R59, R21, 0x1, R7 ;  /* 0x00000001153b7824 */ /* 0x000fe400078e0207 */
[----:B------:R-:W-:Y:S01]  /*2470*/  IMAD.IADD R58, R7, 0x1, R11 ;  /* 0x00000001073a7824 */ /* 0x000fe200078e020b */
[----:B------:R-:W-:Y:S01]  /*2480*/  LOP3.LUT R7, R3, 0xfffffff8, RZ, 0xc0, !PT ;  /* 0xfffffff803077812 */ /* 0x000fe200078ec0ff */
[----:B------:R-:W-:Y:S01]  /*2490*/  IMAD.IADD R61, R53, 0x1, R5 ;  /* 0x00000001353d7824 */ /* 0x000fe200078e0205 */
[----:B------:R-:W-:Y:S01]  /*24a0*/  SHF.L.U64.HI R69, R68, 0x7, R69 ;  /* 0x0000000744457819 */ /* 0x000fe20000010245 */
[----:B------:R-:W-:Y:S01]  /*24b0*/  IMAD.IADD R60, R5, 0x1, R31 ;  /* 0x00000001053c7824 */ /* 0x000fe200078e021f */
[----:B------:R-:W-:Y:S01]  /*24c0*/  SHF.R.S32.HI R6, RZ, 0x3, R3 ;  /* 0x00000003ff067819 */ /* 0x000fe20000011403 */
[----:B------:R-:W-:Y:S01]  /*24d0*/  IMAD R4, R34, 0x200, R0 ;  /* 0x0000020022047824 */ /* 0x000fe200078e0200 */
[----:B------:R-:W-:Y:S01]  /*24e0*/  ISETP.GE.AND P1, PT, R16, UR4, PT ;  /* 0x0000000410007c0c */ /* 0x000fe2000bf26270 */
[----:B------:R-:W-:Y:S01]  /*24f0*/  IMAD.SHL.U32 R68, R68, 0x80, RZ ;  /* 0x0000008044447824 */ /* 0x000fe200078e00ff */
[----:B------:R-:W-:Y:S01]  /*2500*/  ISETP.GE.AND P2, PT, R66, UR4, PT ;  /* 0x0000000442007c0c */ /* 0x000fe2000bf46270 */
[----:B------:R-:W-:Y:S01]  /*2510*/  IMAD.SHL.U32 R63, R63, 0x2, RZ ;  /* 0x000000023f3f7824 */ /* 0x000fe200078e00ff */
[----:B------:R-:W-:Y:S01]  /*2520*/  SHF.R.S32.HI R5, RZ, 0x1f, R7 ;  /* 0x0000001fff057819 */ /* 0x000fe20000011407 */
[----:B------:R-:W-:-:S02]  /*2530*/  IMAD.IADD R3, R32, 0x1, R12 ;  /* 0x0000000120037824 */ /* 0x000fc400078e020c */
[----:B0-----:R-:W-:-:S08]  /*2540*/  IMAD.IADD R0, R55, 0x1, R15 ;  /* 0x0000000137007824 */ /* 0x001fd000078e020f */
.L_x_2329:
        /* <DEDUP_REMOVED lines=11> */
[----:B------:R-:W4:Y:S01]  /*2600*/  LDC R88, c[0x0][0x3f4] ;  /* 0x0000fd00ff587b82 */ /* 0x000f220000000800 */
        /* <DEDUP_REMOVED lines=10> */
[C---:B------:R-:W-:Y:S01]  /*26b0*/  LEA R36, P4, R12.reuse, R80, 0x1 ;  /* 0x000000500c247211 */ /* 0x040fe200078808ff */
[----:B------:R-:W-:Y:S01]  /*26c0*/  IMAD.MOV.U32 R27, RZ, RZ, R33 ;  /* 0x000000ffff1b7224 */ /* 0x000fe200078e0021 */
[-C--:B------:R-:W-:Y:S01]  /*26d0*/  LEA.HI.X R39, R15, R81.reuse, R32, 0x1, P3 ;  /* 0x000000510f277211 */ /* 0x080fe200018f0c20 */
[C---:B------:R-:W-:Y:S01]  /*26e0*/  VIADD R79, R13.reuse, 0x20 ;  /* 0x000000200d4f7836 */ /* 0x040fe20000000000 */
[----:B------:R-:W-:Y:S01]  /*26f0*/  LEA.HI.X R37, R12, R81, R14, 0x1, P4 ;  /* 0x000000510c257211 */ /* 0x000fe200020f0c0e */
[----:B------:R-:W-:Y:S01]  /*2700*/  IMAD R82, R13, 0x2, R26 ;  /* 0x000000020d527824 */ /* 0x000fe200078e021a */
[----:B------:R-:W-:-:S02]  /*2710*/  ISETP.GT.AND P4, PT, R33, R28, PT ;  /* 0x0000001c2100720c */ /* 0x000fc40003f84270 */
[----:B----4-:R-:W-:Y:S02]  /*2720*/  ISETP.GE.AND P3, PT, R88, 0x1, PT ;  /* 0x000000015800780c */ /* 0x010fe40003f66270 */
[----:B--2---:R-:W-:Y:S02]  /*2730*/  LOP3.LUT P5, RZ, R40, 0x4, RZ, 0xc0, !PT ;  /* 0x0000000428ff7812 */ /* 0x004fe400078ac0ff */
[----:B---3--:R-:W-:-:S07]  /*2740*/  LOP3.LUT R35, R35, 0xfffffffd, RZ, 0xc0, !PT ;  /* 0xfffffffd23237812 */ /* 0x008fce00078ec0ff */
[----:B------:R-:W-:-:S05]  /*2750*/  @P4 LOP3.LUT R35, R35, 0x2, RZ, 0xfc, !PT ;  /* 0x0000000223234812 */ /* 0x000fca00078efcff */
[----:B------:R0:W-:Y:S01]  /*2760*/  STL [R1], R35 ;  /* 0x0000002301007387 */ /* 0x0001e20000100800 */
        /* <DEDUP_REMOVED lines=47> */
.L_x_2284:
[----:B------:R-:W-:Y:S05]  /*2a60*/  BSYNC B1 ;  /* 0x0000000000017941 */ /* 0x000fea0003800000 */
.L_x_2283:
        /* <DEDUP_REMOVED lines=34> */
.L_x_2286:
[----:B------:R-:W-:Y:S05]  /*2c90*/  BSYNC B1 ;  /* 0x0000000000017941 */ /* 0x000fea0003800000 */
.L_x_2285:
        /* <DEDUP_REMOVED lines=27> */
[----:B------:R-:W-:Y:S02]  /*2e50*/  PRMT R46, R12, 0x7610, R46 ;  /* 0x000076100c2e7816 */ /* 0x000fe4000000002e */
[----:B------:R-:W-:Y:S02]  /*2e60*/  PRMT R47, R13, 0x7610, R47 ;  /* 0x000076100d2f7816 */ /* 0x000fe4000000002f */
[----:B------:R-:W-:Y:S02]  /*2e70*/  PRMT R89, R14, 0x7610, R89 ;  /* 0x000076100e597816 */ /* 0x000fe40000000059 */
[----:B------:R-:W-:Y:S02]  /*2e80*/  PRMT R93, R15, 0x7610, R93 ;  /* 0x000076100f5d7816 */ /* 0x000fe4000000005d */
[----:B--2---:R-:W-:-:S13]  /*2e90*/  ISETP.NE.AND P3, PT, R78, 0x3, PT ;  /* 0x000000034e00780c */ /* 0x004fda0003f65270 */
[----:B------:R-:W-:Y:S05]  /*2ea0*/  @!P3 BRA `(.L_x_2287) ;  /* 0x000000000004b947 */ /* 0x000fea0003800000 */
[----:B------:R-:W-:Y:S01]  /*2eb0*/  BPT.TRAP 0x1 ;  /* 0x000000040000795c */ /* 0x000fe20000300000 */
.L_x_2287:
[----:B------:R-:W-:Y:S01]  /*2ec0*/  IMAD R78, R22, 0x8, R2 ;  /* 0x00000008164e7824 */ /* 0x000fe200078e0202 */
[----:B------:R-:W-:Y:S01]  /*2ed0*/  SHF.L.U32 R90, R154, 0x1f, RZ ;  /* 0x0000001f9a5a7819 */ /* 0x000fe200000006ff */
[----:B------:R-:W-:Y:S03]  /*2ee0*/  BSSY B1, `(.L_x_2288) ;  /* 0x0000003000017945 */ /* 0x000fe60003800000 */
[----:B------:R-:W0:Y:S02]  /*2ef0*/  SYNCS.PHASECHK.TRANS64.TRYWAIT P6, [R78+URZ+0x16890], R90 ;  /* 0x0168905a4e0075a7 */ /* 0x000e2400080c017f */
[----:B0-----:R-:W-:Y:S05]  /*2f00*/  @!P6 BRA `(.L_x_2289) ;  /* 0x0000018800d8e947 */ /* 0x001fea0003800000 */
.L_x_2559:
[----:B------:R-:W-:Y:S05]  /*2f10*/  BSYNC B1 ;  /* 0x0000000000017941 */ /* 0x000fea0003800000 */
.L_x_2288:
        /* <DEDUP_REMOVED lines=8> */
[----:B------:R-:W-:Y:S02]  /*2fa0*/  SHF.R.U64 R101, R84, 0x10, R85 ;  /* 0x0000001054657819 */ /* 0x000fe40000001255 */
[----:B------:R-:W-:Y:S02]  /*2fb0*/  SHF.R.U64 R98, R80, 0x10, R81 ;  /* 0x0000001050627819 */ /* 0x000fe40000001251 */
[----:B------:R-:W-:Y:S02]  /*2fc0*/  PRMT R101, R99, 0x5410, R101 ;  /* 0x0000541063657816 */ /* 0x000fe40000000065 */
[----:B------:R-:W-:Y:S02]  /*2fd0*/  PRMT R98, R44, 0x5432, R98 ;  /* 0x000054322c627816 */ /* 0x000fe40000000062 */
[----:B------:R-:W-:Y:S01]  /*2fe0*/  SHF.R.U32.HI R100, RZ, 0x10, R81 ;  /* 0x00000010ff647819 */ /* 0x000fe20000011651 */
[----:B--2---:R-:W-:Y:S01]  /*2ff0*/  IMAD.U32 R81, R14, 0x10000, RZ ;  /* 0x000100000e517824 */ /* 0x004fe200078e00ff */
[----:B------:R-:W-:-:S02]  /*3000*/  SHF.R.U32.HI R104, RZ, 0x10, R85 ;  /* 0x00000010ff687819 */ /* 0x000fc40000011655 */
[----:B------:R-:W-:Y:S02]  /*3010*/  LOP3.LUT R84, R13, 0xffff0000, RZ, 0xc0, !PT ;  /* 0xffff00000d547812 */ /* 0x000fe400078ec0ff */
[C---:B------:R-:W-:Y:S01]  /*3020*/  LOP3.LUT R103, R101.reuse, 0xffff0000, RZ, 0xc0, !PT ;  /* 0xffff000065677812 */ /* 0x040fe200078ec0ff */
[----:B------:R-:W-:Y:S01]  /*3030*/  IMAD.U32 R101, R101, 0x10000, RZ ;  /* 0x0001000065657824 */ /* 0x000fe200078e00ff */
[C---:B------:R-:W-:Y:S01]  /*3040*/  LOP3.LUT R99, R98.reuse, 0xffff0000, RZ, 0xc0, !PT ;  /* 0xffff000062637812 */ /* 0x040fe200078ec0ff */
[----:B------:R-:W-:Y:S01]  /*3050*/  IMAD.U32 R98, R98, 0x10000, RZ ;  /* 0x0001000062627824 */ /* 0x000fe200078e00ff */
[----:B------:R-:W-:Y:S01]  /*3060*/  PRMT R100, R45, 0x5432, R100 ;  /* 0x000054322d647816 */ /* 0x000fe20000000064 */
[----:B------:R-:W-:Y:S01]  /*3070*/  FMUL.FTZ R108, R84, R103 ;  /* 0x00000067546c7220 */ /* 0x000fe20000410000 */
[----:B------:R-:W-:Y:S01]  /*3080*/  PRMT R104, R46, 0x5432, R104 ;  /* 0x000054322e687816 */ /* 0x000fe20000000068 */
[----:B------:R-:W-:Y:S01]  /*3090*/  FMUL.FTZ R84, R84, R99 ;  /* 0x0000006354547220 */ /* 0x000fe20000410000 */
[----:B------:R-:W-:Y:S01]  /*30a0*/  LOP3.LUT R85, R14, 0xffff0000, RZ, 0xc0, !PT ;  /* 0xffff00000e557812 */ /* 0x000fe200078ec0ff */
[C---:B------:R-:W-:Y:S01]  /*30b0*/  IMAD.U32 R14, R15.reuse, 0x10000, RZ ;  /* 0x000100000f0e7824 */ /* 0x040fe200078e00ff */
[----:B------:R-:W-:Y:S01]  /*30c0*/  LOP3.LUT R80, R15, 0xffff0000, RZ, 0xc0, !PT ;  /* 0xffff00000f507812 */ /* 0x000fe200078ec0ff */
[----:B------:R-:W-:-:S02]  /*30d0*/  IMAD.U32 R15, R13, 0x10000, RZ ;  /* 0x000100000d0f7824 */ /* 0x000fc400078e00ff */
[----:B------:R-:W-:Y:S02]  /*30e0*/  IMAD.U32 R106, R104, 0x10000, RZ ;  /* 0x00010000686a7824 */ /* 0x000fe400078e00ff */
[----:B------:R-:W-:Y:S02]  /*30f0*/  IMAD.U32 R102, R100, 0x10000, RZ ;  /* 0x0001000064667824 */ /* 0x000fe400078e00ff */
[----:B------:R-:W-:Y:S01]  /*3100*/  FFMA.FTZ R103, R15, R103, R84 ;  /* 0x000000670f677223 */ /* 0x000fe20000010054 */
[----:B------:R-:W-:Y:S01]  /*3110*/  FMUL.FTZ R110, R85, R106 ;  /* 0x0000006a556e7220 */ /* 0x000fe20000410000 */
[----:B------:R-:W-:Y:S01]  /*3120*/  FFMA.FTZ R108, R15, R99, -R108 ;  /* 0x000000630f6c7223 */ /* 0x000fe2000001086c */
[-C--:B------:R-:W-:Y:S01]  /*3130*/  FMUL.FTZ R84, R85, R102.reuse ;  /* 0x0000006655547220 */ /* 0x080fe20000410000 */
[----:B------:R-:W-:Y:S01]  /*3140*/  IMAD.U32 R13, R12, 0x10000, RZ ;  /* 0x000100000c0d7824 */ /* 0x000fe200078e00ff */
[----:B------:R-:W-:Y:S01]  /*3150*/  LOP3.LUT R85, R104, 0xffff0000, RZ, 0xc0, !PT ;  /* 0xffff000068557812 */ /* 0x000fe200078ec0ff */
[C---:B------:R-:W-:Y:S01]  /*3160*/  FFMA.FTZ R110, R81.reuse, R102, -R110 ;  /* 0x00000066516e7223 */ /* 0x040fe2000001086e */
[----:B------:R-:W-:Y:S01]  /*3170*/  LOP3.LUT R15, R100, 0xffff0000, RZ, 0xc0, !PT ;  /* 0xffff0000640f7812 */ /* 0x000fe200078ec0ff */
[----:B------:R-:W-:Y:S01]  /*3180*/  FFMA.FTZ R81, R81, R106, R84 ;  /* 0x0000006a51517223 */ /* 0x000fe20000010054 */
[----:B------:R-:W-:Y:S01]  /*3190*/  LOP3.LUT R12, R12, 0xffff0000, RZ, 0xc0, !PT ;  /* 0xffff00000c0c7812 */ /* 0x000fe200078ec0ff */
[C---:B------:R-:W-:Y:S01]  /*31a0*/  FMUL.FTZ R99, R80.reuse, R85 ;  /* 0x0000005550637220 */ /* 0x040fe20000410000 */
[----:B------:R-:W-:Y:S01]  /*31b0*/  F2FP.BF16.F32.PACK_AB R103, R103, R108 ;  /* 0x0000006c6767723e */ /* 0x000fe200000010ff */
[----:B------:R-:W-:-:S02]  /*31c0*/  FMUL.FTZ R84, R80, R15 ;  /* 0x0000000f50547220 */ /* 0x000fc40000410000 */
[C---:B------:R-:W-:Y:S01]  /*31d0*/  FMUL.FTZ R80, R12.reuse, R101 ;  /* 0x000000650c507220 */ /* 0x040fe20000410000 */
[-C--:B------:R-:W-:Y:S01]  /*31e0*/  FMUL.FTZ R12, R12, R98.reuse ;  /* 0x000000620c0c7220 */ /* 0x080fe20000410000 */
[C---:B------:R-:W-:Y:S01]  /*31f0*/  FFMA.FTZ R99, R14.reuse, R15, -R99 ;  /* 0x0000000f0e637223 */ /* 0x040fe20000010863 */
[----:B------:R-:W-:Y:S01]  /*3200*/  FFMA.FTZ R84, R14, R85, R84 ;  /* 0x000000550e547223 */ /* 0x000fe20000010054 */
[C---:B------:R-:W-:Y:S01]  /*3210*/  FFMA.FTZ R80, R13.reuse, R98, -R80 ;  /* 0x000000620d507223 */ /* 0x040fe20000010850 */
[----:B------:R-:W-:Y:S01]  /*3220*/  FFMA.FTZ R13, R13, R101, R12 ;  /* 0x000000650d0d7223 */ /* 0x000fe2000001000c */
[----:B------:R-:W-:Y:S02]  /*3230*/  F2FP.BF16.F32.PACK_AB R14, R81, R110 ;  /* 0x0000006e510e723e */ /* 0x000fe400000010ff */
[----:B------:R-:W-:Y:S02]  /*3240*/  F2FP.BF16.F32.PACK_AB R15, R84, R99 ;  /* 0x00000063540f723e */ /* 0x000fe400000010ff */
[----:B------:R-:W-:Y:S01]  /*3250*/  F2FP.BF16.F32.PACK_AB R12, R13, R80 ;  /* 0x000000500d0c723e */ /* 0x000fe200000010ff */
[----:B------:R-:W-:-:S07]  /*3260*/  IMAD.MOV.U32 R13, RZ, RZ, R103 ;  /* 0x000000ffff0d7224 */ /* 0x000fce00078e0067 */
.L_x_2295:
[----:B------:R-:W-:Y:S05]  /*3270*/  BSYNC B3 ;  /* 0x0000000000037941 */ /* 0x000fea0003800000 */
.L_x_2294:
[----:B--2---:R1:W-:Y:S02]  /*3280*/  STG.E.128 desc[UR40][R38.64], R12 ;  /* 0x0000000c26007986 */ /* 0x0043e4000c101d28 */
.L_x_2293:
[----:B------:R-:W-:Y:S05]  /*3290*/  BSYNC B2 ;  /* 0x0000000000027941 */ /* 0x000fea0003800000 */
.L_x_2292:
[----:B------:R-:W-:Y:S05]  /*32a0*/  @P2 BRA `(.L_x_2291) ;  /* 0x0000000000cc2947 */ /* 0x000fea0003800000 */
[----:B-1----:R1:W2:Y:S01]  /*32b0*/  LDS.128 R12, [R79+0xe000] ;  /* 0x00e000004f0c7984 */ /* 0x0022a20000000c00 */
[----:B------:R-:W-:Y:S01]  /*32c0*/  ISETP.GE.AND P4, PT, R155, R88, PT ;  /* 0x000000589b00720c */ /* 0x000fe20003f86270 */
[----:B------:R-:W-:-:S12]  /*32d0*/  BSSY B2, `(.L_x_2296) ;  /* 0x000002f000027945 */ /* 0x000fd80003800000 */
[----:B-1----:R-:W-:Y:S05]  /*32e0*/  @P4 BRA `(.L_x_2297) ;  /* 0x0000000000b44947 */ /* 0x002fea0003800000 */
[----:B------:R-:W-:Y:S02]  /*32f0*/  SHF.R.U64 R80, R48, 0x10, R49 ;  /* 0x0000001030507819 */ /* 0x000fe40000001231 */
[--C-:B------:R-:W-:Y:S02]  /*3300*/  SHF.R.U64 R48, R50, 0x10, R51.reuse ;  /* 0x0000001032307819 */ /* 0x100fe40000001233 */
[----:B------:R-:W-:Y:S02]  /*3310*/  SHF.R.U32.HI R81, RZ, 0x10, R51 ;  /* 0x00000010ff517819 */ /* 0x000fe40000011633 */
[----:B------:R-:W-:Y:S01]  /*3320*/  SHF.R.U32.HI R85, RZ, 0x10, R49 ;  /* 0x00000010ff557819 */ /* 0x000fe20000011631 */
[----:B--2---:R-:W-:Y:S01]  /*3330*/  IMAD.U32 R49, R14, 0x10000, RZ ;  /* 0x000100000e317824 */ /* 0x004fe200078e00ff */
        /* <DEDUP_REMOVED lines=11> */
[C---:B------:R-:W-:Y:S01]  /*33f0*/  IMAD.U32 R14, R15.reuse, 0x10000, RZ ;  /* 0x000100000f0e7824 */ /* 0x040fe200078e00ff */
[----:B------:R-:W-:Y:S01]  /*3400*/  LOP3.LUT R51, R15, 0xffff0000, RZ, 0xc0, !PT ;  /* 0xffff00000f337812 */ /* 0x000fe200078ec0ff */
[----:B------:R-:W-:-:S02]  /*3410*/  IMAD.U32 R15, R13, 0x10000, RZ ;  /* 0x000100000d0f7824 */ /* 0x000fc400078e00ff */
[----:B------:R-:W-:Y:S01]  /*3420*/  FMUL.FTZ R98, R48, R84 ;  /* 0x0000005430627220 */ /* 0x000fe20000410000 */
[----:B------:R-:W-:Y:S02]  /*3430*/  IMAD.U32 R13, R12, 0x10000, RZ ;  /* 0x000100000c0d7824 */ /* 0x000fe400078e00ff */
[-C--:B------:R-:W-:Y:S01]  /*3440*/  FMUL.FTZ R99, R48, R80.reuse ;  /* 0x0000005030637220 */ /* 0x080fe20000410000 */
[----:B------:R-:W-:Y:S01]  /*3450*/  LOP3.LUT R12, R12, 0xffff0000, RZ, 0xc0, !PT ;  /* 0xffff00000c0c7812 */ /* 0x000fe200078ec0ff */
[----:B------:R-:W-:Y:S01]  /*3460*/  FMUL.FTZ R48, R50, R85 ;  /* 0x0000005532307220 */ /* 0x000fe20000410000 */
[----:B------:R-:W-:Y:S01]  /*3470*/  LOP3.LUT R94, R94, 0xffff0000, RZ, 0xc0, !PT ;  /* 0xffff00005e5e7812 */ /* 0x000fe200078ec0ff */
[-C--:B------:R-:W-:Y:S01]  /*3480*/  FMUL.FTZ R50, R50, R81.reuse ;  /* 0x0000005132327220 */ /* 0x080fe20000410000 */
[----:B------:R-:W-:Y:S01]  /*3490*/  LOP3.LUT R96, R96, 0xffff0000, RZ, 0xc0, !PT ;  /* 0xffff000060607812 */ /* 0x000fe200078ec0ff */
[----:B------:R-:W-:Y:S01]  /*34a0*/  FFMA.FTZ R98, R15, R80, -R98 ;  /* 0x000000500f627223 */ /* 0x000fe20000010862 */
[----:B------:R-:W-:Y:S01]  /*34b0*/  SHF.L.U32 R97, R97, 0x10, RZ ;  /* 0x0000001061617819 */ /* 0x000fe200000006ff */
[----:B------:R-:W-:Y:S01]  /*34c0*/  FFMA.FTZ R99, R15, R84, R99 ;  /* 0x000000540f637223 */ /* 0x000fe20000010063 */
[----:B------:R-:W-:Y:S01]  /*34d0*/  FFMA.FTZ R81, R49, R81, -R48 ;  /* 0x0000005131517223 */ /* 0x000fe20000010830 */
        /* <DEDUP_REMOVED lines=8> */
[----:B------:R-:W-:Y:S01]  /*3560*/  FFMA.FTZ R50, R49, R85, R50 ;  /* 0x0000005531327223 */ /* 0x000fe20000010032 */
[----:B------:R-:W-:-:S02]  /*3570*/  F2FP.BF16.F32.PACK_AB R98, R99, R98 ;  /* 0x000000626362723e */ /* 0x000fc400000010ff */
[----:B------:R-:W-:Y:S02]  /*3580*/  F2FP.BF16.F32.PACK_AB R15, R14, R15 ;  /* 0x0000000f0e0f723e */ /* 0x000fe400000010ff */
[----:B------:R-:W-:Y:S01]  /*3590*/  F2FP.BF16.F32.PACK_AB R12, R13, R48 ;  /* 0x000000300d0c723e */ /* 0x000fe200000010ff */
[----:B------:R-:W-:Y:S01]  /*35a0*/  IMAD.MOV.U32 R13, RZ, RZ, R98 ;  /* 0x000000ffff0d7224 */ /* 0x000fe200078e0062 */
[----:B------:R-:W-:-:S07]  /*35b0*/  F2FP.BF16.F32.PACK_AB R14, R50, R81 ;  /* 0x00000051320e723e */ /* 0x000fce00000010ff */
.L_x_2297:
[----:B------:R-:W-:Y:S05]  /*35c0*/  BSYNC B2 ;  /* 0x0000000000027941 */ /* 0x000fea0003800000 */
.L_x_2296:
[----:B--2---:R2:W-:Y:S02]  /*35d0*/  STG.E.128 desc[UR40][R38.64+0x40], R12 ;  /* 0x0000400c26007986 */ /* 0x0045e4000c101d28 */
.L_x_2291:
[----:B------:R-:W-:Y:S05]  /*35e0*/  BSYNC B1 ;  /* 0x0000000000017941 */ /* 0x000fea0003800000 */
.L_x_2290:
        /* <DEDUP_REMOVED lines=31> */
[-C--:B------:R-:W-:Y:S01]  /*37e0*/  FMUL.FTZ R39, R39, R43.reuse ;  /* 0x0000002b27277220 */ /* 0x080fe20000410000 */
[----:B------:R-:W-:Y:S01]  /*37f0*/  LOP3.LUT R93, R93, 0xffff0000, RZ, 0xc0, !PT ;  /* 0xffff00005d5d7812 */ /* 0x000fe200078ec0ff */
[----:B------:R-:W-:Y:S01]  /*3800*/  IMAD.U32 R86, R86, 0x10000, RZ ;  /* 0x0001000056567824 */ /* 0x000fe200078e00ff */
[----:B------:R-:W-:Y:S01]  /*3810*/  LOP3.LUT R87, R87, 0xffff0000, RZ, 0xc0, !PT ;  /* 0xffff000057577812 */ /* 0x000fe200078ec0ff */
[C---:B------:R-:W-:Y:S01]  /*3820*/  FFMA.FTZ R51, R14.reuse, R42, -R51 ;  /* 0x0000002a0e337223 */ /* 0x040fe20000010833 */
[----:B------:R-:W-:Y:S01]  /*3830*/  FFMA.FTZ R48, R14, R48, R15 ;  /* 0x000000300e307223 */ /* 0x000fe2000001000f */
[----:B------:R-:W-:Y:S01]  /*3840*/  FFMA.FTZ R81, R38, R43, -R81 ;  /* 0x0000002b26517223 */ /* 0x000fe20000010851 */
[----:B------:R-:W-:Y:S01]  /*3850*/  FMUL.FTZ R14, R12, R89 ;  /* 0x000000590c0e7220 */ /* 0x000fe20000410000 */
[----:B------:R-:W-:Y:S01]  /*3860*/  FFMA.FTZ R38, R38, R49, R39 ;  /* 0x0000003126267223 */ /* 0x000fe20000010027 */
        /* <DEDUP_REMOVED lines=13> */
.L_x_2302:
[----:B------:R-:W-:Y:S05]  /*3940*/  BSYNC B2 ;  /* 0x0000000000027941 */ /* 0x000fea0003800000 */
.L_x_2301:
[----:B--2---:R3:W-:Y:S02]  /*3950*/  STG.E.128 desc[UR40][R36.64], R12 ;  /* 0x0000000c24007986 */ /* 0x0047e4000c101d28 */
.L_x_2300:
[----:B------:R-:W-:Y:S05]  /*3960*/  BSYNC B1 ;  /* 0x0000000000017941 */ /* 0x000fea0003800000 */
.L_x_2299:
[----:B------:R-:W-:Y:S05]  /*3970*/  @P2 BRA `(.L_x_2298) ;  /* 0x0000001c00042947 */ /* 0x000fea0003800000 */
[----:B-123--:R1:W2:Y:S01]  /*3980*/  LDS.128 R12, [R79+0x11000] ;  /* 0x011000004f0c7984 */ /* 0x00e2a20000000c00 */
[----:B------:R-:W-:Y:S01]  /*3990*/  ISETP.GE.AND P4, PT, R155, R88, PT ;  /* 0x000000589b00720c */ /* 0x000fe20003f86270 */
[----:B------:R-:W-:-:S12]  /*39a0*/  BSSY B1, `(.L_x_2303) ;  /* 0x0000030000017945 */ /* 0x000fd80003800000 */
[----:B-1----:R-:W-:Y:S05]  /*39b0*/  @P4 BRA `(.L_x_2304) ;  /* 0x0000000000b84947 */ /* 0x002fea0003800000 */
[----:B------:R-:W-:Y:S02]  /*39c0*/  SHF.R.U32.HI R38, RZ, 0x10, R35 ;  /* 0x00000010ff267819 */ /* 0x000fe40000011623 */
[----:B------:R-:W-:Y:S02]  /*39d0*/  SHF.R.U32.HI R40, RZ, 0x10, R33 ;  /* 0x00000010ff287819 */ /* 0x000fe40000011621 */
[----:B------:R-:W-:Y:S01]  /*39e0*/  SHF.R.U64 R39, R34, 0x10, R35 ;  /* 0x0000001022277819 */ /* 0x000fe20000001223 */
[----:B--2---:R-:W-:Y:S01]  /*39f0*/  IMAD.U32 R34, R15, 0x10000, RZ ;  /* 0x000100000f227824 */ /* 0x004fe200078e00ff */
        /* <DEDUP_REMOVED lines=42> */
.L_x_2304:
[----:B------:R-:W-:Y:S05]  /*3ca0*/  BSYNC B1 ;  /* 0x0000000000017941 */ /* 0x000fea0003800000 */
.L_x_2303:
[----:B--2---:R4:W-:Y:S01]  /*3cb0*/  STG.E.128 desc[UR40][R36.64+0x40], R12 ;  /* 0x0000400c24007986 */ /* 0x0049e2000c101d28 */
[----:B------:R-:W-:Y:S05]  /*3cc0*/  BRA `(.L_x_2298) ;  /* 0x0000001800307947 */ /* 0x000fea0003800000 */
.L_x_2282:
[C---:B------:R-:W-:Y:S02]  /*3cd0*/  ISETP.GE.AND P3, PT, R19.reuse, R83, PT ;  /* 0x000000531300720c */ /* 0x040fe40003f66270 */
[----:B0-----:R-:W-:Y:S02]  /*3ce0*/  CS2R R34, SRZ ;  /* 0x0000000000227805 */ /* 0x001fe4000001ff00 */
        /* <DEDUP_REMOVED lines=46> */
.L_x_2306:
[----:B------:R-:W-:Y:S05]  /*3fd0*/  BSYNC B1 ;  /* 0x0000000000017941 */ /* 0x000fea0003800000 */
.L_x_2305:
        /* <DEDUP_REMOVED lines=32> */
[----:B------:R-:W-:Y:S02]  /*41e0*/  PRMT R116, R47, 0x7610, R116 ;  /* 0x000076102f747816 */ /* 0x000fe40000000074 */
[----:B--2---:R-:W-:-:S13]  /*41f0*/  ISETP.NE.AND P3, PT, R48, 0x3, PT ;  /* 0x000000033000780c */ /* 0x004fda0003f65270 */
[----:B------:R-:W-:Y:S05]  /*4200*/  @!P3 BRA `(.L_x_2307) ;  /* 0x000000000004b947 */ /* 0x000fea0003800000 */
[----:B------:R-:W-:Y:S01]  /*4210*/  BPT.TRAP 0x1 ;  /* 0x000000040000795c */ /* 0x000fe20000300000 */
.L_x_2307:
[----:B------:R-:W-:Y:S01]  /*4220*/  IMAD R78, R22, 0x8, R2 ;  /* 0x00000008164e7824 */ /* 0x000fe200078e0202 */
[----:B------:R-:W-:Y:S01]  /*4230*/  SHF.L.U32 R90, R154, 0x1f, RZ ;  /* 0x0000001f9a5a7819 */ /* 0x000fe200000006ff */
[----:B------:R-:W0:Y:S01]  /*4240*/  LDC R94, c[0x0][0x2f4] ;  /* 0x0000bd00ff5e7b82 */ /* 0x000e220000000800 */
[----:B------:R-:W-:Y:S02]  /*4250*/  BSSY B1, `(.L_x_2308) ;  /* 0x0000004000017945 */ /* 0x000fe40003800000 */
[----:B------:R-:W1:Y:S01]  /*4260*/  SYNCS.PHASECHK.TRANS64.TRYWAIT P5, [R78+URZ+0x16890], R90 ;  /* 0x0168905a4e0075a7 */ /* 0x000e6200080a017f */
[----:B0-----:R-:W-:Y:S01]  /*4270*/  IMAD.IADD R96, R94, 0x1, -R63 ;  /* 0x000000015e607824 */ /* 0x001fe200078e0a3f */
[----:B-1----:R-:W-:Y:S06]  /*4280*/  @!P5 BRA `(.L_x_2309) ;  /* 0x00000178000cd947 */ /* 0x002fec0003800000 */
.L_x_2560:
[----:B------:R-:W-:Y:S05]  /*4290*/  BSYNC B1 ;  /* 0x0000000000017941 */ /* 0x000fea0003800000 */
.L_x_2308:
        /* <DEDUP_REMOVED lines=11> */
[----:B------:R-:W-:-:S05]  /*4350*/  IMAD.IADD R95, R95, 0x1, R89 ;  /* 0x000000015f5f7824 */ /* 0x000fca00078e0259 */
[----:B------:R-:W-:Y:S01]  /*4360*/  IADD3.X R98, R76, R95, R5, P5, P6 ;  /* 0x0000005f4c627210 */ /* 0x000fe20002fec405 */
[----:B-1----:R-:W-:Y:S01]  /*4370*/  VIADD R47, R45, 0xffffff80 ;  /* 0xffffff802d2f7836 */ /* 0x002fe20000000000 */
[----:B------:R-:W-:-:S04]  /*4380*/  SHF.R.S32.HI R45, RZ, 0x1f, R44 ;  /* 0x0000001fff2d7819 */ /* 0x000fc8000001142c */
[----:B------:R-:W-:Y:S02]  /*4390*/  LEA.HI R45, R45, R44, RZ, 0x4 ;  /* 0x0000002c2d2d7211 */ /* 0x000fe400078f20ff */
[----:B------:R-:W-:Y:S02]  /*43a0*/  SHF.R.S32.HI R46, RZ, 0x1f, R47 ;  /* 0x0000001fff2e7819 */ /* 0x000fe4000001142f */
[----:B------:R-:W-:Y:S02]  /*43b0*/  LEA.HI.SX32 R45, R45, R6, 0x1c ;  /* 0x000000062d2d7211 */ /* 0x000fe400078fe2ff */
[----:B------:R-:W-:-:S03]  /*43c0*/  LEA.HI R46, R46, R47, RZ, 0x5 ;  /* 0x0000002f2e2e7211 */ /* 0x000fc600078f28ff */
[----:B------:R-:W-:Y:S01]  /*43d0*/  IMAD.SHL.U32 R97, R45, 0x8, RZ ;  /* 0x000000082d617824 */ /* 0x000fe200078e00ff */
[----:B------:R-:W-:Y:S01]  /*43e0*/  SHF.R.S32.HI R46, RZ, 0x5, R46 ;  /* 0x00000005ff2e7819 */ /* 0x000fe2000001142e */
[----:B------:R-:W-:-:S03]  /*43f0*/  IMAD R45, R22, 0x2000, R4 ;  /* 0x00002000162d7824 */ /* 0x000fc600078e0204 */
[----:B------:R-:W-:Y:S01]  /*4400*/  LOP3.LUT R44, R70, 0x38, R97, 0xf8, !PT ;  /* 0x00000038462c7812 */ /* 0x000fe200078ef861 */
[----:B------:R-:W-:-:S03]  /*4410*/  IMAD R45, R45, 0x2, R2 ;  /* 0x000000022d2d7824 */ /* 0x000fc600078e0202 */
[----:B------:R-:W-:-:S05]  /*4420*/  LOP3.LUT R44, R44, R67, RZ, 0x3c, !PT ;  /* 0x000000432c2c7212 */ /* 0x000fca00078e3cff */
[----:B------:R-:W-:-:S04]  /*4430*/  IMAD R47, R46, 0x200, R44 ;  /* 0x000002002e2f7824 */ /* 0x000fc800078e022c */
[----:B------:R-:W-:-:S04]  /*4440*/  IMAD R47, R22, 0x2000, R47 ;  /* 0x00002000162f7824 */ /* 0x000fc800078e022f */
[----:B------:R-:W-:Y:S02]  /*4450*/  IMAD R48, R47, 0x2, R2 ;  /* 0x000000022f307824 */ /* 0x000fe400078e0202 */
[----:B------:R-:W1:Y:S04]  /*4460*/  LDS.128 R44, [R45+0xe400] ;  /* 0x00e400002d2c7984 */ /* 0x000e680000000c00 */
[----:B------:R-:W2:Y:S01]  /*4470*/  LDS.128 R48, [R48+0xe400] ;  /* 0x00e4000030307984 */ /* 0x000ea20000000c00 */
[----:B------:R-:W-:Y:S05]  /*4480*/  @P4 BRA `(.L_x_2313) ;  /* 0x0000000400704947 */ /* 0x000fea0003800000 */
[----:B------:R-:W-:Y:S01]  /*4490*/  SHF.R.U64 R32, R32, 0x10, R33 ;  /* 0x0000001020207819 */ /* 0x000fe20000001221 */
[----:B--2---:R-:W-:Y:S01]  /*44a0*/  IMAD.U32 R101, R49, 0x10000, RZ ;  /* 0x0001000031657824 */ /* 0x004fe200078e00ff */
[----:B------:R-:W-:Y:S01]  /*44b0*/  SHF.R.U64 R12, R12, 0x10, R13 ;  /* 0x000000100c0c7819 */ /* 0x000fe2000000120d */
[----:B-1----:R-:W-:Y:S01]  /*44c0*/  IMAD.U32 R100, R45, 0x10000, RZ ;  /* 0x000100002d647824 */ /* 0x002fe200078e00ff */
[----:B------:R-:W-:Y:S01]  /*44d0*/  SHF.R.U32.HI R33, RZ, 0x10, R33 ;  /* 0x00000010ff217819 */ /* 0x000fe20000011621 */
[----:B------:R-:W-:Y:S01]  /*44e0*/  IMAD.U32 R106, R51, 0x10000, RZ ;  /* 0x00010000336a7824 */ /* 0x000fe200078e00ff */
[----:B------:R-:W-:Y:S01]  /*44f0*/  SHF.R.U32.HI R13, RZ, 0x10, R13 ;  /* 0x00000010ff0d7819 */ /* 0x000fe2000001160d */
[----:B------:R-:W-:Y:S01]  /*4500*/  IMAD.U32 R104, R47, 0x10000, RZ ;  /* 0x000100002f687824 */ /* 0x000fe200078e00ff */
[----:B------:R-:W-:Y:S01]  /*4510*/  PRMT R116, R116, 0x5410, R33 ;  /* 0x0000541074747816 */ /* 0x000fe20000000021 */
[----:B------:R-:W-:Y:S01]  /*4520*/  IMAD.U32 R103, R46, 0x10000, RZ ;  /* 0x000100002e677824 */ /* 0x000fe200078e00ff */
[----:B------:R-:W-:-:S02]  /*4530*/  PRMT R115, R115, 0x5410, R13 ;  /* 0x0000541073737816 */ /* 0x000fc4000000000d */
[--C-:B------:R-:W-:Y:S01]  /*4540*/  SHF.R.U64 R14, R14, 0x10, R15.reuse ;  /* 0x000000100e0e7819 */ /* 0x100fe2000000120f */
[----:B------:R-:W-:Y:S01]  /*4550*/  IMAD.U32 R33, R116, 0x10000, RZ ;  /* 0x0001000074217824 */ /* 0x000fe200078e00ff */
[----:B------:R-:W-:Y:S01]  /*4560*/  SHF.R.U32.HI R15, RZ, 0x10, R15 ;  /* 0x00000010ff0f7819 */ /* 0x000fe2000001160f */
[----:B------:R-:W-:Y:S01]  /*4570*/  IMAD.U32 R13, R115, 0x10000, RZ ;  /* 0x00010000730d7824 */ /* 0x000fe200078e00ff */
[--C-:B------:R-:W-:Y:S01]  /*4580*/  SHF.R.U64 R34, R34, 0x10, R35.reuse ;  /* 0x0000001022227819 */ /* 0x100fe20000001223 */
[C---:B------:R-:W-:Y:S01]  /*4590*/  FMUL.FTZ R119, R101.reuse, R33 ;  /* 0x0000002165777220 */ /* 0x040fe20000410000 */
[----:B------:R-:W-:Y:S02]  /*45a0*/  SHF.R.U32.HI R35, RZ, 0x10, R35 ;  /* 0x00000010ff237819 */ /* 0x000fe40000011623 */
[----:B------:R-:W-:Y:S01]  /*45b0*/  PRMT R15, R118, 0x5410, R15 ;  /* 0x00005410760f7816 */ /* 0x000fe2000000000f */
[-C--:B------:R-:W-:Y:S01]  /*45c0*/  FMUL.FTZ R118, R101, R13.reuse ;  /* 0x0000000d65767220 */ /* 0x080fe20000410000 */
[----:B------:R-:W-:Y:S01]  /*45d0*/  LOP3.LUT R102, R49, 0xffff0000, RZ, 0xc0, !PT ;  /* 0xffff000031667812 */ /* 0x000fe200078ec0ff */
[----:B------:R-:W-:Y:S01]  /*45e0*/  FFMA.FTZ R13, R100, R13, -R119 ;  /* 0x0000000d640d7223 */ /* 0x000fe20000010877 */
[----:B------:R-:W-:Y:S01]  /*45f0*/  LOP3.LUT R101, R116, 0xffff0000, RZ, 0xc0, !PT ;  /* 0xffff000074657812 */ /* 0x000fe200078ec0ff */
[----:B------:R-:W-:Y:S01]  /*4600*/  FFMA.FTZ R100, R100, R33, R118 ;  /* 0x0000002164647223 */ /* 0x000fe20000010076 */
[----:B------:R-:W-:Y:S01]  /*4610*/  PRMT R35, R117, 0x5410, R35 ;  /* 0x0000541075237816 */ /* 0x000fe20000000023 */
[----:B------:R-:W-:Y:S01]  /*4620*/  IMAD.U32 R117, R15, 0x10000, RZ ;  /* 0x000100000f757824 */ /* 0x000fe200078e00ff */
[----:B------:R-:W-:Y:S01]  /*4630*/  LOP3.LUT R33, R115, 0xffff0000, RZ, 0xc0, !PT ;  /* 0xffff000073217812 */ /* 0x000fe200078ec0ff */
[----:B------:R-:W-:Y:S01]  /*4640*/  FMUL.FTZ R116, R102, R101 ;  /* 0x0000006566747220 */ /* 0x000fe20000410000 */
[----:B------:R-:W-:Y:S01]  /*4650*/  LOP3.LUT R45, R45, 0xffff0000, RZ, 0xc0, !PT ;  /* 0xffff00002d2d7812 */ /* 0x000fe200078ec0ff */
[----:B------:R-:W-:Y:S01]  /*4660*/  IMAD.U32 R115, R35, 0x10000, RZ ;  /* 0x0001000023737824 */ /* 0x000fe200078e00ff */
[----:B------:R-:W-:Y:S01]  /*4670*/  PRMT R32, R108, 0x5432, R32 ;  /* 0x000054326c207816 */ /* 0x000fe20000000020 */
[-C--:B------:R-:W-:Y:S01]  /*4680*/  FMUL.FTZ R118, R102, R33.reuse ;  /* 0x0000002166767220 */ /* 0x080fe20000410000 */
[----:B------:R-:W-:Y:S01]  /*4690*/  PRMT R12, R110, 0x5432, R12 ;  /* 0x000054326e0c7816 */ /* 0x000fe2000000000c */
[C---:B------:R-:W-:Y:S01]  /*46a0*/  FFMA.FTZ R102, R45.reuse, R33, -R116 ;  /* 0x000000212d667223 */ /* 0x040fe20000010874 */
[C---:B------:R-:W-:Y:S01]  /*46b0*/  FMUL.FTZ R33, R106.reuse, R115 ;  /* 0x000000736a217220 */ /* 0x040fe20000410000 */
[----:B------:R-:W-:Y:S01]  /*46c0*/  FMUL.FTZ R120, R106, R117 ;  /* 0x000000756a787220 */ /* 0x000fe20000410000 */
[----:B------:R-:W-:Y:S01]  /*46d0*/  FFMA.FTZ R45, R45, R101, R118 ;  /* 0x000000652d2d7223 */ /* 0x000fe20000010076 */
[----:B------:R-:W-:-:S02]  /*46e0*/  IMAD.U32 R49, R48, 0x10000, RZ ;  /* 0x0001000030317824 */ /* 0x000fc400078e00ff */
[C---:B------:R-:W-:Y:S01]  /*46f0*/  FFMA.FTZ R33, R104.reuse, R117, -R33 ;  /* 0x0000007568217223 */ /* 0x040fe20000010821 */
[----:B------:R-:W-:Y:S01]  /*4700*/  FFMA.FTZ R104, R104, R115, R120 ;  /* 0x0000007368687223 */ /* 0x000fe20000010078 */
[----:B------:R-:W-:Y:S01]  /*4710*/  IMAD.U32 R118, R32, 0x10000, RZ ;  /* 0x0001000020767824 */ /* 0x000fe200078e00ff */
[----:B------:R-:W-:Y:S01]  /*4720*/  LOP3.LUT R116, R35, 0xffff0000, RZ, 0xc0, !PT ;  /* 0xffff000023747812 */ /* 0x000fe200078ec0ff */
[----:B------:R-:W-:Y:S01]  /*4730*/  IMAD.U32 R120, R12, 0x10000, RZ ;  /* 0x000100000c787824 */ /* 0x000fe200078e00ff */
[----:B------:R-:W-:Y:S02]  /*4740*/  SHF.L.U32 R99, R44, 0x10, RZ ;  /* 0x000000102c637819 */ /* 0x000fe400000006ff */
[----:B------:R-:W-:Y:S01]  /*4750*/  LOP3.LUT R35, R12, 0xffff0000, RZ, 0xc0, !PT ;  /* 0xffff00000c237812 */ /* 0x000fe200078ec0ff */
[----:B------:R-:W-:Y:S01]  /*4760*/  FMUL.FTZ R12, R49, R118 ;  /* 0x00000076310c7220 */ /* 0x000fe20000410000 */
[----:B------:R-:W-:Y:S01]  /*4770*/  LOP3.LUT R51, R51, 0xffff0000, RZ, 0xc0, !PT ;  /* 0xffff000033337812 */ /* 0x000fe200078ec0ff */
[-C--:B------:R-:W-:Y:S01]  /*4780*/  FMUL.FTZ R49, R49, R120.reuse ;  /* 0x0000007831317220 */ /* 0x080fe20000410000 */
[----:B------:R-:W-:Y:S01]  /*4790*/  LOP3.LUT R106, R15, 0xffff0000, RZ, 0xc0, !PT ;  /* 0xffff00000f6a7812 */ /* 0x000fe200078ec0ff */
[----:B------:R-:W-:Y:S01]  /*47a0*/  FFMA.FTZ R12, R99, R120, -R12 ;  /* 0x00000078630c7223 */ /* 0x000fe2000001080c */
[----:B------:R-:W-:Y:S01]  /*47b0*/  LOP3.LUT R48, R48, 0xffff0000, RZ, 0xc0, !PT ;  /* 0xffff000030307812 */ /* 0x000fe200078ec0ff */
[C---:B------:R-:W-:Y:S01]  /*47c0*/  FMUL.FTZ R122, R51.reuse, R116 ;  /* 0x00000074337a7220 */ /* 0x040fe20000410000 */
[----:B------:R-:W-:Y:S01]  /*47d0*/  LOP3.LUT R15, R32, 0xffff0000, RZ, 0xc0, !PT ;  /* 0xffff0000200f7812 */ /* 0x000fe200078ec0ff */
[----:B------:R-:W-:Y:S01]  /*47e0*/  FMUL.FTZ R124, R51, R106 ;  /* 0x0000006a337c7220 */ /* 0x000fe20000410000 */
[----:B------:R-:W-:Y:S01]  /*47f0*/  PRMT R34, R107, 0x5432, R34 ;  /* 0x000054326b227816 */ /* 0x000fe20000000022 */
[----:B------:R-:W-:Y:S01]  /*4800*/  FFMA.FTZ R99, R99, R118, R49 ;  /* 0x0000007663637223 */ /* 0x000fe20000010031 */
[----:B------:R-:W-:Y:S01]  /*4810*/  PRMT R14, R109, 0x5432, R14 ;  /* 0x000054326d0e7816 */ /* 0x000fe2000000000e */
[----:B------:R-:W-:Y:S01]  /*4820*/  FMUL.FTZ R51, R48, R15 ;  /* 0x0000000f30337220 */ /* 0x000fe20000410000 */
[----:B------:R-:W-:Y:S01]  /*4830*/  LOP3.LUT R44, R44, 0xffff0000, RZ, 0xc0, !PT ;  /* 0xffff00002c2c7812 */ /* 0x000fe200078ec0ff */
[-C--:B------:R-:W-:Y:S01]  /*4840*/  FMUL.FTZ R49, R48, R35.reuse ;  /* 0x0000002330317220 */ /* 0x080fe20000410000 */
[----:B------:R-:W-:Y:S01]  /*4850*/  LOP3.LUT R47, R47, 0xffff0000, RZ, 0xc0, !PT ;  /* 0xffff00002f2f7812 */ /* 0x000fe200078ec0ff */
[----:B------:R-:W-:Y:S01]  /*4860*/  IMAD.U32 R48, R34, 0x10000, RZ ;  /* 0x0001000022307824 */ /* 0x000fe200078e00ff */
[----:B------:R-:W-:Y:S01]  /*4870*/  LOP3.LUT R105, R46, 0xffff0000, RZ, 0xc0, !PT ;  /* 0xffff00002e697812 */ /* 0x000fe200078ec0ff */
[C---:B------:R-:W-:Y:S01]  /*4880*/  IMAD.U32 R46, R50.reuse, 0x10000, RZ ;  /* 0x00010000322e7824 */ /* 0x040fe200078e00ff */
[----:B------:R-:W-:Y:S01]  /*4890*/  LOP3.LUT R50, R50, 0xffff0000, RZ, 0xc0, !PT ;  /* 0xffff000032327812 */ /* 0x000fe200078ec0ff */
[----:B------:R-:W-:Y:S01]  /*48a0*/  IMAD.U32 R32, R14, 0x10000, RZ ;  /* 0x000100000e207824 */ /* 0x000fe200078e00ff */
[----:B------:R-:W-:Y:S01]  /*48b0*/  LOP3.LUT R34, R34, 0xffff0000, RZ, 0xc0, !PT ;  /* 0xffff000022227812 */ /* 0x000fe200078ec0ff */
[C---:B------:R-:W-:Y:S01]  /*48c0*/  FFMA.FTZ R106, R47.reuse, R106, -R122 ;  /* 0x0000006a2f6a7223 */ /* 0x040fe2000001087a */
[----:B------:R-:W-:Y:S01]  /*48d0*/  LOP3.LUT R14, R14, 0xffff0000, RZ, 0xc0, !PT ;  /* 0xffff00000e0e7812 */ /* 0x000fe200078ec0ff */
[C---:B------:R-:W-:Y:S01]  /*48e0*/  FFMA.FTZ R35, R44.reuse, R35, -R51 ;  /* 0x000000232c237223 */ /* 0x040fe20000010833 */
        /* <DEDUP_REMOVED lines=14> */
[----:B------:R-:W-:Y:S02]  /*49d0*/  F2FP.BF16.F32.PACK_AB R33, R106, R33 ;  /* 0x000000216a21723e */ /* 0x000fe400000010ff */
[----:B------:R-:W-:Y:S02]  /*49e0*/  F2FP.BF16.F32.PACK_AB R51, R47, R104 ;  /* 0x000000682f33723e */ /* 0x000fe400000010ff */
[----:B------:R-:W-:Y:S01]  /*49f0*/  F2FP.BF16.F32.PACK_AB R48, R44, R99 ;  /* 0x000000632c30723e */ /* 0x000fe200000010ff */
[----:B------:R-:W-:Y:S01]  /*4a00*/  IMAD.MOV.U32 R44, RZ, RZ, R12 ;  /* 0x000000ffff2c7224 */ /* 0x000fe200078e000c */
[----:B------:R-:W-:Y:S01]  /*4a10*/  F2FP.BF16.F32.PACK_AB R46, R49, R116 ;  /* 0x00000074312e723e */ /* 0x000fe200000010ff */
[----:B------:R-:W-:Y:S01]  /*4a20*/  IMAD.MOV.U32 R49, RZ, RZ, R100 ;  /* 0x000000ffff317224 */ /* 0x000fe200078e0064 */
[----:B------:R-:W-:-:S02]  /*4a30*/  F2FP.BF16.F32.PACK_AB R50, R34, R15 ;  /* 0x0000000f2232723e */ /* 0x000fc400000010ff */
[----:B------:R-:W-:-:S07]  /*4a40*/  MOV R47, R33 ;  /* 0x00000021002f7202 */ /* 0x000fce0000000f00 */
.L_x_2313:
[----:B------:R-:W-:Y:S05]  /*4a50*/  BSYNC B2 ;  /* 0x0000000000027941 */ /* 0x000fea0003800000 */
.L_x_2312:
        /* <DEDUP_REMOVED lines=12> */
.L_x_2311:
[----:B------:R-:W-:Y:S05]  /*4b20*/  BSYNC B1 ;  /* 0x0000000000017941 */ /* 0x000fea0003800000 */
.L_x_2310:
        /* <DEDUP_REMOVED lines=38> */
[----:B------:R-:W-:Y:S01]  /*4d90*/  SHF.R.U64 R51, R38, 0x10, R39 ;  /* 0x0000001026337819 */ /* 0x000fe20000001227 */
[----:B-1----:R-:W-:Y:S01]  /*4da0*/  IMAD.U32 R38, R13, 0x10000, RZ ;  /* 0x000100000d267824 */ /* 0x002fe200078e00ff */
[----:B------:R-:W-:Y:S02]  /*4db0*/  PRMT R107, R107, 0x5410, R50 ;  /* 0x000054106b6b7816 */ /* 0x000fe40000000032 */
[----:B------:R-:W-:Y:S02]  /*4dc0*/  PRMT R111, R111, 0x5410, R88 ;  /* 0x000054106f6f7816 */ /* 0x000fe40000000058 */
[----:B------:R-:W-:-:S02]  /*4dd0*/  SHF.R.U32.HI R48, RZ, 0x10, R43 ;  /* 0x00000010ff307819 */ /* 0x000fc4000001162b */
[----:B------:R-:W-:Y:S02]  /*4de0*/  SHF.R.U32.HI R86, RZ, 0x10, R39 ;  /* 0x00000010ff567819 */ /* 0x000fe40000011627 */
[----:B------:R-:W-:Y:S02]  /*4df0*/  SHF.R.U64 R89, R40, 0x10, R41 ;  /* 0x0000001028597819 */ /* 0x000fe40000001229 */
[----:B------:R-:W-:Y:S01]  /*4e00*/  SHF.R.U64 R87, R42, 0x10, R43 ;  /* 0x000000102a577819 */ /* 0x000fe2000000122b */
[----:B------:R-:W-:Y:S01]  /*4e10*/  IMAD.U32 R43, R35, 0x10000, RZ ;  /* 0x00010000232b7824 */ /* 0x000fe200078e00ff */
[----:B------:R-:W-:Y:S01]  /*4e20*/  PRMT R114, R114, 0x5410, R51 ;  /* 0x0000541072727816 */ /* 0x000fe20000000033 */
[----:B------:R-:W-:Y:S01]  /*4e30*/  IMAD.U32 R51, R107, 0x10000, RZ ;  /* 0x000100006b337824 */ /* 0x000fe200078e00ff */
[----:B------:R-:W-:Y:S01]  /*4e40*/  LOP3.LUT R41, R35, 0xffff0000, RZ, 0xc0, !PT ;  /* 0xffff000023297812 */ /* 0x000fe200078ec0ff */
[----:B------:R-:W-:Y:S01]  /*4e50*/  IMAD.U32 R35, R111, 0x10000, RZ ;  /* 0x000100006f237824 */ /* 0x000fe200078e00ff */
[----:B------:R-:W-:Y:S01]  /*4e60*/  PRMT R109, R109, 0x5410, R48 ;  /* 0x000054106d6d7816 */ /* 0x000fe20000000030 */
[----:B------:R-:W-:Y:S01]  /*4e70*/  IMAD.U32 R42, R15, 0x10000, RZ ;  /* 0x000100000f2a7824 */ /* 0x000fe200078e00ff */
[----:B------:R-:W-:-:S02]  /*4e80*/  PRMT R113, R113, 0x5410, R86 ;  /* 0x0000541071717816 */ /* 0x000fc40000000056 */
[----:B------:R-:W-:Y:S01]  /*4e90*/  PRMT R110, R110, 0x5410, R87 ;  /* 0x000054106e6e7816 */ /* 0x000fe20000000057 */
[----:B------:R-:W-:Y:S01]  /*4ea0*/  FMUL.FTZ R87, R46, R51 ;  /* 0x000000332e577220 */ /* 0x000fe20000410000 */
[----:B------:R-:W-:Y:S01]  /*4eb0*/  PRMT R108, R108, 0x5410, R89 ;  /* 0x000054106c6c7816 */ /* 0x000fe20000000059 */
[-C--:B------:R-:W-:Y:S01]  /*4ec0*/  FMUL.FTZ R89, R46, R35.reuse ;  /* 0x000000232e597220 */ /* 0x080fe20000410000 */
[----:B------:R-:W-:Y:S01]  /*4ed0*/  LOP3.LUT R40, R33, 0xffff0000, RZ, 0xc0, !PT ;  /* 0xffff000021287812 */ /* 0x000fe200078ec0ff */
[----:B------:R-:W-:Y:S01]  /*4ee0*/  IMAD.U32 R48, R109, 0x10000, RZ ;  /* 0x000100006d307824 */ /* 0x000fe200078e00ff */
[----:B------:R-:W-:Y:S01]  /*4ef0*/  LOP3.LUT R107, R107, 0xffff0000, RZ, 0xc0, !PT ;  /* 0xffff00006b6b7812 */ /* 0x000fe200078ec0ff */
[----:B------:R-:W-:Y:S01]  /*4f00*/  FFMA.FTZ R35, R38, R35, -R87 ;  /* 0x0000002326237223 */ /* 0x000fe20000010857 */
[----:B------:R-:W-:Y:S01]  /*4f10*/  LOP3.LUT R111, R111, 0xffff0000, RZ, 0xc0, !PT ;  /* 0xffff00006f6f7812 */ /* 0x000fe200078ec0ff */
[----:B------:R-:W-:Y:S01]  /*4f20*/  IMAD.U32 R46, R113, 0x10000, RZ ;  /* 0x00010000712e7824 */ /* 0x000fe200078e00ff */
[----:B------:R-:W-:Y:S01]  /*4f30*/  SHF.R.U64 R93, R36, 0x10, R37 ;  /* 0x00000010245d7819 */ /* 0x000fe20000001225 */
[----:B------:R-:W-:Y:S01]  /*4f40*/  FFMA.FTZ R38, R38, R51, R89 ;  /* 0x0000003326267223 */ /* 0x000fe20000010059 */
[----:B------:R-:W-:Y:S01]  /*4f50*/  LOP3.LUT R39, R13, 0xffff0000, RZ, 0xc0, !PT ;  /* 0xffff00000d277812 */ /* 0x000fe200078ec0ff */
[C---:B------:R-:W-:Y:S01]  /*4f60*/  FMUL.FTZ R50, R40.reuse, R107 ;  /* 0x0000006b28327220 */ /* 0x040fe20000410000 */
[C---:B------:R-:W-:Y:S01]  /*4f70*/  FMUL.FTZ R51, R43.reuse, R48 ;  /* 0x000000302b337220 */ /* 0x040fe20000410000 */
[-C--:B------:R-:W-:Y:S01]  /*4f80*/  FMUL.FTZ R86, R40, R111.reuse ;  /* 0x0000006f28567220 */ /* 0x080fe20000410000 */
[-C--:B------:R-:W-:Y:S01]  /*4f90*/  FMUL.FTZ R87, R43, R46.reuse ;  /* 0x0000002e2b577220 */ /* 0x080fe20000410000 */
[----:B------:R-:W-:Y:S01]  /*4fa0*/  PRMT R112, R112, 0x5410, R93 ;  /* 0x0000541070707816 */ /* 0x000fe2000000005d */
[----:B------:R-:W-:Y:S01]  /*4fb0*/  FFMA.FTZ R40, R39, R111, -R50 ;  /* 0x0000006f27287223 */ /* 0x000fe20000010832 */
[C---:B------:R-:W-:Y:S01]  /*4fc0*/  FFMA.FTZ R43, R42.reuse, R46, -R51 ;  /* 0x0000002e2a2b7223 */ /* 0x040fe20000010833 */
[----:B------:R-:W-:Y:S01]  /*4fd0*/  LOP3.LUT R50, R109, 0xffff0000, RZ, 0xc0, !PT ;  /* 0xffff00006d327812 */ /* 0x000fe200078ec0ff */
[----:B------:R-:W-:Y:S01]  /*4fe0*/  FFMA.FTZ R39, R39, R107, R86 ;  /* 0x0000006b27277223 */ /* 0x000fe20000010056 */
[----:B------:R-:W-:Y:S01]  /*4ff0*/  LOP3.LUT R46, R113, 0xffff0000, RZ, 0xc0, !PT ;  /* 0xffff0000712e7812 */ /* 0x000fe200078ec0ff */
[----:B------:R-:W-:Y:S01]  /*5000*/  FFMA.FTZ R86, R42, R48, R87 ;  /* 0x000000302a567223 */ /* 0x000fe20000010057 */
[----:B------:R-:W-:Y:S01]  /*5010*/  IMAD.U32 R33, R32, 0x10000, RZ ;  /* 0x0001000020217824 */ /* 0x000fe200078e00ff */
[----:B------:R-:W-:Y:S01]  /*5020*/  LOP3.LUT R37, R15, 0xffff0000, RZ, 0xc0, !PT ;  /* 0xffff00000f257812 */ /* 0x000fe200078ec0ff */
[----:B------:R-:W-:-:S02]  /*5030*/  IMAD.U32 R48, R108, 0x10000, RZ ;  /* 0x000100006c307824 */ /* 0x000fc400078e00ff */
[C---:B------:R-:W-:Y:S01]  /*5040*/  FMUL.FTZ R88, R41.reuse, R50 ;  /* 0x0000003229587220 */ /* 0x040fe20000410000 */
[----:B------:R-:W-:Y:S02]  /*5050*/  IMAD.U32 R42, R112, 0x10000, RZ ;  /* 0x00010000702a7824 */ /* 0x000fe400078e00ff */
[----:B------:R-:W-:Y:S01]  /*5060*/  FMUL.FTZ R96, R41, R46 ;  /* 0x0000002e29607220 */ /* 0x000fe20000410000 */
[----:B------:R-:W-:Y:S01]  /*5070*/  IMAD.U32 R36, R12, 0x10000, RZ ;  /* 0x000100000c247824 */ /* 0x000fe200078e00ff */
[----:B------:R-:W-:Y:S01]  /*5080*/  LOP3.LUT R32, R32, 0xffff0000, RZ, 0xc0, !PT ;  /* 0xffff000020207812 */ /* 0x000fe200078ec0ff */
[C---:B------:R-:W-:Y:S01]  /*5090*/  FMUL.FTZ R87, R33.reuse, R48 ;  /* 0x0000003021577220 */ /* 0x040fe20000410000 */
[----:B------:R-:W-:Y:S01]  /*50a0*/  LOP3.LUT R51, R108, 0xffff0000, RZ, 0xc0, !PT ;  /* 0xffff00006c337812 */ /* 0x000fe200078ec0ff */
[----:B------:R-:W-:Y:S01]  /*50b0*/  FMUL.FTZ R33, R33, R42 ;  /* 0x0000002a21217220 */ /* 0x000fe20000410000 */
[----:B------:R-:W-:Y:S01]  /*50c0*/  LOP3.LUT R41, R112, 0xffff0000, RZ, 0xc0, !PT ;  /* 0xffff000070297812 */ /* 0x000fe200078ec0ff */
[C---:B------:R-:W-:Y:S01]  /*50d0*/  FFMA.FTZ R88, R37.reuse, R46, -R88 ;  /* 0x0000002e25587223 */ /* 0x040fe20000010858 */
[----:B------:R-:W-:Y:S01]  /*50e0*/  LOP3.LUT R12, R12, 0xffff0000, RZ, 0xc0, !PT ;  /* 0xffff00000c0c7812 */ /* 0x000fe200078ec0ff */
[----:B------:R-:W-:Y:S01]  /*50f0*/  FFMA.FTZ R93, R37, R50, R96 ;  /* 0x00000032255d7223 */ /* 0x000fe20000010060 */
[----:B------:R-:W-:Y:S01]  /*5100*/  FFMA.FTZ R87, R36, R42, -R87 ;  /* 0x0000002a24577223 */ /* 0x000fe20000010857 */
[----:B------:R-:W-:Y:S01]  /*5110*/  SHF.L.U32 R13, R14, 0x10, RZ ;  /* 0x000000100e0d7819 */ /* 0x000fe200000006ff */
[----:B------:R-:W-:Y:S01]  /*5120*/  FMUL.FTZ R37, R32, R51 ;  /* 0x0000003320257220 */ /* 0x000fe20000410000 */
[----:B------:R-:W-:Y:S01]  /*5130*/  LOP3.LUT R15, R14, 0xffff0000, RZ, 0xc0, !PT ;  /* 0xffff00000e0f7812 */ /* 0x000fe200078ec0ff */
[----:B------:R-:W-:Y:S01]  /*5140*/  FFMA.FTZ R36, R36, R48, R33 ;  /* 0x0000003024247223 */ /* 0x000fe20000010021 */
[-C--:B------:R-:W-:Y:S01]  /*5150*/  FMUL.FTZ R89, R32, R41.reuse ;  /* 0x0000002920597220 */ /* 0x080fe20000410000 */
[C---:B------:R-:W-:Y:S01]  /*5160*/  IMAD.U32 R14, R34.reuse, 0x10000, RZ ;  /* 0x00010000220e7824 */ /* 0x040fe200078e00ff */
[----:B------:R-:W-:Y:S01]  /*5170*/  LOP3.LUT R34, R34, 0xffff0000, RZ, 0xc0, !PT ;  /* 0xffff000022227812 */ /* 0x000fe200078ec0ff */
[C---:B------:R-:W-:Y:S01]  /*5180*/  IMAD.U32 R33, R110.reuse, 0x10000, RZ ;  /* 0x000100006e217824 */ /* 0x040fe200078e00ff */
[----:B------:R-:W-:Y:S01]  /*5190*/  LOP3.LUT R110, R110, 0xffff0000, RZ, 0xc0, !PT ;  /* 0xffff00006e6e7812 */ /* 0x000fe200078ec0ff */
[C---:B------:R-:W-:Y:S01]  /*51a0*/  IMAD.U32 R32, R114.reuse, 0x10000, RZ ;  /* 0x0001000072207824 */ /* 0x040fe200078e00ff */
[----:B------:R-:W-:Y:S01]  /*51b0*/  LOP3.LUT R114, R114, 0xffff0000, RZ, 0xc0, !PT ;  /* 0xffff000072727812 */ /* 0x000fe200078ec0ff */
[C---:B------:R-:W-:Y:S01]  /*51c0*/  FFMA.FTZ R42, R12.reuse, R41, -R37 ;  /* 0x000000290c2a7223 */ /* 0x040fe20000010825 */
[----:B------:R-:W-:Y:S01]  /*51d0*/  FFMA.FTZ R89, R12, R51, R89 ;  /* 0x000000330c597223 */ /* 0x000fe20000010059 */
[CC--:B------:R-:W-:Y:S01]  /*51e0*/  FMUL.FTZ R12, R14.reuse, R33.reuse ;  /* 0x000000210e0c7220 */ /* 0x0c0fe20000410000 */
        /* <DEDUP_REMOVED lines=18> */
[----:B------:R-:W-:-:S02]  /*5310*/  IMAD.MOV.U32 R34, RZ, RZ, R37 ;  /* 0x000000ffff227224 */ /* 0x000fc400078e0025 */
[----:B------:R-:W-:-:S07]  /*5320*/  IMAD.MOV.U32 R35, RZ, RZ, R86 ;  /* 0x000000ffff237224 */ /* 0x000fce00078e0056 */
.L_x_2315:
[----:B------:R-:W-:Y:S05]  /*5330*/  BSYNC B1 ;  /* 0x0000000000017941 */ /* 0x000fea0003800000 */
.L_x_2314:
        /* <DEDUP_REMOVED lines=10> */
.L_x_2281:
[----:B------:R-:W2:Y:S02]  /*53e0*/  LDL R12, [R1+0x4] ;  /* 0x00000400010c7983 */ /* 0x000ea40000100800 */
[----:B--2---:R-:W-:-:S13]  /*53f0*/  ISETP.NE.AND P3, PT, R12, 0x3, PT ;  /* 0x000000030c00780c */ /* 0x004fda0003f65270 */
[----:B------:R-:W-:Y:S05]  /*5400*/  @!P3 BRA `(.L_x_2316) ;  /* 0x000000000004b947 */ /* 0x000fea0003800000 */
[----:B------:R-:W-:Y:S01]  /*5410*/  BPT.TRAP 0x1 ;  /* 0x000000040000795c */ /* 0x000fe20000300000 */
.L_x_2316:
[----:B------:R-:W-:Y:S01]  /*5420*/  IMAD R78, R22, 0x8, R2 ;  /* 0x00000008164e7824 */ /* 0x000fe200078e0202 */
[----:B------:R-:W-:Y:S01]  /*5430*/  SHF.L.U32 R90, R154, 0x1f, RZ ;  /* 0x0000001f9a5a7819 */ /* 0x000fe200000006ff */
[----:B------:R-:W-:Y:S01]  /*5440*/  IMAD R83, R27, -0x80, R25 ;  /* 0xffffff801b537824 */ /* 0x000fe200078e0219 */
[----:B------:R-:W-:Y:S02]  /*5450*/  BSSY B1, `(.L_x_2317) ;  /* 0x0000004000017945 */ /* 0x000fe40003800000 */
[----:B------:R-:W1:Y:S02]  /*5460*/  SYNCS.PHASECHK.TRANS64.TRYWAIT P4, [R78+URZ+0x16890], R90 ;  /* 0x0168905a4e0075a7 */ /* 0x000e64000808017f */
[----:B------:R-:W-:Y:S01]  /*5470*/  VIMNMX R83, R83, 0x80, PT ;  /* 0x0000008053537848 */ /* 0x000fe20003fe0100 */
[----:B-1----:R-:W-:Y:S06]  /*5480*/  @!P4 BRA `(.L_x_2318) ;  /* 0x0000016400a0c947 */ /* 0x002fec0003800000 */
.L_x_2561:
[----:B------:R-:W-:Y:S05]  /*5490*/  BSYNC B1 ;  /* 0x0000000000017941 */ /* 0x000fea0003800000 */
.L_x_2317:
[----:B------:R-:W-:Y:S01]  /*54a0*/  ISETP.GE.AND P4, PT, R19, R83, PT ;  /* 0x000000531300720c */ /* 0x000fe20003f86270 */
[----:B------:R-:W-:-:S12]  /*54b0*/  BSSY B1, `(.L_x_2319) ;  /* 0x0000006000017945 */ /* 0x000fd80003800000 */
[----:B------:R-:W-:Y:S05]  /*54c0*/  @P4 BRA `(.L_x_2320) ;  /* 0x0000000000104947 */ /* 0x000fea0003800000 */
[----:B------:R-:W2:Y:S04]  /*54d0*/  @!P1 LDS.128 R12, [R82+0xe000] ;  /* 0x00e00000520c9984 */ /* 0x000ea80000000c00 */
[----:B0-----:R-:W0:Y:S04]  /*54e0*/  @!P2 LDS.128 R32, [R79+0xe000] ;  /* 0x00e000004f20a984 */ /* 0x001e280000000c00 */
[----:B--2---:R2:W-:Y:S04]  /*54f0*/  @!P1 STG.E.128 desc[UR40][R38.64], R12 ;  /* 0x0000000c26009986 */ /* 0x0045e8000c101d28 */
[----:B0-----:R2:W-:Y:S02]  /*5500*/  @!P2 STG.E.128 desc[UR40][R38.64+0x40], R32 ;  /* 0x000040202600a986 */ /* 0x0015e4000c101d28 */
.L_x_2320:
[----:B------:R-:W-:Y:S05]  /*5510*/  BSYNC B1 ;  /* 0x0000000000017941 */ /* 0x000fea0003800000 */
.L_x_2319:
[----:B--2---:R-:W-:-:S05]  /*5520*/  VIADD R12, R19, 0x60 ;  /* 0x00000060130c7836 */ /* 0x004fca0000000000 */
[----:B------:R-:W-:-:S13]  /*5530*/  ISETP.GE.AND P4, PT, R12, R83, PT ;  /* 0x000000530c00720c */ /* 0x000fda0003f86270 */
[----:B------:R-:W-:Y:S05]  /*5540*/  @P4 BRA `(.L_x_2298) ;  /* 0x0000000000104947 */ /* 0x000fea0003800000 */
[----:B------:R-:W2:Y:S04]  /*5550*/  @!P1 LDS.128 R12, [R82+0x11000] ;  /* 0x01100000520c9984 */ /* 0x000ea80000000c00 */
[----:B0-----:R-:W0:Y:S04]  /*5560*/  @!P2 LDS.128 R32, [R79+0x11000] ;  /* 0x011000004f20a984 */ /* 0x001e280000000c00 */
[----:B--2---:R2:W-:Y:S04]  /*5570*/  @!P1 STG.E.128 desc[UR40][R36.64], R12 ;  /* 0x0000000c24009986 */ /* 0x0045e8000c101d28 */
[----:B0-----:R2:W-:Y:S02]  /*5580*/  @!P2 STG.E.128 desc[UR40][R36.64+0x40], R32 ;  /* 0x000040202400a986 */ /* 0x0015e4000c101d28 */
.L_x_2298:
[----:B------:R-:W-:Y:S05]  /*5590*/  BSYNC B0 ;  /* 0x0000000000007941 */ /* 0x000fea0003800000 */
.L_x_2280:
        /* <DEDUP_REMOVED lines=12> */
[----:B------:R-:W-:-:S04]  /*5660*/  @!P4 IADD3 R12, R78, 0x168a0, RZ ;  /* 0x000168a04e0cc810 */ /* 0x000fc80007ffe0ff */
[----:B------:R-:W-:-:S04]  /*5670*/  @!P4 PRMT R12, RZ, 0x654, R12 ;  /* 0x00000654ff0cc816 */ /* 0x000fc8000000000c */
[----:B------:R1:W-:Y:S01]  /*5680*/  @!P4 SYNCS.ARRIVE.TRANS64.RED.A1T0 RZ, [R12+URZ], RZ ;  /* 0x000000ff0cffc9a7 */ /* 0x0003e2000810043f */
[----:B------:R-:W-:Y:S05]  /*5690*/  @!P3 BRA `(.L_x_2322) ;  /* 0x000000000004b947 */ /* 0x000fea0003800000 */
[----:B------:R-:W-:Y:S01]  /*56a0*/  BPT.TRAP 0x1 ;  /* 0x000000040000795c */ /* 0x000fe20000300000 */
.L_x_2322:
[----:B------:R-:W-:Y:S05]  /*56b0*/  BSYNC B0 ;  /* 0x0000000000007941 */ /* 0x000fea0003800000 */
.L_x_2321:
[----:B------:R-:W2:Y:S01]  /*56c0*/  SYNCS.PHASECHK.TRANS64.TRYWAIT P3, [R78+URZ+0x168b0], R90 ;  /* 0x0168b05a4e0075a7 */ /* 0x000ea2000806017f */
[----:B------:R-:W-:Y:S01]  /*56d0*/  ULDC UR42, c[0x0][0x2f4] ;  /* 0x0000bd00002a7ab9 */ /* 0x000fe20000000800 */
[----:B------:R-:W-:Y:S01]  /*56e0*/  ULDC.64 UR36, c[0x0][0x328] ;  /* 0x0000ca0000247ab9 */ /* 0x000fe20000000a00 */
[----:B------:R-:W-:Y:S01]  /*56f0*/  ULDC.64 UR38, c[0x0][0x318] ;  /* 0x0000c60000267ab9 */ /* 0x000fe20000000a00 */
[----:B------:R-:W-:Y:S01]  /*5700*/  BSSY B0, `(.L_x_2323) ;  /* 0x0000003000007945 */ /* 0x000fe20003800000 */
[----:B------:R-:W-:-:S03]  /*5710*/  IMAD.WIDE R32, R27, 0x80, R8 ;  /* 0x000000801b207825 */ /* 0x000fc600078e0208 */
[----:B--2---:R-:W-:Y:S05]  /*5720*/  @!P3 BRA `(.L_x_2324) ;  /* 0x00000164000cb947 */ /* 0x004fea0003800000 */
.L_x_2562:
[----:B------:R-:W-:Y:S05]  /*5730*/  BSYNC B0 ;  /* 0x0000000000007941 */ /* 0x000fea0003800000 */
.L_x_2323:
        /* <DEDUP_REMOVED lines=10> */
[----:B0-----:R-:W-:Y:S02]  /*57e0*/  LEA.HI.X R35, R12, UR39, R13, 0x1, P3 ;  /* 0x000000270c237c11 */ /* 0x001fe400098f0c0d */
[----:B------:R-:W-:-:S13]  /*57f0*/  ISETP.GE.AND P3, PT, R16, UR42, PT ;  /* 0x0000002a10007c0c */ /* 0x000fda000bf66270 */
[----:B------:R-:W0:Y:S04]  /*5800*/  @!P3 LDS.128 R12, [R82] ;  /* 0x00000000520cb984 */ /* 0x000e280000000c00 */
[----:B0-----:R-:W-:Y:S01]  /*5810*/  @!P3 STG.E.128 desc[UR40][R34.64], R12 ;  /* 0x0000000c2200b986 */ /* 0x001fe2000c101d28 */
[----:B------:R-:W-:-:S13]  /*5820*/  ISETP.GE.AND P3, PT, R66, UR42, PT ;  /* 0x0000002a42007c0c */ /* 0x000fda000bf66270 */
[----:B------:R-:W0:Y:S04]  /*5830*/  @!P3 LDS.128 R12, [R79] ;  /* 0x000000004f0cb984 */ /* 0x000e280000000c00 */
[----:B0-----:R3:W-:Y:S02]  /*5840*/  @!P3 STG.E.128 desc[UR40][R34.64+0x40], R12 ;  /* 0x0000400c2200b986 */ /* 0x0017e4000c101d28 */
.L_x_2326:
[----:B------:R-:W-:Y:S05]  /*5850*/  BSYNC B0 ;  /* 0x0000000000007941 */ /* 0x000fea0003800000 */
.L_x_2325:
        /* <DEDUP_REMOVED lines=20> */
.L_x_2328:
[----:B------:R-:W-:Y:S05]  /*59a0*/  BSYNC B0 ;  /* 0x0000000000007941 */ /* 0x000fea0003800000 */
.L_x_2327:
        /* <DEDUP_REMOVED lines=13> */
[----:B------:R-:W-:Y:S02]  /*5a80*/  SEL R22, R22, RZ, P3 ;  /* 0x000000ff16167207 */ /* 0x000fe40001800000 */
[----:B------:R-:W-:Y:S01]  /*5a90*/  LOP3.LUT R154, R154, R13, RZ, 0x3c, !PT ;  /* 0x0000000d9a9a7212 */ /* 0x000fe200078e3cff */
[----:B------:R0:W-:Y:S01]  /*5aa0*/  @!P4 SYNCS.ARRIVE.TRANS64.RED.A1T0 RZ, [R78+URZ], RZ ;  /* 0x000000ff4effc9a7 */ /* 0x0001e2000810043f */
[----:B---3--:R-:W-:-:S13]  /*5ab0*/  LOP3.LUT P5, RZ, R12, 0x2, RZ, 0xc0, !PT ;  /* 0x000000020cff7812 */ /* 0x008fda00078ac0ff */
[----:B0-----:R-:W-:Y:S05]  /*5ac0*/  @P5 BRA `(.L_x_2329) ;  /* 0xffffffc800a05947 */ /* 0x001fea000383ffff */
[----:B------:R-:W0:Y:S01]  /*5ad0*/  S2R R12, SR_TID.X ;  /* 0x00000000000c7919 */ /* 0x000e220000002100 */
[----:B------:R-:W-:Y:S02]  /*5ae0*/  PLOP3.LUT P0, PT, PT, PT, PT, 0x8, 0x0 ;  /* 0x000000000000781c */ /* 0x000fe40003f0e170 */
[----:B0-----:R-:W-:-:S04]  /*5af0*/  SHF.R.U32.HI R12, RZ, 0x7, R12 ;  /* 0x00000007ff0c7819 */ /* 0x001fc8000001160c */
[----:B------:R-:W-:-:S13]  /*5b00*/  ISETP.NE.AND P5, PT, R12, 0x1, PT ;  /* 0x000000010c00780c */ /* 0x000fda0003fa5270 */
[----:B------:R-:W-:Y:S06]  /*5b10*/  @!P5 BAR.ARV 0x9, 0x100 ;  /* 0x024400000000db1d */ /* 0x000fec0000002000 */
.L_x_2275:
[----:B------:R-:W2:Y:S01]  /*5b20*/  LDL R5, [R1+0x28] ;  /* 0x0000280001057983 */ /* 0x000ea20000100800 */
[----:B------:R-:W0:Y:S01]  /*5b30*/  LDC R0, c[0x0][0x448] ;  /* 0x00011200ff007b82 */ /* 0x000e220000000800 */
[----:B------:R-:W-:Y:S01]  /*5b40*/  IMAD.MOV.U32 R88, RZ, RZ, RZ ;  /* 0x000000ffff587224 */ /* 0x000fe200078e00ff */
[----:B0-----:R-:W-:-:S13]  /*5b50*/  ISETP.NE.AND P1, PT, R0, 0x1, PT ;  /* 0x000000010000780c */ /* 0x001fda0003f25270 */
[----:B------:R-:W0:Y:S08]  /*5b60*/  @P1 LDC R3, c[0x0][0x44c] ;  /* 0x00011300ff031b82 */ /* 0x000e300000000800 */
[----:B------:R-:W1:Y:S01]  /*5b70*/  @P1 LDC R4, c[0x0][0x450] ;  /* 0x00011400ff041b82 */ /* 0x000e620000000800 */
[----:B--2---:R-:W-:-:S04]  /*5b80*/  VIADD R0, R5, 0xbf ;  /* 0x000000bf05007836 */ /* 0x004fc80000000000 */
[----:B0-----:R-:W-:-:S05]  /*5b90*/  @P1 IMAD.HI.U32 R3, R0, R3, RZ ;  /* 0x0000000300031227 */ /* 0x001fca00078e00ff */
[----:B-1----:R-:W-:-:S05]  /*5ba0*/  @P1 SHF.R.U32.HI R0, RZ, R4, R3 ;  /* 0x00000004ff001219 */ /* 0x002fca0000011603 */
[----:B------:R-:W-:-:S05]  /*5bb0*/  IMAD.IADD R0, R91, 0x1, R0 ;  /* 0x000000015b007824 */ /* 0x000fca00078e0200 */
[----:B------:R-:W-:-:S04]  /*5bc0*/  SHF.R.S32.HI R3, RZ, 0x1f, R0 ;  /* 0x0000001fff037819 */ /* 0x000fc80000011400 */
[----:B------:R-:W-:-:S04]  /*5bd0*/  LEA.HI R3, R3, R0, RZ, 0x7 ;  /* 0x0000000003037211 */ /* 0x000fc800078f38ff */
[----:B------:R-:W-:-:S04]  /*5be0*/  SHF.R.S32.HI R3, RZ, 0x7, R3 ;  /* 0x00000007ff037819 */ /* 0x000fc80000011403 */
[----:B------:R-:W-:-:S04]  /*5bf0*/  VIMNMX R9, R92, R3, PT ;  /* 0x000000035c097248 */ /* 0x000fc80003fe0100 */
[----:B------:R-:W-:Y:S01]  /*5c00*/  ISETP.GE.AND P1, PT, R9, 0x1, PT ;  /* 0x000000010900780c */ /* 0x000fe20003f26270 */
[----:B------:R-:W-:-:S12]  /*5c10*/  @P0 BRA `(.L_x_2330) ;  /* 0x00000000000c0947 */ /* 0x000fd80003800000 */
[----:B------:R-:W0:Y:S01]  /*5c20*/  FENCE.VIEW.ASYNC.G ;  /* 0x00000000000073c6 */ /* 0x000e220000000100 */
[----:B------:R-:W-:Y:S05]  /*5c30*/  WARPSYNC.ALL ;  /* 0x0000000000007948 */ /* 0x000fea0003800000 */
[----:B0-----:R-:W-:Y:S06]  /*5c40*/  BAR.ARV 0xc, 0x200 ;  /* 0x0308000000007b1d */ /* 0x001fec0000002000 */
.L_x_2330:
[----:B------:R-:W-:Y:S04]  /*5c50*/  BSSY B0, `(.L_x_2331) ;  /* 0x0000020000007945 */ /* 0x000fe80003800000 */
        /* <DEDUP_REMOVED lines=29> */
[----:B------:R-:W-:-:S05]  /*5e30*/  @!P1 LOP3.LUT R5, RZ, R10, RZ, 0x33, !PT ;  /* 0x0000000aff059212 */ /* 0x000fca00078e33ff */
[----:B------:R-:W-:-:S07]  /*5e40*/  IMAD.MOV.U32 R88, RZ, RZ, R5 ;  /* 0x000000ffff587224 */ /* 0x000fce00078e0005 */
.L_x_2332:
[----:B------:R-:W-:Y:S05]  /*5e50*/  BSYNC B0 ;  /* 0x0000000000007941 */ /* 0x000fea0003800000 */
.L_x_2331:
        /* <DEDUP_REMOVED lines=19> */
[----:B--2---:R-:W-:Y:S02]  /*5f90*/  IMAD R4, R0, R88, RZ ;  /* 0x0000005800047224 */ /* 0x004fe400078e02ff */
        /* <DEDUP_REMOVED lines=14> */
.L_x_2565:
        /* <DEDUP_REMOVED lines=20> */
[----:B------:R-:W-:Y:S01]  /*61c0*/  MOV R13, RZ ;  /* 0x000000ff000d7202 */ /* 0x000fe20000000f00 */
[----:B------:R-:W-:Y:S02]  /*61d0*/  IMAD.U32 R7, RZ, RZ, UR7 ;  /* 0x00000007ff077e24 */ /* 0x000fe4000f8e00ff */
[----:B------:R-:W-:-:S02]  /*61e0*/  IMAD.U32 R10, RZ, RZ, UR4 ;  /* 0x00000004ff0a7e24 */ /* 0x000fc4000f8e00ff */
[----:B------:R-:W-:Y:S02]  /*61f0*/  IMAD.U32 R11, RZ, RZ, UR5 ;  /* 0x00000005ff0b7e24 */ /* 0x000fe4000f8e00ff */
[----:B------:R-:W-:Y:S02]  /*6200*/  IMAD.MOV.U32 R8, RZ, RZ, 0x70 ;  /* 0x00000070ff087424 */ /* 0x000fe400078e00ff */
[----:B0-----:R-:W-:-:S07]  /*6210*/  IMAD.MOV.U32 R12, RZ, RZ, 0x1 ;  /* 0x00000001ff0c7424 */ /* 0x001fce00078e00ff */
[----:B------:R-:W-:-:S07]  /*6220*/  LEPC R20, `(.L_x_2336) ;  /* 0x000000001014794e */ /* 0x000fce0000000000 */
[----:B-1---5:R-:W-:Y:S05]  /*6230*/  CALL.ABS.NOINC R14 ;  /* 0x000000000e007343 */ /* 0x022fea0003c00000 */
.L_x_2336:
[----:B------:R-:W-:Y:S05]  /*6240*/  BSYNC B6 ;  /* 0x0000000000067941 */ /* 0x000fea0003800000 */
.L_x_2335:
        /* <DEDUP_REMOVED lines=13> */
.L_x_2340:
[----:B--2---:R2:W3:Y:S02]  /*6320*/  SYNCS.PHASECHK.TRANS64.TRYWAIT P0, [R2+URZ+0x16800], R3 ;  /* 0x01680003020075a7 */ /* 0x0044e4000800017f */
[----:B---3--:R-:W-:Y:S05]  /*6330*/  @!P0 NANOSLEEP.SYNCS 0x989680 ;  /* 0x009896800000895d */ /* 0x008fea0003900000 */
[----:B------:R-:W3:Y:S02]  /*6340*/  @!P0 SYNCS.PHASECHK.TRANS64 P0, [R2+URZ+0x16800], R3 ;  /* 0x01680003020085a7 */ /* 0x000ee4000800007f */
[----:B---3--:R-:W-:Y:S05]  /*6350*/  @!P0 BRA `(.L_x_2340) ;  /* 0xfffffffc00f08947 */ /* 0x008fea000383ffff */
.L_x_2339:
[----:B------:R-:W-:Y:S05]  /*6360*/  BSYNC B0 ;  /* 0x0000000000007941 */ /* 0x000fea0003800000 */
.L_x_2338:
[----:B------:R-:W-:Y:S05]  /*6370*/  BRA `(.L_x_2341) ;  /* 0x00000030002c7947 */ /* 0x000fea0003800000 */
.L_x_2337:
        /* <DEDUP_REMOVED lines=30> */
.L_x_2343:
[----:B------:R-:W-:Y:S05]  /*6560*/  BSYNC B6 ;  /* 0x0000000000067941 */ /* 0x000fea0003800000 */
.L_x_2342:
[----:B------:R-:W2:Y:S01]  /*6570*/  LDL R20, [R1+0x28] ;  /* 0x0000280001147983 */ /* 0x000ea20000100800 */
[----:B------:R-:W-:Y:S01]  /*6580*/  ULDC.U8 UR4, c[0x0][0x410] ;  /* 0x0001040000047ab9 */ /* 0x000fe20000000000 */
[----:B------:R-:W-:Y:S01]  /*6590*/  BSSY B0, `(.L_x_2344) ;  /* 0x00002e1000007945 */ /* 0x000fe20003800000 */
[----:B------:R-:W-:Y:S01]  /*65a0*/  ISETP.NE.AND P0, PT, RZ, UR4, PT ;  /* 0x00000004ff007c0c */ /* 0x000fe2000bf05270 */
[----:B--2---:R-:W-:-:S12]  /*65b0*/  IMAD.IADD R35, R19, 0x1, R20 ;  /* 0x0000000113237824 */ /* 0x004fd800078e0214 */
[----:B------:R-:W-:Y:S05]  /*65c0*/  @!P0 BRA `(.L_x_2345) ;  /* 0x0000001400e08947 */ /* 0x000fea0003800000 */
[----:B------:R-:W1:Y:S01]  /*65d0*/  LDC R38, c[0x0][0x448] ;  /* 0x00011200ff267b82 */ /* 0x000e620000000800 */
[----:B------:R-:W2:Y:S01]  /*65e0*/  S2R R20, SR_TID.X ;  /* 0x0000000000147919 */ /* 0x000ea20000002100 */
[----:B------:R-:W-:Y:S01]  /*65f0*/  ULDC.64 UR4, c[0x0][0x3f8] ;  /* 0x0000fe0000047ab9 */ /* 0x000fe20000000a00 */
[----:B------:R-:W-:Y:S01]  /*6600*/  ULDC.64 UR6, c[0x0][0x408] ;  /* 0x0001020000067ab9 */ /* 0x000fe20000000a00 */
[----:B------:R-:W-:Y:S01]  /*6610*/  MOV R8, R24 ;  /* 0x0000001800087202 */ /* 0x000fe20000000f00 */
[----:B------:R-:W-:Y:S01]  /*6620*/  IMAD.MOV.U32 R6, RZ, RZ, R26 ;  /* 0x000000ffff067224 */ /* 0x000fe200078e001a */
[----:B------:R-:W-:Y:S01]  /*6630*/  SHF.R.S32.HI R34, RZ, 0x1f, R155 ;  /* 0x0000001fff227819 */ /* 0x000fe2000001149b */
[----:B------:R-:W-:Y:S02]  /*6640*/  IMAD.MOV.U32 R7, RZ, RZ, R31 ;  /* 0x000000ffff077224 */ /* 0x000fe400078e001f */
[----:B------:R-:W-:Y:S01]  /*6650*/  IMAD.MOV.U32 R9, RZ, RZ, R33 ;  /* 0x000000ffff097224 */ /* 0x000fe200078e0021 */
[----:B-1----:R-:W-:Y:S01]  /*6660*/  ISETP.NE.AND P0, PT, R38, 0x1, PT ;  /* 0x000000012600780c */ /* 0x002fe20003f05270 */
[----:B--2---:R-:W-:-:S12]  /*6670*/  VIADD R21, R20, 0xffffff80 ;  /* 0xffffff8014157836 */ /* 0x004fd80000000000 */
[----:B------:R-:W1:Y:S01]  /*6680*/  @P0 LDC R0, c[0x0][0x44c] ;  /* 0x00011300ff000b82 */ /* 0x000e620000000800 */
[----:B------:R-:W-:-:S04]  /*6690*/  SHF.R.S32.HI R20, RZ, 0x1f, R21 ;  /* 0x0000001fff147819 */ /* 0x000fc80000011415 */
[----:B------:R-:W-:-:S03]  /*66a0*/  LEA.HI R20, R20, R21, RZ, 0x2 ;  /* 0x0000001514147211 */ /* 0x000fc600078f10ff */
[----:B------:R-:W2:Y:S01]  /*66b0*/  @P0 LDC R5, c[0x0][0x450] ;  /* 0x00011400ff050b82 */ /* 0x000ea20000000800 */
[----:B------:R-:W-:-:S05]  /*66c0*/  LOP3.LUT R20, R20, 0xfffffffc, RZ, 0xc0, !PT ;  /* 0xfffffffc14147812 */ /* 0x000fca00078ec0ff */
[----:B------:R-:W-:-:S04]  /*66d0*/  IMAD.IADD R20, R21, 0x1, -R20 ;  /* 0x0000000115147824 */ /* 0x000fc800078e0a14 */
[----:B------:R-:W-:-:S04]  /*66e0*/  IMAD R3, R20, 0x60, R35 ;  /* 0x0000006014037824 */ /* 0x000fc800078e0223 */
[----:B-1----:R-:W-:-:S05]  /*66f0*/  @P0 IMAD.HI.U32 R0, R3, R0, RZ ;  /* 0x0000000003000227 */ /* 0x002fca00078e00ff */
[----:B--2---:R-:W-:-:S04]  /*6700*/  @P0 SHF.R.U32.HI R3, RZ, R5, R0 ;  /* 0x00000005ff030219 */ /* 0x004fc80000011600 */
        /* <DEDUP_REMOVED lines=17> */
[----:B------:R1:W2:Y:S04]  /*6820*/  SHFL.IDX PT, R3, R6, RZ, 0x1c1f ;  /* 0x001c1fff06037589 */ /* 0x0002a800000e0000 */
[----:B------:R1:W3:Y:S04]  /*6830*/  SHFL.IDX PT, R0, R4, RZ, 0x1c1f ;  /* 0x001c1fff04007589 */ /* 0x0002e800000e0000 */
[----:B------:R1:W4:Y:S04]  /*6840*/  SHFL.IDX PT, R5, R8, RZ, 0x1c1f ;  /* 0x001c1fff08057589 */ /* 0x00032800000e0000 */
[----:B0-----:R1:W0:Y:S02]  /*6850*/  SHFL.IDX PT, R14, R7, RZ, 0x1c1f ;  /* 0x001c1fff070e7589 */ /* 0x00122400000e0000 */
.L_x_2571:
        /* <DEDUP_REMOVED lines=31> */
.L_x_2348:
[----:B------:R-:W-:Y:S05]  /*6a50*/  BSYNC B1 ;  /* 0x0000000000017941 */ /* 0x000fea0003800000 */
.L_x_2347:
        /* <DEDUP_REMOVED lines=23> */
.L_x_2577:
[----:B01----:R-:W5:Y:S04]  /*6bd0*/  LDL R6, [R1+0x5c] ;  /* 0x00005c0001067983 */ /* 0x003f680000100800 */
[----:B------:R-:W2:Y:S01]  /*6be0*/  LDL R42, [R1+0x44] ;  /* 0x00004400012a7983 */ /* 0x000ea20000100800 */
[----:B------:R-:W-:Y:S01]  /*6bf0*/  IADD3 R35, R35, 0x60, RZ ;  /* 0x0000006023237810 */ /* 0x000fe20007ffe0ff */
[----:B------:R-:W-:Y:S01]  /*6c00*/  BSSY B1, `(.L_x_2350) ;  /* 0x0000021000017945 */ /* 0x000fe20003800000 */
[----:B------:R-:W-:Y:S02]  /*6c10*/  CS2R R10, SRZ ;  /* 0x00000000000a7805 */ /* 0x000fe4000001ff00 */
[----:B------:R-:W-:Y:S02]  /*6c20*/  CS2R R12, SRZ ;  /* 0x00000000000c7805 */ /* 0x000fe4000001ff00 */
[----:B------:R-:W-:-:S02]  /*6c30*/  ISETP.GE.AND P0, PT, R35, R38, PT ;  /* 0x000000262300720c */ /* 0x000fc40003f06270 */
[----:B------:R-:W-:Y:S02]  /*6c40*/  CS2R R8, SRZ ;  /* 0x0000000000087805 */ /* 0x000fe4000001ff00 */
        /* <DEDUP_REMOVED lines=28> */
.L_x_2351:
[----:B------:R-:W-:Y:S05]  /*6e10*/  BSYNC B1 ;  /* 0x0000000000017941 */ /* 0x000fea0003800000 */
.L_x_2350:
        /* <DEDUP_REMOVED lines=29> */
[----:B------:R-:W-:-:S03]  /*6ff0*/  IMAD.MOV.U32 R0, RZ, RZ, R13 ;  /* 0x000000ffff007224 */ /* 0x000fc600078e000d */
[----:B------:R-:W-:Y:S02]  /*7000*/  LEA R3, R3, R2, 0x1 ;  /* 0x0000000203037211 */ /* 0x000fe400078e08ff */
[----:B------:R-:W-:-:S03]  /*7010*/  PRMT R41, R0, 0x7610, R41 ;  /* 0x0000761000297816 */ /* 0x000fc60000000029 */
[C---:B------:R-:W-:Y:S02]  /*7020*/  VIADD R4, R3.reuse, 0x8400 ;  /* 0x0000840003047836 */ /* 0x040fe40000000000 */
[----:B------:R-:W-:Y:S01]  /*7030*/  VIADD R0, R3, 0x8440 ;  /* 0x0000844003007836 */ /* 0x000fe20000000000 */
[----:B-1----:R-:W-:Y:S06]  /*7040*/  @!P0 BRA `(.L_x_2353) ;  /* 0x0000014c00f88947 */ /* 0x002fec0003800000 */
.L_x_2578:
[----:B------:R-:W-:Y:S05]  /*7050*/  BSYNC B1 ;  /* 0x0000000000017941 */ /* 0x000fea0003800000 */
.L_x_2352:
[----:B------:R-:W-:Y:S01]  /*7060*/  BSSY B1, `(.L_x_2354) ;  /* 0x0000067000017945 */ /* 0x000fe20003800000 */
[----:B------:R-:W-:Y:S01]  /*7070*/  PRMT R35, R5, 0x7610, R35 ;  /* 0x0000761005237816 */ /* 0x000fe20000000023 */
[----:B------:R-:W-:Y:S02]  /*7080*/  @P2 VIADD R0, R4, 0xffffffc0 ;  /* 0xffffffc004002836 */ /* 0x000fe40000000000 */
[----:B------:R-:W-:Y:S05]  /*7090*/  @P1 BRA `(.L_x_2355) ;  /* 0x00000004008c1947 */ /* 0x000fea0003800000 */
[----:B------:R-:W1:Y:S01]  /*70a0*/  LDC R4, c[0x0][0x3f4] ;  /* 0x0000fd00ff047b82 */ /* 0x000e620000000800 */
[----:B------:R-:W-:Y:S01]  /*70b0*/  BSSY B2, `(.L_x_2356) ;  /* 0x0000032000027945 */ /* 0x000fe20003800000 */
[-C--:B-1----:R-:W-:Y:S02]  /*70c0*/  ISETP.GE.AND P0, PT, R152, R4.reuse, PT ;  /* 0x000000049800720c */ /* 0x082fe40003f06270 */
[----:B------:R-:W-:-:S11]  /*70d0*/  ISETP.GE.AND P1, PT, R155, R4, PT ;  /* 0x000000049b00720c */ /* 0x000fd60003f26270 */
        /* <DEDUP_REMOVED lines=47> */
.L_x_2357:
[----:B------:R-:W-:Y:S05]  /*73d0*/  BSYNC B2 ;  /* 0x0000000000027941 */ /* 0x000fea0003800000 */
.L_x_2356:
[----:B------:R-:W-:Y:S05]  /*73e0*/  @P1 BRA `(.L_x_2355) ;  /* 0x0000000000b81947 */ /* 0x000fea0003800000 */
[----:B-1----:R-:W1:Y:S01]  /*73f0*/  LDS.128 R4, [R0] ;  /* 0x0000000000047984 */ /* 0x002e620000000c00 */
[----:B------:R-:W-:Y:S02]  /*7400*/  SHF.R.U64 R30, R24, 0x10, R25 ;  /* 0x00000010181e7819 */ /* 0x000fe40000001219 */
[--C-:B------:R-:W-:Y:S02]  /*7410*/  SHF.R.U64 R24, R26, 0x10, R27.reuse ;  /* 0x000000101a187819 */ /* 0x100fe4000000121b */
[----:B------:R-:W-:Y:S02]  /*7420*/  SHF.R.U32.HI R27, RZ, 0x10, R27 ;  /* 0x00000010ff1b7819 */ /* 0x000fe4000001161b */
[----:B------:R-:W-:Y:S02]  /*7430*/  SHF.R.U32.HI R31, RZ, 0x10, R25 ;  /* 0x00000010ff1f7819 */ /* 0x000fe40000011619 */
[C---:B------:R-:W-:Y:S02]  /*7440*/  PRMT R30, R40.reuse, 0x5432, R30 ;  /* 0x00005432281e7816 */ /* 0x040fe4000000001e */
[----:B------:R-:W-:-:S02]  /*7450*/  PRMT R40, R40, 0x5410, R27 ;  /* 0x0000541028287816 */ /* 0x000fc4000000001b */
[----:B------:R-:W-:Y:S02]  /*7460*/  PRMT R31, R50, 0x5410, R31 ;  /* 0x00005410321f7816 */ /* 0x000fe4000000001f */
[----:B------:R-:W-:Y:S01]  /*7470*/  PRMT R39, R39, 0x5410, R24 ;  /* 0x0000541027277816 */ /* 0x000fe20000000018 */
[C---:B------:R-:W-:Y:S01]  /*7480*/  IMAD.U32 R33, R40.reuse, 0x10000, RZ ;  /* 0x0001000028217824 */ /* 0x040fe200078e00ff */
[----:B------:R-:W-:Y:S01]  /*7490*/  LOP3.LUT R40, R40, 0xffff0000, RZ, 0xc0, !PT ;  /* 0xffff000028287812 */ /* 0x000fe200078ec0ff */
[C---:B------:R-:W-:Y:S01]  /*74a0*/  IMAD.U32 R32, R31.reuse, 0x10000, RZ ;  /* 0x000100001f207824 */ /* 0x040fe200078e00ff */
[----:B------:R-:W-:Y:S02]  /*74b0*/  LOP3.LUT R31, R31, 0xffff0000, RZ, 0xc0, !PT ;  /* 0xffff00001f1f7812 */ /* 0x000fe400078ec0ff */
[C---:B-1----:R-:W-:Y:S01]  /*74c0*/  LOP3.LUT R25, R6.reuse, 0xffff0000, RZ, 0xc0, !PT ;  /* 0xffff000006197812 */ /* 0x042fe200078ec0ff */
[C---:B------:R-:W-:Y:S01]  /*74d0*/  IMAD.U32 R26, R7.reuse, 0x10000, RZ ;  /* 0x00010000071a7824 */ /* 0x040fe200078e00ff */
[----:B------:R-:W-:Y:S01]  /*74e0*/  LOP3.LUT R27, R7, 0xffff0000, RZ, 0xc0, !PT ;  /* 0xffff0000071b7812 */ /* 0x000fe200078ec0ff */
[----:B------:R-:W-:Y:S01]  /*74f0*/  IMAD.U32 R24, R6, 0x10000, RZ ;  /* 0x0001000006187824 */ /* 0x000fe200078e00ff */
[----:B------:R-:W-:Y:S01]  /*7500*/  SHF.L.U32 R7, R5, 0x10, RZ ;  /* 0x0000001005077819 */ /* 0x000fe200000006ff */
[C---:B0-----:R-:W-:Y:S01]  /*7510*/  FMUL.FTZ R43, R25.reuse, R33 ;  /* 0x00000021192b7220 */ /* 0x041fe20000410000 */
[----:B------:R-:W-:Y:S01]  /*7520*/  FMUL.FTZ R42, R25, R32 ;  /* 0x00000020192a7220 */ /* 0x000fe20000410000 */
[----:B------:R-:W-:Y:S01]  /*7530*/  FMUL.FTZ R25, R27, R40 ;  /* 0x000000281b197220 */ /* 0x000fe20000410000 */
[----:B------:R-:W-:-:S02]  /*7540*/  IMAD.U32 R6, R4, 0x10000, RZ ;  /* 0x0001000004067824 */ /* 0x000fc400078e00ff */
[C---:B------:R-:W-:Y:S01]  /*7550*/  FFMA.FTZ R43, R24.reuse, R32, -R43 ;  /* 0x00000020182b7223 */ /* 0x040fe2000001082b */
[----:B------:R-:W-:Y:S01]  /*7560*/  FFMA.FTZ R42, R24, R33, R42 ;  /* 0x00000021182a7223 */ /* 0x000fe2000001002a */
[-C--:B------:R-:W-:Y:S01]  /*7570*/  FFMA.FTZ R44, R26, R31.reuse, -R25 ;  /* 0x0000001f1a2c7223 */ /* 0x080fe20000010819 */
[----:B------:R-:W-:Y:S01]  /*7580*/  IMAD.U32 R25, R30, 0x10000, RZ ;  /* 0x000100001e197824 */ /* 0x000fe200078e00ff */
[----:B------:R-:W-:Y:S01]  /*7590*/  LOP3.LUT R4, R4, 0xffff0000, RZ, 0xc0, !PT ;  /* 0xffff000004047812 */ /* 0x000fe200078ec0ff */
[----:B------:R-:W-:Y:S01]  /*75a0*/  FMUL.FTZ R33, R27, R31 ;  /* 0x0000001f1b217220 */ /* 0x000fe20000410000 */
[----:B------:R-:W-:Y:S01]  /*75b0*/  LOP3.LUT R5, R5, 0xffff0000, RZ, 0xc0, !PT ;  /* 0xffff000005057812 */ /* 0x000fe200078ec0ff */
[C---:B------:R-:W-:Y:S01]  /*75c0*/  IMAD.U32 R27, R39.reuse, 0x10000, RZ ;  /* 0x00010000271b7824 */ /* 0x040fe200078e00ff */
[----:B------:R-:W-:Y:S01]  /*75d0*/  LOP3.LUT R24, R39, 0xffff0000, RZ, 0xc0, !PT ;  /* 0xffff000027187812 */ /* 0x000fe200078ec0ff */
[----:B------:R-:W-:Y:S01]  /*75e0*/  FFMA.FTZ R39, R26, R40, R33 ;  /* 0x000000281a277223 */ /* 0x000fe20000010021 */
[----:B------:R-:W-:Y:S01]  /*75f0*/  LOP3.LUT R30, R30, 0xffff0000, RZ, 0xc0, !PT ;  /* 0xffff00001e1e7812 */ /* 0x000fe200078ec0ff */
[C---:B------:R-:W-:Y:S01]  /*7600*/  FMUL.FTZ R31, R4.reuse, R27 ;  /* 0x0000001b041f7220 */ /* 0x040fe20000410000 */
[----:B------:R-:W-:Y:S01]  /*7610*/  FMUL.FTZ R26, R4, R25 ;  /* 0x00000019041a7220 */ /* 0x000fe20000410000 */
[----:B------:R-:W-:-:S02]  /*7620*/  FMUL.FTZ R32, R5, R24 ;  /* 0x0000001805207220 */ /* 0x000fc40000410000 */
[-C--:B------:R-:W-:Y:S01]  /*7630*/  FMUL.FTZ R33, R5, R30.reuse ;  /* 0x0000001e05217220 */ /* 0x080fe20000410000 */
        /* <DEDUP_REMOVED lines=8> */
[----:B------:R2:W-:Y:S02]  /*76c0*/  STS.128 [R0], R4 ;  /* 0x0000000400007388 */ /* 0x0005e40000000c00 */
.L_x_2355:
[----:B------:R-:W-:Y:S05]  /*76d0*/  BSYNC B1 ;  /* 0x0000000000017941 */ /* 0x000fea0003800000 */
.L_x_2354:
        /* <DEDUP_REMOVED lines=54> */
.L_x_2360:
[----:B------:R-:W-:Y:S05]  /*7a40*/  BSYNC B1 ;  /* 0x0000000000017941 */ /* 0x000fea0003800000 */
.L_x_2359:
        /* <DEDUP_REMOVED lines=26> */
[----:B------:R-:W-:Y:S01]  /*7bf0*/  SHF.L.U32 R8, R15, 0x10, RZ ;  /* 0x000000100f087819 */ /* 0x000fe200000006ff */
[----:B------:R-:W-:Y:S01]  /*7c00*/  IMAD.U32 R7, R34, 0x10000, RZ ;  /* 0x0001000022077824 */ /* 0x000fe200078e00ff */
[----:B------:R-:W-:Y:S01]  /*7c10*/  LOP3.LUT R4, R4, 0xffff0000, RZ, 0xc0, !PT ;  /* 0xffff000004047812 */ /* 0x000fe200078ec0ff */
[C---:B------:R-:W-:Y:S01]  /*7c20*/  FFMA.FTZ R21, R10.reuse, R35, -R21 ;  /* 0x000000230a157223 */ /* 0x040fe20000010815 */
[----:B------:R-:W-:Y:S01]  /*7c30*/  LOP3.LUT R5, R5, 0xffff0000, RZ, 0xc0, !PT ;  /* 0xffff000005057812 */ /* 0x000fe200078ec0ff */
[----:B------:R-:W-:Y:S01]  /*7c40*/  FFMA.FTZ R20, R10, R29, R9 ;  /* 0x0000001d0a147223 */ /* 0x000fe20000010009 */
[----:B------:R-:W-:Y:S01]  /*7c50*/  LOP3.LUT R15, R15, 0xffff0000, RZ, 0xc0, !PT ;  /* 0xffff00000f0f7812 */ /* 0x000fe200078ec0ff */
[----:B------:R-:W-:Y:S01]  /*7c60*/  FMUL.FTZ R10, R4, R8 ;  /* 0x00000008040a7220 */ /* 0x000fe20000410000 */
[----:B------:R-:W-:Y:S01]  /*7c70*/  LOP3.LUT R34, R34, 0xffff0000, RZ, 0xc0, !PT ;  /* 0xffff000022227812 */ /* 0x000fe200078ec0ff */
[----:B------:R-:W-:-:S02]  /*7c80*/  FMUL.FTZ R9, R4, R7 ;  /* 0x0000000704097220 */ /* 0x000fc40000410000 */
[----:B------:R-:W-:Y:S01]  /*7c90*/  FMUL.FTZ R11, R5, R15 ;  /* 0x0000000f050b7220 */ /* 0x000fe20000410000 */
[----:B------:R-:W-:Y:S01]  /*7ca0*/  FFMA.FTZ R4, R3, R7, -R10 ;  /* 0x0000000703047223 */ /* 0x000fe2000001080a */
[----:B------:R-:W-:Y:S01]  /*7cb0*/  FMUL.FTZ R12, R5, R34 ;  /* 0x00000022050c7220 */ /* 0x000fe20000410000 */
[----:B------:R-:W-:Y:S01]  /*7cc0*/  FFMA.FTZ R9, R3, R8, R9 ;  /* 0x0000000803097223 */ /* 0x000fe20000010009 */
[----:B------:R-:W-:Y:S01]  /*7cd0*/  FFMA.FTZ R5, R6, R34, -R11 ;  /* 0x0000002206057223 */ /* 0x000fe2000001080b */
[----:B------:R-:W-:Y:S01]  /*7ce0*/  F2FP.BF16.F32.PACK_AB R7, R20, R21 ;  /* 0x000000151407723e */ /* 0x000fe200000010ff */
[----:B------:R-:W-:Y:S01]  /*7cf0*/  FFMA.FTZ R12, R6, R15, R12 ;  /* 0x0000000f060c7223 */ /* 0x000fe2000001000c */
[----:B------:R-:W-:Y:S02]  /*7d00*/  F2FP.BF16.F32.PACK_AB R6, R14, R13 ;  /* 0x0000000d0e06723e */ /* 0x000fe400000010ff */
[----:B------:R-:W-:Y:S02]  /*7d10*/  F2FP.BF16.F32.PACK_AB R4, R9, R4 ;  /* 0x000000040904723e */ /* 0x000fe400000010ff */
[----:B------:R-:W-:-:S05]  /*7d20*/  F2FP.BF16.F32.PACK_AB R5, R12, R5 ;  /* 0x000000050c05723e */ /* 0x000fca00000010ff */
[----:B------:R2:W-:Y:S01]  /*7d30*/  STS.128 [R0+0x3000], R4 ;  /* 0x0030000400007388 */ /* 0x0005e20000000c00 */
[----:B------:R-:W-:Y:S05]  /*7d40*/  BRA `(.L_x_2358) ;  /* 0x0000001400947947 */ /* 0x000fea0003800000 */
.L_x_2345:
        /* <DEDUP_REMOVED lines=60> */
[----:B--2---:R-:W-:Y:S01]  /*8110*/  @!P1 IMAD.MOV.U32 R36, RZ, RZ, R8 ;  /* 0x000000ffff249224 */ /* 0x004fe200078e0008 */
[----:B------:R-:W-:Y:S01]  /*8120*/  @!P1 MOV R39, R11 ;  /* 0x0000000b00279202 */ /* 0x000fe20000000f00 */
[----:B------:R-:W-:Y:S02]  /*8130*/  @!P1 IMAD.MOV.U32 R37, RZ, RZ, R9 ;  /* 0x000000ffff259224 */ /* 0x000fe400078e0009 */
[----:B------:R-:W-:Y:S02]  /*8140*/  IMAD.MOV.U32 R0, RZ, RZ, R36 ;  /* 0x000000ffff007224 */ /* 0x000fe400078e0024 */
[----:B------:R-:W-:Y:S02]  /*8150*/  IMAD.MOV.U32 R3, RZ, RZ, R37 ;  /* 0x000000ffff037224 */ /* 0x000fe400078e0025 */
[----:B------:R-:W-:Y:S01]  /*8160*/  @!P1 IMAD.MOV.U32 R38, RZ, RZ, R10 ;  /* 0x000000ffff269224 */ /* 0x000fe200078e000a */
[----:B------:R-:W-:Y:S01]  /*8170*/  PRMT R48, R0, 0x7610, R48 ;  /* 0x0000761000307816 */ /* 0x000fe20000000030 */
[----:B------:R-:W-:Y:S01]  /*8180*/  IMAD.MOV.U32 R9, RZ, RZ, R39 ;  /* 0x000000ffff097224 */ /* 0x000fe200078e0027 */
[----:B------:R-:W-:Y:S01]  /*8190*/  PRMT R34, R34, 0x5410, R3 ;  /* 0x0000541022227816 */ /* 0x000fe20000000003 */
[----:B------:R0:W2:Y:S01]  /*81a0*/  SHFL.IDX PT, R0, R26, 0x1, 0x1c1f ;  /* 0x003c1f001a007f89 */ /* 0x0000a200000e0000 */
[----:B------:R-:W-:-:S02]  /*81b0*/  IMAD.MOV.U32 R8, RZ, RZ, R38 ;  /* 0x000000ffff087224 */ /* 0x000fc400078e0026 */
[----:B---3--:R-:W-:Y:S01]  /*81c0*/  @!P1 IMAD.MOV.U32 R30, RZ, RZ, R4 ;  /* 0x000000ffff1e9224 */ /* 0x008fe200078e0004 */
[----:B------:R0:W3:Y:S01]  /*81d0*/  SHFL.IDX PT, R3, R25, 0x1, 0x1c1f ;  /* 0x003c1f0019037f89 */ /* 0x0000e200000e0000 */
[----:B------:R-:W-:Y:S01]  /*81e0*/  @!P1 IMAD.MOV.U32 R31, RZ, RZ, R5 ;  /* 0x000000ffff1f9224 */ /* 0x000fe200078e0005 */
[----:B------:R-:W-:Y:S01]  /*81f0*/  PRMT R33, R8, 0x7610, R33 ;  /* 0x0000761008217816 */ /* 0x000fe20000000021 */
[----:B------:R-:W-:Y:S01]  /*8200*/  @!P1 IMAD.MOV.U32 R20, RZ, RZ, R6 ;  /* 0x000000ffff149224 */ /* 0x000fe200078e0006 */
[----:B------:R-:W-:Y:S01]  /*8210*/  PRMT R34, R9, 0x7610, R34 ;  /* 0x0000761009227816 */ /* 0x000fe20000000022 */
[----:B------:R-:W-:Y:S02]  /*8220*/  @!P1 IMAD.MOV.U32 R21, RZ, RZ, R7 ;  /* 0x000000ffff159224 */ /* 0x000fe400078e0007 */
[----:B------:R-:W-:Y:S02]  /*8230*/  IMAD.MOV.U32 R4, RZ, RZ, R30 ;  /* 0x000000ffff047224 */ /* 0x000fe400078e001e */
[----:B------:R-:W-:-:S02]  /*8240*/  IMAD.MOV.U32 R5, RZ, RZ, R31 ;  /* 0x000000ffff057224 */ /* 0x000fc400078e001f */
[----:B------:R-:W-:Y:S01]  /*8250*/  IMAD.MOV.U32 R6, RZ, RZ, R20 ;  /* 0x000000ffff067224 */ /* 0x000fe200078e0014 */
[----:B------:R-:W-:Y:S01]  /*8260*/  PRMT R50, R4, 0x7610, R50 ;  /* 0x0000761004327816 */ /* 0x000fe20000000032 */
[----:B------:R-:W-:Y:S01]  /*8270*/  IMAD.MOV.U32 R7, RZ, RZ, R21 ;  /* 0x000000ffff077224 */ /* 0x000fe200078e0015 */
[----:B------:R-:W-:Y:S02]  /*8280*/  PRMT R54, R5, 0x7610, R54 ;  /* 0x0000761005367816 */ /* 0x000fe40000000036 */
[----:B------:R-:W-:Y:S02]  /*8290*/  CS2R R4, SRZ ;  /* 0x0000000000047805 */ /* 0x000fe4000001ff00 */
[----:B------:R-:W-:Y:S02]  /*82a0*/  PRMT R33, R33, 0x5410, R6 ;  /* 0x0000541021217816 */ /* 0x000fe40000000006 */
[----:B012-4-:R-:W-:-:S07]  /*82b0*/  PRMT R55, R7, 0x7610, R55 ;  /* 0x0000761007377816 */ /* 0x017fce0000000037 */
.L_x_2588:
        /* <DEDUP_REMOVED lines=24> */
.L_x_2363:
[----:B------:R-:W-:Y:S05]  /*8440*/  BSYNC B1 ;  /* 0x0000000000017941 */ /* 0x000fea0003800000 */
.L_x_2362:
[----:B------:R-:W0:Y:S01]  /*8450*/  SYNCS.PHASECHK.TRANS64.TRYWAIT P1, [R2+URZ+0x16800], R13 ;  /* 0x0168000d020075a7 */ /* 0x000e22000802017f */
[----:B------:R-:W-:Y:S01]  /*8460*/  IMAD R29, R29, -0xc0, R32 ;  /* 0xffffff401d1d7824 */ /* 0x000fe200078e0220 */
[----:B-----5:R-:W-:Y:S01]  /*8470*/  MOV R12, R5 ;  /* 0x00000005000c7202 */ /* 0x020fe20000000f00 */
[----:B------:R-:W-:Y:S01]  /*8480*/  VIADD R14, R19, 0x60 ;  /* 0x00000060130e7836 */ /* 0x000fe20000000000 */
[----:B------:R-:W-:Y:S01]  /*8490*/  BSSY B1, `(.L_x_2364) ;  /* 0x0000012000017945 */ /* 0x000fe20003800000 */
[----:B---3--:R-:W-:Y:S01]  /*84a0*/  IMAD.MOV.U32 R3, RZ, RZ, R4 ;  /* 0x000000ffff037224 */ /* 0x008fe200078e0004 */
[----:B------:R-:W-:Y:S02]  /*84b0*/  VIMNMX R0, R29, 0xc0, PT ;  /* 0x000000c01d007848 */ /* 0x000fe40003fe0100 */
[----:B------:R-:W-:Y:S01]  /*84c0*/  PRMT R42, R12, 0x7610, R42 ;  /* 0x000076100c2a7816 */ /* 0x000fe2000000002a */
[----:B------:R-:W-:Y:S01]  /*84d0*/  IMAD.MOV.U32 R12, RZ, RZ, R8 ;  /* 0x000000ffff0c7224 */ /* 0x000fe200078e0008 */
[----:B------:R-:W-:-:S02]  /*84e0*/  ISETP.GE.OR P2, PT, R19, R0, P0 ;  /* 0x000000001300720c */ /* 0x000fc40000746670 */
        /* <DEDUP_REMOVED lines=12> */
.L_x_2589:
[----:B------:R-:W-:Y:S05]  /*85b0*/  BSYNC B1 ;  /* 0x0000000000017941 */ /* 0x000fea0003800000 */
.L_x_2364:
        /* <DEDUP_REMOVED lines=13> */
[C---:B------:R-:W-:Y:S02]  /*8690*/  PRMT R47, R33.reuse, 0x5410, R36 ;  /* 0x00005410212f7816 */ /* 0x040fe40000000024 */
[----:B------:R-:W-:Y:S02]  /*86a0*/  PRMT R52, R33, 0x5432, R52 ;  /* 0x0000543221347816 */ /* 0x000fe40000000034 */
[----:B------:R-:W-:Y:S02]  /*86b0*/  SHF.R.U32.HI R53, RZ, 0x10, R21 ;  /* 0x00000010ff357819 */ /* 0x000fe40000011615 */
        /* <DEDUP_REMOVED lines=25> */
[C---:B0-----:R-:W-:Y:S01]  /*8850*/  SHF.L.U32 R33, R24.reuse, 0x10, RZ ;  /* 0x0000001018217819 */ /* 0x041fe200000006ff */
[C---:B------:R-:W-:Y:S01]  /*8860*/  IMAD.U32 R34, R25.reuse, 0x10000, RZ ;  /* 0x0001000019227824 */ /* 0x040fe200078e00ff */
[----:B------:R-:W-:Y:S01]  /*8870*/  LOP3.LUT R24, R24, 0xffff0000, RZ, 0xc0, !PT ;  /* 0xffff000018187812 */ /* 0x000fe200078ec0ff */
[----:B------:R-:W-:Y:S01]  /*8880*/  IMAD.U32 R36, R26, 0x10000, RZ ;  /* 0x000100001a247824 */ /* 0x000fe200078e00ff */
[----:B------:R-:W-:Y:S01]  /*8890*/  LOP3.LUT R25, R25, 0xffff0000, RZ, 0xc0, !PT ;  /* 0xffff000019197812 */ /* 0x000fe200078ec0ff */
[----:B-1----:R-:W-:-:S02]  /*88a0*/  IMAD.U32 R20, R12, 0x10000, RZ ;  /* 0x000100000c147824 */ /* 0x002fc400078e00ff */
[CC--:B------:R-:W-:Y:S01]  /*88b0*/  FMUL.FTZ R55, R33.reuse, R50.reuse ;  /* 0x0000003221377220 */ /* 0x0c0fe20000410000 */
[-C--:B------:R-:W-:Y:S01]  /*88c0*/  FMUL.FTZ R57, R33, R39.reuse ;  /* 0x0000002721397220 */ /* 0x080fe20000410000 */
[----:B------:R-:W-:Y:S01]  /*88d0*/  LOP3.LUT R12, R12, 0xffff0000, RZ, 0xc0, !PT ;  /* 0xffff00000c0c7812 */ /* 0x000fe200078ec0ff */
[----:B------:R-:W-:Y:S02]  /*88e0*/  IMAD.U32 R21, R13, 0x10000, RZ ;  /* 0x000100000d157824 */ /* 0x000fe400078e00ff */
[----:B------:R-:W-:Y:S01]  /*88f0*/  FFMA.FTZ R55, R20, R39, -R55 ;  /* 0x0000002714377223 */ /* 0x000fe20000010837 */
[----:B------:R-:W-:Y:S01]  /*8900*/  LOP3.LUT R33, R38, 0xffff0000, RZ, 0xc0, !PT ;  /* 0xffff000026217812 */ /* 0x000fe200078ec0ff */
[----:B------:R-:W-:Y:S01]  /*8910*/  FMUL.FTZ R39, R24, R49 ;  /* 0x0000003118277220 */ /* 0x000fe20000410000 */
[----:B------:R-:W-:Y:S01]  /*8920*/  FFMA.FTZ R57, R20, R50, R57 ;  /* 0x0000003214397223 */ /* 0x000fe20000010039 */
[C---:B------:R-:W-:Y:S01]  /*8930*/  IMAD.U32 R20, R46.reuse, 0x10000, RZ ;  /* 0x000100002e147824 */ /* 0x040fe200078e00ff */
[----:B------:R-:W-:Y:S01]  /*8940*/  LOP3.LUT R46, R46, 0xffff0000, RZ, 0xc0, !PT ;  /* 0xffff00002e2e7812 */ /* 0x000fe200078ec0ff */
[----:B------:R-:W-:-:S02]  /*8950*/  IMAD.U32 R38, R51, 0x10000, RZ ;  /* 0x0001000033267824 */ /* 0x000fc400078e00ff */
[-C--:B------:R-:W-:Y:S01]  /*8960*/  FMUL.FTZ R59, R24, R33.reuse ;  /* 0x00000021183b7220 */ /* 0x080fe20000410000 */
[----:B------:R-:W-:Y:S01]  /*8970*/  FFMA.FTZ R50, R12, R33, -R39 ;  /* 0x000000210c327223 */ /* 0x000fe20000010827 */
[C---:B------:R-:W-:Y:S01]  /*8980*/  FMUL.FTZ R33, R34.reuse, R20 ;  /* 0x0000001422217220 */ /* 0x040fe20000410000 */
[-C--:B------:R-:W-:Y:S01]  /*8990*/  FMUL.FTZ R54, R34, R38.reuse ;  /* 0x0000002622367220 */ /* 0x080fe20000410000 */
[----:B------:R-:W-:Y:S01]  /*89a0*/  LOP3.LUT R24, R51, 0xffff0000, RZ, 0xc0, !PT ;  /* 0xffff000033187812 */ /* 0x000fe200078ec0ff */
[----:B------:R-:W-:Y:S01]  /*89b0*/  FFMA.FTZ R34, R12, R49, R59 ;  /* 0x000000310c227223 */ /* 0x000fe2000001003b */
[----:B------:R-:W-:Y:S01]  /*89c0*/  FFMA.FTZ R38, R21, R38, R33 ;  /* 0x0000002615267223 */ /* 0x000fe20000010021 */
[----:B------:R-:W-:Y:S01]  /*89d0*/  LOP3.LUT R13, R13, 0xffff0000, RZ, 0xc0, !PT ;  /* 0xffff00000d0d7812 */ /* 0x000fe200078ec0ff */
[----:B------:R-:W-:Y:S01]  /*89e0*/  FFMA.FTZ R54, R21, R20, -R54 ;  /* 0x0000001415367223 */ /* 0x000fe20000010836 */
[----:B------:R-:W-:Y:S02]  /*89f0*/  IMAD.U32 R33, R52, 0x10000, RZ ;  /* 0x0001000034217824 */ /* 0x000fe400078e00ff */
[----:B------:R-:W-:Y:S01]  /*8a00*/  FMUL.FTZ R12, R25, R24 ;  /* 0x00000018190c7220 */ /* 0x000fe20000410000 */
[----:B------:R-:W-:-:S02]  /*8a10*/  IMAD.U32 R21, R47, 0x10000, RZ ;  /* 0x000100002f157824 */ /* 0x000fc400078e00ff */
[-C--:B------:R-:W-:Y:S01]  /*8a20*/  FMUL.FTZ R56, R25, R46.reuse ;  /* 0x0000002e19387220 */ /* 0x080fe20000410000 */
[----:B------:R-:W-:Y:S02]  /*8a30*/  IMAD.U32 R37, R27, 0x10000, RZ ;  /* 0x000100001b257824 */ /* 0x000fe400078e00ff */
[----:B------:R-:W-:Y:S01]  /*8a40*/  FMUL.FTZ R49, R36, R33 ;  /* 0x0000002124317220 */ /* 0x000fe20000410000 */
[----:B------:R-:W-:Y:S02]  /*8a50*/  IMAD.U32 R20, R53, 0x10000, RZ ;  /* 0x0001000035147824 */ /* 0x000fe400078e00ff */
[C---:B------:R-:W-:Y:S01]  /*8a60*/  FFMA.FTZ R25, R13.reuse, R46, -R12 ;  /* 0x0000002e0d197223 */ /* 0x040fe2000001080c */
[----:B------:R-:W-:Y:S02]  /*8a70*/  IMAD.U32 R30, R14, 0x10000, RZ ;  /* 0x000100000e1e7824 */ /* 0x000fe400078e00ff */
[----:B------:R-:W-:Y:S01]  /*8a80*/  FMUL.FTZ R36, R36, R21 ;  /* 0x0000001524247220 */ /* 0x000fe20000410000 */
[----:B------:R-:W-:Y:S01]  /*8a90*/  FFMA.FTZ R39, R13, R24, R56 ;  /* 0x000000180d277223 */ /* 0x000fe20000010038 */
[----:B------:R-:W-:-:S02]  /*8aa0*/  IMAD.U32 R31, R15, 0x10000, RZ ;  /* 0x000100000f1f7824 */ /* 0x000fc400078e00ff */
[C---:B------:R-:W-:Y:S01]  /*8ab0*/  FMUL.FTZ R24, R37.reuse, R20 ;  /* 0x0000001425187220 */ /* 0x040fe20000410000 */
[----:B------:R-:W-:Y:S02]  /*8ac0*/  IMAD.U32 R12, R48, 0x10000, RZ ;  /* 0x00010000300c7824 */ /* 0x000fe400078e00ff */
        /* <DEDUP_REMOVED lines=8> */
[----:B------:R-:W-:-:S02]  /*8b50*/  LOP3.LUT R12, R53, 0xffff0000, RZ, 0xc0, !PT ;  /* 0xffff0000350c7812 */ /* 0x000fc400078ec0ff */
[----:B------:R-:W-:Y:S01]  /*8b60*/  LOP3.LUT R47, R47, 0xffff0000, RZ, 0xc0, !PT ;  /* 0xffff00002f2f7812 */ /* 0x000fe200078ec0ff */
[----:B------:R-:W-:Y:S01]  /*8b70*/  FMUL.FTZ R21, R26, R13 ;  /* 0x0000000d1a157220 */ /* 0x000fe20000410000 */
[----:B------:R-:W-:Y:S01]  /*8b80*/  LOP3.LUT R48, R48, 0xffff0000, RZ, 0xc0, !PT ;  /* 0xffff000030307812 */ /* 0x000fe200078ec0ff */
[----:B------:R-:W-:Y:S01]  /*8b90*/  FMUL.FTZ R24, R27, R12 ;  /* 0x0000000c1b187220 */ /* 0x000fe20000410000 */
[----:B------:R-:W-:Y:S01]  /*8ba0*/  LOP3.LUT R14, R14, 0xffff0000, RZ, 0xc0, !PT ;  /* 0xffff00000e0e7812 */ /* 0x000fe200078ec0ff */
[-C--:B------:R-:W-:Y:S01]  /*8bb0*/  FMUL.FTZ R26, R26, R47.reuse ;  /* 0x0000002f1a1a7220 */ /* 0x080fe20000410000 */
[----:B------:R-:W-:Y:S01]  /*8bc0*/  LOP3.LUT R15, R15, 0xffff0000, RZ, 0xc0, !PT ;  /* 0xffff00000f0f7812 */ /* 0x000fe200078ec0ff */
[-C--:B------:R-:W-:Y:S02]  /*8bd0*/  FMUL.FTZ R31, R27, R48.reuse ;  /* 0x000000301b1f7220 */ /* 0x080fe40000410000 */
        /* <DEDUP_REMOVED lines=8> */
[----:B------:R-:W-:Y:S02]  /*8c60*/  F2FP.BF16.F32.PACK_AB R24, R34, R57 ;  /* 0x000000392218723e */ /* 0x000fe400000010ff */
[----:B------:R-:W-:Y:S01]  /*8c70*/  F2FP.BF16.F32.PACK_AB R25, R39, R38 ;  /* 0x000000262719723e */ /* 0x000fe200000010ff */
[----:B------:R1:W-:Y:S01]  /*8c80*/  STS.128 [R29+0x8400], R12 ;  /* 0x0084000c1d007388 */ /* 0x0003e20000000c00 */
[----:B------:R-:W-:-:S02]  /*8c90*/  F2FP.BF16.F32.PACK_AB R26, R21, R36 ;  /* 0x00000024151a723e */ /* 0x000fc400000010ff */
[----:B------:R-:W-:-:S05]  /*8ca0*/  F2FP.BF16.F32.PACK_AB R27, R31, R46 ;  /* 0x0000002e1f1b723e */ /* 0x000fca00000010ff */
[----:B------:R1:W-:Y:S02]  /*8cb0*/  STS.128 [R32+0x8400], R24 ;  /* 0x0084001820007388 */ /* 0x0003e40000000c00 */
.L_x_2367:
[----:B------:R-:W-:Y:S05]  /*8cc0*/  BSYNC B1 ;  /* 0x0000000000017941 */ /* 0x000fea0003800000 */
.L_x_2366:
        /* <DEDUP_REMOVED lines=32> */
[----:B--2---:R-:W-:Y:S02]  /*8ed0*/  IMAD.IADD R3, R12, 0x1, R0 ;  /* 0x000000010c037824 */ /* 0x004fe400078e0200 */
[----:B---3--:R-:W0:Y:S03]  /*8ee0*/  LDS.128 R12, [R31+0x8400] ;  /* 0x008400001f0c7984 */ /* 0x008e260000000c00 */
[----:B------:R-:W-:-:S05]  /*8ef0*/  LEA R0, R3, R2, 0x1 ;  /* 0x0000000203007211 */ /* 0x000fca00078e08ff */
[----:B------:R-:W1:Y:S01]  /*8f00*/  LDS.128 R24, [R0+0x8400] ;  /* 0x0084000000187984 */ /* 0x000e620000000c00 */
[--C-:B------:R-:W-:Y:S02]  /*8f10*/  SHF.R.U64 R3, R6, 0x10, R7.reuse ;  /* 0x0000001006037819 */ /* 0x100fe40000001207 */
[----:B------:R-:W-:Y:S02]  /*8f20*/  SHF.R.U32.HI R6, RZ, 0x10, R7 ;  /* 0x00000010ff067819 */ /* 0x000fe40000011607 */
[----:B------:R-:W-:Y:S02]  /*8f30*/  PRMT R40, R40, 0x5410, R3 ;  /* 0x0000541028287816 */ /* 0x000fe40000000003 */
        /* <DEDUP_REMOVED lines=70> */
.L_x_2358:
[----:B------:R-:W-:Y:S05]  /*93a0*/  BSYNC B0 ;  /* 0x0000000000007941 */ /* 0x000fea0003800000 */
.L_x_2344:
        /* <DEDUP_REMOVED lines=8> */
.L_x_2341:
[----:B--23--:R-:W2:Y:S02]  /*9430*/  LDL R0, [R1+0x4] ;  /* 0x0000040001007983 */ /* 0x00cea40000100800 */
[----:B--2---:R-:W-:-:S13]  /*9440*/  ISETP.NE.AND P0, PT, R0, 0x3, PT ;  /* 0x000000030000780c */ /* 0x004fda0003f05270 */
[----:B------:R-:W-:Y:S05]  /*9450*/  @!P0 BRA `(.L_x_2368) ;  /* 0x0000000000048947 */ /* 0x000fea0003800000 */
[----:B------:R-:W-:Y:S01]  /*9460*/  BPT.TRAP 0x1 ;  /* 0x000000040000795c */ /* 0x000fe20000300000 */
.L_x_2368:
[----:B------:R-:W-:Y:S01]  /*9470*/  IMAD R0, R18, 0x8, R2 ;  /* 0x0000000812007824 */ /* 0x000fe200078e0202 */
[----:B-1----:R-:W-:-:S04]  /*9480*/  SHF.L.U32 R3, R23, 0x1f, RZ ;  /* 0x0000001f17037819 */ /* 0x002fc800000006ff */
[----:B------:R1:W2:Y:S01]  /*9490*/  SYNCS.PHASECHK.TRANS64.TRYWAIT P2, [R0+URZ+0x16830], R3 ;  /* 0x01683003000075a7 */ /* 0x0002a2000804017f */
[----:B------:R-:W-:Y:S05]  /*94a0*/  @!P0 BRA `(.L_x_2369) ;  /* 0x0000000000048947 */ /* 0x000fea0003800000 */
[----:B------:R-:W-:Y:S01]  /*94b0*/  BPT.TRAP 0x1 ;  /* 0x000000040000795c */ /* 0x000fe20000300000 */
.L_x_2369:
[----:B------:R-:W3:Y:S02]  /*94c0*/  S2R R4, SR_TID.X ;  /* 0x0000000000047919 */ /* 0x000ee40000002100 */
[----:B---3--:R-:W-:-:S04]  /*94d0*/  LOP3.LUT R4, R4, 0x7f, RZ, 0xc0, !PT ;  /* 0x0000007f04047812 */ /* 0x008fc800078ec0ff */
[----:B------:R-:W-:Y:S01]  /*94e0*/  ISETP.NE.AND P1, PT, R4, RZ, PT ;  /* 0x000000ff0400720c */ /* 0x000fe20003f25270 */
[----:B--2---:R-:W-:-:S12]  /*94f0*/  @P2 BRA `(.L_x_2370) ;  /* 0x0000000000082947 */ /* 0x004fd80003800000 */
[----:B------:R-:W2:Y:S02]  /*9500*/  SYNCS.PHASECHK.TRANS64.TRYWAIT P2, [R0+URZ+0x16830], R3 ;  /* 0x01683003000075a7 */ /* 0x000ea4000804017f */
[----:B--2---:R-:W-:Y:S05]  /*9510*/  @!P2 BRA `(.L_x_2371) ;  /* 0x000001300060a947 */ /* 0x004fea0003800000 */
.L_x_2370:
[----:B------:R-:W-:Y:S05]  /*9520*/  WARPSYNC.ALL ;  /* 0x0000000000007948 */ /* 0x000fea0003800000 */
[----:B-12---:R-:W-:Y:S02]  /*9530*/  IADD3 R3, R2, 0xe400, RZ ;  /* 0x0000e40002037810 */ /* 0x006fe40007ffe0ff */
[----:B------:R-:W-:Y:S02]  /*9540*/  LOP3.LUT R4, R28, 0x10000, RZ, 0xfc, !PT ;  /* 0x000100001c047812 */ /* 0x000fe400078efcff */
[----:B------:R-:W-:-:S04]  /*9550*/  SHF.R.U32.HI R3, RZ, 0x4, R3 ;  /* 0x00000004ff037819 */ /* 0x000fc80000011603 */
[----:B------:R-:W-:-:S04]  /*9560*/  LOP3.LUT R3, R3, 0x3fff, RZ, 0xc0, !PT ;  /* 0x00003fff03037812 */ /* 0x000fc800078ec0ff */
[----:B------:R-:W-:Y:S01]  /*9570*/  LOP3.LUT R6, R3, 0x10000, RZ, 0xfc, !PT ;  /* 0x0001000003067812 */ /* 0x000fe200078efcff */
[----:B------:R-:W-:Y:S02]  /*9580*/  IMAD.MOV.U32 R5, RZ, RZ, 0x40000040 ;  /* 0x40000040ff057424 */ /* 0x000fe400078e00ff */
[----:B------:R-:W-:Y:S02]  /*9590*/  IMAD.MOV.U32 R9, RZ, RZ, 0x40000040 ;  /* 0x40000040ff097424 */ /* 0x000fe400078e00ff */
[----:B------:R-:W-:Y:S01]  /*95a0*/  IMAD R8, R18, 0x400, R6 ;  /* 0x0000040012087824 */ /* 0x000fe200078e0206 */
[----:B------:R-:W-:Y:S01]  /*95b0*/  R2UR UR4, R4 ;  /* 0x00000000040472ca */ /* 0x000fe200000e0000 */
[----:B0----5:R-:W-:Y:S01]  /*95c0*/  WARPGROUP.ARRIVE ;  /* 0x00000000000079c5 */ /* 0x021fe20000000000 */
[----:B------:R-:W-:Y:S01]  /*95d0*/  R2UR UR5, R5 ;  /* 0x00000000050572ca */ /* 0x000fe200000e0000 */
[----:B------:R0:W-:Y:S01]  /*95e0*/  STL [R1+0x24], R6 ;  /* 0x0000240601007387 */ /* 0x0001e20000100800 */
[----:B------:R-:W-:-:S02]  /*95f0*/  R2UR UR6, R8 ;  /* 0x00000000080672ca */ /* 0x000fc400000e0000 */
[----:B------:R-:W-:Y:S01]  /*9600*/  R2UR UR7, R9 ;  /* 0x00000000090772ca */ /* 0x000fe200000e0000 */
[----:B------:R-:W-:Y:S01]  /*9610*/  VIADD R156, R4, 0x2 ;  /* 0x00000002049c7836 */ /* 0x000fe20000000000 */
[----:B------:R-:W2:Y:S01]  /*9620*/  LDL R89, [R1+0x4c] ;  /* 0x00004c0001597983 */ /* 0x000ea20000100800 */
[----:B------:R-:W-:Y:S02]  /*9630*/  IMAD.MOV.U32 R157, RZ, RZ, 0x40000040 ;  /* 0x40000040ff9d7424 */ /* 0x000fe400078e00ff */
[----:B------:R-:W-:Y:S01]  /*9640*/  IMAD.MOV.U32 R7, RZ, RZ, 0x40000040 ;  /* 0x40000040ff077424 */ /* 0x000fe200078e00ff */
[----:B------:R-:W2:Y:S01]  /*9650*/  LDL R97, [R1+0x28] ;  /* 0x0000280001617983 */ /* 0x000ea20000100800 */
[----:B0-----:R-:W-:-:S03]  /*9660*/  VIADD R6, R8, 0x2 ;  /* 0x0000000208067836 */ /* 0x001fc60000000000 */
[----:B------:R-:W3:Y:S03]  /*9670*/  LDL R11, [R1+0x38] ;  /* 0x00003800010b7983 */ /* 0x000ee60000100800 */
[----:B------:R-:W-:Y:S01]  /*9680*/  HGMMA.64x128x16.F32.BF16 R24, gdesc[UR4], RZ, !UPT, gsb0 ;  /* 0x01e00000041879f0 */ /* 0x000fe2000c0018ff */
[----:B------:R-:W-:Y:S01]  /*9690*/  R2UR UR4, R156 ;  /* 0x000000009c0472ca */ /* 0x000fe200000e0000 */
[----:B------:R-:W4:Y:S01]  /*96a0*/  LDL R95, [R1+0x20] ;  /* 0x00002000015f7983 */ /* 0x000f220000100800 */
[----:B------:R-:W-:Y:S02]  /*96b0*/  R2UR UR5, R157 ;  /* 0x000000009d0572ca */ /* 0x000fe400000e0000 */
[----:B------:R-:W-:Y:S01]  /*96c0*/  R2UR UR6, R6 ;  /* 0x00000000060672ca */ /* 0x000fe200000e0000 */
[----:B------:R-:W4:Y:S01]  /*96d0*/  LDL R93, [R1+0x30] ;  /* 0x00003000015d7983 */ /* 0x000f220000100800 */
[----:B------:R-:W-:Y:S01]  /*96e0*/  R2UR UR7, R7 ;  /* 0x00000000070772ca */ /* 0x000fe200000e0000 */
[----:B------:R-:W-:-:S02]  /*96f0*/  VIADD R20, R4, 0x4 ;  /* 0x0000000404147836 */ /* 0x000fc40000000000 */
[----:B------:R-:W-:Y:S02]  /*9700*/  VIADD R6, R8, 0x4 ;  /* 0x0000000408067836 */ /* 0x000fe40000000000 */
[----:B------:R-:W-:Y:S02]  /*9710*/  IMAD.MOV.U32 R21, RZ, RZ, 0x40000040 ;  /* 0x40000040ff157424 */ /* 0x000fe400078e00ff */
        /* <DEDUP_REMOVED lines=18> */
[----:B------:R-:W-:Y:S02]  /*9840*/  R2UR UR7, R9 ;  /* 0x00000000090772ca */ /* 0x000fe400000e0000 */
[----:B------:R-:W0:Y:S01]  /*9850*/  LDC R9, c[0x0][0x448] ;  /* 0x00011200ff097b82 */ /* 0x000e220000000800 */
[----:B------:R-:W-:-:S02]  /*9860*/  WARPGROUP.DEPBAR.LE gsb0, 0x0 ;  /* 0x00008000000079c5 */ /* 0x000fc40000010000 */
[----:B------:R-:W-:-:S08]  /*9870*/  WARPGROUP.ARRIVE ;  /* 0x00000000000079c5 */ /* 0x000fd00000000000 */
[----:B------:R-:W-:Y:S01]  /*9880*/  HGMMA.64x128x16.F32.BF16 R24, gdesc[UR4], R24, gsb0 ;  /* 0x01e00000041879f0 */ /* 0x000fe20008001818 */
[----:B0-----:R-:W-:Y:S01]  /*9890*/  ISETP.NE.AND P2, PT, R9, 0x1, PT ;  /* 0x000000010900780c */ /* 0x001fe20003f45270 */
[----:B------:R-:W-:Y:S01]  /*98a0*/  ULDC UR4, c[0x0][0x9d8] ;  /* 0x0002760000047ab9 */ /* 0x000fe20000000800 */
[----:B--2---:R-:W-:Y:S01]  /*98b0*/  IMAD.IADD R91, R89, 0x1, R97 ;  /* 0x00000001595b7824 */ /* 0x004fe200078e0261 */
[----:B------:R-:W-:Y:S01]  /*98c0*/  ULDC UR5, c[0x0][0x988] ;  /* 0x0002620000057ab9 */ /* 0x000fe20000000800 */
[----:B------:R-:W-:Y:S01]  /*98d0*/  IMAD.MOV.U32 R89, RZ, RZ, -0x80 ;  /* 0xffffff80ff597424 */ /* 0x000fe200078e00ff */
[----:B------:R-:W-:Y:S01]  /*98e0*/  ULDC UR6, c[0x0][0x988] ;  /* 0x0002620000067ab9 */ /* 0x000fe20000000800 */
[----:B------:R-:W-:Y:S01]  /*98f0*/  @!P1 VIADD R0, R0, 0x16840 ;  /* 0x0001684000009836 */ /* 0x000fe20000000000 */
[----:B------:R-:W-:Y:S01]  /*9900*/  ULDC UR7, c[0x0][0x988] ;  /* 0x0002620000077ab9 */ /* 0x000fe20000000800 */
[----:B------:R-:W-:-:S05]  /*9910*/  IMAD R89, R88, R89, 0x80 ;  /* 0x0000008058597424 */ /* 0x000fca00078e0259 */
[C-C-:B---3--:R-:W-:Y:S02]  /*9920*/  IADD3 R108, -R11.reuse, 0x1, R89.reuse ;  /* 0x000000010b6c7810 */ /* 0x148fe40007ffe159 */
[----:B----4-:R-:W-:Y:S02]  /*9930*/  IADD3 R89, -R11, R93, R89 ;  /* 0x0000005d0b597210 */ /* 0x010fe40007ffe159 */
[----:B------:R-:W-:Y:S01]  /*9940*/  IADD3 R108, -R95, R108, R93 ;  /* 0x0000006c5f6c7210 */ /* 0x000fe20007ffe15d */
[----:B------:R-:W-:Y:S02]  /*9950*/  WARPGROUP.DEPBAR.LE gsb0, 0x0 ;  /* 0x00008000000079c5 */ /* 0x000fe40000010000 */
[----:B------:R-:W-:Y:S01]  /*9960*/  FMUL.FTZ R14, R33, UR4 ;  /* 0x00000004210e7c20 */ /* 0x000fe20008410000 */
[----:B------:R-:W-:Y:S02]  /*9970*/  FMUL.FTZ R33, R48, UR4 ;  /* 0x0000000430217c20 */ /* 0x000fe40008410000 */
[----:B------:R-:W0:Y:S01]  /*9980*/  @P2 LDC R48, c[0x0][0x44c] ;  /* 0x00011300ff302b82 */ /* 0x000e220000000800 */
[----:B------:R-:W-:Y:S01]  /*9990*/  FMUL.FTZ R3, R24, UR4 ;  /* 0x0000000418037c20 */ /* 0x000fe20008410000 */
[----:B------:R-:W-:Y:S01]  /*99a0*/  FMUL.FTZ R24, R37, UR4 ;  /* 0x0000000425187c20 */ /* 0x000fe20008410000 */
[----:B------:R-:W-:-:S05]  /*99b0*/  FMUL.FTZ R37, R52, UR4 ;  /* 0x0000000434257c20 */ /* 0x000fca0008410000 */
[----:B------:R-:W1:Y:S01]  /*99c0*/  @P2 LDC R52, c[0x0][0x450] ;  /* 0x00011400ff342b82 */ /* 0x000e620000000800 */
[----:B0-----:R-:W-:-:S05]  /*99d0*/  @P2 IMAD.HI.U32 R9, R91, R48, RZ ;  /* 0x000000305b092227 */ /* 0x001fca00078e00ff */
[----:B-1----:R-:W-:-:S05]  /*99e0*/  @P2 SHF.R.U32.HI R91, RZ, R52, R9 ;  /* 0x00000034ff5b2219 */ /* 0x002fca0000011609 */
[----:B------:R-:W0:Y:S01]  /*99f0*/  SHFL.IDX PT, R9, R91, 0x1, 0x1c1f ;  /* 0x003c1f005b097f89 */ /* 0x000e2200000e0000 */
[----:B------:R-:W-:Y:S01]  /*9a00*/  FMUL.FTZ R110, R26, UR4 ;  /* 0x000000041a6e7c20 */ /* 0x000fe20008410000 */
[----:B------:R-:W-:Y:S01]  /*9a10*/  FMUL.FTZ R112, R27, UR4 ;  /* 0x000000041b707c20 */ /* 0x000fe20008410000 */
[----:B------:R-:W-:Y:S01]  /*9a20*/  FMUL.FTZ R114, R30, UR4 ;  /* 0x000000041e727c20 */ /* 0x000fe20008410000 */
[----:B------:R-:W-:-:S03]  /*9a30*/  FMUL.FTZ R106, R31, UR4 ;  /* 0x000000041f6a7c20 */ /* 0x000fc60008410000 */
[----:B------:R-:W1:Y:S01]  /*9a40*/  MUFU.TANH R110, R110 ;  /* 0x0000006e006e7308 */ /* 0x000e620000002400 */
[----:B------:R-:W-:-:S07]  /*9a50*/  FMUL.FTZ R102, R34, UR4 ;  /* 0x0000000422667c20 */ /* 0x000fce0008410000 */
[----:B------:R-:W2:Y:S01]  /*9a60*/  MUFU.TANH R112, R112 ;  /* 0x0000007000707308 */ /* 0x000ea20000002400 */
[----:B------:R-:W-:-:S07]  /*9a70*/  FMUL.FTZ R100, R35, UR4 ;  /* 0x0000000423647c20 */ /* 0x000fce0008410000 */
[----:B------:R-:W3:Y:S01]  /*9a80*/  MUFU.TANH R114, R114 ;  /* 0x0000007200727308 */ /* 0x000ee20000002400 */
[----:B0-----:R-:W-:Y:S01]  /*9a90*/  VIADDMNMX R9, R9, R108, R89, PT ;  /* 0x0000006c09097246 */ /* 0x001fe20003800159 */
[----:B------:R-:W-:-:S06]  /*9aa0*/  FMUL.FTZ R104, R38, UR4 ;  /* 0x0000000426687c20 */ /* 0x000fcc0008410000 */
[----:B------:R-:W0:Y:S01]  /*9ab0*/  MUFU.TANH R106, R106 ;  /* 0x0000006a006a7308 */ /* 0x000e220000002400 */
[C---:B------:R-:W-:Y:S02]  /*9ac0*/  ISETP.GT.AND P4, PT, R9.reuse, RZ, PT ;  /* 0x000000ff0900720c */ /* 0x040fe40003f84270 */
[----:B------:R-:W-:-:S05]  /*9ad0*/  ISETP.GT.AND P5, PT, R9, 0x1, PT ;  /* 0x000000010900780c */ /* 0x000fca0003fa4270 */
[----:B------:R-:W4:Y:S01]  /*9ae0*/  MUFU.TANH R102, R102 ;  /* 0x0000006600667308 */ /* 0x000f220000002400 */
[----:B------:R-:W-:Y:S01]  /*9af0*/  ISETP.GT.AND P3, PT, R9, 0x8, PT ;  /* 0x000000080900780c */ /* 0x000fe20003f64270 */
[----:B------:R-:W-:Y:S01]  /*9b00*/  FMUL.FTZ R98, R39, UR4 ;  /* 0x0000000427627c20 */ /* 0x000fe20008410000 */
[----:B-1----:R-:W-:Y:S02]  /*9b10*/  FSEL R110, R110, -INF , P4 ;  /* 0xff8000006e6e7808 */ /* 0x002fe40002000000 */
[----:B--2---:R-:W-:-:S03]  /*9b20*/  FSEL R112, R112, -INF , P5 ;  /* 0xff80000070707808 */ /* 0x004fc60002800000 */
[----:B------:R-:W1:Y:S01]  /*9b30*/  MUFU.TANH R100, R100 ;  /* 0x0000006400647308 */ /* 0x000e620000002400 */
[----:B------:R-:W-:Y:S01]  /*9b40*/  ISETP.GT.AND P4, PT, R9, 0x9, PT ;  /* 0x000000090900780c */ /* 0x000fe20003f84270 */
[----:B------:R-:W-:Y:S01]  /*9b50*/  FMUL.FTZ R30, R42, UR4 ;  /* 0x000000042a1e7c20 */ /* 0x000fe20008410000 */
[----:B---3--:R-:W-:Y:S02]  /*9b60*/  FSEL R114, R114, -INF , P3 ;  /* 0xff80000072727808 */ /* 0x008fe40001800000 */
[----:B------:R-:W-:-:S03]  /*9b70*/  FMNMX.FTZ R11, R110, R112, !PT ;  /* 0x000000706e0b7209 */ /* 0x000fc60007810000 */
[----:B------:R-:W2:Y:S01]  /*9b80*/  MUFU.TANH R104, R104 ;  /* 0x0000006800687308 */ /* 0x000ea20000002400 */
[----:B------:R-:W-:Y:S01]  /*9b90*/  ISETP.GT.AND P3, PT, R9, 0x10, PT ;  /* 0x000000100900780c */ /* 0x000fe20003f64270 */
[----:B------:R-:W-:Y:S01]  /*9ba0*/  FMUL.FTZ R26, R43, UR4 ;  /* 0x000000042b1a7c20 */ /* 0x000fe20008410000 */
[----:B0-----:R-:W-:Y:S02]  /*9bb0*/  FSEL R106, R106, -INF , P4 ;  /* 0xff8000006a6a7808 */ /* 0x001fe40002000000 */
[----:B------:R-:W-:-:S03]  /*9bc0*/  FMNMX.FTZ R11, R114, R11, !PT ;  /* 0x0000000b720b7209 */ /* 0x000fc60007810000 */
[----:B------:R-:W0:Y:S01]  /*9bd0*/  MUFU.TANH R98, R98 ;  /* 0x0000006200627308 */ /* 0x000e220000002400 */
[----:B------:R-:W-:Y:S01]  /*9be0*/  ISETP.GT.AND P4, PT, R9, 0x11, PT ;  /* 0x000000110900780c */ /* 0x000fe20003f84270 */
[----:B------:R-:W-:Y:S01]  /*9bf0*/  FMUL.FTZ R38, R46, UR4 ;  /* 0x000000042e267c20 */ /* 0x000fe20008410000 */
[----:B----4-:R-:W-:Y:S02]  /*9c00*/  FSEL R102, R102, -INF , P3 ;  /* 0xff80000066667808 */ /* 0x010fe40001800000 */
[----:B------:R-:W-:-:S03]  /*9c10*/  FMNMX.FTZ R11, R106, R11, !PT ;  /* 0x0000000b6a0b7209 */ /* 0x000fc60007810000 */
[----:B------:R-:W3:Y:S01]  /*9c20*/  MUFU.TANH R30, R30 ;  /* 0x0000001e001e7308 */ /* 0x000ee20000002400 */
[----:B------:R-:W-:Y:S01]  /*9c30*/  ISETP.GT.AND P3, PT, R9, 0x18, PT ;  /* 0x000000180900780c */ /* 0x000fe20003f64270 */
[----:B------:R-:W-:Y:S01]  /*9c40*/  FMUL.FTZ R34, R47, UR4 ;  /* 0x000000042f227c20 */ /* 0x000fe20008410000 */
[----:B-1----:R-:W-:Y:S02]  /*9c50*/  FSEL R100, R100, -INF , P4 ;  /* 0xff80000064647808 */ /* 0x002fe40002000000 */
[----:B------:R-:W-:-:S03]  /*9c60*/  FMNMX.FTZ R11, R102, R11, !PT ;  /* 0x0000000b660b7209 */ /* 0x000fc60007810000 */
[----:B------:R-:W1:Y:S01]  /*9c70*/  MUFU.TANH R26, R26 ;  /* 0x0000001a001a7308 */ /* 0x000e620000002400 */
[----:B------:R-:W-:Y:S01]  /*9c80*/  ISETP.GT.AND P4, PT, R9, 0x19, PT ;  /* 0x000000190900780c */ /* 0x000fe20003f84270 */
[----:B------:R-:W-:Y:S01]  /*9c90*/  FMUL.FTZ R42, R50, UR4 ;  /* 0x00000004322a7c20 */ /* 0x000fe20008410000 */
[----:B--2---:R-:W-:Y:S02]  /*9ca0*/  FSEL R104, R104, -INF , P3 ;  /* 0xff80000068687808 */ /* 0x004fe40001800000 */
        /* <DEDUP_REMOVED lines=9> */
[----:B---3--:R-:W-:Y:S02]  /*9d40*/  FSEL R30, R30, -INF , P3 ;  /* 0xff8000001e1e7808 */ /* 0x008fe40001800000 */
        /* <DEDUP_REMOVED lines=17> */
[----:B------:R-:W-:Y:S01]  /*9e60*/  FMUL.FTZ R10, R28, UR4 ;  /* 0x000000041c0a7c20 */ /* 0x000fe20008410000 */
[----:B------:R-:W-:Y:S01]  /*9e70*/  FMUL.FTZ R28, R41, UR4 ;  /* 0x00000004291c7c20 */ /* 0x000fe20008410000 */
[----:B------:R-:W-:Y:S01]  /*9e80*/  FMUL.FTZ R41, R56, UR4 ;  /* 0x0000000438297c20 */ /* 0x000fe20008410000 */
[----:B------:R-:W-:Y:S01]  /*9e90*/  ISETP.GT.AND P4, PT, R9, 0x31, PT ;  /* 0x000000310900780c */ /* 0x000fe20003f84270 */
[----:B------:R-:W-:Y:S01]  /*9ea0*/  FMUL.FTZ R56, R62, UR4 ;  /* 0x000000043e387c20 */ /* 0x000fe20008410000 */
[----:B---3--:R-:W-:Y:S02]  /*9eb0*/  FSEL R42, R42, -INF , P3 ;  /* 0xff8000002a2a7808 */ /* 0x008fe40001800000 */
[----:B------:R-:W3:Y:S01]  /*9ec0*/  MUFU.TANH R52, R52 ;  /* 0x0000003400347308 */ /* 0x000ee20000002400 */
[----:B------:R-:W-:Y:S01]  /*9ed0*/  FMNMX.FTZ R27, R34, R27, !PT ;  /* 0x0000001b221b7209 */ /* 0x000fe20007810000 */
[----:B------:R-:W-:Y:S01]  /*9ee0*/  FMUL.FTZ R58, R63, UR4 ;  /* 0x000000043f3a7c20 */ /* 0x000fe20008410000 */
[----:B------:R-:W-:-:S02]  /*9ef0*/  ISETP.GT.AND P3, PT, R9, 0x38, PT ;  /* 0x000000380900780c */ /* 0x000fc40003f64270 */
[----:B-1----:R-:W-:Y:S02]  /*9f00*/  FSEL R46, R46, -INF , P4 ;  /* 0xff8000002e2e7808 */ /* 0x002fe40002000000 */
[----:B------:R-:W-:Y:S01]  /*9f10*/  FMNMX.FTZ R27, R42, R27, !PT ;  /* 0x0000001b2a1b7209 */ /* 0x000fe20007810000 */
        /* <DEDUP_REMOVED lines=21> */
[----:B------:R-:W-:Y:S02]  /*a070*/  ISETP.GT.AND P4, PT, R9, 0x49, PT ;  /* 0x000000490900780c */ /* 0x000fe40003f84270 */
[----:B--2---:R-:W-:Y:S02]  /*a080*/  FSEL R56, R56, -INF , P3 ;  /* 0xff80000038387808 */ /* 0x004fe40001800000 */
[----:B------:R-:W-:-:S03]  /*a090*/  FMNMX.FTZ R27, R54, R27, !PT ;  /* 0x0000001b361b7209 */ /* 0x000fc60007810000 */
[----:B------:R-:W2:Y:S01]  /*a0a0*/  MUFU.TANH R70, R70 ;  /* 0x0000004600467308 */ /* 0x000ea20000002400 */
[----:B------:R-:W-:Y:S01]  /*a0b0*/  FMUL.FTZ R74, R74, UR4 ;  /* 0x000000044a4a7c20 */ /* 0x000fe20008410000 */
[----:B------:R-:W-:Y:S01]  /*a0c0*/  ISETP.GT.AND P3, PT, R9, 0x50, PT ;  /* 0x000000500900780c */ /* 0x000fe20003f64270 */
[----:B------:R-:W-:Y:S01]  /*a0d0*/  FMUL.FTZ R75, R75, UR4 ;  /* 0x000000044b4b7c20 */ /* 0x000fe20008410000 */
[----:B0-----:R-:W-:Y:S02]  /*a0e0*/  FSEL R58, R58, -INF , P4 ;  /* 0xff8000003a3a7808 */ /* 0x001fe40002000000 */
[----:B------:R-:W-:Y:S02]  /*a0f0*/  FMNMX.FTZ R27, R56, R27, !PT ;  /* 0x0000001b381b7209 */ /* 0x000fe40007810000 */
[----:B------:R-:W0:Y:S01]  /*a100*/  MUFU.TANH R11, R11 ;  /* 0x0000000b000b7308 */ /* 0x000e220000002400 */
[----:B------:R-:W-:Y:S02]  /*a110*/  ISETP.GT.AND P4, PT, R9, 0x51, PT ;  /* 0x000000510900780c */ /* 0x000fe40003f84270 */
[----:B---3--:R-:W-:-:S02]  /*a120*/  FSEL R62, R62, -INF , P3 ;  /* 0xff8000003e3e7808 */ /* 0x008fc40001800000 */
[----:B------:R-:W-:-:S03]  /*a130*/  FMNMX.FTZ R27, R58, R27, !PT ;  /* 0x0000001b3a1b7209 */ /* 0x000fc60007810000 */
[----:B------:R0:W-:Y:S01]  /*a140*/  MUFU.TANH R31, R74 ;  /* 0x0000004a001f7308 */ /* 0x0001e20000002400 */
[----:B------:R-:W-:Y:S01]  /*a150*/  FMUL.FTZ R78, R78, UR4 ;  /* 0x000000044e4e7c20 */ /* 0x000fe20008410000 */
[----:B------:R-:W-:Y:S01]  /*a160*/  ISETP.GT.AND P3, PT, R9, 0x58, PT ;  /* 0x000000580900780c */ /* 0x000fe20003f64270 */
[----:B------:R-:W-:Y:S01]  /*a170*/  FMUL.FTZ R79, R79, UR4 ;  /* 0x000000044f4f7c20 */ /* 0x000fe20008410000 */
[----:B-1----:R-:W-:Y:S02]  /*a180*/  FSEL R66, R66, -INF , P4 ;  /* 0xff80000042427808 */ /* 0x002fe40002000000 */
[----:B------:R-:W-:Y:S02]  /*a190*/  FMNMX.FTZ R27, R62, R27, !PT ;  /* 0x0000001b3e1b7209 */ /* 0x000fe40007810000 */
[----:B------:R-:W1:Y:S01]  /*a1a0*/  MUFU.TANH R75, R75 ;  /* 0x0000004b004b7308 */ /* 0x000e620000002400 */
[----:B------:R-:W-:Y:S02]  /*a1b0*/  ISETP.GT.AND P4, PT, R9, 0x59, PT ;  /* 0x000000590900780c */ /* 0x000fe40003f84270 */
[----:B--2---:R-:W-:-:S02]  /*a1c0*/  FSEL R70, R70, -INF , P3 ;  /* 0xff80000046467808 */ /* 0x004fc40001800000 */
[----:B------:R-:W-:-:S03]  /*a1d0*/  FMNMX.FTZ R27, R66, R27, !PT ;  /* 0x0000001b421b7209 */ /* 0x000fc60007810000 */
[----:B------:R1:W2:Y:S01]  /*a1e0*/  MUFU.TANH R35, R78 ;  /* 0x0000004e00237308 */ /* 0x0002a20000002400 */
[----:B------:R-:W-:Y:S01]  /*a1f0*/  FMUL.FTZ R82, R82, UR4 ;  /* 0x0000000452527c20 */ /* 0x000fe20008410000 */
[----:B------:R-:W-:Y:S01]  /*a200*/  ISETP.GT.AND P3, PT, R9, 0x60, PT ;  /* 0x000000600900780c */ /* 0x000fe20003f64270 */
[----:B------:R-:W-:Y:S01]  /*a210*/  FMUL.FTZ R83, R83, UR4 ;  /* 0x0000000453537c20 */ /* 0x000fe20008410000 */
[----:B0-----:R-:W-:Y:S02]  /*a220*/  FSEL R74, R11, -INF , P4 ;  /* 0xff8000000b4a7808 */ /* 0x001fe40002000000 */
[----:B------:R-:W-:Y:S02]  /*a230*/  FMNMX.FTZ R27, R70, R27, !PT ;  /* 0x0000001b461b7209 */ /* 0x000fe40007810000 */
[----:B------:R-:W0:Y:S01]  /*a240*/  MUFU.TANH R79, R79 ;  /* 0x0000004f004f7308 */ /* 0x000e220000002400 */
[----:B------:R-:W-:Y:S01]  /*a250*/  ISETP.GT.AND P4, PT, R9, 0x61, PT ;  /* 0x000000610900780c */ /* 0x000fe20003f84270 */
[----:B------:R-:W-:Y:S01]  /*a260*/  FMUL.FTZ R11, R86, UR4 ;  /* 0x00000004560b7c20 */ /* 0x000fe20008410000 */
[----:B------:R-:W-:-:S05]  /*a270*/  FMNMX.FTZ R27, R74, R27, !PT ;  /* 0x0000001b4a1b7209 */ /* 0x000fca0007810000 */
[----:B------:R3:W4:Y:S01]  /*a280*/  MUFU.TANH R39, R82 ;  /* 0x0000005200277308 */ /* 0x0007220000002400 */
[----:B-1----:R-:W-:Y:S01]  /*a290*/  FSEL R78, R75, -INF , P4 ;  /* 0xff8000004b4e7808 */ /* 0x002fe20002000000 */
[----:B------:R-:W-:Y:S01]  /*a2a0*/  FMUL.FTZ R87, R87, UR4 ;  /* 0x0000000457577c20 */ /* 0x000fe20008410000 */
[----:B---3--:R-:W-:-:S05]  /*a2b0*/  FSEL R82, R31, -INF , P3 ;  /* 0xff8000001f527808 */ /* 0x008fca0001800000 */
[----:B------:R-:W1:Y:S01]  /*a2c0*/  MUFU.TANH R83, R83 ;  /* 0x0000005300537308 */ /* 0x000e620000002400 */
[C---:B------:R-:W-:Y:S02]  /*a2d0*/  ISETP.GT.AND P3, PT, R9.reuse, 0x68, PT ;  /* 0x000000680900780c */ /* 0x040fe40003f64270 */
[----:B------:R-:W-:Y:S02]  /*a2e0*/  FMNMX.FTZ R27, R82, R27, !PT ;  /* 0x0000001b521b7209 */ /* 0x000fe40007810000 */
[----:B------:R-:W-:Y:S02]  /*a2f0*/  ISETP.GT.AND P4, PT, R9, 0x69, PT ;  /* 0x000000690900780c */ /* 0x000fe40003f84270 */
[----:B--2---:R-:W-:Y:S01]  /*a300*/  FSEL R86, R35, -INF , P3 ;  /* 0xff80000023567808 */ /* 0x004fe20001800000 */
[----:B------:R-:W2:Y:S01]  /*a310*/  MUFU.TANH R11, R11 ;  /* 0x0000000b000b7308 */ /* 0x000ea20000002400 */
[----:B------:R-:W-:Y:S01]  /*a320*/  FMNMX.FTZ R27, R78, R27, !PT ;  /* 0x0000001b4e1b7209 */ /* 0x000fe20007810000 */
[----:B------:R-:W-:Y:S01]  /*a330*/  FMUL.FTZ R15, R36, UR4 ;  /* 0x00000004240f7c20 */ /* 0x000fe20008410000 */
[----:B------:R-:W-:-:S02]  /*a340*/  ISETP.GT.AND P3, PT, R9, 0x70, PT ;  /* 0x000000700900780c */ /* 0x000fc40003f64270 */
[----:B0-----:R-:W-:Y:S02]  /*a350*/  FSEL R90, R79, -INF , P4 ;  /* 0xff8000004f5a7808 */ /* 0x001fe40002000000 */
[----:B------:R-:W-:Y:S01]  /*a360*/  FMNMX.FTZ R27, R86, R27, !PT ;  /* 0x0000001b561b7209 */ /* 0x000fe20007810000 */
[----:B------:R-:W0:Y:S01]  /*a370*/  MUFU.TANH R87, R87 ;  /* 0x0000005700577308 */ /* 0x000e220000002400 */
[----:B------:R-:W-:Y:S01]  /*a380*/  FMUL.FTZ R36, R49, UR4 ;  /* 0x0000000431247c20 */ /* 0x000fe20008410000 */
[----:B------:R-:W-:Y:S01]  /*a390*/  FMUL.FTZ R49, R60, UR4 ;  /* 0x000000043c317c20 */ /* 0x000fe20008410000 */
[----:B------:R-:W-:Y:S02]  /*a3a0*/  ISETP.GT.AND P4, PT, R9, 0x71, PT ;  /* 0x000000710900780c */ /* 0x000fe40003f84270 */
[----:B----4-:R-:W-:Y:S02]  /*a3b0*/  FSEL R60, R39, -INF , P3 ;  /* 0xff800000273c7808 */ /* 0x010fe40001800000 */
[----:B------:R-:W-:-:S02]  /*a3c0*/  FMNMX.FTZ R27, R90, R27, !PT ;  /* 0x0000001b5a1b7209 */ /* 0x000fc40007810000 */
[----:B------:R-:W-:Y:S02]  /*a3d0*/  ISETP.GT.AND P3, PT, R9, 0x78, PT ;  /* 0x000000780900780c */ /* 0x000fe40003f64270 */
[----:B-1----:R-:W-:Y:S02]  /*a3e0*/  FSEL R96, R83, -INF , P4 ;  /* 0xff80000053607808 */ /* 0x002fe40002000000 */
[----:B------:R-:W-:Y:S02]  /*a3f0*/  FMNMX.FTZ R27, R60, R27, !PT ;  /* 0x0000001b3c1b7209 */ /* 0x000fe40007810000 */
[----:B------:R-:W-:Y:S02]  /*a400*/  ISETP.GT.AND P4, PT, R9, 0x79, PT ;  /* 0x000000790900780c */ /* 0x000fe40003f84270 */
[----:B--2---:R-:W-:Y:S02]  /*a410*/  FSEL R94, R11, -INF , P3 ;  /* 0xff8000000b5e7808 */ /* 0x004fe40001800000 */
[----:B------:R-:W-:-:S02]  /*a420*/  FMNMX.FTZ R27, R96, R27, !PT ;  /* 0x0000001b601b7209 */ /* 0x000fc40007810000 */
[----:B0-----:R-:W-:Y:S02]  /*a430*/  FSEL R92, R87, -INF , P4 ;  /* 0xff800000575c7808 */ /* 0x001fe40002000000 */
[----:B------:R-:W-:-:S04]  /*a440*/  FMNMX.FTZ R9, R94, R27, !PT ;  /* 0x0000001b5e097209 */ /* 0x000fc80007810000 */
[----:B------:R-:W-:Y:S01]  /*a450*/  FMNMX.FTZ R9, R92, R9, !PT ;  /* 0x000000095c097209 */ /* 0x000fe20007810000 */
[----:B------:R-:W-:-:S04]  /*a460*/  FMUL.FTZ R27, R64, UR4 ;  /* 0x00000004401b7c20 */ /* 0x000fc80008410000 */
[----:B------:R-:W0:Y:S01]  /*a470*/  SHFL.BFLY PT, R64, R9, 0x2, 0x1f ;  /* 0x0c401f0009407f89 */ /* 0x000e2200000e0000 */
[----:B------:R-:W-:-:S03]  /*a480*/  FMUL.FTZ R35, R65, UR4 ;  /* 0x0000000441237c20 */ /* 0x000fc60008410000 */
[----:B------:R-:W1:Y:S01]  /*a490*/  SHFL.IDX PT, R65, R91, RZ, 0x1c1f ;  /* 0x001c1fff5b417589 */ /* 0x000e6200000e0000 */
[----:B------:R-:W-:Y:S01]  /*a4a0*/  FMUL.FTZ R8, R25, UR4 ;  /* 0x0000000419087c20 */ /* 0x000fe20008410000 */
[----:B0-----:R-:W-:-:S05]  /*a4b0*/  FMNMX.FTZ R64, R9, R64, !PT ;  /* 0x0000004009407209 */ /* 0x001fca0007810000 */
[----:B------:R-:W0:Y:S01]  /*a4c0*/  SHFL.BFLY PT, R11, R64, 0x1, 0x1f ;  /* 0x0c201f00400b7f89 */ /* 0x000e2200000e0000 */
[----:B------:R-:W2:Y:S01]  /*a4d0*/  MUFU.TANH R3, R3 ;  /* 0x0000000300037308 */ /* 0x000ea20000002400 */
[----:B------:R-:W-:Y:S01]  /*a4e0*/  FMUL.FTZ R12, R29, UR4 ;  /* 0x000000041d0c7c20 */ /* 0x000fe20008410000 */
[----:B------:R-:W-:-:S06]  /*a4f0*/  FMUL.FTZ R13, R32, UR4 ;  /* 0x00000004200d7c20 */ /* 0x000fcc0008410000 */
[----:B------:R-:W3:Y:S01]  /*a500*/  MUFU.TANH R8, R8 ;  /* 0x0000000800087308 */ /* 0x000ee20000002400 */
[----:B------:R-:W-:Y:S01]  /*a510*/  MOV R9, UR5 ;  /* 0x0000000500097c02 */ /* 0x000fe20008000f00 */
[----:B------:R-:W-:Y:S01]  /*a520*/  FMUL.FTZ R51, R61, UR4 ;  /* 0x000000043d337c20 */ /* 0x000fe20008410000 */
[----:B-1----:R-:W-:-:S05]  /*a530*/  VIADDMNMX R65, R65, R108, R89, PT ;  /* 0x0000006c41417246 */ /* 0x002fca0003800159 */
[----:B------:R-:W1:Y:S01]  /*a540*/  MUFU.TANH R10, R10 ;  /* 0x0000000a000a7308 */ /* 0x000e620000002400 */
[----:B0-----:R-:W-:-:S07]  /*a550*/  FMNMX.FTZ R11, R64, R11, !PT ;  /* 0x0000000b400b7209 */ /* 0x001fce0007810000 */
[----:B------:R-:W0:Y:S01]  /*a560*/  MUFU.TANH R12, R12 ;  /* 0x0000000c000c7308 */ /* 0x000e220000002400 */
[----:B------:R-:W-:Y:S01]  /*a570*/  ISETP.GT.AND P4, PT, R65, RZ, PT ;  /* 0x000000ff4100720c */ /* 0x000fe20003f84270 */
[----:B------:R-:W-:Y:S01]  /*a580*/  FMUL.FTZ R31, R68, UR4 ;  /* 0x00000004441f7c20 */ /* 0x000fe20008410000 */
[C---:B------:R-:W-:Y:S01]  /*a590*/  FSETP.NEU.FTZ.AND P3, PT, R11.reuse, -INF , PT ;  /* 0xff8000000b00780b */ /* 0x040fe20003f7d000 */
[----:B------:R-:W-:Y:S01]  /*a5a0*/  FMUL.FTZ R61, R11, R9 ;  /* 0x000000090b3d7220 */ /* 0x000fe20000410000 */
[----:B------:R-:W-:-:S03]  /*a5b0*/  ISETP.GT.AND P5, PT, R65, 0x1, PT ;  /* 0x000000014100780c */ /* 0x000fc60003fa4270 */
[----:B------:R-:W-:Y:S01]  /*a5c0*/  MUFU.TANH R14, R14 ;  /* 0x0000000e000e7308 */ /* 0x000fe20000002400 */
[----:B------:R-:W-:Y:S01]  /*a5d0*/  FSEL R61, R61, RZ, P3 ;  /* 0x000000ff3d3d7208 */ /* 0x000fe20001800000 */
[----:B------:R-:W-:Y:S01]  /*a5e0*/  FMUL.FTZ R39, R72, UR4 ;  /* 0x0000000448277c20 */ /* 0x000fe20008410000 */
[----:B------:R-:W-:Y:S01]  /*a5f0*/  ISETP.GT.AND P3, PT, R65, 0x8, PT ;  /* 0x000000084100780c */ /* 0x000fe20003f64270 */
[----:B------:R-:W-:-:S04]  /*a600*/  FMUL.FTZ R25, R40, UR4 ;  /* 0x0000000428197c20 */ /* 0x000fc80008410000 */
[----:B------:R-:W4:Y:S01]  /*a610*/  MUFU.TANH R13, R13 ;  /* 0x0000000d000d7308 */ /* 0x000f220000002400 */
[----:B--2---:R-:W-:Y:S01]  /*a620*/  FSEL R68, R3, -INF , P4 ;  /* 0xff80000003447808 */ /* 0x004fe20002000000 */
[----:B------:R-:W-:Y:S01]  /*a630*/  FMUL.FTZ R32, R45, UR4 ;  /* 0x000000042d207c20 */ /* 0x000fe20008410000 */
[----:B---3--:R-:W-:-:S05]  /*a640*/  FSEL R8, R8, -INF , P5 ;  /* 0xff80000008087808 */ /* 0x008fca0002800000 */
[----:B------:R-:W2:Y:S01]  /*a650*/  MUFU.TANH R15, R15 ;  /* 0x0000000f000f7308 */ /* 0x000ea20000002400 */
[----:B------:R-:W-:Y:S01]  /*a660*/  ISETP.GT.AND P4, PT, R65, 0x9, PT ;  /* 0x000000094100780c */ /* 0x000fe20003f84270 */
[----:B------:R-:W-:Y:S01]  /*a670*/  FMUL.FTZ R55, R80, UR4 ;  /* 0x0000000450377c20 */ /* 0x000fe20008410000 */
[----:B-1----:R-:W-:-:S05]  /*a680*/  FSEL R72, R10, -INF , P3 ;  /* 0xff8000000a487808 */ /* 0x002fca0001800000 */
[----:B------:R-:W1:Y:S01]  /*a690*/  MUFU.TANH R24, R24 ;  /* 0x0000001800187308 */ /* 0x000e620000002400 */
[----:B------:R-:W-:Y:S01]  /*a6a0*/  FMNMX.FTZ R3, R68, R8, !PT ;  /* 0x0000000844037209 */ /* 0x000fe20007810000 */
[----:B------:R-:W-:Y:S01]  /*a6b0*/  FMUL.FTZ R45, R76, UR4 ;  /* 0x000000044c2d7c20 */ /* 0x000fe20008410000 */
[----:B------:R-:W-:Y:S01]  /*a6c0*/  ISETP.GT.AND P3, PT, R65, 0x10, PT ;  /* 0x000000104100780c */ /* 0x000fe20003f64270 */
[----:B------:R-:W-:Y:S01]  /*a6d0*/  FMUL.FTZ R29, R44, UR4 ;  /* 0x000000042c1d7c20 */ /* 0x000fe20008410000 */
[----:B0-----:R-:W-:-:S03]  /*a6e0*/  FSEL R76, R12, -INF , P4 ;  /* 0xff8000000c4c7808 */ /* 0x001fc60002000000 */
[----:B------:R-:W-:Y:S01]  /*a6f0*/  MUFU.TANH R28, R28 ;  /* 0x0000001c001c7308 */ /* 0x000fe20000002400 */
[----:B------:R-:W-:Y:S01]  /*a700*/  FMNMX.FTZ R3, R72, R3, !PT ;  /* 0x0000000348037209 */ /* 0x000fe20007810000 */
[----:B------:R-:W-:Y:S01]  /*a710*/  FMUL.FTZ R59, R84, UR4 ;  /* 0x00000004543b7c20 */ /* 0x000fe20008410000 */
[----:B------:R-:W-:-:S05]  /*a720*/  ISETP.GT.AND P4, PT, R65, 0x11, PT ;  /* 0x000000114100780c */ /* 0x000fca0003f84270 */
[----:B------:R-:W-:Y:S01]  /*a730*/  MUFU.TANH R33, R33 ;  /* 0x0000002100217308 */ /* 0x000fe20000002400 */
[----:B----4-:R-:W-:-:S07]  /*a740*/  FSEL R80, R13, -INF , P3 ;  /* 0xff8000000d507808 */ /* 0x010fce0001800000 */
[----:B------:R-:W-:Y:S01]  /*a750*/  MUFU.TANH R37, R37 ;  /* 0x0000002500257308 */ /* 0x000fe20000002400 */
[----:B------:R-:W-:-:S07]  /*a760*/  FMNMX.FTZ R3, R76, R3, !PT ;  /* 0x000000034c037209 */ /* 0x000fce0007810000 */
[----:B------:R-:W-:Y:S01]  /*a770*/  MUFU.TANH R41, R41 ;  /* 0x0000002900297308 */ /* 0x000fe20000002400 */
[----:B------:R-:W-:Y:S01]  /*a780*/  ISETP.GT.AND P3, PT, R65, 0x18, PT ;  /* 0x000000184100780c */ /* 0x000fe20003f64270 */
[----:B------:R-:W-:Y:S01]  /*a790*/  FMUL.FTZ R43, R69, UR4 ;  /* 0x00000004452b7c20 */ /* 0x000fe20008410000 */
[----:B------:R-:W-:Y:S01]  /*a7a0*/  FSEL R14, R14, -INF , P4 ;  /* 0xff8000000e0e7808 */ /* 0x000fe20002000000 */
[----:B------:R-:W-:Y:S01]  /*a7b0*/  FMUL.FTZ R47, R73, UR4 ;  /* 0x00000004492f7c20 */ /* 0x000fe20008410000 */
[----:B------:R-:W-:Y:S01]  /*a7c0*/  FMUL.FTZ R63, R85, UR4 ;  /* 0x00000004553f7c20 */ /* 0x000fe20008410000 */
[----:B------:R-:W-:Y:S01]  /*a7d0*/  @!P1 PRMT R0, RZ, 0x654, R0 ;  /* 0x00000654ff009816 */ /* 0x000fe20000000000 */
[----:B------:R-:W-:Y:S01]  /*a7e0*/  ULDC UR5, c[0x0][0x9d8] ;  /* 0x0002760000057ab9 */ /* 0x000fe20000000800 */
[----:B------:R-:W0:Y:S01]  /*a7f0*/  MUFU.TANH R25, R25 ;  /* 0x0000001900197308 */ /* 0x000e220000002400 */
[----:B------:R-:W-:Y:S01]  /*a800*/  FMNMX.FTZ R3, R80, R3, !PT ;  /* 0x0000000350037209 */ /* 0x000fe20007810000 */
[-CC-:B------:R-:W-:Y:S01]  /*a810*/  FFMA.FTZ R10, R100, R9.reuse, -R61.reuse ;  /* 0x00000009640a7223 */ /* 0x180fe2000001083d */
[----:B------:R-:W-:Y:S01]  /*a820*/  ISETP.GT.AND P4, PT, R65, 0x19, PT ;  /* 0x000000194100780c */ /* 0x000fe20003f84270 */
[----:B------:R-:W-:Y:S01]  /*a830*/  FFMA.FTZ R145, R102, R9, -R61 ;  /* 0x0000000966917223 */ /* 0x000fe2000001083d */
[----:B--2---:R-:W-:-:S03]  /*a840*/  FSEL R84, R15, -INF , P3 ;  /* 0xff8000000f547808 */ /* 0x004fc60001800000 */
[----:B------:R-:W2:Y:S01]  /*a850*/  MUFU.TANH R32, R32 ;  /* 0x0000002000207308 */ /* 0x000ea20000002400 */
[----:B------:R-:W-:Y:S01]  /*a860*/  FMNMX.FTZ R3, R14, R3, !PT ;  /* 0x000000030e037209 */ /* 0x000fe20007810000 */
[-CC-:B------:R-:W-:Y:S01]  /*a870*/  FFMA.FTZ R106, R106, R9.reuse, -R61.reuse ;  /* 0x000000096a6a7223 */ /* 0x180fe2000001083d */
[----:B------:R-:W-:Y:S01]  /*a880*/  ISETP.GT.AND P3, PT, R65, 0x20, PT ;  /* 0x000000204100780c */ /* 0x000fe20003f64270 */
[----:B------:R-:W-:-:S04]  /*a890*/  FFMA.FTZ R147, R104, R9, -R61 ;  /* 0x0000000968937223 */ /* 0x000fc8000001083d */
[----:B------:R-:W3:Y:S01]  /*a8a0*/  MUFU.TANH R29, R29 ;  /* 0x0000001d001d7308 */ /* 0x000ee20000002400 */
[----:B-1----:R-:W-:Y:S01]  /*a8b0*/  FSEL R100, R24, -INF , P4 ;  /* 0xff80000018647808 */ /* 0x002fe20002000000 */
[----:B------:R-:W-:Y:S01]  /*a8c0*/  FMUL.FTZ R40, R53, UR4 ;  /* 0x0000000435287c20 */ /* 0x000fe20008410000 */
[----:B------:R-:W-:-:S05]  /*a8d0*/  FMNMX.FTZ R3, R84, R3, !PT ;  /* 0x0000000354037209 */ /* 0x000fca0007810000 */
[----:B------:R-:W1:Y:S01]  /*a8e0*/  MUFU.TANH R36, R36 ;  /* 0x0000002400247308 */ /* 0x000e620000002400 */
[----:B------:R-:W-:Y:S01]  /*a8f0*/  ISETP.GT.AND P4, PT, R65, 0x21, PT ;  /* 0x000000214100780c */ /* 0x000fe20003f84270 */
[----:B------:R-:W-:Y:S01]  /*a900*/  FMUL.FTZ R44, R57, UR4 ;  /* 0x00000004392c7c20 */ /* 0x000fe20008410000 */
[----:B0-----:R-:W-:Y:S01]  /*a910*/  FSEL R102, R25, -INF , P3 ;  /* 0xff80000019667808 */ /* 0x001fe20001800000 */
[----:B------:R-:W-:Y:S01]  /*a920*/  FFMA.FTZ R141, R30, R9, -R61 ;  /* 0x000000091e8d7223 */ /* 0x000fe2000001083d */
[----:B------:R-:W-:-:S03]  /*a930*/  FMNMX.FTZ R3, R100, R3, !PT ;  /* 0x0000000364037209 */ /* 0x000fc60007810000 */
[----:B------:R-:W-:Y:S01]  /*a940*/  MUFU.TANH R49, R49 ;  /* 0x0000003100317308 */ /* 0x000fe20000002400 */
[----:B------:R-:W-:-:S07]  /*a950*/  ISETP.GT.AND P3, PT, R65, 0x28, PT ;  /* 0x000000284100780c */ /* 0x000fce0003f64270 */
[----:B------:R-:W-:Y:S01]  /*a960*/  MUFU.TANH R51, R51 ;  /* 0x0000003300337308 */ /* 0x000fe20000002400 */
[----:B------:R-:W-:-:S07]  /*a970*/  FSEL R104, R28, -INF , P4 ;  /* 0xff8000001c687808 */ /* 0x000fce0002000000 */
[----:B------:R-:W-:Y:S01]  /*a980*/  MUFU.TANH R27, R27 ;  /* 0x0000001b001b7308 */ /* 0x000fe20000002400 */
[----:B------:R-:W-:Y:S01]  /*a990*/  FMNMX.FTZ R3, R102, R3, !PT ;  /* 0x0000000366037209 */ /* 0x000fe20007810000 */
[----:B------:R-:W-:Y:S01]  /*a9a0*/  FFMA.FTZ R143, R38, R9, -R61 ;  /* 0x00000009268f7223 */ /* 0x000fe2000001083d */
[----:B------:R-:W-:-:S05]  /*a9b0*/  ISETP.GT.AND P4, PT, R65, 0x29, PT ;  /* 0x000000294100780c */ /* 0x000fca0003f84270 */
[----:B------:R-:W-:Y:S01]  /*a9c0*/  MUFU.TANH R35, R35 ;  /* 0x0000002300237308 */ /* 0x000fe20000002400 */
[----:B------:R-:W-:Y:S01]  /*a9d0*/  FMNMX.FTZ R3, R104, R3, !PT ;  /* 0x0000000368037209 */ /* 0x000fe20007810000 */
[----:B------:R-:W-:Y:S01]  /*a9e0*/  FFMA.FTZ R149, R110, R9, -R61 ;  /* 0x000000096e957223 */ /* 0x000fe2000001083d */
[----:B--2---:R-:W-:-:S05]  /*a9f0*/  FSEL R32, R32, -INF , P4 ;  /* 0xff80000020207808 */ /* 0x004fca0002000000 */
[----:B------:R-:W-:Y:S01]  /*aa00*/  MUFU.TANH R31, R31 ;  /* 0x0000001f001f7308 */ /* 0x000fe20000002400 */
[-CC-:B------:R-:W-:Y:S01]  /*aa10*/  FFMA.FTZ R64, R112, R9.reuse, -R61.reuse ;  /* 0x0000000970407223 */ /* 0x180fe2000001083d */
[-CC-:B------:R-:W-:Y:S01]  /*aa20*/  FFMA.FTZ R151, R114, R9.reuse, -R61.reuse ;  /* 0x0000000972977223 */ /* 0x180fe2000001083d */
[-CC-:B------:R-:W-:Y:S01]  /*aa30*/  FFMA.FTZ R139, R50, R9.reuse, -R61.reuse ;  /* 0x00000009328b7223 */ /* 0x180fe2000001083d */
[-CC-:B------:R-:W-:Y:S01]  /*aa40*/  FFMA.FTZ R26, R26, R9.reuse, -R61.reuse ;  /* 0x000000091a1a7223 */ /* 0x180fe2000001083d */
[-CC-:B------:R-:W-:Y:S01]  /*aa50*/  FFMA.FTZ R34, R34, R9.reuse, -R61.reuse ;  /* 0x0000000922227223 */ /* 0x180fe2000001083d */
[-CC-:B------:R-:W-:Y:S01]  /*aa60*/  FFMA.FTZ R137, R42, R9.reuse, -R61.reuse ;  /* 0x000000092a897223 */ /* 0x180fe2000001083d */
[----:B------:R0:W-:Y:S01]  /*aa70*/  @!P1 SYNCS.ARRIVE.TRANS64.RED.A1T0 RZ, [R0+URZ], RZ ;  /* 0x000000ff00ff99a7 */ /* 0x0001e2000810043f */
[----:B------:R3:W-:Y:S01]  /*aa80*/  MUFU.EX2 R12, R106 ;  /* 0x0000006a000c7308 */ /* 0x0007e20000000800 */
[----:B------:R-:W-:Y:S01]  /*aa90*/  FFMA.FTZ R28, R98, R9, -R61 ;  /* 0x00000009621c7223 */ /* 0x000fe2000001083d */
[----:B---3--:R-:W-:-:S06]  /*aaa0*/  FSEL R106, R29, -INF , P3 ;  /* 0xff8000001d6a7808 */ /* 0x008fcc0001800000 */
[----:B------:R-:W2:Y:S01]  /*aab0*/  MUFU.TANH R40, R40 ;  /* 0x0000002800287308 */ /* 0x000ea20000002400 */
[C---:B------:R-:W-:Y:S02]  /*aac0*/  ISETP.GT.AND P3, PT, R65.reuse, 0x30, PT ;  /* 0x000000304100780c */ /* 0x040fe40003f64270 */
[----:B------:R-:W-:Y:S02]  /*aad0*/  FMNMX.FTZ R3, R106, R3, !PT ;  /* 0x000000036a037209 */ /* 0x000fe40007810000 */
[----:B------:R-:W-:Y:S02]  /*aae0*/  ISETP.GT.AND P4, PT, R65, 0x31, PT ;  /* 0x000000314100780c */ /* 0x000fe40003f84270 */
[----:B------:R-:W-:Y:S02]  /*aaf0*/  FSEL R98, R33, -INF , P3 ;  /* 0xff80000021627808 */ /* 0x000fe40001800000 */
[----:B------:R-:W-:Y:S01]  /*ab00*/  FMNMX.FTZ R3, R32, R3, !PT ;  /* 0x0000000320037209 */ /* 0x000fe20007810000 */
[----:B------:R-:W3:Y:S01]  /*ab10*/  MUFU.TANH R44, R44 ;  /* 0x0000002c002c7308 */ /* 0x000ee20000002400 */
[----:B------:R-:W-:-:S02]  /*ab20*/  ISETP.GT.AND P3, PT, R65, 0x38, PT ;  /* 0x000000384100780c */ /* 0x000fc40003f64270 */
[----:B-1----:R-:W-:Y:S02]  /*ab30*/  FSEL R36, R36, -INF , P4 ;  /* 0xff80000024247808 */ /* 0x002fe40002000000 */
[----:B------:R-:W-:Y:S02]  /*ab40*/  FMNMX.FTZ R3, R98, R3, !PT ;  /* 0x0000000362037209 */ /* 0x000fe40007810000 */
[----:B------:R-:W-:Y:S02]  /*ab50*/  ISETP.GT.AND P4, PT, R65, 0x39, PT ;  /* 0x000000394100780c */ /* 0x000fe40003f84270 */
[----:B------:R-:W-:Y:S02]  /*ab60*/  FSEL R30, R37, -INF , P3 ;  /* 0xff800000251e7808 */ /* 0x000fe40001800000 */
[----:B------:R-:W-:Y:S02]  /*ab70*/  FMNMX.FTZ R3, R36, R3, !PT ;  /* 0x0000000324037209 */ /* 0x000fe40007810000 */
[----:B------:R-:W-:-:S02]  /*ab80*/  ISETP.GT.AND P3, PT, R65, 0x40, PT ;  /* 0x000000404100780c */ /* 0x000fc40003f64270 */
[----:B--2---:R-:W-:Y:S02]  /*ab90*/  FSEL R40, R40, -INF , P4 ;  /* 0xff80000028287808 */ /* 0x004fe40002000000 */
[----:B------:R-:W-:Y:S02]  /*aba0*/  FMNMX.FTZ R3, R30, R3, !PT ;  /* 0x000000031e037209 */ /* 0x000fe40007810000 */
[----:B------:R-:W-:Y:S02]  /*abb0*/  ISETP.GT.AND P4, PT, R65, 0x41, PT ;  /* 0x000000414100780c */ /* 0x000fe40003f84270 */
[----:B------:R-:W-:Y:S02]  /*abc0*/  FSEL R108, R41, -INF , P3 ;  /* 0xff800000296c7808 */ /* 0x000fe40001800000 */
[----:B------:R-:W-:Y:S02]  /*abd0*/  FMNMX.FTZ R3, R40, R3, !PT ;  /* 0x0000000328037209 */ /* 0x000fe40007810000 */
[----:B------:R-:W-:-:S02]  /*abe0*/  ISETP.GT.AND P3, PT, R65, 0x48, PT ;  /* 0x000000484100780c */ /* 0x000fc40003f64270 */
[----:B---3--:R-:W-:Y:S02]  /*abf0*/  FSEL R44, R44, -INF , P4 ;  /* 0xff8000002c2c7808 */ /* 0x008fe40002000000 */
[----:B------:R-:W-:Y:S02]  /*ac00*/  FMNMX.FTZ R3, R108, R3, !PT ;  /* 0x000000036c037209 */ /* 0x000fe40007810000 */
[----:B------:R-:W-:Y:S02]  /*ac10*/  ISETP.GT.AND P4, PT, R65, 0x49, PT ;  /* 0x000000494100780c */ /* 0x000fe40003f84270 */
[----:B------:R-:W-:Y:S02]  /*ac20*/  FSEL R38, R49, -INF , P3 ;  /* 0xff80000031267808 */ /* 0x000fe40001800000 */
[----:B------:R-:W-:Y:S01]  /*ac30*/  FMNMX.FTZ R3, R44, R3, !PT ;  /* 0x000000032c037209 */ /* 0x000fe20007810000 */
[----:B------:R-:W1:Y:S01]  /*ac40*/  MUFU.TANH R43, R43 ;  /* 0x0000002b002b7308 */ /* 0x000e620000002400 */
[----:B------:R-:W-:-:S02]  /*ac50*/  ISETP.GT.AND P3, PT, R65, 0x50, PT ;  /* 0x000000504100780c */ /* 0x000fc40003f64270 */
[----:B------:R-:W-:Y:S02]  /*ac60*/  FSEL R110, R51, -INF , P4 ;  /* 0xff800000336e7808 */ /* 0x000fe40002000000 */
[----:B------:R-:W-:Y:S02]  /*ac70*/  FMNMX.FTZ R3, R38, R3, !PT ;  /* 0x0000000326037209 */ /* 0x000fe40007810000 */
[----:B------:R-:W-:Y:S01]  /*ac80*/  ISETP.GT.AND P4, PT, R65, 0x51, PT ;  /* 0x000000514100780c */ /* 0x000fe20003f84270 */
[----:B------:R-:W2:Y:S01]  /*ac90*/  MUFU.TANH R39, R39 ;  /* 0x0000002700277308 */ /* 0x000ea20000002400 */
[----:B------:R-:W-:Y:S02]  /*aca0*/  FSEL R112, R27, -INF , P3 ;  /* 0xff8000001b707808 */ /* 0x000fe40001800000 */
[----:B------:R-:W-:Y:S01]  /*acb0*/  FMNMX.FTZ R3, R110, R3, !PT ;  /* 0x000000036e037209 */ /* 0x000fe20007810000 */
[----:B------:R-:W-:Y:S01]  /*acc0*/  FMUL.FTZ R53, R77, UR4 ;  /* 0x000000044d357c20 */ /* 0x000fe20008410000 */
[----:B------:R-:W-:-:S02]  /*acd0*/  ISETP.GT.AND P3, PT, R65, 0x58, PT ;  /* 0x000000584100780c */ /* 0x000fc40003f64270 */
[----:B------:R-:W-:Y:S01]  /*ace0*/  FSEL R114, R35, -INF , P4 ;  /* 0xff80000023727808 */ /* 0x000fe20002000000 */
[----:B------:R-:W3:Y:S01]  /*acf0*/  MUFU.TANH R47, R47 ;  /* 0x0000002f002f7308 */ /* 0x000ee20000002400 */
[----:B------:R-:W-:Y:S02]  /*ad00*/  FMNMX.FTZ R3, R112, R3, !PT ;  /* 0x0000000370037209 */ /* 0x000fe40007810000 */
[----:B------:R-:W-:Y:S02]  /*ad10*/  ISETP.GT.AND P4, PT, R65, 0x59, PT ;  /* 0x000000594100780c */ /* 0x000fe40003f84270 */
[----:B------:R-:W-:Y:S02]  /*ad20*/  FSEL R116, R31, -INF , P3 ;  /* 0xff8000001f747808 */ /* 0x000fe40001800000 */
[----:B------:R-:W-:Y:S01]  /*ad30*/  FMNMX.FTZ R3, R114, R3, !PT ;  /* 0x0000000372037209 */ /* 0x000fe20007810000 */
[----:B------:R-:W4:Y:S01]  /*ad40*/  MUFU.TANH R45, R45 ;  /* 0x0000002d002d7308 */ /* 0x000f220000002400 */
[----:B------:R-:W-:Y:S01]  /*ad50*/  ISETP.GT.AND P3, PT, R65, 0x60, PT ;  /* 0x000000604100780c */ /* 0x000fe20003f64270 */
[----:B------:R-:W-:Y:S01]  /*ad60*/  FMUL.FTZ R57, R81, UR4 ;  /* 0x0000000451397c20 */ /* 0x000fe20008410000 */
[----:B-1----:R-:W-:-:S05]  /*ad70*/  FSEL R118, R43, -INF , P4 ;  /* 0xff8000002b767808 */ /* 0x002fca0002000000 */
[----:B------:R-:W-:Y:S01]  /*ad80*/  MUFU.TANH R55, R55 ;  /* 0x0000003700377308 */ /* 0x000fe20000002400 */
[----:B------:R-:W-:-:S07]  /*ad90*/  FMNMX.FTZ R3, R116, R3, !PT ;  /* 0x0000000374037209 */ /* 0x000fce0007810000 */
[----:B------:R-:W-:Y:S01]  /*ada0*/  MUFU.TANH R59, R59 ;  /* 0x0000003b003b7308 */ /* 0x000fe20000002400 */
[----:B------:R-:W-:-:S07]  /*adb0*/  ISETP.GT.AND P4, PT, R65, 0x61, PT ;  /* 0x000000614100780c */ /* 0x000fce0003f84270 */
[----:B------:R-:W-:Y:S01]  /*adc0*/  MUFU.TANH R63, R63 ;  /* 0x0000003f003f7308 */ /* 0x000fe20000002400 */
[----:B--2---:R-:W-:-:S07]  /*add0*/  FSEL R120, R39, -INF , P3 ;  /* 0xff80000027787808 */ /* 0x004fce0001800000 */
[----:B------:R-:W-:Y:S01]  /*ade0*/  MUFU.EX2 R24, R10 ;  /* 0x0000000a00187308 */ /* 0x000fe20000000800 */
[----:B------:R-:W-:-:S07]  /*adf0*/  FMNMX.FTZ R3, R118, R3, !PT ;  /* 0x0000000376037209 */ /* 0x000fce0007810000 */
[----:B------:R-:W-:Y:S08]  /*ae00*/  MUFU.EX2 R149, R149 ;  /* 0x0000009500957308 */ /* 0x000ff00000000800 */
[----:B------:R-:W1:Y:S01]  /*ae10*/  MUFU.TANH R53, R53 ;  /* 0x0000003500357308 */ /* 0x000e620000002400 */
[----:B------:R-:W-:-:S07]  /*ae20*/  ISETP.GT.AND P3, PT, R65, 0x68, PT ;  /* 0x000000684100780c */ /* 0x000fce0003f64270 */
[----:B------:R-:W-:Y:S01]  /*ae30*/  MUFU.EX2 R64, R64 ;  /* 0x0000004000407308 */ /* 0x000fe20000000800 */
[----:B---3--:R-:W-:-:S07]  /*ae40*/  FSEL R50, R47, -INF , P4 ;  /* 0xff8000002f327808 */ /* 0x008fce0002000000 */
[----:B------:R-:W-:Y:S01]  /*ae50*/  MUFU.EX2 R151, R151 ;  /* 0x0000009700977308 */ /* 0x000fe20000000800 */
[----:B------:R-:W-:-:S07]  /*ae60*/  FMNMX.FTZ R3, R120, R3, !PT ;  /* 0x0000000378037209 */ /* 0x000fce0007810000 */
[----:B------:R-:W-:Y:S01]  /*ae70*/  MUFU.EX2 R145, R145 ;  /* 0x0000009100917308 */ /* 0x000fe20000000800 */
[----:B------:R-:W-:-:S07]  /*ae80*/  ISETP.GT.AND P4, PT, R65, 0x69, PT ;  /* 0x000000694100780c */ /* 0x000fce0003f84270 */
[----:B------:R-:W-:Y:S01]  /*ae90*/  MUFU.EX2 R147, R147 ;  /* 0x0000009300937308 */ /* 0x000fe20000000800 */
[----:B----4-:R-:W-:-:S07]  /*aea0*/  FSEL R122, R45, -INF , P3 ;  /* 0xff8000002d7a7808 */ /* 0x010fce0001800000 */
[----:B------:R-:W-:Y:S01]  /*aeb0*/  MUFU.EX2 R141, R141 ;  /* 0x0000008d008d7308 */ /* 0x000fe20000000800 */
[----:B------:R-:W-:Y:S01]  /*aec0*/  FMNMX.FTZ R3, R50, R3, !PT ;  /* 0x0000000332037209 */ /* 0x000fe20007810000 */
[----:B------:R-:W2:Y:S06]  /*aed0*/  @P2 LDC R45, c[0x0][0x450] ;  /* 0x00011400ff2d2b82 */ /* 0x000eac0000000800 */
        /* <DEDUP_REMOVED lines=8> */
[----:B------:R-:W3:Y:S01]  /*af60*/  MUFU.TANH R57, R57 ;  /* 0x0000003900397308 */ /* 0x000ee20000002400 */
[----:B------:R-:W-:Y:S01]  /*af70*/  ISETP.GT.AND P3, PT, R65, 0x70, PT ;  /* 0x000000704100780c */ /* 0x000fe20003f64270 */
[-CC-:B------:R-:W-:Y:S01]  /*af80*/  FFMA.FTZ R121, R60, R9.reuse, -R61.reuse ;  /* 0x000000093c797223 */ /* 0x180fe2000001083d */
[----:B-1----:R-:W-:Y:S01]  /*af90*/  FSEL R124, R53, -INF , P4 ;  /* 0xff800000357c7808 */ /* 0x002fe20002000000 */
[----:B------:R-:W-:Y:S01]  /*afa0*/  FFMA.FTZ R123, R94, R9, -R61 ;  /* 0x000000095e7b7223 */ /* 0x000fe2000001083d */
[----:B------:R-:W-:Y:S01]  /*afb0*/  FMNMX.FTZ R3, R122, R3, !PT ;  /* 0x000000037a037209 */ /* 0x000fe20007810000 */
[----:B------:R-:W-:Y:S01]  /*afc0*/  ULDC UR4, c[0x0][0x9d8] ;  /* 0x0002760000047ab9 */ /* 0x000fe20000000800 */
[----:B------:R-:W-:-:S02]  /*afd0*/  ISETP.GT.AND P4, PT, R65, 0x71, PT ;  /* 0x000000714100780c */ /* 0x000fc40003f84270 */
[----:B------:R-:W-:Y:S02]  /*afe0*/  FSEL R126, R55, -INF , P3 ;  /* 0xff800000377e7808 */ /* 0x000fe40001800000 */
[----:B------:R-:W-:Y:S02]  /*aff0*/  FMNMX.FTZ R3, R124, R3, !PT ;  /* 0x000000037c037209 */ /* 0x000fe40007810000 */
[----:B------:R-:W-:Y:S02]  /*b000*/  ISETP.GT.AND P3, PT, R65, 0x78, PT ;  /* 0x000000784100780c */ /* 0x000fe40003f64270 */
[----:B------:R-:W-:Y:S02]  /*b010*/  FMNMX.FTZ R3, R126, R3, !PT ;  /* 0x000000037e037209 */ /* 0x000fe40007810000 */
[----:B---3--:R-:W-:Y:S02]  /*b020*/  FSEL R128, R57, -INF , P4 ;  /* 0xff80000039807808 */ /* 0x008fe40002000000 */
[----:B------:R-:W-:-:S02]  /*b030*/  ISETP.GT.AND P4, PT, R65, 0x79, PT ;  /* 0x000000794100780c */ /* 0x000fc40003f84270 */
[----:B------:R-:W-:Y:S02]  /*b040*/  FSEL R130, R59, -INF , P3 ;  /* 0xff8000003b827808 */ /* 0x000fe40001800000 */
[----:B------:R-:W-:Y:S02]  /*b050*/  FMNMX.FTZ R3, R128, R3, !PT ;  /* 0x0000000380037209 */ /* 0x000fe40007810000 */
[----:B------:R-:W-:Y:S02]  /*b060*/  FSEL R132, R63, -INF , P4 ;  /* 0xff8000003f847808 */ /* 0x000fe40002000000 */
[----:B------:R-:W-:-:S04]  /*b070*/  FMNMX.FTZ R3, R130, R3, !PT ;  /* 0x0000000382037209 */ /* 0x000fc80007810000 */
[----:B------:R-:W-:-:S05]  /*b080*/  FMNMX.FTZ R3, R132, R3, !PT ;  /* 0x0000000384037209 */ /* 0x000fca0007810000 */
[----:B------:R-:W1:Y:S02]  /*b090*/  SHFL.BFLY PT, R10, R3, 0x2, 0x1f ;  /* 0x0c401f00030a7f89 */ /* 0x000e6400000e0000 */
[----:B-1----:R-:W-:-:S05]  /*b0a0*/  FMNMX.FTZ R13, R3, R10, !PT ;  /* 0x0000000a030d7209 */ /* 0x002fca0007810000 */
[----:B------:R-:W1:Y:S02]  /*b0b0*/  SHFL.BFLY PT, R10, R13, 0x1, 0x1f ;  /* 0x0c201f000d0a7f89 */ /* 0x000e6400000e0000 */
[----:B-1----:R-:W-:-:S04]  /*b0c0*/  FMNMX.FTZ R10, R13, R10, !PT ;  /* 0x0000000a0d0a7209 */ /* 0x002fc80007810000 */
[C---:B------:R-:W-:Y:S01]  /*b0d0*/  FSETP.NEU.FTZ.AND P3, PT, R10.reuse, -INF , PT ;  /* 0xff8000000a00780b */ /* 0x040fe20003f7d000 */
[----:B------:R-:W-:-:S05]  /*b0e0*/  FMUL.FTZ R41, R10, R9 ;  /* 0x000000090a297220 */ /* 0x000fca0000410000 */
[----:B------:R-:W-:-:S05]  /*b0f0*/  FSEL R41, R41, RZ, P3 ;  /* 0x000000ff29297208 */ /* 0x000fca0001800000 */
[----:B------:R-:W-:Y:S01]  /*b100*/  FFMA.FTZ R3, R8, R9, -R41 ;  /* 0x0000000908037223 */ /* 0x000fe20000010829 */
[----:B------:R-:W-:-:S04]  /*b110*/  FADD.FTZ R8, R149, R64 ;  /* 0x0000004095087221 */ /* 0x000fc80000010000 */
[----:B------:R-:W-:-:S04]  /*b120*/  FADD.FTZ R35, R151, R8 ;  /* 0x0000000897237221 */ /* 0x000fc80000010000 */
[----:B------:R-:W-:Y:S01]  /*b130*/  FADD.FTZ R8, R12, R35 ;  /* 0x000000230c087221 */ /* 0x000fe20000010000 */
[-CC-:B------:R-:W-:Y:S02]  /*b140*/  FFMA.FTZ R35, R44, R9.reuse, -R41.reuse ;  /* 0x000000092c237223 */ /* 0x180fe40000010829 */
[----:B------:R-:W3:Y:S01]  /*b150*/  LDL R44, [R1+0x40] ;  /* 0x00004000012c7983 */ /* 0x000ee20000100800 */
[-CC-:B------:R-:W-:Y:S01]  /*b160*/  FFMA.FTZ R148, R68, R9.reuse, -R41.reuse ;  /* 0x0000000944947223 */ /* 0x180fe20000010829 */
[-CC-:B------:R-:W-:Y:S01]  /*b170*/  FFMA.FTZ R150, R72, R9.reuse, -R41.reuse ;  /* 0x0000000948967223 */ /* 0x180fe20000010829 */
[----:B------:R-:W-:Y:S01]  /*b180*/  MUFU.EX2 R3, R3 ;  /* 0x0000000300037308 */ /* 0x000fe20000000800 */
[-CC-:B------:R-:W-:Y:S01]  /*b190*/  FFMA.FTZ R13, R76, R9.reuse, -R41.reuse ;  /* 0x000000094c0d7223 */ /* 0x180fe20000010829 */
[----:B------:R-:W-:-:S06]  /*b1a0*/  FFMA.FTZ R144, R80, R9, -R41 ;  /* 0x0000000950907223 */ /* 0x000fcc0000010829 */
[----:B------:R-:W1:Y:S01]  /*b1b0*/  MUFU.EX2 R148, R148 ;  /* 0x0000009400947308 */ /* 0x000e620000000800 */
[----:B------:R-:W-:-:S07]  /*b1c0*/  FFMA.FTZ R15, R14, R9, -R41 ;  /* 0x000000090e0f7223 */ /* 0x000fce0000010829 */
[----:B------:R-:W4:Y:S01]  /*b1d0*/  MUFU.EX2 R150, R150 ;  /* 0x0000009600967308 */ /* 0x000f220000000800 */
[----:B------:R-:W-:Y:S01]  /*b1e0*/  FADD.FTZ R37, R145, R8 ;  /* 0x0000000891257221 */ /* 0x000fe20000010000 */
[----:B------:R-:W-:-:S06]  /*b1f0*/  FFMA.FTZ R31, R36, R9, -R41 ;  /* 0x00000009241f7223 */ /* 0x000fcc0000010829 */
[----:B------:R-:W0:Y:S01]  /*b200*/  MUFU.EX2 R28, R28 ;  /* 0x0000001c001c7308 */ /* 0x000e220000000800 */
[----:B------:R-:W-:Y:S01]  /*b210*/  FFMA.FTZ R146, R84, R9, -R41 ;  /* 0x0000000954927223 */ /* 0x000fe20000010829 */
[----:B------:R-:W2:Y:S06]  /*b220*/  @P2 LDC R36, c[0x0][0x44c] ;  /* 0x00011300ff242b82 */ /* 0x000eac0000000800 */
[----:B------:R-:W0:Y:S01]  /*b230*/  MUFU.EX2 R13, R13 ;  /* 0x0000000d000d7308 */ /* 0x000e220000000800 */
[----:B------:R-:W-:Y:S01]  /*b240*/  FADD.FTZ R8, R24, R37 ;  /* 0x0000002518087221 */ /* 0x000fe20000010000 */
[----:B-1----:R-:W-:-:S06]  /*b250*/  FADD.FTZ R39, R148, R3 ;  /* 0x0000000394277221 */ /* 0x002fcc0000010000 */
[----:B------:R-:W1:Y:S01]  /*b260*/  MUFU.EX2 R144, R144 ;  /* 0x0000009000907308 */ /* 0x000e620000000800 */
[----:B------:R-:W-:Y:S01]  /*b270*/  FFMA.FTZ R25, R100, R9, -R41 ;  /* 0x0000000964197223 */ /* 0x000fe20000010829 */
[----:B------:R-:W-:Y:S01]  /*b280*/  FADD.FTZ R37, R147, R8 ;  /* 0x0000000893257221 */ /* 0x000fe20000010000 */
[----:B----4-:R-:W-:-:S05]  /*b290*/  FADD.FTZ R8, R150, R39 ;  /* 0x0000002796087221 */ /* 0x010fca0000010000 */
[----:B------:R-:W4:Y:S01]  /*b2a0*/  MUFU.EX2 R15, R15 ;  /* 0x0000000f000f7308 */ /* 0x000f220000000800 */
[-CC-:B------:R-:W-:Y:S01]  /*b2b0*/  FFMA.FTZ R140, R102, R9.reuse, -R41.reuse ;  /* 0x00000009668c7223 */ /* 0x180fe20000010829 */
[----:B------:R-:W-:Y:S01]  /*b2c0*/  FFMA.FTZ R138, R30, R9, -R41 ;  /* 0x000000091e8a7223 */ /* 0x000fe20000010829 */
[----:B0-----:R-:W-:-:S05]  /*b2d0*/  FADD.FTZ R30, R28, R37 ;  /* 0x000000251c1e7221 */ /* 0x001fca0000010000 */
[----:B------:R-:W0:Y:S01]  /*b2e0*/  MUFU.EX2 R143, R143 ;  /* 0x0000008f008f7308 */ /* 0x000e220000000800 */
[----:B------:R-:W-:Y:S01]  /*b2f0*/  FADD.FTZ R39, R13, R8 ;  /* 0x000000080d277221 */ /* 0x000fe20000010000 */
[----:B------:R-:W-:-:S06]  /*b300*/  FFMA.FTZ R27, R104, R9, -R41 ;  /* 0x00000009681b7223 */ /* 0x000fcc0000010829 */
[----:B------:R-:W2:Y:S01]  /*b310*/  MUFU.EX2 R146, R146 ;  /* 0x0000009200927308 */ /* 0x000ea20000000800 */
[----:B------:R-:W-:Y:S01]  /*b320*/  FADD.FTZ R43, R141, R30 ;  /* 0x0000001e8d2b7221 */ /* 0x000fe20000010000 */
[----:B-1----:R-:W-:-:S06]  /*b330*/  FADD.FTZ R0, R144, R39 ;  /* 0x0000002790007221 */ /* 0x002fcc0000010000 */
[----:B------:R-:W1:Y:S01]  /*b340*/  MUFU.EX2 R34, R34 ;  /* 0x0000002200227308 */ /* 0x000e620000000800 */
[----:B------:R-:W-:-:S07]  /*b350*/  FFMA.FTZ R142, R106, R9, -R41 ;  /* 0x000000096a8e7223 */ /* 0x000fce0000010829 */
[----:B------:R-:W1:Y:S01]  /*b360*/  MUFU.EX2 R25, R25 ;  /* 0x0000001900197308 */ /* 0x000e620000000800 */
[----:B------:R-:W-:Y:S01]  /*b370*/  FADD.FTZ R8, R26, R43 ;  /* 0x0000002b1a087221 */ /* 0x000fe20000010000 */
[----:B------:R-:W-:-:S06]  /*b380*/  FFMA.FTZ R46, R48, R9, -R61 ;  /* 0x00000009302e7223 */ /* 0x000fcc000001083d */
[----:B------:R-:W1:Y:S01]  /*b390*/  MUFU.EX2 R137, R137 ;  /* 0x0000008900897308 */ /* 0x000e620000000800 */
[----:B----4-:R-:W-:Y:S01]  /*b3a0*/  FADD.FTZ R43, R15, R0 ;  /* 0x000000000f2b7221 */ /* 0x010fe20000010000 */
[----:B------:R-:W-:-:S06]  /*b3b0*/  FFMA.FTZ R29, R32, R9, -R41 ;  /* 0x00000009201d7223 */ /* 0x000fcc0000010829 */
[----:B------:R-:W4:Y:S01]  /*b3c0*/  MUFU.EX2 R140, R140 ;  /* 0x0000008c008c7308 */ /* 0x000f220000000800 */
[----:B0-----:R-:W-:Y:S01]  /*b3d0*/  FADD.FTZ R39, R143, R8 ;  /* 0x000000088f277221 */ /* 0x001fe20000010000 */
[----:B--2---:R-:W-:-:S06]  /*b3e0*/  FADD.FTZ R0, R146, R43 ;  /* 0x0000002b92007221 */ /* 0x004fcc0000010000 */
[----:B------:R-:W0:Y:S01]  /*b3f0*/  MUFU.EX2 R42, R42 ;  /* 0x0000002a002a7308 */ /* 0x000e220000000800 */
[----:B------:R-:W-:Y:S01]  /*b400*/  FFMA.FTZ R136, R98, R9, -R41 ;  /* 0x0000000962887223 */ /* 0x000fe20000010829 */
[----:B------:R-:W-:-:S06]  /*b410*/  @P2 IMAD.HI.U32 R36, R97, R36, RZ ;  /* 0x0000002461242227 */ /* 0x000fcc00078e00ff */
[----:B------:R-:W2:Y:S01]  /*b420*/  MUFU.EX2 R27, R27 ;  /* 0x0000001b001b7308 */ /* 0x000ea20000000800 */
[----:B-1----:R-:W-:Y:S01]  /*b430*/  FADD.FTZ R8, R34, R39 ;  /* 0x0000002722087221 */ /* 0x002fe20000010000 */
[----:B------:R-:W-:-:S06]  /*b440*/  FFMA.FTZ R48, R54, R9, -R61 ;  /* 0x0000000936307223 */ /* 0x000fcc000001083d */
[----:B------:R-:W1:Y:S01]  /*b450*/  MUFU.EX2 R139, R139 ;  /* 0x0000008b008b7308 */ /* 0x000e620000000800 */
[----:B------:R-:W-:Y:S01]  /*b460*/  FADD.FTZ R43, R25, R0 ;  /* 0x00000000192b7221 */ /* 0x000fe20000010000 */
[----:B------:R-:W-:-:S06]  /*b470*/  IMAD.MOV.U32 R32, RZ, RZ, R97 ;  /* 0x000000ffff207224 */ /* 0x000fcc00078e0061 */
[----:B------:R-:W1:Y:S01]  /*b480*/  MUFU.EX2 R142, R142 ;  /* 0x0000008e008e7308 */ /* 0x000e620000000800 */
[----:B------:R-:W-:Y:S01]  /*b490*/  @P2 SHF.R.U32.HI R32, RZ, R45, R36 ;  /* 0x0000002dff202219 */ /* 0x000fe20000011624 */
[----:B------:R-:W-:-:S06]  /*b4a0*/  FADD.FTZ R45, R137, R8 ;  /* 0x00000008892d7221 */ /* 0x000fcc0000010000 */
[----:B------:R-:W1:Y:S01]  /*b4b0*/  MUFU.EX2 R46, R46 ;  /* 0x0000002e002e7308 */ /* 0x000e620000000800 */
[----:B----4-:R-:W-:-:S07]  /*b4c0*/  FADD.FTZ R0, R140, R43 ;  /* 0x0000002b8c007221 */ /* 0x010fce0000010000 */
[----:B------:R-:W4:Y:S01]  /*b4d0*/  MUFU.EX2 R29, R29 ;  /* 0x0000001d001d7308 */ /* 0x000f220000000800 */
[----:B0-----:R-:W-:Y:S01]  /*b4e0*/  FADD.FTZ R8, R42, R45 ;  /* 0x0000002d2a087221 */ /* 0x001fe20000010000 */
[----:B------:R-:W-:-:S06]  /*b4f0*/  FFMA.FTZ R52, R58, R9, -R61 ;  /* 0x000000093a347223 */ /* 0x000fcc000001083d */
[----:B------:R-:W0:Y:S01]  /*b500*/  MUFU.EX2 R133, R133 ;  /* 0x0000008500857308 */ /* 0x000e220000000800 */
[----:B--2---:R-:W-:Y:S01]  /*b510*/  FADD.FTZ R45, R27, R0 ;  /* 0x000000001b2d7221 */ /* 0x004fe20000010000 */
[----:B------:R-:W-:-:S06]  /*b520*/  FFMA.FTZ R33, R40, R9, -R41 ;  /* 0x0000000928217223 */ /* 0x000fcc0000010829 */
[----:B------:R-:W2:Y:S01]  /*b530*/  MUFU.EX2 R136, R136 ;  /* 0x0000008800887308 */ /* 0x000ea20000000800 */
[----:B-1----:R-:W-:Y:S01]  /*b540*/  FADD.FTZ R47, R139, R8 ;  /* 0x000000088b2f7221 */ /* 0x002fe20000010000 */
[----:B------:R-:W-:-:S06]  /*b550*/  FADD.FTZ R0, R142, R45 ;  /* 0x0000002d8e007221 */ /* 0x000fcc0000010000 */
[----:B------:R-:W1:Y:S01]  /*b560*/  MUFU.EX2 R48, R48 ;  /* 0x0000003000307308 */ /* 0x000e620000000800 */
[----:B------:R-:W-:-:S07]  /*b570*/  FFMA.FTZ R14, R108, R9, -R41 ;  /* 0x000000096c0e7223 */ /* 0x000fce0000010829 */
[----:B------:R-:W1:Y:S01]  /*b580*/  MUFU.EX2 R31, R31 ;  /* 0x0000001f001f7308 */ /* 0x000e620000000800 */
[----:B------:R-:W-:Y:S01]  /*b590*/  FADD.FTZ R8, R46, R47 ;  /* 0x0000002f2e087221 */ /* 0x000fe20000010000 */
[----:B------:R-:W-:-:S06]  /*b5a0*/  FFMA.FTZ R54, R66, R9, -R61 ;  /* 0x0000000942367223 */ /* 0x000fcc000001083d */
[----:B------:R-:W1:Y:S01]  /*b5b0*/  MUFU.EX2 R135, R135 ;  /* 0x0000008700877308 */ /* 0x000e620000000800 */
[----:B----4-:R-:W-:-:S07]  /*b5c0*/  FADD.FTZ R47, R29, R0 ;  /* 0x000000001d2f7221 */ /* 0x010fce0000010000 */
[----:B------:R-:W4:Y:S01]  /*b5d0*/  MUFU.EX2 R138, R138 ;  /* 0x0000008a008a7308 */ /* 0x000f220000000800 */
[----:B0-----:R-:W-:Y:S01]  /*b5e0*/  FADD.FTZ R45, R133, R8 ;  /* 0x00000008852d7221 */ /* 0x001fe20000010000 */
[----:B--2---:R-:W-:-:S06]  /*b5f0*/  FADD.FTZ R8, R136, R47 ;  /* 0x0000002f88087221 */ /* 0x004fcc0000010000 */
[----:B------:R-:W0:Y:S01]  /*b600*/  MUFU.EX2 R52, R52 ;  /* 0x0000003400347308 */ /* 0x000e220000000800 */
[----:B------:R-:W-:-:S07]  /*b610*/  FFMA.FTZ R134, R38, R9, -R41 ;  /* 0x0000000926867223 */ /* 0x000fce0000010829 */
[----:B------:R-:W2:Y:S01]  /*b620*/  MUFU.EX2 R33, R33 ;  /* 0x0000002100217308 */ /* 0x000ea20000000800 */
[----:B-1----:R-:W-:Y:S01]  /*b630*/  FADD.FTZ R36, R48, R45 ;  /* 0x0000002d30247221 */ /* 0x002fe20000010000 */
[----:B------:R-:W-:-:S06]  /*b640*/  FFMA.FTZ R56, R74, R9, -R61 ;  /* 0x000000094a387223 */ /* 0x000fcc000001083d */
[----:B------:R-:W1:Y:S01]  /*b650*/  MUFU.EX2 R129, R129 ;  /* 0x0000008100817308 */ /* 0x000e620000000800 */
[----:B------:R-:W-:Y:S01]  /*b660*/  FADD.FTZ R47, R31, R8 ;  /* 0x000000081f2f7221 */ /* 0x000fe20000010000 */
[----:B------:R-:W-:-:S06]  /*b670*/  FFMA.FTZ R37, R110, R9, -R41 ;  /* 0x000000096e257223 */ /* 0x000fcc0000010829 */
[----:B------:R-:W1:Y:S01]  /*b680*/  MUFU.EX2 R14, R14 ;  /* 0x0000000e000e7308 */ /* 0x000e620000000800 */
[----:B------:R-:W-:Y:S01]  /*b690*/  FADD.FTZ R49, R135, R36 ;  /* 0x0000002487317221 */ /* 0x000fe20000010000 */
[----:B----4-:R-:W-:-:S06]  /*b6a0*/  FADD.FTZ R38, R138, R47 ;  /* 0x0000002f8a267221 */ /* 0x010fcc0000010000 */
[----:B------:R-:W4:Y:S01]  /*b6b0*/  MUFU.EX2 R54, R54 ;  /* 0x0000003600367308 */ /* 0x000f220000000800 */
[----:B------:R-:W-:-:S07]  /*b6c0*/  FFMA.FTZ R30, R112, R9, -R41 ;  /* 0x00000009701e7223 */ /* 0x000fce0000010829 */
        /* <DEDUP_REMOVED lines=8> */
[----:B------:R-:W-:-:S06]  /*b750*/  F2FP.BF16.F32.PACK_AB R151, R12, R151 ;  /* 0x000000970c97723e */ /* 0x000fcc00000010ff */
[----:B------:R-:W1:Y:S01]  /*b760*/  MUFU.EX2 R56, R56 ;  /* 0x0000003800387308 */ /* 0x000e620000000800 */
[----:B------:R-:W-:Y:S01]  /*b770*/  IADD3 R40, R32, R93, -R95 ;  /* 0x0000005d20287210 */ /* 0x000fe20007ffe85f */
[----:B------:R-:W-:-:S06]  /*b780*/  FADD.FTZ R12, R14, R47 ;  /* 0x0000002f0e0c7221 */ /* 0x000fcc0000010000 */
[----:B------:R-:W1:Y:S01]  /*b790*/  MUFU.EX2 R37, R37 ;  /* 0x0000002500257308 */ /* 0x000e620000000800 */
[----:B------:R-:W-:Y:S01]  /*b7a0*/  FFMA.FTZ R32, R116, R9, -R41 ;  /* 0x0000000974207223 */ /* 0x000fe20000010829 */
[----:B----4-:R-:W-:-:S06]  /*b7b0*/  FADD.FTZ R38, R54, R49 ;  /* 0x0000003136267221 */ /* 0x010fcc0000010000 */
[----:B------:R-:W4:Y:S01]  /*b7c0*/  MUFU.EX2 R125, R125 ;  /* 0x0000007d007d7308 */ /* 0x000f220000000800 */
[----:B------:R-:W-:Y:S01]  /*b7d0*/  FFMA.FTZ R62, R90, R9, -R61 ;  /* 0x000000095a3e7223 */ /* 0x000fe2000001083d */
[----:B------:R-:W-:-:S06]  /*b7e0*/  FADD.FTZ R47, R35, R12 ;  /* 0x0000000c232f7221 */ /* 0x000fcc0000010000 */
[----:B------:R-:W3:Y:S01]  /*b7f0*/  MUFU.EX2 R30, R30 ;  /* 0x0000001e001e7308 */ /* 0x000ee20000000800 */
[----:B------:R-:W-:Y:S01]  /*b800*/  FFMA.FTZ R43, R118, R9, -R41 ;  /* 0x00000009762b7223 */ /* 0x000fe20000010829 */
[----:B0-----:R-:W-:-:S06]  /*b810*/  FADD.FTZ R49, R131, R38 ;  /* 0x0000002683317221 */ /* 0x001fcc0000010000 */
[----:B------:R-:W0:Y:S01]  /*b820*/  MUFU.EX2 R58, R58 ;  /* 0x0000003a003a7308 */ /* 0x000e220000000800 */
[----:B--2---:R-:W-:-:S07]  /*b830*/  FADD.FTZ R12, R134, R47 ;  /* 0x0000002f860c7221 */ /* 0x004fce0000010000 */
[----:B------:R-:W2:Y:S01]  /*b840*/  MUFU.EX2 R39, R39 ;  /* 0x0000002700277308 */ /* 0x000ea20000000800 */
[----:B------:R-:W-:Y:S01]  /*b850*/  F2FP.BF16.F32.PACK_AB R145, R24, R145 ;  /* 0x000000911891723e */ /* 0x000fe200000010ff */
[----:B------:R-:W-:Y:S01]  /*b860*/  FFMA.FTZ R120, R120, R9, -R41 ;  /* 0x0000000978787223 */ /* 0x000fe20000010829 */
[----:B-1----:R-:W-:-:S05]  /*b870*/  FADD.FTZ R24, R56, R49 ;  /* 0x0000003138187221 */ /* 0x002fca0000010000 */
[----:B------:R-:W1:Y:S01]  /*b880*/  MUFU.EX2 R127, R127 ;  /* 0x0000007f007f7308 */ /* 0x000e620000000800 */
[----:B------:R-:W-:Y:S01]  /*b890*/  FFMA.FTZ R60, R96, R9, -R61 ;  /* 0x00000009603c7223 */ /* 0x000fe2000001083d */
[----:B------:R-:W-:-:S06]  /*b8a0*/  FADD.FTZ R47, R37, R12 ;  /* 0x0000000c252f7221 */ /* 0x000fcc0000010000 */
[----:B------:R-:W1:Y:S01]  /*b8b0*/  MUFU.EX2 R32, R32 ;  /* 0x0000002000207308 */ /* 0x000e620000000800 */
[-CC-:B------:R-:W-:Y:S01]  /*b8c0*/  FFMA.FTZ R45, R124, R9.reuse, -R41.reuse ;  /* 0x000000097c2d7223 */ /* 0x180fe20000010829 */
[----:B------:R-:W-:Y:S01]  /*b8d0*/  FFMA.FTZ R50, R50, R9, -R41 ;  /* 0x0000000932327223 */ /* 0x000fe20000010829 */
[----:B----4-:R-:W-:-:S05]  /*b8e0*/  FADD.FTZ R49, R125, R24 ;  /* 0x000000187d317221 */ /* 0x010fca0000010000 */
[----:B------:R-:W4:Y:S01]  /*b8f0*/  MUFU.EX2 R62, R62 ;  /* 0x0000003e003e7308 */ /* 0x000f220000000800 */
[----:B---3--:R-:W-:-:S07]  /*b900*/  FADD.FTZ R12, R30, R47 ;  /* 0x0000002f1e0c7221 */ /* 0x008fce0000010000 */
[----:B------:R-:W3:Y:S01]  /*b910*/  MUFU.EX2 R43, R43 ;  /* 0x0000002b002b7308 */ /* 0x000ee20000000800 */
[-CC-:B------:R-:W-:Y:S01]  /*b920*/  FFMA.FTZ R122, R122, R9.reuse, -R41.reuse ;  /* 0x000000097a7a7223 */ /* 0x180fe20000010829 */
[-CC-:B------:R-:W-:Y:S01]  /*b930*/  FFMA.FTZ R0, R126, R9.reuse, -R41.reuse ;  /* 0x000000097e007223 */ /* 0x180fe20000010829 */
[-CC-:B------:R-:W-:Y:S01]  /*b940*/  FFMA.FTZ R128, R128, R9.reuse, -R41.reuse ;  /* 0x0000000980807223 */ /* 0x180fe20000010829 */
[----:B------:R-:W-:-:S04]  /*b950*/  FFMA.FTZ R130, R130, R9, -R41 ;  /* 0x0000000982827223 */ /* 0x000fc80000010829 */
[----:B------:R-:W3:Y:S01]  /*b960*/  MUFU.EX2 R121, R121 ;  /* 0x0000007900797308 */ /* 0x000ee20000000800 */
[----:B------:R-:W-:Y:S01]  /*b970*/  FFMA.FTZ R36, R132, R9, -R41 ;  /* 0x0000000984247223 */ /* 0x000fe20000010829 */
[----:B0-----:R-:W-:Y:S01]  /*b980*/  FADD.FTZ R24, R58, R49 ;  /* 0x000000313a187221 */ /* 0x001fe20000010000 */
[----:B--2---:R-:W-:-:S05]  /*b990*/  FADD.FTZ R47, R39, R12 ;  /* 0x0000000c272f7221 */ /* 0x004fca0000010000 */
[----:B------:R-:W-:Y:S01]  /*b9a0*/  MUFU.EX2 R124, R120 ;  /* 0x00000078007c7308 */ /* 0x000fe20000000800 */
[----:B-1----:R-:W-:Y:S01]  /*b9b0*/  FADD.FTZ R49, R127, R24 ;  /* 0x000000187f317221 */ /* 0x002fe20000010000 */
[----:B------:R-:W-:-:S06]  /*b9c0*/  FADD.FTZ R12, R32, R47 ;  /* 0x0000002f200c7221 */ /* 0x000fcc0000010000 */
[----:B------:R-:W0:Y:S01]  /*b9d0*/  MUFU.EX2 R60, R60 ;  /* 0x0000003c003c7308 */ /* 0x000e220000000800 */
[----:B------:R-:W-:-:S07]  /*b9e0*/  SHF.R.S32.HI R51, RZ, 0x1f, R40 ;  /* 0x0000001fff337819 */ /* 0x000fce0000011428 */
[----:B------:R-:W-:Y:S01]  /*b9f0*/  MUFU.EX2 R41, R50 ;  /* 0x0000003200297308 */ /* 0x000fe20000000800 */
[----:B----4-:R-:W-:Y:S01]  /*ba00*/  FADD.FTZ R24, R62, R49 ;  /* 0x000000313e187221 */ /* 0x010fe20000010000 */
[----:B---3--:R-:W-:-:S06]  /*ba10*/  FADD.FTZ R49, R43, R12 ;  /* 0x0000000c2b317221 */ /* 0x008fcc0000010000 */
[----:B------:R-:W1:Y:S01]  /*ba20*/  MUFU.EX2 R123, R123 ;  /* 0x0000007b007b7308 */ /* 0x000e620000000800 */
[----:B------:R-:W-:-:S07]  /*ba30*/  LEA.HI R8, R51, R40, RZ, 0x7 ;  /* 0x0000002833087211 */ /* 0x000fce00078f38ff */
[----:B------:R-:W2:Y:S01]  /*ba40*/  MUFU.EX2 R126, R122 ;  /* 0x0000007a007e7308 */ /* 0x000ea20000000800 */
[----:B------:R-:W-:-:S07]  /*ba50*/  FADD.FTZ R51, R121, R24 ;  /* 0x0000001879337221 */ /* 0x000fce0000010000 */
[----:B------:R-:W3:Y:S01]  /*ba60*/  MUFU.EX2 R45, R45 ;  /* 0x0000002d002d7308 */ /* 0x000ee20000000800 */
[----:B0-----:R-:W-:-:S07]  /*ba70*/  FADD.FTZ R12, R60, R51 ;  /* 0x000000333c0c7221 */ /* 0x001fce0000010000 */
[----:B------:R0:W4:Y:S01]  /*ba80*/  MUFU.EX2 R120, R0 ;  /* 0x0000000000787308 */ /* 0x0001220000000800 */
[----:B-1----:R-:W-:Y:S01]  /*ba90*/  FADD.FTZ R51, R123, R12 ;  /* 0x0000000c7b337221 */ /* 0x002fe20000010000 */
[----:B0-----:R-:W-:-:S06]  /*baa0*/  FADD.FTZ R0, R124, R49 ;  /* 0x000000317c007221 */ /* 0x001fcc0000010000 */
[----:B------:R-:W0:Y:S01]  /*bab0*/  MUFU.EX2 R47, R128 ;  /* 0x00000080002f7308 */ /* 0x000e220000000800 */
[----:B------:R-:W-:Y:S01]  /*bac0*/  FADD.FTZ R49, R41, R0 ;  /* 0x0000000029317221 */ /* 0x000fe20000010000 */
[----:B------:R-:W-:-:S03]  /*bad0*/  F2FP.BF16.F32.PACK_AB R150, R13, R150 ;  /* 0x000000960d96723e */ /* 0x000fc600000010ff */
[----:B--2---:R-:W-:-:S03]  /*bae0*/  FADD.FTZ R12, R126, R49 ;  /* 0x000000317e0c7221 */ /* 0x004fc60000010000 */
[----:B------:R-:W1:Y:S01]  /*baf0*/  MUFU.EX2 R122, R130 ;  /* 0x00000082007a7308 */ /* 0x000e620000000800 */
[----:B------:R-:W-:Y:S01]  /*bb00*/  F2FP.BF16.F32.PACK_AB R148, R3, R148 ;  /* 0x000000940394723e */ /* 0x000fe200000010ff */
[----:B---3--:R-:W-:-:S06]  /*bb10*/  FADD.FTZ R3, R45, R12 ;  /* 0x0000000c2d037221 */ /* 0x008fcc0000010000 */
[----:B------:R-:W2:Y:S01]  /*bb20*/  MUFU.EX2 R13, R36 ;  /* 0x00000024000d7308 */ /* 0x000ea20000000800 */
[----:B----4-:R-:W-:Y:S01]  /*bb30*/  FADD.FTZ R12, R120, R3 ;  /* 0x00000003780c7221 */ /* 0x010fe20000010000 */
[----:B------:R-:W-:-:S03]  /*bb40*/  SHF.R.S32.HI R8, RZ, 0x7, R8 ;  /* 0x00000007ff087819 */ /* 0x000fc60000011408 */
[----:B0-----:R-:W-:Y:S01]  /*bb50*/  FADD.FTZ R3, R47, R12 ;  /* 0x0000000c2f037221 */ /* 0x001fe20000010000 */
[----:B------:R-:W-:Y:S01]  /*bb60*/  VIMNMX R44, R44, R8, !PT ;  /* 0x000000082c2c7248 */ /* 0x000fe20007fe0100 */
[----:B------:R-:W-:Y:S02]  /*bb70*/  FFMA.FTZ R66, R92, R9, -R61 ;  /* 0x000000095c427223 */ /* 0x000fe4000001083d */
[----:B-1----:R-:W-:Y:S02]  /*bb80*/  FADD.FTZ R12, R122, R3 ;  /* 0x000000037a0c7221 */ /* 0x002fe40000010000 */
[----:B------:R0:W-:Y:S02]  /*bb90*/  STL [R1+0x34], R44 ;  /* 0x0000342c01007387 */ /* 0x0001e40000100800 */
[----:B------:R-:W1:Y:S01]  /*bba0*/  MUFU.EX2 R66, R66 ;  /* 0x0000004200427308 */ /* 0x000e620000000800 */
[----:B--2---:R-:W-:Y:S01]  /*bbb0*/  FADD.FTZ R3, R13, R12 ;  /* 0x0000000c0d037221 */ /* 0x004fe20000010000 */
[----:B------:R-:W-:-:S05]  /*bbc0*/  VIADD R12, R88, 0xfffffffe ;  /* 0xfffffffe580c7836 */ /* 0x000fca0000000000 */
[----:B------:R-:W-:Y:S02]  /*bbd0*/  ISETP.GE.AND P3, PT, R12, R44, PT ;  /* 0x0000002c0c00720c */ /* 0x000fe40003f66270 */
[----:B------:R-:W-:Y:S02]  /*bbe0*/  CS2R R118, SRZ ;  /* 0x0000000000767805 */ /* 0x000fe4000001ff00 */
[----:B------:R-:W-:Y:S02]  /*bbf0*/  F2FP.BF16.F32.PACK_AB R149, R64, R149 ;  /* 0x000000954095723e */ /* 0x000fe400000010ff */
[----:B------:R-:W-:Y:S02]  /*bc00*/  CS2R R116, SRZ ;  /* 0x0000000000747805 */ /* 0x000fe4000001ff00 */
[----:B------:R-:W-:Y:S02]  /*bc10*/  F2FP.BF16.F32.PACK_AB R147, R28, R147 ;  /* 0x000000931c93723e */ /* 0x000fe400000010ff */
[----:B------:R-:W-:-:S02]  /*bc20*/  CS2R R114, SRZ ;  /* 0x0000000000727805 */ /* 0x000fc4000001ff00 */
[----:B------:R-:W-:Y:S01]  /*bc30*/  F2FP.BF16.F32.PACK_AB R141, R26, R141 ;  /* 0x0000008d1a8d723e */ /* 0x000fe200000010ff */
[----:B-1----:R-:W-:Y:S01]  /*bc40*/  FADD.FTZ R0, R66, R51 ;  /* 0x0000003342007221 */ /* 0x002fe20000010000 */
[----:B------:R-:W-:Y:S02]  /*bc50*/  F2FP.BF16.F32.PACK_AB R143, R34, R143 ;  /* 0x0000008f228f723e */ /* 0x000fe400000010ff */
[----:B------:R-:W-:Y:S02]  /*bc60*/  CS2R R112, SRZ ;  /* 0x0000000000707805 */ /* 0x000fe4000001ff00 */
[----:B------:R-:W-:Y:S02]  /*bc70*/  F2FP.BF16.F32.PACK_AB R137, R42, R137 ;  /* 0x000000892a89723e */ /* 0x000fe400000010ff */
[----:B------:R-:W-:Y:S02]  /*bc80*/  CS2R R110, SRZ ;  /* 0x00000000006e7805 */ /* 0x000fe4000001ff00 */
[----:B------:R-:W-:-:S02]  /*bc90*/  F2FP.BF16.F32.PACK_AB R139, R46, R139 ;  /* 0x0000008b2e8b723e */ /* 0x000fc400000010ff */
[----:B------:R-:W-:Y:S02]  /*bca0*/  CS2R R108, SRZ ;  /* 0x00000000006c7805 */ /* 0x000fe4000001ff00 */
        /* <DEDUP_REMOVED lines=32> */
[----:B0-----:R-:W-:Y:S06]  /*beb0*/  @!P3 BRA `(.L_x_2372) ;  /* 0x00000030006cb947 */ /* 0x001fec0003800000 */
[----:B------:R-:W-:Y:S02]  /*bec0*/  IMAD.MOV.U32 R15, RZ, RZ, R11 ;  /* 0x000000ffff0f7224 */ /* 0x000fe400078e000b */
[----:B------:R-:W-:Y:S02]  /*bed0*/  IMAD.MOV.U32 R13, RZ, RZ, R10 ;  /* 0x000000ffff0d7224 */ /* 0x000fe400078e000a */
[----:B------:R-:W-:Y:S02]  /*bee0*/  IMAD.MOV.U32 R8, RZ, RZ, R23 ;  /* 0x000000ffff087224 */ /* 0x000fe400078e0017 */
[----:B------:R-:W-:Y:S02]  /*bef0*/  IMAD.MOV.U32 R14, RZ, RZ, R18 ;  /* 0x000000ffff0e7224 */ /* 0x000fe400078e0012 */
[----:B------:R-:W-:-:S07]  /*bf00*/  IMAD.MOV.U32 R119, RZ, RZ, RZ ;  /* 0x000000ffff777224 */ /* 0x000fce00078e00ff */
.L_x_2382:
        /* <DEDUP_REMOVED lines=11> */
.L_x_2374:
[----:B------:R-:W-:Y:S01]  /*bfc0*/  IMAD R9, R18, 0x8, R2 ;  /* 0x0000000812097824 */ /* 0x000fe200078e0202 */
[----:B------:R-:W-:-:S04]  /*bfd0*/  SHF.L.U32 R10, R23, 0x1f, RZ ;  /* 0x0000001f170a7819 */ /* 0x000fc800000006ff */
[----:B------:R0:W1:Y:S01]  /*bfe0*/  SYNCS.PHASECHK.TRANS64.TRYWAIT P4, [R9+URZ+0x16830], R10 ;  /* 0x0168300a090075a7 */ /* 0x000062000808017f */
[----:B------:R-:W-:Y:S05]  /*bff0*/  @!P0 BRA `(.L_x_2375) ;  /* 0x0000000000048947 */ /* 0x000fea0003800000 */
[----:B------:R-:W-:Y:S01]  /*c000*/  BPT.TRAP 0x1 ;  /* 0x000000040000795c */ /* 0x000fe20000300000 */
.L_x_2375:
[----:B------:R-:W-:Y:S04]  /*c010*/  BSSY B0, `(.L_x_2373) ;  /* 0x0000004000007945 */ /* 0x000fe80003800000 */
[----:B-1----:R-:W-:Y:S05]  /*c020*/  @P4 BRA `(.L_x_2376) ;  /* 0x0000000000084947 */ /* 0x002fea0003800000 */
[----:B------:R-:W1:Y:S02]  /*c030*/  SYNCS.PHASECHK.TRANS64.TRYWAIT P4, [R9+URZ+0x16830], R10 ;  /* 0x0168300a090075a7 */ /* 0x000e64000808017f */
[----:B-1----:R-:W-:Y:S05]  /*c040*/  @!P4 BRA `(.L_x_2377) ;  /* 0x0000010400a8c947 */ /* 0x002fea0003800000 */
.L_x_2376:
[----:B------:R-:W-:Y:S05]  /*c050*/  BSYNC B0 ;  /* 0x0000000000007941 */ /* 0x000fea0003800000 */
.L_x_2373:
[----:B01----:R-:W2:Y:S01]  /*c060*/  LDL R10, [R1+0x24] ;  /* 0x00002400010a7983 */ /* 0x003ea20000100800 */
[----:B------:R-:W0:Y:S01]  /*c070*/  S2R R9, SR_TID.X ;  /* 0x0000000000097919 */ /* 0x000e220000002100 */
[----:B------:R-:W-:Y:S05]  /*c080*/  WARPSYNC.ALL ;  /* 0x0000000000007948 */ /* 0x000fea0003800000 */
[----:B------:R-:W-:Y:S01]  /*c090*/  IMAD.MOV.U32 R27, RZ, RZ, 0x40000040 ;  /* 0x40000040ff1b7424 */ /* 0x000fe200078e00ff */
[----:B0-----:R-:W-:-:S05]  /*c0a0*/  SHF.R.U32.HI R9, RZ, 0x7, R9 ;  /* 0x00000007ff097819 */ /* 0x001fca0000011609 */
[----:B------:R-:W-:Y:S01]  /*c0b0*/  VIADD R9, R9, 0x8 ;  /* 0x0000000809097836 */ /* 0x000fe20000000000 */
[----:B------:R-:W-:Y:S01]  /*c0c0*/  R2UR UR8, R4 ;  /* 0x00000000040872ca */ /* 0x000fe200000e0000 */
[----:B------:R-:W-:Y:S01]  /*c0d0*/  IMAD.MOV.U32 R25, RZ, RZ, 0x40000040 ;  /* 0x40000040ff197424 */ /* 0x000fe200078e00ff */
[----:B------:R-:W-:Y:S02]  /*c0e0*/  R2UR UR9, R5 ;  /* 0x00000000050972ca */ /* 0x000fe400000e0000 */
[----:B------:R-:W-:Y:S02]  /*c0f0*/  R2UR UR11, R27 ;  /* 0x000000001b0b72ca */ /* 0x000fe400000e0000 */
[----:B------:R-:W-:Y:S02]  /*c100*/  R2UR UR15, R25 ;  /* 0x00000000190f72ca */ /* 0x000fe400000e0000 */
[----:B------:R-:W-:Y:S02]  /*c110*/  R2UR UR23, R27 ;  /* 0x000000001b1772ca */ /* 0x000fe400000e0000 */
[----:B------:R-:W-:-:S02]  /*c120*/  R2UR UR12, R156 ;  /* 0x000000009c0c72ca */ /* 0x000fc400000e0000 */
[----:B------:R-:W-:Y:S01]  /*c130*/  R2UR UR13, R157 ;  /* 0x000000009d0d72ca */ /* 0x000fe200000e0000 */
[----:B------:R0:W-:Y:S01]  /*c140*/  BAR.SYNC.DEFER_BLOCKING R9, 0x100 ;  /* 0x000400090000751d */ /* 0x0001e20000010000 */
[----:B------:R-:W-:Y:S02]  /*c150*/  MOV R11, 0x40000040 ;  /* 0x40000040000b7802 */ /* 0x000fe40000000f00 */
[----:B------:R-:W-:Y:S02]  /*c160*/  R2UR UR16, R20 ;  /* 0x00000000141072ca */ /* 0x000fe400000e0000 */
[----:B------:R-:W-:Y:S02]  /*c170*/  R2UR UR19, R11 ;  /* 0x000000000b1372ca */ /* 0x000fe400000e0000 */
[----:B------:R-:W-:Y:S01]  /*c180*/  R2UR UR17, R21 ;  /* 0x00000000151172ca */ /* 0x000fe200000e0000 */
[----:B--2---:R-:W-:-:S04]  /*c190*/  IMAD R26, R18, 0x400, R10 ;  /* 0x00000400121a7824 */ /* 0x004fc800078e020a */
[C---:B------:R-:W-:Y:S01]  /*c1a0*/  VIADD R24, R26.reuse, 0x2 ;  /* 0x000000021a187836 */ /* 0x040fe20000000000 */
[C---:B------:R-:W-:Y:S01]  /*c1b0*/  R2UR UR10, R26.reuse ;  /* 0x000000001a0a72ca */ /* 0x040fe200000e0000 */
[C---:B------:R-:W-:Y:S02]  /*c1c0*/  VIADD R10, R26.reuse, 0x4 ;  /* 0x000000041a0a7836 */ /* 0x040fe40000000000 */
[----:B------:R-:W-:Y:S01]  /*c1d0*/  VIADD R26, R26, 0x6 ;  /* 0x000000061a1a7836 */ /* 0x000fe20000000000 */
[----:B------:R-:W-:-:S04]  /*c1e0*/  R2UR UR14, R24 ;  /* 0x00000000180e72ca */ /* 0x000fc800000e0000 */
[----:B------:R-:W-:Y:S02]  /*c1f0*/  R2UR UR22, R26 ;  /* 0x000000001a1672ca */ /* 0x000fe400000e0000 */
[----:B------:R-:W-:-:S06]  /*c200*/  WARPGROUP.ARRIVE ;  /* 0x00000000000079c5 */ /* 0x000fcc0000000000 */
[----:B------:R-:W-:Y:S01]  /*c210*/  HGMMA.64x128x16.F32.BF16 R24, gdesc[UR8], RZ, !UPT, gsb0 ;  /* 0x01e00000081879f0 */ /* 0x000fe2000c0018ff */
[----:B------:R-:W-:Y:S02]  /*c220*/  R2UR UR18, R10 ;  /* 0x000000000a1272ca */ /* 0x000fe400000e0000 */
[----:B------:R-:W-:Y:S02]  /*c230*/  WARPGROUP.DEPBAR.LE gsb0, 0x0 ;  /* 0x00008000000079c5 */ /* 0x000fe40000010000 */
[----:B------:R-:W-:-:S07]  /*c240*/  WARPGROUP.ARRIVE ;  /* 0x00000000000079c5 */ /* 0x000fce0000000000 */
        /* <DEDUP_REMOVED lines=13> */
.L_x_2379:
[----:B------:R-:W-:Y:S01]  /*c320*/  SHF.L.U32 R8, R8, 0x1f, RZ ;  /* 0x0000001f08087819 */ /* 0x000fe200000006ff */
[----:B------:R-:W-:-:S04]  /*c330*/  IMAD R9, R14, 0x8, R2 ;  /* 0x000000080e097824 */ /* 0x000fc800078e0202 */
[----:B------:R0:W1:Y:S01]  /*c340*/  SYNCS.PHASECHK.TRANS64.TRYWAIT P3, [R9+URZ+0x16850], R8 ;  /* 0x01685008090075a7 */ /* 0x000062000806017f */
[----:B------:R-:W-:Y:S05]  /*c350*/  @!P0 BRA `(.L_x_2380) ;  /* 0x0000000000048947 */ /* 0x000fea0003800000 */
[----:B------:R-:W-:Y:S01]  /*c360*/  BPT.TRAP 0x1 ;  /* 0x000000040000795c */ /* 0x000fe20000300000 */
.L_x_2380:
[----:B-1----:R-:W-:Y:S05]  /*c370*/  @P3 BRA `(.L_x_2378) ;  /* 0x0000000000083947 */ /* 0x002fea0003800000 */
[----:B------:R-:W1:Y:S02]  /*c380*/  SYNCS.PHASECHK.TRANS64.TRYWAIT P3, [R9+URZ+0x16850], R8 ;  /* 0x01685008090075a7 */ /* 0x000e64000806017f */
[----:B-1----:R-:W-:Y:S05]  /*c390*/  @!P3 BRA `(.L_x_2381) ;  /* 0x0000010000e8b947 */ /* 0x002fea0003800000 */
.L_x_2378:
[----:B01----:R-:W-:Y:S01]  /*c3a0*/  VIADD R8, R2, 0x400 ;  /* 0x0000040002087836 */ /* 0x003fe20000000000 */
[----:B------:R-:W-:Y:S05]  /*c3b0*/  WARPSYNC.ALL ;  /* 0x0000000000007948 */ /* 0x000fea0003800000 */
[----:B------:R-:W-:Y:S01]  /*c3c0*/  SHF.R.U32.HI R8, RZ, 0x4, R8 ;  /* 0x00000004ff087819 */ /* 0x000fe20000011608 */
[----:B------:R-:W-:Y:S01]  /*c3d0*/  IMAD.MOV.U32 R9, RZ, RZ, 0x40000040 ;  /* 0x40000040ff097424 */ /* 0x000fe200078e00ff */
[----:B------:R-:W-:Y:S01]  /*c3e0*/  WARPGROUP.ARRIVE ;  /* 0x00000000000079c5 */ /* 0x000fe20000000000 */
[----:B------:R-:W-:Y:S01]  /*c3f0*/  IMAD.MOV.U32 R11, RZ, RZ, 0x40000040 ;  /* 0x40000040ff0b7424 */ /* 0x000fe200078e00ff */
[----:B------:R-:W-:Y:S01]  /*c400*/  LOP3.LUT R8, R8, 0x3fff, RZ, 0xc0, !PT ;  /* 0x00003fff08087812 */ /* 0x000fe200078ec0ff */
[----:B------:R-:W-:Y:S01]  /*c410*/  FMUL.FTZ R31, R31, UR5 ;  /* 0x000000051f1f7c20 */ /* 0x000fe20008410000 */
[----:B------:R-:W-:Y:S01]  /*c420*/  R2UR UR11, R9 ;  /* 0x00000000090b72ca */ /* 0x000fe200000e0000 */
[----:B------:R-:W-:Y:S01]  /*c430*/  FMUL.FTZ R34, R34, UR5 ;  /* 0x0000000522227c20 */ /* 0x000fe20008410000 */
[----:B------:R-:W-:Y:S01]  /*c440*/  FMUL.FTZ R26, R26, UR5 ;  /* 0x000000051a1a7c20 */ /* 0x000fe20008410000 */
[----:B------:R-:W-:-:S02]  /*c450*/  IMAD R8, R14, 0x400, R8 ;  /* 0x000004000e087824 */ /* 0x000fc400078e0208 */
[----:B------:R-:W-:Y:S01]  /*c460*/  FMUL.FTZ R35, R35, UR5 ;  /* 0x0000000523237c20 */ /* 0x000fe20008410000 */
[----:B------:R-:W-:Y:S01]  /*c470*/  FMUL.FTZ R30, R30, UR5 ;  /* 0x000000051e1e7c20 */ /* 0x000fe20008410000 */
[----:B------:R-:W0:Y:S01]  /*c480*/  @P2 LDC R9, c[0x0][0x44c] ;  /* 0x00011300ff092b82 */ /* 0x000e220000000800 */
[C---:B------:R-:W-:Y:S01]  /*c490*/  VIADD R10, R8.reuse, 0x80 ;  /* 0x00000080080a7836 */ /* 0x040fe20000000000 */
[----:B------:R-:W-:Y:S01]  /*c4a0*/  R2UR UR10, R8 ;  /* 0x00000000080a72ca */ /* 0x000fe200000e0000 */
[----:B------:R-:W-:Y:S01]  /*c4b0*/  FMUL.FTZ R27, R27, UR5 ;  /* 0x000000051b1b7c20 */ /* 0x000fe20008410000 */
[----:B------:R-:W-:Y:S01]  /*c4c0*/  FMUL.FTZ R41, R41, UR5 ;  /* 0x0000000529297c20 */ /* 0x000fe20008410000 */
[----:B------:R-:W-:Y:S01]  /*c4d0*/  FMUL.FTZ R68, R68, UR5 ;  /* 0x0000000544447c20 */ /* 0x000fe20008410000 */
[----:B------:R-:W-:-:S04]  /*c4e0*/  FMUL.FTZ R69, R69, UR5 ;  /* 0x0000000545457c20 */ /* 0x000fc80008410000 */
[----:B------:R-:W-:Y:S05]  /*c4f0*/  MUFU.TANH R41, R41 ;  /* 0x0000002900297308 */ /* 0x000fea0000002400 */
[----:B------:R-:W-:Y:S01]  /*c500*/  HGMMA.64x64x16.F32.BF16 R88, R148, gdesc[UR8].tnspB, R88, gsb0 ;  /* 0x40e0000894587df0 */ /* 0x000fe20008001858 */
[----:B------:R-:W-:Y:S01]  /*c510*/  R2UR UR10, R10 ;  /* 0x000000000a0a72ca */ /* 0x000fe200000e0000 */
[----:B------:R-:W-:Y:S01]  /*c520*/  VIADD R10, R8, 0x100 ;  /* 0x00000100080a7836 */ /* 0x000fe20000000000 */
[----:B------:R-:W-:Y:S01]  /*c530*/  R2UR UR11, R11 ;  /* 0x000000000b0b72ca */ /* 0x000fe200000e0000 */
[----:B------:R-:W-:Y:S01]  /*c540*/  IMAD.MOV.U32 R11, RZ, RZ, 0x40000040 ;  /* 0x40000040ff0b7424 */ /* 0x000fe200078e00ff */
[----:B------:R-:W-:-:S02]  /*c550*/  WARPGROUP.DEPBAR.LE gsb0, 0x0 ;  /* 0x00008000000079c5 */ /* 0x000fc40000010000 */
[----:B------:R-:W-:Y:S01]  /*c560*/  WARPGROUP.ARRIVE ;  /* 0x00000000000079c5 */ /* 0x000fe20000000000 */
[----:B------:R1:W2:Y:S01]  /*c570*/  MUFU.TANH R149, R34 ;  /* 0x0000002200957308 */ /* 0x0002a20000002400 */
[----:B------:R-:W-:-:S07]  /*c580*/  FMUL.FTZ R151, R39, UR5 ;  /* 0x0000000527977c20 */ /* 0x000fce0008410000 */
[----:B------:R-:W-:Y:S01]  /*c590*/  HGMMA.64x64x16.F32.BF16 R88, R144, gdesc[UR8].tnspB, R88, gsb0 ;  /* 0x40e0000890587df0 */ /* 0x000fe20008001858 */
[----:B------:R3:W-:Y:S01]  /*c5a0*/  MUFU.TANH R150, R26 ;  /* 0x0000001a00967308 */ /* 0x0007e20000002400 */
[----:B-1----:R-:W4:Y:S01]  /*c5b0*/  LDL R34, [R1+0x28] ;  /* 0x0000280001227983 */ /* 0x002f220000100800 */
[----:B------:R-:W-:Y:S01]  /*c5c0*/  FMUL.FTZ R39, R49, UR5 ;  /* 0x0000000531277c20 */ /* 0x000fe20008410000 */
[----:B------:R-:W-:Y:S01]  /*c5d0*/  R2UR UR10, R10 ;  /* 0x000000000a0a72ca */ /* 0x000fe200000e0000 */
[----:B------:R-:W-:Y:S01]  /*c5e0*/  VIADD R10, R8, 0x180 ;  /* 0x00000180080a7836 */ /* 0x000fe20000000000 */
[----:B------:R-:W5:Y:S01]  /*c5f0*/  LDL R49, [R1+0x38] ;  /* 0x0000380001317983 */ /* 0x000f620000100800 */
[----:B------:R-:W-:Y:S01]  /*c600*/  R2UR UR11, R11 ;  /* 0x000000000b0b72ca */ /* 0x000fe200000e0000 */
[----:B------:R-:W-:Y:S01]  /*c610*/  IMAD.MOV.U32 R11, RZ, RZ, 0x40000040 ;  /* 0x40000040ff0b7424 */ /* 0x000fe200078e00ff */
[----:B------:R1:W-:Y:S01]  /*c620*/  MUFU.TANH R148, R27 ;  /* 0x0000001b00947308 */ /* 0x0003e20000002400 */
[----:B---3--:R-:W-:Y:S01]  /*c630*/  FMUL.FTZ R26, R33, UR5 ;  /* 0x00000005211a7c20 */ /* 0x008fe20008410000 */
[----:B------:R-:W-:-:S02]  /*c640*/  FMUL.FTZ R33, R48, UR5 ;  /* 0x0000000530217c20 */ /* 0x000fc40008410000 */
[----:B------:R-:W5:Y:S04]  /*c650*/  LDL R48, [R1+0x30] ;  /* 0x0000300001307983 */ /* 0x000f680000100800 */
[----:B------:R-:W-:Y:S01]  /*c660*/  MUFU.TANH R26, R26 ;  /* 0x0000001a001a7308 */ /* 0x000fe20000002400 */
[----:B-1----:R-:W-:-:S07]  /*c670*/  FMUL.FTZ R27, R36, UR5 ;  /* 0x00000005241b7c20 */ /* 0x002fce0008410000 */
[----:B------:R-:W-:Y:S01]  /*c680*/  MUFU.TANH R27, R27 ;  /* 0x0000001b001b7308 */ /* 0x000fe20000002400 */
[----:B------:R-:W-:Y:S01]  /*c690*/  FMUL.FTZ R80, R80, UR5 ;  /* 0x0000000550507c20 */ /* 0x000fe20008410000 */
[----:B------:R-:W-:-:S06]  /*c6a0*/  FMUL.FTZ R84, R84, UR5 ;  /* 0x0000000554547c20 */ /* 0x000fcc0008410000 */
[----:B------:R-:W-:Y:S01]  /*c6b0*/  MUFU.TANH R151, R151 ;  /* 0x0000009700977308 */ /* 0x000fe20000002400 */
[----:B------:R-:W-:-:S07]  /*c6c0*/  WARPGROUP.DEPBAR.LE gsb0, 0x0 ;  /* 0x00008000000079c5 */ /* 0x000fce0000010000 */
[----:B------:R1:W3:Y:S01]  /*c6d0*/  MUFU.TANH R145, R31 ;  /* 0x0000001f00917308 */ /* 0x0002e20000002400 */
[----:B------:R-:W-:Y:S01]  /*c6e0*/  WARPGROUP.ARRIVE ;  /* 0x00000000000079c5 */ /* 0x000fe20000000000 */
[----:B------:R-:W-:Y:S01]  /*c6f0*/  FMUL.FTZ R146, R42, UR5 ;  /* 0x000000052a927c20 */ /* 0x000fe20008410000 */
[----:B--2---:R-:W-:Y:S02]  /*c700*/  IMAD.MOV.U32 R42, RZ, RZ, R149 ;  /* 0x000000ffff2a7224 */ /* 0x004fe400078e0095 */
[----:B------:R-:W-:Y:S01]  /*c710*/  FMUL.FTZ R149, R43, UR5 ;  /* 0x000000052b957c20 */ /* 0x000fe20008410000 */
[----:B------:R-:W-:Y:S01]  /*c720*/  FMUL.FTZ R144, R38, UR5 ;  /* 0x0000000526907c20 */ /* 0x000fe20008410000 */
[----:B------:R-:W-:Y:S01]  /*c730*/  HGMMA.64x64x16.F32.BF16 R88, R140, gdesc[UR8].tnspB, R88, gsb0 ;  /* 0x40e000088c587df0 */ /* 0x000fe20008001858 */
[----:B------:R2:W-:Y:S01]  /*c740*/  MUFU.TANH R147, R35 ;  /* 0x0000002300937308 */ /* 0x0005e20000002400 */
[----:B-1----:R-:W4:Y:S01]  /*c750*/  LDL R31, [R1+0x4c] ;  /* 0x00004c00011f7983 */ /* 0x002f220000100800 */
[----:B------:R-:W-:Y:S01]  /*c760*/  R2UR UR10, R10 ;  /* 0x000000000a0a72ca */ /* 0x000fe200000e0000 */
[----:B------:R-:W-:Y:S01]  /*c770*/  FMUL.FTZ R10, R24, UR5 ;  /* 0x00000005180a7c20 */ /* 0x000fe20008410000 */
[----:B------:R-:W-:Y:S01]  /*c780*/  R2UR UR11, R11 ;  /* 0x000000000b0b72ca */ /* 0x000fe200000e0000 */
[----:B------:R-:W-:Y:S01]  /*c790*/  FMUL.FTZ R11, R28, UR5 ;  /* 0x000000051c0b7c20 */ /* 0x000fe20008410000 */
[----:B------:R-:W-:Y:S01]  /*c7a0*/  FMUL.FTZ R24, R29, UR5 ;  /* 0x000000051d187c20 */ /* 0x000fe20008410000 */
[----:B------:R-:W-:Y:S01]  /*c7b0*/  FMUL.FTZ R29, R40, UR5 ;  /* 0x00000005281d7c20 */ /* 0x000fe20008410000 */
[----:B------:R-:W-:Y:S01]  /*c7c0*/  FMUL.FTZ R28, R37, UR5 ;  /* 0x00000005251c7c20 */ /* 0x000fe20008410000 */
[----:B--2---:R-:W2:Y:S01]  /*c7d0*/  LDL R35, [R1+0x20] ;  /* 0x0000200001237983 */ /* 0x004ea20000100800 */
[----:B------:R-:W-:Y:S01]  /*c7e0*/  MUFU.TANH R10, R10 ;  /* 0x0000000a000a7308 */ /* 0x000fe20000002400 */
[----:B------:R-:W-:-:S07]  /*c7f0*/  FMUL.FTZ R40, R45, UR5 ;  /* 0x000000052d287c20 */ /* 0x000fce0008410000 */
[----:B------:R-:W-:Y:S01]  /*c800*/  MUFU.TANH R11, R11 ;  /* 0x0000000b000b7308 */ /* 0x000fe20000002400 */
[----:B------:R-:W-:-:S07]  /*c810*/  FMUL.FTZ R38, R53, UR5 ;  /* 0x0000000535267c20 */ /* 0x000fce0008410000 */
[----:B------:R-:W-:Y:S08]  /*c820*/  MUFU.TANH R33, R33 ;  /* 0x0000002100217308 */ /* 0x000ff00000002400 */
[----:B------:R-:W-:Y:S01]  /*c830*/  MUFU.TANH R39, R39 ;  /* 0x0000002700277308 */ /* 0x000fe20000002400 */
[----:B------:R-:W-:-:S07]  /*c840*/  FMUL.FTZ R36, R60, UR5 ;  /* 0x000000053c247c20 */ /* 0x000fce0008410000 */
[----:B------:R-:W-:Y:S08]  /*c850*/  MUFU.TANH R144, R144 ;  /* 0x0000009000907308 */ /* 0x000ff00000002400 */
[----:B------:R-:W-:Y:S08]  /*c860*/  MUFU.TANH R146, R146 ;  /* 0x0000009200927308 */ /* 0x000ff00000002400 */
[----:B------:R-:W-:Y:S01]  /*c870*/  MUFU.TANH R149, R149 ;  /* 0x0000009500957308 */ /* 0x000fe20000002400 */
[----:B------:R-:W-:-:S07]  /*c880*/  WARPGROUP.DEPBAR.LE gsb0, 0x0 ;  /* 0x00008000000079c5 */ /* 0x000fce0000010000 */
[----:B------:R1:W0:Y:S01]  /*c890*/  MUFU.TANH R142, R30 ;  /* 0x0000001e008e7308 */ /* 0x0002220000002400 */
[----:B------:R-:W-:Y:S01]  /*c8a0*/  FMUL.FTZ R143, R25, UR5 ;  /* 0x00000005198f7c20 */ /* 0x000fe20008410000 */
[----:B------:R-:W-:Y:S01]  /*c8b0*/  WARPGROUP.ARRIVE ;  /* 0x00000000000079c5 */ /* 0x000fe20000000000 */
[----:B------:R-:W-:Y:S01]  /*c8c0*/  FMUL.FTZ R25, R32, UR5 ;  /* 0x0000000520197c20 */ /* 0x000fe20008410000 */
[----:B------:R-:W-:Y:S01]  /*c8d0*/  FMUL.FTZ R32, R44, UR5 ;  /* 0x000000052c207c20 */ /* 0x000fe20008410000 */
[----:B---3--:R-:W-:-:S03]  /*c8e0*/  IMAD.MOV.U32 R44, RZ, RZ, R145 ;  /* 0x000000ffff2c7224 */ /* 0x008fc600078e0091 */
[----:B------:R-:W-:Y:S01]  /*c8f0*/  HGMMA.64x64x16.F32.BF16 R88, R136, gdesc[UR8].tnspB, R88, gsb0 ;  /* 0x40e0000888587df0 */ /* 0x000fe20008001858 */
[----:B-1----:R-:W1:Y:S01]  /*c900*/  @P2 LDC R30, c[0x0][0x450] ;  /* 0x00011400ff1e2b82 */ /* 0x002e620000000800 */
[----:B------:R-:W3:Y:S01]  /*c910*/  MUFU.TANH R143, R143 ;  /* 0x0000008f008f7308 */ /* 0x000ee20000002400 */
[----:B0-----:R-:W-:-:S07]  /*c920*/  IMAD.MOV.U32 R43, RZ, RZ, R142 ;  /* 0x000000ffff2b7224 */ /* 0x001fce00078e008e */
[----:B------:R-:W0:Y:S01]  /*c930*/  MUFU.TANH R24, R24 ;  /* 0x0000001800187308 */ /* 0x000e220000002400 */
[----:B------:R-:W-:-:S04]  /*c940*/  IMAD.MOV.U32 R142, RZ, RZ, -0x80 ;  /* 0xffffff80ff8e7424 */ /* 0x000fc800078e00ff */
[----:B------:R-:W-:Y:S02]  /*c950*/  IMAD R142, R12, R142, 0x1 ;  /* 0x000000010c8e7424 */ /* 0x000fe400078e028e */
[----:B------:R-:W-:Y:S02]  /*c960*/  IMAD.MOV.U32 R45, RZ, RZ, R147 ;  /* 0x000000ffff2d7224 */ /* 0x000fe400078e0093 */
[----:B------:R-:W-:Y:S01]  /*c970*/  FMUL.FTZ R147, R47, UR5 ;  /* 0x000000052f937c20 */ /* 0x000fe20008410000 */
[----:B------:R-:W-:Y:S01]  /*c980*/  FMUL.FTZ R47, R52, UR5 ;  /* 0x00000005342f7c20 */ /* 0x000fe20008410000 */
[----:B------:R-:W0:Y:S01]  /*c990*/  MUFU.TANH R25, R25 ;  /* 0x0000001900197308 */ /* 0x000e220000002400 */
[----:B------:R-:W-:Y:S02]  /*c9a0*/  IMAD.MOV.U32 R52, RZ, RZ, R44 ;  /* 0x000000ffff347224 */ /* 0x000fe400078e002c */
[----:B------:R-:W-:Y:S02]  /*c9b0*/  IMAD.MOV.U32 R53, RZ, RZ, R45 ;  /* 0x000000ffff357224 */ /* 0x000fe400078e002d */
[----:B------:R-:W-:-:S03]  /*c9c0*/  FMUL.FTZ R141, R51, UR5 ;  /* 0x00000005338d7c20 */ /* 0x000fc60008410000 */
[----:B------:R-:W-:Y:S01]  /*c9d0*/  MUFU.TANH R28, R28 ;  /* 0x0000001c001c7308 */ /* 0x000fe20000002400 */
[----:B------:R-:W-:-:S07]  /*c9e0*/  IMAD.MOV.U32 R51, RZ, RZ, R43 ;  /* 0x000000ffff337224 */ /* 0x000fce00078e002b */
[----:B------:R-:W0:Y:S08]  /*c9f0*/  MUFU.TANH R29, R29 ;  /* 0x0000001d001d7308 */ /* 0x000e300000002400 */
[----:B------:R-:W0:Y:S08]  /*ca00*/  MUFU.TANH R32, R32 ;  /* 0x0000002000207308 */ /* 0x000e300000002400 */
[----:B------:R-:W0:Y:S01]  /*ca10*/  MUFU.TANH R40, R40 ;  /* 0x0000002800287308 */ /* 0x000e220000002400 */
[----:B------:R-:W-:Y:S01]  /*ca20*/  FMUL.FTZ R37, R57, UR5 ;  /* 0x0000000539257c20 */ /* 0x000fe20008410000 */
[----:B------:R-:W-:Y:S01]  /*ca30*/  FMUL.FTZ R145, R46, UR5 ;  /* 0x000000052e917c20 */ /* 0x000fe20008410000 */
[----:B------:R-:W-:-:S05]  /*ca40*/  FMUL.FTZ R46, R56, UR5 ;  /* 0x00000005382e7c20 */ /* 0x000fca0008410000 */
[----:B------:R-:W0:Y:S08]  /*ca50*/  MUFU.TANH R47, R47 ;  /* 0x0000002f002f7308 */ /* 0x000e300000002400 */
[----:B------:R-:W0:Y:S01]  /*ca60*/  MUFU.TANH R38, R38 ;  /* 0x0000002600267308 */ /* 0x000e220000002400 */
[----:B-----5:R-:W-:Y:S01]  /*ca70*/  IADD3 R142, R48, R142, -R49 ;  /* 0x0000008e308e7210 */ /* 0x020fe20007ffe831 */
[----:B------:R-:W-:-:S02]  /*ca80*/  IMAD.MOV.U32 R48, RZ, RZ, R42 ;  /* 0x000000ffff307224 */ /* 0x000fc400078e002a */
[----:B----4-:R-:W-:-:S04]  /*ca90*/  IMAD.IADD R31, R31, 0x1, R34 ;  /* 0x000000011f1f7824 */ /* 0x010fc800078e0222 */
[----:B------:R-:W-:-:S04]  /*caa0*/  @P2 IMAD.HI.U32 R34, R31, R9, RZ ;  /* 0x000000091f222227 */ /* 0x000fc800078e00ff */
[----:B------:R-:W-:Y:S01]  /*cab0*/  IMAD.MOV.U32 R9, RZ, RZ, R31 ;  /* 0x000000ffff097224 */ /* 0x000fe200078e001f */
[----:B-1----:R-:W-:-:S05]  /*cac0*/  @P2 SHF.R.U32.HI R9, RZ, R30, R34 ;  /* 0x0000001eff092219 */ /* 0x002fca0000011622 */
[----:B------:R-:W1:Y:S01]  /*cad0*/  SHFL.IDX PT, R34, R9, RZ, 0x1c1f ;  /* 0x001c1fff09227589 */ /* 0x000e6200000e0000 */
[----:B--2---:R-:W-:-:S04]  /*cae0*/  IMAD.IADD R142, R142, 0x1, -R35 ;  /* 0x000000018e8e7824 */ /* 0x004fc800078e0a23 */
[----:B-1----:R-:W-:-:S05]  /*caf0*/  IMAD.IADD R34, R142, 0x1, R34 ;  /* 0x000000018e227824 */ /* 0x002fca00078e0222 */
[C---:B------:R-:W-:Y:S02]  /*cb00*/  ISETP.GT.AND P3, PT, R34.reuse, RZ, PT ;  /* 0x000000ff2200720c */ /* 0x040fe40003f64270 */
[----:B------:R-:W-:Y:S02]  /*cb10*/  ISETP.GT.AND P4, PT, R34, 0x1, PT ;  /* 0x000000012200780c */ /* 0x000fe40003f84270 */
[----:B------:R-:W-:Y:S02]  /*cb20*/  FSEL R44, R10, -INF , P3 ;  /* 0xff8000000a2c7808 */ /* 0x000fe40001800000 */
[----:B------:R-:W-:Y:S02]  /*cb30*/  ISETP.GT.AND P3, PT, R34, 0x8, PT ;  /* 0x000000082200780c */ /* 0x000fe40003f64270 */
[----:B---3--:R-:W-:Y:S02]  /*cb40*/  FSEL R143, R143, -INF , P4 ;  /* 0xff8000008f8f7808 */ /* 0x008fe40002000000 */
[----:B------:R-:W-:Y:S01]  /*cb50*/  FMNMX.FTZ R42, R44, R13, !PT ;  /* 0x0000000d2c2a7209 */ /* 0x000fe20007810000 */
[----:B------:R1:W-:Y:S01]  /*cb60*/  MUFU.TANH R10, R68 ;  /* 0x00000044000a7308 */ /* 0x0003e20000002400 */
[----:B------:R-:W-:-:S02]  /*cb70*/  ISETP.GT.AND P4, PT, R34, 0x9, PT ;  /* 0x000000092200780c */ /* 0x000fc40003f84270 */
[----:B------:R-:W-:Y:S02]  /*cb80*/  FMNMX.FTZ R42, R143, R42, !PT ;  /* 0x0000002a8f2a7209 */ /* 0x000fe40007810000 */
[----:B0-----:R-:W-:Y:S02]  /*cb90*/  FSEL R45, R24, -INF , P4 ;  /* 0xff800000182d7808 */ /* 0x001fe40002000000 */
[----:B-1----:R-:W-:Y:S02]  /*cba0*/  FSEL R68, R11, -INF , P3 ;  /* 0xff8000000b447808 */ /* 0x002fe40001800000 */
[----:B------:R-:W-:Y:S02]  /*cbb0*/  ISETP.GT.AND P3, PT, R34, 0x10, PT ;  /* 0x000000102200780c */ /* 0x000fe40003f64270 */
[----:B------:R-:W-:Y:S02]  /*cbc0*/  FMNMX.FTZ R42, R68, R42, !PT ;  /* 0x0000002a442a7209 */ /* 0x000fe40007810000 */
[----:B------:R-:W-:-:S02]  /*cbd0*/  ISETP.GT.AND P4, PT, R34, 0x11, PT ;  /* 0x000000112200780c */ /* 0x000fc40003f84270 */
[----:B------:R-:W-:Y:S02]  /*cbe0*/  FSEL R43, R25, -INF , P3 ;  /* 0xff800000192b7808 */ /* 0x000fe40001800000 */
[----:B------:R-:W-:Y:S01]  /*cbf0*/  FMNMX.FTZ R42, R45, R42, !PT ;  /* 0x0000002a2d2a7209 */ /* 0x000fe20007810000 */
[----:B------:R-:W-:Y:S01]  /*cc00*/  FMUL.FTZ R35, R65, UR5 ;  /* 0x0000000541237c20 */ /* 0x000fe20008410000 */
[----:B------:R-:W-:Y:S02]  /*cc10*/  ISETP.GT.AND P3, PT, R34, 0x18, PT ;  /* 0x000000182200780c */ /* 0x000fe40003f64270 */
[----:B------:R-:W-:Y:S02]  /*cc20*/  FSEL R65, R26, -INF , P4 ;  /* 0xff8000001a417808 */ /* 0x000fe40002000000 */
[----:B------:R-:W-:Y:S02]  /*cc30*/  FMNMX.FTZ R24, R43, R42, !PT ;  /* 0x0000002a2b187209 */ /* 0x000fe40007810000 */
[----:B------:R-:W-:-:S02]  /*cc40*/  ISETP.GT.AND P4, PT, R34, 0x19, PT ;  /* 0x000000192200780c */ /* 0x000fc40003f84270 */
[----:B------:R-:W-:Y:S02]  /*cc50*/  FSEL R42, R27, -INF , P3 ;  /* 0xff8000001b2a7808 */ /* 0x000fe40001800000 */
[----:B------:R-:W-:Y:S01]  /*cc60*/  FMNMX.FTZ R24, R65, R24, !PT ;  /* 0x0000001841187209 */ /* 0x000fe20007810000 */
[----:B------:R0:W-:Y:S01]  /*cc70*/  MUFU.TANH R11, R69 ;  /* 0x00000045000b7308 */ /* 0x0001e20000002400 */
[----:B------:R-:W-:Y:S02]  /*cc80*/  ISETP.GT.AND P3, PT, R34, 0x20, PT ;  /* 0x000000202200780c */ /* 0x000fe40003f64270 */
[----:B------:R-:W-:Y:S01]  /*cc90*/  FMNMX.FTZ R24, R42, R24, !PT ;  /* 0x000000182a187209 */ /* 0x000fe20007810000 */
[----:B------:R-:W-:Y:S01]  /*cca0*/  FMUL.FTZ R49, R72, UR5 ;  /* 0x0000000548317c20 */ /* 0x000fe20008410000 */
[----:B------:R-:W-:Y:S02]  /*ccb0*/  FSEL R72, R29, -INF , P3 ;  /* 0xff8000001d487808 */ /* 0x000fe40001800000 */
[----:B0-----:R-:W-:-:S02]  /*ccc0*/  FSEL R69, R28, -INF , P4 ;  /* 0xff8000001c457808 */ /* 0x001fc40002000000 */
[C---:B------:R-:W-:Y:S02]  /*ccd0*/  ISETP.GT.AND P4, PT, R34.reuse, 0x21, PT ;  /* 0x000000212200780c */ /* 0x040fe40003f84270 */
[----:B------:R-:W-:Y:S02]  /*cce0*/  FMNMX.FTZ R24, R69, R24, !PT ;  /* 0x0000001845187209 */ /* 0x000fe40007810000 */
[----:B------:R-:W-:Y:S02]  /*ccf0*/  ISETP.GT.AND P3, PT, R34, 0x28, PT ;  /* 0x000000282200780c */ /* 0x000fe40003f64270 */
[----:B------:R-:W-:Y:S02]  /*cd00*/  FSEL R41, R41, -INF , P4 ;  /* 0xff80000029297808 */ /* 0x000fe40002000000 */
[----:B------:R-:W-:Y:S01]  /*cd10*/  FMNMX.FTZ R24, R72, R24, !PT ;  /* 0x0000001848187209 */ /* 0x000fe20007810000 */
[----:B------:R-:W-:Y:S01]  /*cd20*/  IMAD.MOV.U32 R57, RZ, RZ, R48 ;  /* 0x000000ffff397224 */ /* 0x000fe200078e0030 */
[----:B------:R-:W-:-:S02]  /*cd30*/  ISETP.GT.AND P4, PT, R34, 0x29, PT ;  /* 0x000000292200780c */ /* 0x000fc40003f84270 */
[----:B------:R-:W-:Y:S02]  /*cd40*/  FSEL R48, R32, -INF , P3 ;  /* 0xff80000020307808 */ /* 0x000fe40001800000 */
[----:B------:R-:W-:Y:S01]  /*cd50*/  FMNMX.FTZ R24, R41, R24, !PT ;  /* 0x0000001829187209 */ /* 0x000fe20007810000 */
[----:B------:R-:W-:Y:S02]  /*cd60*/  WARPGROUP.DEPBAR.LE gsb0, 0x0 ;  /* 0x00008000000079c5 */ /* 0x000fe40000010000 */
[----:B------:R-:W-:Y:S02]  /*cd70*/  ISETP.GT.AND P3, PT, R34, 0x30, PT ;  /* 0x000000302200780c */ /* 0x000fe40003f64270 */
[----:B------:R-:W-:Y:S02]  /*cd80*/  FSEL R40, R40, -INF , P4 ;  /* 0xff80000028287808 */ /* 0x000fe40002000000 */
[----:B------:R-:W-:Y:S01]  /*cd90*/  FMNMX.FTZ R24, R48, R24, !PT ;  /* 0x0000001830187209 */ /* 0x000fe20007810000 */
[----:B------:R-:W-:Y:S01]  /*cda0*/  FMUL.FTZ R139, R55, UR5 ;  /* 0x00000005378b7c20 */ /* 0x000fe20008410000 */
[----:B------:R-:W0:Y:S01]  /*cdb0*/  MUFU.TANH R46, R46 ;  /* 0x0000002e002e7308 */ /* 0x000e220000002400 */
[----:B------:R-:W-:Y:S01]  /*cdc0*/  IMAD.MOV.U32 R55, RZ, RZ, R51 ;  /* 0x000000ffff377224 */ /* 0x000fe200078e0033 */
[----:B------:R-:W-:-:S02]  /*cdd0*/  IADD3 R30, R8, 0x200, RZ ;  /* 0x00000200081e7810 */ /* 0x000fc40007ffe0ff */
[----:B------:R-:W-:Y:S02]  /*cde0*/  ISETP.GT.AND P4, PT, R34, 0x31, PT ;  /* 0x000000312200780c */ /* 0x000fe40003f84270 */
[----:B------:R-:W-:Y:S02]  /*cdf0*/  FSEL R51, R33, -INF , P3 ;  /* 0xff80000021337808 */ /* 0x000fe40001800000 */
[----:B------:R-:W-:Y:S01]  /*ce00*/  FMNMX.FTZ R24, R40, R24, !PT ;  /* 0x0000001828187209 */ /* 0x000fe20007810000 */
[----:B------:R-:W1:Y:S01]  /*ce10*/  MUFU.TANH R37, R37 ;  /* 0x0000002500257308 */ /* 0x000e620000002400 */
[----:B------:R-:W-:Y:S01]  /*ce20*/  IMAD.MOV.U32 R31, RZ, RZ, 0x40000040 ;  /* 0x40000040ff1f7424 */ /* 0x000fe200078e00ff */
[----:B------:R-:W-:Y:S01]  /*ce30*/  R2UR UR10, R30 ;  /* 0x000000001e0a72ca */ /* 0x000fe200000e0000 */
[----:B------:R-:W-:Y:S01]  /*ce40*/  FMUL.FTZ R30, R61, UR5 ;  /* 0x000000053d1e7c20 */ /* 0x000fe20008410000 */
[----:B------:R-:W-:Y:S02]  /*ce50*/  ISETP.GT.AND P3, PT, R34, 0x38, PT ;  /* 0x000000382200780c */ /* 0x000fe40003f64270 */
[----:B------:R-:W-:-:S02]  /*ce60*/  FSEL R39, R39, -INF , P4 ;  /* 0xff80000027277808 */ /* 0x000fc40002000000 */
[----:B------:R-:W-:Y:S01]  /*ce70*/  FMNMX.FTZ R24, R51, R24, !PT ;  /* 0x0000001833187209 */ /* 0x000fe20007810000 */
[----:B------:R-:W2:Y:S01]  /*ce80*/  MUFU.TANH R36, R36 ;  /* 0x0000002400247308 */ /* 0x000ea20000002400 */
[----:B------:R-:W-:Y:S01]  /*ce90*/  R2UR UR11, R31 ;  /* 0x000000001f0b72ca */ /* 0x000fe200000e0000 */
[----:B------:R-:W-:Y:S01]  /*cea0*/  FMUL.FTZ R31, R64, UR5 ;  /* 0x00000005401f7c20 */ /* 0x000fe20008410000 */
[C---:B------:R-:W-:Y:S02]  /*ceb0*/  ISETP.GT.AND P4, PT, R34.reuse, 0x39, PT ;  /* 0x000000392200780c */ /* 0x040fe40003f84270 */
[----:B------:R-:W-:Y:S02]  /*cec0*/  FSEL R47, R47, -INF , P3 ;  /* 0xff8000002f2f7808 */ /* 0x000fe40001800000 */
[----:B------:R-:W-:Y:S01]  /*ced0*/  FMNMX.FTZ R24, R39, R24, !PT ;  /* 0x0000001827187209 */ /* 0x000fe20007810000 */
[----:B------:R-:W3:Y:S01]  /*cee0*/  MUFU.TANH R30, R30 ;  /* 0x0000001e001e7308 */ /* 0x000ee20000002400 */
[----:B------:R-:W-:-:S02]  /*cef0*/  ISETP.GT.AND P3, PT, R34, 0x40, PT ;  /* 0x000000402200780c */ /* 0x000fc40003f64270 */
[----:B------:R-:W-:Y:S02]  /*cf00*/  FSEL R38, R38, -INF , P4 ;  /* 0xff80000026267808 */ /* 0x000fe40002000000 */
[----:B------:R-:W-:Y:S02]  /*cf10*/  FMNMX.FTZ R24, R47, R24, !PT ;  /* 0x000000182f187209 */ /* 0x000fe40007810000 */
[----:B------:R-:W-:Y:S01]  /*cf20*/  ISETP.GT.AND P4, PT, R34, 0x41, PT ;  /* 0x000000412200780c */ /* 0x000fe20003f84270 */
[----:B------:R-:W4:Y:S01]  /*cf30*/  MUFU.TANH R31, R31 ;  /* 0x0000001f001f7308 */ /* 0x000f220000002400 */
[----:B0-----:R-:W-:Y:S02]  /*cf40*/  FSEL R46, R46, -INF , P3 ;  /* 0xff8000002e2e7808 */ /* 0x001fe40001800000 */
[----:B------:R-:W-:Y:S02]  /*cf50*/  FMNMX.FTZ R24, R38, R24, !PT ;  /* 0x0000001826187209 */ /* 0x000fe40007810000 */
[----:B------:R-:W-:-:S02]  /*cf60*/  ISETP.GT.AND P3, PT, R34, 0x48, PT ;  /* 0x000000482200780c */ /* 0x000fc40003f64270 */
[----:B-1----:R-:W-:Y:S01]  /*cf70*/  FSEL R37, R37, -INF , P4 ;  /* 0xff80000025257808 */ /* 0x002fe20002000000 */
[----:B------:R-:W0:Y:S01]  /*cf80*/  MUFU.TANH R35, R35 ;  /* 0x0000002300237308 */ /* 0x000e220000002400 */
[----:B------:R-:W-:Y:S01]  /*cf90*/  FMNMX.FTZ R24, R46, R24, !PT ;  /* 0x000000182e187209 */ /* 0x000fe20007810000 */
[----:B------:R-:W-:Y:S01]  /*cfa0*/  FMUL.FTZ R140, R50, UR5 ;  /* 0x00000005328c7c20 */ /* 0x000fe20008410000 */
[----:B------:R-:W-:Y:S01]  /*cfb0*/  ISETP.GT.AND P5, PT, R34, 0x49, PT ;  /* 0x000000492200780c */ /* 0x000fe20003fa4270 */
[----:B------:R-:W-:Y:S01]  /*cfc0*/  FMUL.FTZ R50, R73, UR5 ;  /* 0x0000000549327c20 */ /* 0x000fe20008410000 */
[----:B--2---:R-:W-:Y:S02]  /*cfd0*/  FSEL R36, R36, -INF , P3 ;  /* 0xff80000024247808 */ /* 0x004fe40001800000 */
[----:B------:R-:W-:Y:S01]  /*cfe0*/  FMNMX.FTZ R25, R37, R24, !PT ;  /* 0x0000001825197209 */ /* 0x000fe20007810000 */
[----:B------:R-:W-:Y:S01]  /*cff0*/  IMAD.MOV.U32 R73, RZ, RZ, R53 ;  /* 0x000000ffff497224 */ /* 0x000fe200078e0035 */
[----:B------:R-:W-:Y:S01]  /*d000*/  ISETP.GT.AND P4, PT, R34, 0x50, PT ;  /* 0x000000502200780c */ /* 0x000fe20003f84270 */
[----:B------:R-:W-:Y:S01]  /*d010*/  IMAD.MOV.U32 R56, RZ, RZ, R52 ;  /* 0x000000ffff387224 */ /* 0x000fe200078e0034 */
[----:B---3--:R-:W-:-:S02]  /*d020*/  FSEL R32, R30, -INF , P5 ;  /* 0xff8000001e207808 */ /* 0x008fc40002800000 */
[----:B------:R-:W-:Y:S01]  /*d030*/  FMNMX.FTZ R28, R36, R25, !PT ;  /* 0x00000019241c7209 */ /* 0x000fe20007810000 */
[----:B------:R-:W-:Y:S01]  /*d040*/  FMUL.FTZ R52, R76, UR5 ;  /* 0x000000054c347c20 */ /* 0x000fe20008410000 */
[----:B------:R-:W-:Y:S01]  /*d050*/  FMUL.FTZ R53, R77, UR5 ;  /* 0x000000054d357c20 */ /* 0x000fe20008410000 */
[----:B------:R-:W1:Y:S01]  /*d060*/  MUFU.TANH R49, R49 ;  /* 0x0000003100317308 */ /* 0x000e620000002400 */
[C---:B------:R-:W-:Y:S02]  /*d070*/  ISETP.GT.AND P5, PT, R34.reuse, 0x58, PT ;  /* 0x000000582200780c */ /* 0x040fe40003fa4270 */
[----:B------:R-:W-:Y:S02]  /*d080*/  ISETP.GT.AND P3, PT, R34, 0x51, PT ;  /* 0x000000512200780c */ /* 0x000fe40003f64270 */
[----:B----4-:R-:W-:Y:S02]  /*d090*/  FSEL R24, R31, -INF , P4 ;  /* 0xff8000001f187808 */ /* 0x010fe40002000000 */
[----:B------:R-:W-:Y:S01]  /*d0a0*/  FMNMX.FTZ R28, R32, R28, !PT ;  /* 0x0000001c201c7209 */ /* 0x000fe20007810000 */
[----:B------:R-:W2:Y:S01]  /*d0b0*/  MUFU.TANH R50, R50 ;  /* 0x0000003200327308 */ /* 0x000ea20000002400 */
[----:B------:R-:W-:-:S02]  /*d0c0*/  FSEL R26, R10, -INF , P5 ;  /* 0xff8000000a1a7808 */ /* 0x000fc40002800000 */
[----:B0-----:R-:W-:Y:S02]  /*d0d0*/  FSEL R25, R35, -INF , P3 ;  /* 0xff80000023197808 */ /* 0x001fe40001800000 */
[----:B------:R-:W-:-:S03]  /*d0e0*/  FMNMX.FTZ R10, R24, R28, !PT ;  /* 0x0000001c180a7209 */ /* 0x000fc60007810000 */
[----:B------:R-:W0:Y:S01]  /*d0f0*/  MUFU.TANH R52, R52 ;  /* 0x0000003400347308 */ /* 0x000e220000002400 */
[----:B------:R-:W-:Y:S02]  /*d100*/  ISETP.GT.AND P4, PT, R34, 0x59, PT ;  /* 0x000000592200780c */ /* 0x000fe40003f84270 */
[----:B------:R-:W-:-:S05]  /*d110*/  FMNMX.FTZ R10, R25, R10, !PT ;  /* 0x0000000a190a7209 */ /* 0x000fca0007810000 */
[----:B------:R-:W3:Y:S08]  /*d120*/  MUFU.TANH R53, R53 ;  /* 0x0000003500357308 */ /* 0x000ef00000002400 */
[----:B------:R-:W4:Y:S01]  /*d130*/  MUFU.TANH R33, R80 ;  /* 0x0000005000217308 */ /* 0x000f220000002400 */
[----:B------:R-:W-:Y:S01]  /*d140*/  FMUL.FTZ R138, R54, UR5 ;  /* 0x00000005368a7c20 */ /* 0x000fe20008410000 */
[C---:B------:R-:W-:Y:S01]  /*d150*/  ISETP.GT.AND P3, PT, R34.reuse, 0x60, PT ;  /* 0x000000602200780c */ /* 0x040fe20003f64270 */
[----:B------:R-:W-:Y:S01]  /*d160*/  FMUL.FTZ R54, R81, UR5 ;  /* 0x0000000551367c20 */ /* 0x000fe20008410000 */
[----:B------:R-:W-:-:S02]  /*d170*/  ISETP.GT.AND P5, PT, R34, 0x61, PT ;  /* 0x000000612200780c */ /* 0x000fc40003fa4270 */
[----:B------:R-:W-:Y:S02]  /*d180*/  FSEL R27, R11, -INF , P4 ;  /* 0xff8000000b1b7808 */ /* 0x000fe40002000000 */
[----:B------:R-:W-:Y:S02]  /*d190*/  FMNMX.FTZ R10, R26, R10, !PT ;  /* 0x0000000a1a0a7209 */ /* 0x000fe40007810000 */
[----:B-1----:R-:W-:Y:S02]  /*d1a0*/  FSEL R28, R49, -INF , P3 ;  /* 0xff800000311c7808 */ /* 0x002fe40001800000 */
[----:B--2---:R-:W-:Y:S02]  /*d1b0*/  FSEL R29, R50, -INF , P5 ;  /* 0xff800000321d7808 */ /* 0x004fe40002800000 */
[----:B------:R-:W-:Y:S02]  /*d1c0*/  FMNMX.FTZ R10, R27, R10, !PT ;  /* 0x0000000a1b0a7209 */ /* 0x000fe40007810000 */
[----:B------:R-:W-:-:S02]  /*d1d0*/  ISETP.GT.AND P4, PT, R34, 0x68, PT ;  /* 0x000000682200780c */ /* 0x000fc40003f84270 */
[C---:B------:R-:W-:Y:S02]  /*d1e0*/  ISETP.GT.AND P3, PT, R34.reuse, 0x69, PT ;  /* 0x000000692200780c */ /* 0x040fe40003f64270 */
[----:B------:R-:W-:Y:S01]  /*d1f0*/  ISETP.GT.AND P5, PT, R34, 0x70, PT ;  /* 0x000000702200780c */ /* 0x000fe20003fa4270 */
[----:B------:R-:W1:Y:S01]  /*d200*/  MUFU.TANH R54, R54 ;  /* 0x0000003600367308 */ /* 0x000e620000002400 */
[----:B------:R-:W-:Y:S01]  /*d210*/  FMNMX.FTZ R10, R28, R10, !PT ;  /* 0x0000000a1c0a7209 */ /* 0x000fe20007810000 */
[----:B------:R-:W-:Y:S01]  /*d220*/  FMUL.FTZ R35, R85, UR5 ;  /* 0x0000000555237c20 */ /* 0x000fe20008410000 */
[----:B0-----:R-:W-:Y:S02]  /*d230*/  FSEL R30, R52, -INF , P4 ;  /* 0xff800000341e7808 */ /* 0x001fe40002000000 */
[----:B---3--:R-:W-:Y:S02]  /*d240*/  FSEL R31, R53, -INF , P3 ;  /* 0xff800000351f7808 */ /* 0x008fe40001800000 */
[----:B----4-:R-:W-:-:S02]  /*d250*/  FSEL R11, R33, -INF , P5 ;  /* 0xff800000210b7808 */ /* 0x010fc40002800000 */
[C---:B------:R-:W-:Y:S02]  /*d260*/  ISETP.GT.AND P4, PT, R34.reuse, 0x71, PT ;  /* 0x000000712200780c */ /* 0x040fe40003f84270 */
[C---:B------:R-:W-:Y:S02]  /*d270*/  ISETP.GT.AND P3, PT, R34.reuse, 0x78, PT ;  /* 0x000000782200780c */ /* 0x040fe40003f64270 */
[----:B------:R-:W-:Y:S02]  /*d280*/  ISETP.GT.AND P5, PT, R34, 0x79, PT ;  /* 0x000000792200780c */ /* 0x000fe40003fa4270 */
[----:B------:R-:W0:Y:S01]  /*d290*/  MUFU.TANH R34, R84 ;  /* 0x0000005400227308 */ /* 0x000e220000002400 */
[----:B------:R-:W-:-:S04]  /*d2a0*/  FMNMX.FTZ R10, R29, R10, !PT ;  /* 0x0000000a1d0a7209 */ /* 0x000fc80007810000 */
[----:B------:R-:W-:-:S03]  /*d2b0*/  FMNMX.FTZ R10, R30, R10, !PT ;  /* 0x0000000a1e0a7209 */ /* 0x000fc60007810000 */
[----:B------:R-:W2:Y:S01]  /*d2c0*/  MUFU.TANH R35, R35 ;  /* 0x0000002300237308 */ /* 0x000ea20000002400 */
[----:B------:R-:W-:Y:S02]  /*d2d0*/  FMNMX.FTZ R10, R31, R10, !PT ;  /* 0x0000000a1f0a7209 */ /* 0x000fe40007810000 */
[----:B-1----:R-:W-:Y:S02]  /*d2e0*/  FSEL R33, R54, -INF , P4 ;  /* 0xff80000036217808 */ /* 0x002fe40002000000 */
[----:B------:R-:W-:Y:S02]  /*d2f0*/  FMNMX.FTZ R10, R11, R10, !PT ;  /* 0x0000000a0b0a7209 */ /* 0x000fe40007810000 */
[----:B0-----:R-:W-:Y:S02]  /*d300*/  FSEL R34, R34, -INF , P3 ;  /* 0xff80000022227808 */ /* 0x001fe40001800000 */
[----:B------:R-:W-:-:S04]  /*d310*/  FMNMX.FTZ R10, R33, R10, !PT ;  /* 0x0000000a210a7209 */ /* 0x000fc80007810000 */
[----:B------:R-:W-:Y:S02]  /*d320*/  FMNMX.FTZ R10, R34, R10, !PT ;  /* 0x0000000a220a7209 */ /* 0x000fe40007810000 */
[----:B--2---:R-:W-:-:S04]  /*d330*/  FSEL R35, R35, -INF , P5 ;  /* 0xff80000023237808 */ /* 0x004fc80002800000 */
[----:B------:R-:W-:Y:S01]  /*d340*/  FMNMX.FTZ R10, R35, R10, !PT ;  /* 0x0000000a230a7209 */ /* 0x000fe20007810000 */
[----:B------:R-:W-:-:S04]  /*d350*/  IMAD.MOV.U32 R84, RZ, RZ, R56 ;  /* 0x000000ffff547224 */ /* 0x000fc800078e0038 */
[----:B------:R-:W0:Y:S01]  /*d360*/  SHFL.BFLY PT, R56, R10, 0x2, 0x1f ;  /* 0x0c401f000a387f89 */ /* 0x000e2200000e0000 */
[----:B------:R-:W-:-:S03]  /*d370*/  FMUL.FTZ R49, R62, UR5 ;  /* 0x000000053e317c20 */ /* 0x000fc60008410000 */
[----:B------:R-:W1:Y:S01]  /*d380*/  SHFL.IDX PT, R62, R9, 0x1, 0x1c1f ;  /* 0x003c1f00093e7f89 */ /* 0x000e6200000e0000 */
[----:B0-----:R-:W-:-:S05]  /*d390*/  FMNMX.FTZ R10, R10, R56, !PT ;  /* 0x000000380a0a7209 */ /* 0x001fca0007810000 */
[----:B------:R-:W0:Y:S01]  /*d3a0*/  SHFL.BFLY PT, R61, R10, 0x1, 0x1f ;  /* 0x0c201f000a3d7f89 */ /* 0x000e2200000e0000 */
[----:B-1----:R-:W-:Y:S01]  /*d3b0*/  IMAD.IADD R62, R142, 0x1, R62 ;  /* 0x000000018e3e7824 */ /* 0x002fe200078e023e */
[----:B------:R-:W-:Y:S01]  /*d3c0*/  MOV R76, R150 ;  /* 0x00000096004c7202 */ /* 0x000fe20000000f00 */
[----:B------:R-:W-:-:S03]  /*d3d0*/  IMAD.MOV.U32 R77, RZ, RZ, R148 ;  /* 0x000000ffff4d7224 */ /* 0x000fc600078e0094 */
[C---:B------:R-:W-:Y:S02]  /*d3e0*/  ISETP.GT.AND P5, PT, R62.reuse, RZ, PT ;  /* 0x000000ff3e00720c */ /* 0x040fe40003fa4270 */
[----:B------:R-:W-:Y:S02]  /*d3f0*/  ISETP.GT.AND P4, PT, R62, 0x1, PT ;  /* 0x000000013e00780c */ /* 0x000fe40003f84270 */
[----:B------:R-:W-:Y:S01]  /*d400*/  FSEL R76, R76, -INF , P5 ;  /* 0xff8000004c4c7808 */ /* 0x000fe20002800000 */
[----:B------:R-:W-:Y:S02]  /*d410*/  IMAD.MOV.U32 R85, RZ, RZ, R55 ;  /* 0x000000ffff557224 */ /* 0x000fe400078e0037 */
[----:B------:R-:W-:Y:S01]  /*d420*/  FMUL.FTZ R50, R63, UR5 ;  /* 0x000000053f327c20 */ /* 0x000fe20008410000 */
[----:B------:R-:W-:Y:S01]  /*d430*/  ISETP.GT.AND P5, PT, R62, 0x8, PT ;  /* 0x000000083e00780c */ /* 0x000fe20003fa4270 */
[----:B------:R-:W-:Y:S01]  /*d440*/  IMAD.U32 R9, RZ, RZ, UR7 ;  /* 0x00000007ff097e24 */ /* 0x000fe2000f8e00ff */
[----:B------:R-:W-:-:S02]  /*d450*/  FSEL R77, R77, -INF , P4 ;  /* 0xff8000004d4d7808 */ /* 0x000fc40002000000 */
[----:B------:R-:W-:Y:S01]  /*d460*/  FMNMX.FTZ R63, R76, R15, !PT ;  /* 0x0000000f4c3f7209 */ /* 0x000fe20007810000 */
[----:B------:R-:W-:Y:S02]  /*d470*/  IMAD.MOV.U32 R80, RZ, RZ, R57 ;  /* 0x000000ffff507224 */ /* 0x000fe400078e0039 */
[----:B------:R-:W-:Y:S01]  /*d480*/  FMUL.FTZ R57, R78, UR5 ;  /* 0x000000054e397c20 */ /* 0x000fe20008410000 */
[----:B------:R-:W-:Y:S02]  /*d490*/  ISETP.GT.AND P4, PT, R62, 0x9, PT ;  /* 0x000000093e00780c */ /* 0x000fe40003f84270 */
[----:B0-----:R-:W-:Y:S02]  /*d4a0*/  FMNMX.FTZ R10, R10, R61, !PT ;  /* 0x0000003d0a0a7209 */ /* 0x001fe40007810000 */
[----:B------:R-:W-:Y:S02]  /*d4b0*/  FSEL R78, R85, -INF , P5 ;  /* 0xff800000554e7808 */ /* 0x000fe40002800000 */
[----:B------:R-:W-:Y:S01]  /*d4c0*/  FMNMX.FTZ R63, R77, R63, !PT ;  /* 0x0000003f4d3f7209 */ /* 0x000fe20007810000 */
[----:B------:R-:W-:Y:S01]  /*d4d0*/  FMUL.FTZ R64, R10, R9 ;  /* 0x000000090a407220 */ /* 0x000fe20000410000 */
[----:B------:R-:W-:Y:S01]  /*d4e0*/  FMUL.FTZ R136, R58, UR5 ;  /* 0x000000053a887c20 */ /* 0x000fe20008410000 */
[----:B------:R-:W-:Y:S01]  /*d4f0*/  FSETP.NEU.FTZ.AND P3, PT, R10, -INF , PT ;  /* 0xff8000000a00780b */ /* 0x000fe20003f7d000 */
[----:B------:R-:W-:Y:S01]  /*d500*/  FMUL.FTZ R58, R79, UR5 ;  /* 0x000000054f3a7c20 */ /* 0x000fe20008410000 */
[----:B------:R-:W-:-:S02]  /*d510*/  ISETP.GT.AND P5, PT, R62, 0x10, PT ;  /* 0x000000103e00780c */ /* 0x000fc40003fa4270 */
[----:B------:R-:W-:Y:S02]  /*d520*/  FSEL R79, R84, -INF , P4 ;  /* 0xff800000544f7808 */ /* 0x000fe40002000000 */
[----:B------:R-:W-:Y:S01]  /*d530*/  FMNMX.FTZ R63, R78, R63, !PT ;  /* 0x0000003f4e3f7209 */ /* 0x000fe20007810000 */
[----:B------:R-:W-:Y:S01]  /*d540*/  FMUL.FTZ R60, R66, UR5 ;  /* 0x00000005423c7c20 */ /* 0x000fe20008410000 */
[----:B------:R-:W-:Y:S02]  /*d550*/  FSEL R64, R64, RZ, P3 ;  /* 0x000000ff40407208 */ /* 0x000fe40001800000 */
[----:B------:R-:W-:Y:S02]  /*d560*/  ISETP.GT.AND P4, PT, R62, 0x11, PT ;  /* 0x000000113e00780c */ /* 0x000fe40003f84270 */
[----:B------:R-:W-:Y:S02]  /*d570*/  FSEL R80, R80, -INF , P5 ;  /* 0xff80000050507808 */ /* 0x000fe40002800000 */
[----:B------:R-:W-:Y:S01]  /*d580*/  FMNMX.FTZ R66, R79, R63, !PT ;  /* 0x0000003f4f427209 */ /* 0x000fe20007810000 */
[----:B------:R-:W-:Y:S01]  /*d590*/  FMUL.FTZ R52, R67, UR5 ;  /* 0x0000000543347c20 */ /* 0x000fe20008410000 */
[----:B------:R-:W-:Y:S01]  /*d5a0*/  ISETP.GT.AND P5, PT, R62, 0x18, PT ;  /* 0x000000183e00780c */ /* 0x000fe20003fa4270 */
[----:B------:R-:W-:Y:S01]  /*d5b0*/  FFMA.FTZ R67, R65, R9, -R64 ;  /* 0x0000000941437223 */ /* 0x000fe20000010840 */
[----:B------:R-:W-:-:S02]  /*d5c0*/  FSEL R63, R73, -INF , P4 ;  /* 0xff800000493f7808 */ /* 0x000fc40002000000 */
[----:B------:R-:W-:Y:S01]  /*d5d0*/  FMNMX.FTZ R66, R80, R66, !PT ;  /* 0x0000004250427209 */ /* 0x000fe20007810000 */
[----:B------:R-:W0:Y:S01]  /*d5e0*/  MUFU.TANH R145, R145 ;  /* 0x0000009100917308 */ /* 0x000e220000002400 */
[----:B------:R-:W-:Y:S02]  /*d5f0*/  FSEL R65, R144, -INF , P5 ;  /* 0xff80000090417808 */ /* 0x000fe40002800000 */
[----:B------:R-:W-:Y:S01]  /*d600*/  ISETP.GT.AND P4, PT, R62, 0x19, PT ;  /* 0x000000193e00780c */ /* 0x000fe20003f84270 */
[----:B------:R-:W-:-:S04]  /*d610*/  FFMA.FTZ R150, R68, R9, -R64 ;  /* 0x0000000944967223 */ /* 0x000fc80000010840 */
[----:B------:R1:W-:Y:S01]  /*d620*/  MUFU.EX2 R144, R67 ;  /* 0x0000004300907308 */ /* 0x0003e20000000800 */
[----:B------:R-:W-:Y:S01]  /*d630*/  ISETP.GT.AND P5, PT, R62, 0x20, PT ;  /* 0x000000203e00780c */ /* 0x000fe20003fa4270 */
[----:B------:R-:W-:Y:S01]  /*d640*/  FMUL.FTZ R53, R70, UR5 ;  /* 0x0000000546357c20 */ /* 0x000fe20008410000 */
[----:B-1----:R-:W-:-:S05]  /*d650*/  FMNMX.FTZ R67, R63, R66, !PT ;  /* 0x000000423f437209 */ /* 0x002fca0007810000 */
[----:B------:R-:W1:Y:S01]  /*d660*/  MUFU.TANH R147, R147 ;  /* 0x0000009300937308 */ /* 0x000e620000002400 */
[----:B------:R-:W-:Y:S02]  /*d670*/  FSEL R66, R151, -INF , P4 ;  /* 0xff80000097427808 */ /* 0x000fe40002000000 */
[----:B------:R-:W-:Y:S02]  /*d680*/  FMNMX.FTZ R68, R65, R67, !PT ;  /* 0x0000004341447209 */ /* 0x000fe40007810000 */
[----:B------:R-:W-:Y:S02]  /*d690*/  ISETP.GT.AND P4, PT, R62, 0x21, PT ;  /* 0x000000213e00780c */ /* 0x000fe40003f84270 */
[----:B------:R-:W-:Y:S01]  /*d6a0*/  FSEL R67, R146, -INF , P5 ;  /* 0xff80000092437808 */ /* 0x000fe20002800000 */
[----:B------:R-:W2:Y:S01]  /*d6b0*/  MUFU.TANH R140, R140 ;  /* 0x0000008c008c7308 */ /* 0x000ea20000002400 */
[----:B------:R-:W-:Y:S02]  /*d6c0*/  FMNMX.FTZ R70, R66, R68, !PT ;  /* 0x0000004442467209 */ /* 0x000fe40007810000 */
[----:B------:R-:W-:-:S02]  /*d6d0*/  ISETP.GT.AND P5, PT, R62, 0x28, PT ;  /* 0x000000283e00780c */ /* 0x000fc40003fa4270 */
[----:B------:R-:W-:Y:S02]  /*d6e0*/  FSEL R68, R149, -INF , P4 ;  /* 0xff80000095447808 */ /* 0x000fe40002000000 */
[----:B------:R-:W-:Y:S01]  /*d6f0*/  FMNMX.FTZ R70, R67, R70, !PT ;  /* 0x0000004643467209 */ /* 0x000fe20007810000 */
[----:B------:R-:W-:Y:S01]  /*d700*/  MUFU.TANH R141, R141 ;  /* 0x0000008d008d7308 */ /* 0x000fe20000002400 */
[----:B------:R-:W-:Y:S01]  /*d710*/  FMUL.FTZ R54, R71, UR5 ;  /* 0x0000000547367c20 */ /* 0x000fe20008410000 */
[----:B------:R-:W-:Y:S01]  /*d720*/  FFMA.FTZ R146, R69, R9, -R64 ;  /* 0x0000000945927223 */ /* 0x000fe20000010840 */
[----:B------:R-:W-:Y:S02]  /*d730*/  ISETP.GT.AND P4, PT, R62, 0x29, PT ;  /* 0x000000293e00780c */ /* 0x000fe40003f84270 */
[----:B0-----:R-:W-:Y:S02]  /*d740*/  FSEL R69, R145, -INF , P5 ;  /* 0xff80000091457808 */ /* 0x001fe40002800000 */
[----:B------:R-:W-:Y:S01]  /*d750*/  FMNMX.FTZ R71, R68, R70, !PT ;  /* 0x0000004644477209 */ /* 0x000fe20007810000 */
[----:B------:R-:W0:Y:S01]  /*d760*/  MUFU.TANH R138, R138 ;  /* 0x0000008a008a7308 */ /* 0x000e220000002400 */
[----:B------:R-:W-:Y:S01]  /*d770*/  ISETP.GT.AND P5, PT, R62, 0x30, PT ;  /* 0x000000303e00780c */ /* 0x000fe20003fa4270 */
[----:B------:R-:W-:Y:S01]  /*d780*/  FMUL.FTZ R137, R59, UR5 ;  /* 0x000000053b897c20 */ /* 0x000fe20008410000 */
[----:B-1----:R-:W-:-:S02]  /*d790*/  FSEL R70, R147, -INF , P4 ;  /* 0xff80000093467808 */ /* 0x002fc40002000000 */
[----:B------:R-:W-:-:S03]  /*d7a0*/  FMNMX.FTZ R73, R69, R71, !PT ;  /* 0x0000004745497209 */ /* 0x000fc60007810000 */
[----:B------:R-:W1:Y:S01]  /*d7b0*/  MUFU.TANH R139, R139 ;  /* 0x0000008b008b7308 */ /* 0x000e620000002400 */
[----:B------:R-:W-:Y:S01]  /*d7c0*/  FFMA.FTZ R72, R72, R9, -R64 ;  /* 0x0000000948487223 */ /* 0x000fe20000010840 */
[----:B------:R-:W-:Y:S02]  /*d7d0*/  ISETP.GT.AND P4, PT, R62, 0x31, PT ;  /* 0x000000313e00780c */ /* 0x000fe40003f84270 */
[----:B--2---:R-:W-:Y:S02]  /*d7e0*/  FSEL R71, R140, -INF , P5 ;  /* 0xff8000008c477808 */ /* 0x004fe40002800000 */
[----:B------:R-:W-:Y:S02]  /*d7f0*/  FMNMX.FTZ R73, R70, R73, !PT ;  /* 0x0000004946497209 */ /* 0x000fe40007810000 */
[----:B------:R-:W2:Y:S01]  /*d800*/  MUFU.TANH R136, R136 ;  /* 0x0000008800887308 */ /* 0x000ea20000002400 */
[----:B------:R-:W-:Y:S01]  /*d810*/  FMUL.FTZ R55, R74, UR5 ;  /* 0x000000054a377c20 */ /* 0x000fe20008410000 */
[----:B------:R-:W-:-:S02]  /*d820*/  ISETP.GT.AND P5, PT, R62, 0x38, PT ;  /* 0x000000383e00780c */ /* 0x000fc40003fa4270 */
[----:B------:R-:W-:-:S04]  /*d830*/  FMNMX.FTZ R74, R71, R73, !PT ;  /* 0x00000049474a7209 */ /* 0x000fc80007810000 */
[----:B------:R-:W3:Y:S01]  /*d840*/  MUFU.TANH R137, R137 ;  /* 0x0000008900897308 */ /* 0x000ee20000002400 */
[----:B------:R-:W-:Y:S01]  /*d850*/  FMUL.FTZ R56, R75, UR5 ;  /* 0x000000054b387c20 */ /* 0x000fe20008410000 */
[----:B0-----:R-:W-:-:S06]  /*d860*/  FSEL R73, R138, -INF , P5 ;  /* 0xff8000008a497808 */ /* 0x001fcc0002800000 */
[----:B------:R0:W-:Y:S01]  /*d870*/  MUFU.EX2 R140, R72 ;  /* 0x00000048008c7308 */ /* 0x0001e20000000800 */
[----:B------:R-:W-:Y:S01]  /*d880*/  WARPGROUP.ARRIVE ;  /* 0x00000000000079c5 */ /* 0x000fe20000000000 */
[----:B------:R-:W-:Y:S01]  /*d890*/  FFMA.FTZ R142, R48, R9, -R64 ;  /* 0x00000009308e7223 */ /* 0x000fe20000010840 */
[----:B------:R-:W-:Y:S01]  /*d8a0*/  ISETP.GT.AND P5, PT, R62, 0x40, PT ;  /* 0x000000403e00780c */ /* 0x000fe20003fa4270 */
[----:B------:R-:W-:-:S03]  /*d8b0*/  FMUL.FTZ R81, R83, UR5 ;  /* 0x0000000553517c20 */ /* 0x000fc60008410000 */
[----:B------:R-:W-:Y:S01]  /*d8c0*/  HGMMA.64x64x16.F32.BF16 R88, R132, gdesc[UR8].tnspB, R88, gsb0 ;  /* 0x40e0000884587df0 */ /* 0x000fe20008001858 */
[----:B0-----:R-:W-:Y:S01]  /*d8d0*/  FSEL R72, R141, -INF , P4 ;  /* 0xff8000008d487808 */ /* 0x001fe20002000000 */
[----:B------:R-:W0:Y:S01]  /*d8e0*/  MUFU.TANH R49, R49 ;  /* 0x0000003100317308 */ /* 0x000e220000002400 */
[----:B------:R-:W-:Y:S02]  /*d8f0*/  ISETP.GT.AND P4, PT, R62, 0x39, PT ;  /* 0x000000393e00780c */ /* 0x000fe40003f84270 */
[----:B------:R-:W-:Y:S02]  /*d900*/  FMNMX.FTZ R75, R72, R74, !PT ;  /* 0x0000004a484b7209 */ /* 0x000fe40007810000 */
[----:B-1----:R-:W-:Y:S02]  /*d910*/  FSEL R74, R139, -INF , P4 ;  /* 0xff8000008b4a7808 */ /* 0x002fe40002000000 */
[----:B------:R-:W-:Y:S01]  /*d920*/  FMNMX.FTZ R48, R73, R75, !PT ;  /* 0x0000004b49307209 */ /* 0x000fe20007810000 */
[----:B------:R-:W1:Y:S01]  /*d930*/  MUFU.TANH R50, R50 ;  /* 0x0000003200327308 */ /* 0x000e620000002400 */
[----:B------:R-:W-:-:S02]  /*d940*/  ISETP.GT.AND P4, PT, R62, 0x41, PT ;  /* 0x000000413e00780c */ /* 0x000fc40003f84270 */
[----:B--2---:R-:W-:Y:S02]  /*d950*/  FSEL R75, R136, -INF , P5 ;  /* 0xff800000884b7808 */ /* 0x004fe40002800000 */
[----:B------:R-:W-:-:S03]  /*d960*/  FMNMX.FTZ R83, R74, R48, !PT ;  /* 0x000000304a537209 */ /* 0x000fc60007810000 */
[----:B------:R-:W2:Y:S01]  /*d970*/  MUFU.TANH R60, R60 ;  /* 0x0000003c003c7308 */ /* 0x000ea20000002400 */
[----:B------:R-:W-:Y:S02]  /*d980*/  ISETP.GT.AND P5, PT, R62, 0x48, PT ;  /* 0x000000483e00780c */ /* 0x000fe40003fa4270 */
[----:B---3--:R-:W-:Y:S02]  /*d990*/  FSEL R48, R137, -INF , P4 ;  /* 0xff80000089307808 */ /* 0x008fe40002000000 */
[----:B------:R-:W-:-:S03]  /*d9a0*/  FMNMX.FTZ R83, R75, R83, !PT ;  /* 0x000000534b537209 */ /* 0x000fc60007810000 */
[----:B------:R-:W3:Y:S01]  /*d9b0*/  MUFU.TANH R52, R52 ;  /* 0x0000003400347308 */ /* 0x000ee20000002400 */
[----:B------:R-:W-:Y:S02]  /*d9c0*/  ISETP.GT.AND P4, PT, R62, 0x49, PT ;  /* 0x000000493e00780c */ /* 0x000fe40003f84270 */
[----:B0-----:R-:W-:Y:S02]  /*d9d0*/  FSEL R49, R49, -INF , P5 ;  /* 0xff80000031317808 */ /* 0x001fe40002800000 */
[----:B------:R-:W-:-:S03]  /*d9e0*/  FMNMX.FTZ R83, R48, R83, !PT ;  /* 0x0000005330537209 */ /* 0x000fc60007810000 */
[----:B------:R-:W0:Y:S01]  /*d9f0*/  MUFU.TANH R53, R53 ;  /* 0x0000003500357308 */ /* 0x000e220000002400 */
[----:B------:R-:W-:Y:S02]  /*da00*/  ISETP.GT.AND P5, PT, R62, 0x50, PT ;  /* 0x000000503e00780c */ /* 0x000fe40003fa4270 */
[----:B-1----:R-:W-:Y:S02]  /*da10*/  FSEL R50, R50, -INF , P4 ;  /* 0xff80000032327808 */ /* 0x002fe40002000000 */
[----:B------:R-:W-:-:S03]  /*da20*/  FMNMX.FTZ R83, R49, R83, !PT ;  /* 0x0000005331537209 */ /* 0x000fc60007810000 */
[----:B------:R-:W1:Y:S01]  /*da30*/  MUFU.TANH R54, R54 ;  /* 0x0000003600367308 */ /* 0x000e620000002400 */
[----:B------:R-:W-:Y:S01]  /*da40*/  FFMA.FTZ R136, R51, R9, -R64 ;  /* 0x0000000933887223 */ /* 0x000fe20000010840 */
[----:B------:R-:W-:Y:S02]  /*da50*/  ISETP.GT.AND P4, PT, R62, 0x51, PT ;  /* 0x000000513e00780c */ /* 0x000fe40003f84270 */
[----:B--2---:R-:W-:Y:S02]  /*da60*/  FSEL R51, R60, -INF , P5 ;  /* 0xff8000003c337808 */ /* 0x004fe40002800000 */
[----:B------:R-:W-:Y:S02]  /*da70*/  FMNMX.FTZ R83, R50, R83, !PT ;  /* 0x0000005332537209 */ /* 0x000fe40007810000 */
[----:B------:R-:W2:Y:S01]  /*da80*/  MUFU.TANH R55, R55 ;  /* 0x0000003700377308 */ /* 0x000ea20000002400 */
[----:B------:R-:W-:Y:S02]  /*da90*/  ISETP.GT.AND P5, PT, R62, 0x58, PT ;  /* 0x000000583e00780c */ /* 0x000fe40003fa4270 */
[----:B---3--:R-:W-:-:S02]  /*daa0*/  FSEL R52, R52, -INF , P4 ;  /* 0xff80000034347808 */ /* 0x008fc40002000000 */
[----:B------:R-:W-:-:S03]  /*dab0*/  FMNMX.FTZ R83, R51, R83, !PT ;  /* 0x0000005333537209 */ /* 0x000fc60007810000 */
[----:B------:R-:W3:Y:S01]  /*dac0*/  MUFU.TANH R56, R56 ;  /* 0x0000003800387308 */ /* 0x000ee20000002400 */
[----:B------:R-:W-:Y:S01]  /*dad0*/  ISETP.GT.AND P4, PT, R62, 0x59, PT ;  /* 0x000000593e00780c */ /* 0x000fe20003f84270 */
[----:B------:R-:W-:Y:S01]  /*dae0*/  FMUL.FTZ R59, R82, UR5 ;  /* 0x00000005523b7c20 */ /* 0x000fe20008410000 */
[----:B0-----:R-:W-:Y:S02]  /*daf0*/  FSEL R53, R53, -INF , P5 ;  /* 0xff80000035357808 */ /* 0x001fe40002800000 */
[----:B------:R-:W-:-:S03]  /*db00*/  FMNMX.FTZ R83, R52, R83, !PT ;  /* 0x0000005334537209 */ /* 0x000fc60007810000 */
[----:B------:R-:W0:Y:S01]  /*db10*/  MUFU.TANH R57, R57 ;  /* 0x0000003900397308 */ /* 0x000e220000002400 */
[----:B------:R-:W-:Y:S02]  /*db20*/  ISETP.GT.AND P5, PT, R62, 0x60, PT ;  /* 0x000000603e00780c */ /* 0x000fe40003fa4270 */
        /* <DEDUP_REMOVED lines=21> */
[----:B------:R-:W-:Y:S02]  /*dc80*/  ISETP.GT.AND P4, PT, R62, 0x71, PT ;  /* 0x000000713e00780c */ /* 0x000fe40003f84270 */
[----:B--2---:R-:W-:Y:S02]  /*dc90*/  FSEL R59, R59, -INF , P5 ;  /* 0xff8000003b3b7808 */ /* 0x004fe40002800000 */
[----:B------:R-:W-:Y:S02]  /*dca0*/  FMNMX.FTZ R83, R58, R83, !PT ;  /* 0x000000533a537209 */ /* 0x000fe40007810000 */
[----:B------:R-:W-:Y:S02]  /*dcb0*/  ISETP.GT.AND P5, PT, R62, 0x78, PT ;  /* 0x000000783e00780c */ /* 0x000fe40003fa4270 */
[----:B---3--:R-:W-:Y:S02]  /*dcc0*/  FSEL R60, R81, -INF , P4 ;  /* 0xff800000513c7808 */ /* 0x008fe40002000000 */
[----:B------:R-:W-:-:S02]  /*dcd0*/  FMNMX.FTZ R83, R59, R83, !PT ;  /* 0x000000533b537209 */ /* 0x000fc40007810000 */
[----:B------:R-:W-:Y:S02]  /*dce0*/  ISETP.GT.AND P4, PT, R62, 0x79, PT ;  /* 0x000000793e00780c */ /* 0x000fe40003f84270 */
[----:B0-----:R-:W-:Y:S02]  /*dcf0*/  FSEL R61, R61, -INF , P5 ;  /* 0xff8000003d3d7808 */ /* 0x001fe40002800000 */
[----:B------:R-:W-:Y:S02]  /*dd00*/  FMNMX.FTZ R83, R60, R83, !PT ;  /* 0x000000533c537209 */ /* 0x000fe40007810000 */
[----:B-1----:R-:W-:Y:S02]  /*dd10*/  FSEL R62, R82, -INF , P4 ;  /* 0xff800000523e7808 */ /* 0x002fe40002000000 */
[----:B------:R-:W-:Y:S01]  /*dd20*/  FMNMX.FTZ R81, R61, R83, !PT ;  /* 0x000000533d517209 */ /* 0x000fe20007810000 */
[----:B------:R-:W-:-:S03]  /*dd30*/  WARPGROUP.DEPBAR.LE gsb0, 0x0 ;  /* 0x00008000000079c5 */ /* 0x000fc60000010000 */
[----:B------:R-:W-:Y:S01]  /*dd40*/  FMNMX.FTZ R81, R62, R81, !PT ;  /* 0x000000513e517209 */ /* 0x000fe20007810000 */
[-CC-:B------:R-:W-:Y:S01]  /*dd50*/  FFMA.FTZ R134, R36, R9.reuse, -R64.reuse ;  /* 0x0000000924867223 */ /* 0x180fe20000010840 */
[----:B------:R-:W-:-:S03]  /*dd60*/  FFMA.FTZ R36, R32, R9, -R64 ;  /* 0x0000000920247223 */ /* 0x000fc60000010840 */
[----:B------:R-:W0:Y:S01]  /*dd70*/  SHFL.BFLY PT, R32, R81, 0x2, 0x1f ;  /* 0x0c401f0051207f89 */ /* 0x000e2200000e0000 */
[-CC-:B------:R-:W-:Y:S01]  /*dd80*/  FFMA.FTZ R138, R47, R9.reuse, -R64.reuse ;  /* 0x000000092f8a7223 */ /* 0x180fe20000010840 */
[----:B------:R-:W-:Y:S01]  /*dd90*/  FFMA.FTZ R132, R46, R9, -R64 ;  /* 0x000000092e847223 */ /* 0x000fe20000010840 */
[----:B0-----:R-:W-:-:S05]  /*dda0*/  FMNMX.FTZ R81, R81, R32, !PT ;  /* 0x0000002051517209 */ /* 0x001fca0007810000 */
[----:B------:R-:W0:Y:S01]  /*ddb0*/  SHFL.BFLY PT, R82, R81, 0x1, 0x1f ;  /* 0x0c201f0051527f89 */ /* 0x000e2200000e0000 */
[----:B------:R-:W-:Y:S02]  /*ddc0*/  VIADD R46, R8, 0x280 ;  /* 0x00000280082e7836 */ /* 0x000fe40000000000 */
[----:B------:R-:W-:Y:S02]  /*ddd0*/  IMAD.MOV.U32 R47, RZ, RZ, 0x40000040 ;  /* 0x40000040ff2f7424 */ /* 0x000fe400078e00ff */
[----:B------:R-:W-:Y:S01]  /*dde0*/  FFMA.FTZ R32, R11, R9, -R64 ;  /* 0x000000090b207223 */ /* 0x000fe20000010840 */
[----:B------:R-:W-:Y:S02]  /*ddf0*/  R2UR UR10, R46 ;  /* 0x000000002e0a72ca */ /* 0x000fe400000e0000 */
[----:B------:R-:W-:Y:S01]  /*de00*/  R2UR UR11, R47 ;  /* 0x000000002f0b72ca */ /* 0x000fe200000e0000 */
[----:B------:R-:W-:Y:S01]  /*de10*/  WARPGROUP.ARRIVE ;  /* 0x00000000000079c5 */ /* 0x000fe20000000000 */
[----:B0-----:R-:W-:-:S11]  /*de20*/  FMNMX.FTZ R11, R81, R82, !PT ;  /* 0x00000052510b7209 */ /* 0x001fd60007810000 */
[----:B------:R-:W-:Y:S01]  /*de30*/  HGMMA.64x64x16.F32.BF16 R88, R128, gdesc[UR8].tnspB, R88, gsb0 ;  /* 0x40e0000880587df0 */ /* 0x000fe20008001858 */
[C---:B------:R-:W-:Y:S01]  /*de40*/  FSETP.NEU.FTZ.AND P4, PT, R11.reuse, -INF , PT ;  /* 0xff8000000b00780b */ /* 0x040fe20003f9d000 */
[----:B------:R-:W-:-:S05]  /*de50*/  FMUL.FTZ R82, R11, R9 ;  /* 0x000000090b527220 */ /* 0x000fca0000410000 */
[----:B------:R-:W-:-:S05]  /*de60*/  FSEL R82, R82, RZ, P4 ;  /* 0x000000ff52527208 */ /* 0x000fca0002000000 */
[-CC-:B------:R-:W-:Y:S01]  /*de70*/  FFMA.FTZ R141, R67, R9.reuse, -R82.reuse ;  /* 0x00000009438d7223 */ /* 0x180fe20000010852 */
[----:B------:R-:W-:Y:S01]  /*de80*/  FFMA.FTZ R67, R70, R9, -R82 ;  /* 0x0000000946437223 */ /* 0x000fe20000010852 */
[----:B------:R-:W-:Y:S01]  /*de90*/  FSEL R70, R10, RZ, P3 ;  /* 0x000000ff0a467208 */ /* 0x000fe20001800000 */
[----:B------:R-:W-:-:S04]  /*dea0*/  VIADD R46, R8, 0x300 ;  /* 0x00000300082e7836 */ /* 0x000fc80000000000 */
[----:B------:R-:W-:Y:S01]  /*deb0*/  FADD.FTZ R70, -R70, R13 ;  /* 0x0000000d46467221 */ /* 0x000fe20000010100 */
[----:B------:R-:W-:Y:S01]  /*dec0*/  R2UR UR10, R46 ;  /* 0x000000002e0a72ca */ /* 0x000fe200000e0000 */
[----:B------:R-:W-:Y:S02]  /*ded0*/  VIADD R46, R8, 0x380 ;  /* 0x00000380082e7836 */ /* 0x000fe40000000000 */
[----:B------:R-:W-:Y:S02]  /*dee0*/  FMUL.FTZ R8, R70, R9 ;  /* 0x0000000946087220 */ /* 0x000fe40000410000 */
[----:B------:R-:W2:Y:S01]  /*def0*/  LDL R70, [R1+0x34] ;  /* 0x0000340001467983 */ /* 0x000ea20000100800 */
[----:B------:R-:W-:-:S05]  /*df00*/  IMAD.MOV.U32 R47, RZ, RZ, 0x40000040 ;  /* 0x40000040ff2f7424 */ /* 0x000fca00078e00ff */
[----:B------:R-:W-:Y:S01]  /*df10*/  R2UR UR11, R47 ;  /* 0x000000002f0b72ca */ /* 0x000fe200000e0000 */
[----:B------:R-:W-:Y:S02]  /*df20*/  WARPGROUP.DEPBAR.LE gsb0, 0x0 ;  /* 0x00008000000079c5 */ /* 0x000fe40000010000 */
[----:B------:R-:W-:-:S10]  /*df30*/  WARPGROUP.ARRIVE ;  /* 0x00000000000079c5 */ /* 0x000fd40000000000 */
[----:B------:R-:W-:Y:S01]  /*df40*/  HGMMA.64x64x16.F32.BF16 R88, R124, gdesc[UR8].tnspB, R88, gsb0 ;  /* 0x40e000087c587df0 */ /* 0x000fe20008001858 */
[----:B------:R-:W-:-:S05]  /*df50*/  FSEL R47, R11, RZ, P4 ;  /* 0x000000ff0b2f7208 */ /* 0x000fca0002000000 */
[----:B------:R-:W-:Y:S01]  /*df60*/  FADD.FTZ R13, -R47, R15 ;  /* 0x0000000f2f0d7221 */ /* 0x000fe20000010100 */
[----:B------:R-:W-:Y:S01]  /*df70*/  IMAD.MOV.U32 R47, RZ, RZ, 0x40000040 ;  /* 0x40000040ff2f7424 */ /* 0x000fe200078e00ff */
[----:B------:R-:W-:-:S04]  /*df80*/  R2UR UR10, R46 ;  /* 0x000000002e0a72ca */ /* 0x000fc800000e0000 */
[----:B------:R-:W-:Y:S01]  /*df90*/  R2UR UR11, R47 ;  /* 0x000000002f0b72ca */ /* 0x000fe200000e0000 */
[----:B------:R-:W0:Y:S01]  /*dfa0*/  S2R R85, SR_TID.X ;  /* 0x0000000000557919 */ /* 0x000e220000002100 */
[-C--:B------:R-:W-:Y:S01]  /*dfb0*/  FFMA.FTZ R44, R44, R9.reuse, -R64 ;  /* 0x000000092c2c7223 */ /* 0x080fe20000010840 */
[-C--:B------:R-:W-:Y:S01]  /*dfc0*/  FFMA.FTZ R149, R76, R9.reuse, -R82 ;  /* 0x000000094c957223 */ /* 0x080fe20000010852 */
[-C--:B------:R-:W-:Y:S01]  /*dfd0*/  FMUL.FTZ R13, R13, R9.reuse ;  /* 0x000000090d0d7220 */ /* 0x080fe20000410000 */
        /* <DEDUP_REMOVED lines=13> */
[----:B------:R-:W-:Y:S01]  /*e0b0*/  FFMA.FTZ R28, R28, R9, -R64 ;  /* 0x000000091c1c7223 */ /* 0x000fe20000010840 */
[----:B------:R-:W-:-:S02]  /*e0c0*/  WARPGROUP.DEPBAR.LE gsb0, 0x0 ;  /* 0x00008000000079c5 */ /* 0x000fc40000010000 */
[----:B------:R-:W-:-:S06]  /*e0d0*/  WARPGROUP.ARRIVE ;  /* 0x00000000000079c5 */ /* 0x000fcc0000000000 */
[----:B------:R-:W-:Y:S01]  /*e0e0*/  HGMMA.64x64x16.F32.BF16 R88, R120, gdesc[UR8].tnspB, R88, gsb0 ;  /* 0x40e0000878587df0 */ /* 0x000fe20008001858 */
[-CC-:B------:R-:W-:Y:S01]  /*e0f0*/  FFMA.FTZ R29, R29, R9.reuse, -R64.reuse ;  /* 0x000000091d1d7223 */ /* 0x180fe20000010840 */
[-CC-:B------:R-:W-:Y:S01]  /*e100*/  FFMA.FTZ R30, R30, R9.reuse, -R64.reuse ;  /* 0x000000091e1e7223 */ /* 0x180fe20000010840 */
[-CC-:B------:R-:W-:Y:S01]  /*e110*/  FFMA.FTZ R31, R31, R9.reuse, -R64.reuse ;  /* 0x000000091f1f7223 */ /* 0x180fe20000010840 */
[-CC-:B------:R-:W-:Y:S01]  /*e120*/  FFMA.FTZ R33, R33, R9.reuse, -R64.reuse ;  /* 0x0000000921217223 */ /* 0x180fe20000010840 */
[-CC-:B------:R-:W-:Y:S01]  /*e130*/  FFMA.FTZ R34, R34, R9.reuse, -R64.reuse ;  /* 0x0000000922227223 */ /* 0x180fe20000010840 */
[-C--:B------:R-:W-:Y:S01]  /*e140*/  FFMA.FTZ R35, R35, R9.reuse, -R64 ;  /* 0x0000000923237223 */ /* 0x080fe20000010840 */
[-CC-:B------:R-:W-:Y:S01]  /*e150*/  FFMA.FTZ R64, R77, R9.reuse, -R82.reuse ;  /* 0x000000094d407223 */ /* 0x180fe20000010852 */
[----:B------:R-:W-:Y:S01]  /*e160*/  MUFU.EX2 R44, R44 ;  /* 0x0000002c002c7308 */ /* 0x000fe20000000800 */
[----:B------:R-:W-:-:S07]  /*e170*/  FFMA.FTZ R151, R78, R9, -R82 ;  /* 0x000000094e977223 */ /* 0x000fce0000010852 */
[----:B------:R-:W1:Y:S01]  /*e180*/  MUFU.EX2 R8, R8 ;  /* 0x0000000800087308 */ /* 0x000e620000000800 */
[----:B------:R-:W-:-:S07]  /*e190*/  FFMA.FTZ R76, R79, R9, -R82 ;  /* 0x000000094f4c7223 */ /* 0x000fce0000010852 */
[----:B------:R-:W-:Y:S08]  /*e1a0*/  MUFU.EX2 R149, R149 ;  /* 0x0000009500957308 */ /* 0x000ff00000000800 */
[----:B------:R-:W3:Y:S01]  /*e1b0*/  MUFU.EX2 R13, R13 ;  /* 0x0000000d000d7308 */ /* 0x000ee20000000800 */
[----:B0-----:R-:W-:-:S07]  /*e1c0*/  SHF.R.U32.HI R84, RZ, 0x7, R85 ;  /* 0x00000007ff547819 */ /* 0x001fce0000011655 */
[----:B------:R-:W0:Y:S01]  /*e1d0*/  MUFU.EX2 R148, R148 ;  /* 0x0000009400947308 */ /* 0x000e220000000800 */
[----:B------:R-:W-:-:S07]  /*e1e0*/  FFMA.FTZ R145, R80, R9, -R82 ;  /* 0x0000000950917223 */ /* 0x000fce0000010852 */
[----:B------:R-:W4:Y:S01]  /*e1f0*/  MUFU.EX2 R64, R64 ;  /* 0x0000004000407308 */ /* 0x000f220000000800 */
[----:B------:R-:W-:-:S07]  /*e200*/  @!P1 IMAD R46, R18, 0x8, R2 ;  /* 0x00000008122e9824 */ /* 0x000fce00078e0202 */
[----:B------:R-:W5:Y:S01]  /*e210*/  MUFU.EX2 R150, R150 ;  /* 0x0000009600967308 */ /* 0x000f620000000800 */
[----:B------:R-:W-:Y:S02]  /*e220*/  VIADD R15, R84, 0x9 ;  /* 0x00000009540f7836 */ /* 0x000fe40000000000 */
[----:B------:R-:W-:-:S05]  /*e230*/  FFMA.FTZ R63, R63, R9, -R82 ;  /* 0x000000093f3f7223 */ /* 0x000fca0000010852 */
[----:B------:R-:W5:Y:S01]  /*e240*/  MUFU.EX2 R151, R151 ;  /* 0x0000009700977308 */ /* 0x000f620000000800 */
[----:B------:R-:W-:Y:S01]  /*e250*/  ISETP.GE.U32.AND P3, PT, R85, 0x180, PT ;  /* 0x000001805500780c */ /* 0x000fe20003f66070 */
[----:B------:R-:W-:Y:S02]  /*e260*/  @!P1 VIADD R46, R46, 0x16840 ;  /* 0x000168402e2e9836 */ /* 0x000fe40000000000 */
[----:B-1----:R-:W-:-:S04]  /*e270*/  FFMA.FTZ R3, R8, R3, R44 ;  /* 0x0000000308037223 */ /* 0x002fc8000001002c */
[----:B------:R-:W1:Y:S01]  /*e280*/  MUFU.EX2 R45, R45 ;  /* 0x0000002d002d7308 */ /* 0x000e620000000800 */
[----:B---3--:R-:W-:Y:S01]  /*e290*/  FFMA.FTZ R0, R13, R0, R149 ;  /* 0x000000000d007223 */ /* 0x008fe20000010095 */
[----:B------:R-:W-:-:S06]  /*e2a0*/  FFMA.FTZ R147, R65, R9, -R82 ;  /* 0x0000000941937223 */ /* 0x000fcc0000010852 */
[----:B------:R-:W3:Y:S01]  /*e2b0*/  MUFU.EX2 R76, R76 ;  /* 0x0000004c004c7308 */ /* 0x000ee20000000800 */
[----:B------:R-:W-:Y:S01]  /*e2c0*/  SEL R47, R15, 0x9, !P3 ;  /* 0x000000090f2f7807 */ /* 0x000fe20005800000 */
[----:B------:R-:W-:Y:S01]  /*e2d0*/  @!P1 IMAD R14, R14, 0x8, R2 ;  /* 0x000000080e0e9824 */ /* 0x000fe200078e0202 */
[----:B------:R-:W-:-:S05]  /*e2e0*/  @!P1 PRMT R46, RZ, 0x654, R46 ;  /* 0x00000654ff2e9816 */ /* 0x000fca000000002e */
[----:B------:R-:W-:Y:S01]  /*e2f0*/  MUFU.EX2 R43, R43 ;  /* 0x0000002b002b7308 */ /* 0x000fe20000000800 */
[----:B0-----:R-:W-:Y:S01]  /*e300*/  FADD.FTZ R3, R148, R3 ;  /* 0x0000000394037221 */ /* 0x001fe20000010000 */
[----:B----4-:R-:W-:-:S06]  /*e310*/  FADD.FTZ R0, R64, R0 ;  /* 0x0000000040007221 */ /* 0x010fcc0000010000 */
[----:B------:R-:W0:Y:S01]  /*e320*/  MUFU.EX2 R145, R145 ;  /* 0x0000009100917308 */ /* 0x000e220000000800 */
[----:B------:R-:W-:Y:S01]  /*e330*/  FFMA.FTZ R65, R66, R9, -R82 ;  /* 0x0000000942417223 */ /* 0x000fe20000010852 */
[----:B------:R-:W-:Y:S02]  /*e340*/  WARPGROUP.DEPBAR.LE gsb0, 0x0 ;  /* 0x00008000000079c5 */ /* 0x000fe40000010000 */
[----:B------:R-:W-:Y:S01]  /*e350*/  @!P1 VIADD R14, R14, 0x16860 ;  /* 0x000168600e0e9836 */ /* 0x000fe20000000000 */
[----:B------:R4:W-:Y:S06]  /*e360*/  BAR.ARV R47, 0x100 ;  /* 0x0004002f0000751d */ /* 0x0009ec0000002000 */
[----:B------:R-:W4:Y:S01]  /*e370*/  MUFU.EX2 R63, R63 ;  /* 0x0000003f003f7308 */ /* 0x000f220000000800 */
[----:B------:R1:W-:Y:S01]  /*e380*/  @!P1 SYNCS.ARRIVE.TRANS64.RED.A1T0 RZ, [R46+URZ], RZ ;  /* 0x000000ff2eff99a7 */ /* 0x0003e2000810043f */
[----:B-----5:R-:W-:Y:S01]  /*e390*/  FADD.FTZ R3, R150, R3 ;  /* 0x0000000396037221 */ /* 0x020fe20000010000 */
[----:B------:R-:W-:-:S05]  /*e3a0*/  @!P1 PRMT R14, RZ, 0x654, R14 ;  /* 0x00000654ff0e9816 */ /* 0x000fca000000000e */
[----:B------:R-:W5:Y:S01]  /*e3b0*/  MUFU.EX2 R42, R42 ;  /* 0x0000002a002a7308 */ /* 0x000f620000000800 */
[----:B-1----:R-:W-:Y:S01]  /*e3c0*/  FADD.FTZ R46, R151, R0 ;  /* 0x00000000972e7221 */ /* 0x002fe20000010000 */
[----:B------:R-:W-:-:S06]  /*e3d0*/  FADD.FTZ R3, R45, R3 ;  /* 0x000000032d037221 */ /* 0x000fcc0000010000 */
[----:B------:R-:W1:Y:S01]  /*e3e0*/  MUFU.EX2 R147, R147 ;  /* 0x0000009300937308 */ /* 0x000e620000000800 */
[----:B---3--:R-:W-:Y:S01]  /*e3f0*/  FADD.FTZ R46, R76, R46 ;  /* 0x0000002e4c2e7221 */ /* 0x008fe20000010000 */
[----:B------:R-:W-:Y:S01]  /*e400*/  FFMA.FTZ R66, R68, R9, -R82 ;  /* 0x0000000944427223 */ /* 0x000fe20000010852 */
[----:B------:R3:W-:Y:S05]  /*e410*/  @!P1 SYNCS.ARRIVE.TRANS64.RED.A1T0 RZ, [R14+URZ], RZ ;  /* 0x000000ff0eff99a7 */ /* 0x0007ea000810043f */
[----:B------:R-:W1:Y:S01]  /*e420*/  MUFU.EX2 R146, R146 ;  /* 0x0000009200927308 */ /* 0x000e620000000800 */
[----:B0-----:R-:W-:Y:S01]  /*e430*/  FADD.FTZ R46, R145, R46 ;  /* 0x0000002e912e7221 */ /* 0x001fe20000010000 */
[----:B---3--:R-:W-:-:S06]  /*e440*/  FADD.FTZ R14, R43, R3 ;  /* 0x000000032b0e7221 */ /* 0x008fcc0000010000 */
[----:B------:R-:W0:Y:S01]  /*e450*/  MUFU.EX2 R65, R65 ;  /* 0x0000004100417308 */ /* 0x000e220000000800 */
[----:B------:R-:W-:Y:S01]  /*e460*/  FFMA.FTZ R143, R69, R9, -R82 ;  /* 0x00000009458f7223 */ /* 0x000fe20000010852 */
[----:B------:R-:W-:Y:S01]  /*e470*/  FADD.FTZ R14, R144, R14 ;  /* 0x0000000e900e7221 */ /* 0x000fe20000010000 */
[----:B----4-:R-:W-:-:S05]  /*e480*/  FADD.FTZ R46, R63, R46 ;  /* 0x0000002e3f2e7221 */ /* 0x010fca0000010000 */
[----:B------:R-:W3:Y:S01]  /*e490*/  MUFU.EX2 R141, R141 ;  /* 0x0000008d008d7308 */ /* 0x000ee20000000800 */
[----:B-----5:R-:W-:Y:S01]  /*e4a0*/  FADD.FTZ R47, R42, R14 ;  /* 0x0000000e2a2f7221 */ /* 0x020fe20000010000 */
[----:B-1----:R-:W-:-:S06]  /*e4b0*/  FADD.FTZ R46, R147, R46 ;  /* 0x0000002e932e7221 */ /* 0x002fcc0000010000 */
[----:B------:R-:W1:Y:S01]  /*e4c0*/  MUFU.EX2 R41, R41 ;  /* 0x0000002900297308 */ /* 0x000e620000000800 */
[----:B------:R-:W-:-:S07]  /*e4d0*/  FFMA.FTZ R137, R71, R9, -R82 ;  /* 0x0000000947897223 */ /* 0x000fce0000010852 */
[----:B------:R-:W4:Y:S01]  /*e4e0*/  MUFU.EX2 R66, R66 ;  /* 0x0000004200427308 */ /* 0x000f220000000800 */
[----:B------:R-:W-:Y:S01]  /*e4f0*/  FADD.FTZ R47, R146, R47 ;  /* 0x0000002f922f7221 */ /* 0x000fe20000010000 */
[----:B0-----:R-:W-:-:S06]  /*e500*/  FADD.FTZ R46, R65, R46 ;  /* 0x0000002e412e7221 */ /* 0x001fcc0000010000 */
[----:B------:R-:W0:Y:S01]  /*e510*/  MUFU.EX2 R142, R142 ;  /* 0x0000008e008e7308 */ /* 0x000e220000000800 */
[----:B------:R-:W-:-:S07]  /*e520*/  FFMA.FTZ R68, R72, R9, -R82 ;  /* 0x0000000948447223 */ /* 0x000fce0000010852 */
[----:B------:R-:W5:Y:S01]  /*e530*/  MUFU.EX2 R143, R143 ;  /* 0x0000008f008f7308 */ /* 0x000f620000000800 */
[----:B------:R-:W-:Y:S01]  /*e540*/  FADD.FTZ R47, R140, R47 ;  /* 0x0000002f8c2f7221 */ /* 0x000fe20000010000 */
[----:B---3--:R-:W-:-:S06]  /*e550*/  FADD.FTZ R46, R141, R46 ;  /* 0x0000002e8d2e7221 */ /* 0x008fcc0000010000 */
[----:B------:R-:W3:Y:S01]  /*e560*/  MUFU.EX2 R40, R40 ;  /* 0x0000002800287308 */ /* 0x000ee20000000800 */
[----:B------:R-:W-:-:S07]  /*e570*/  FFMA.FTZ R139, R73, R9, -R82 ;  /* 0x00000009498b7223 */ /* 0x000fce0000010852 */
[----:B------:R-:W3:Y:S01]  /*e580*/  MUFU.EX2 R67, R67 ;  /* 0x0000004300437308 */ /* 0x000ee20000000800 */
[----:B-1----:R-:W-:Y:S01]  /*e590*/  FADD.FTZ R47, R41, R47 ;  /* 0x0000002f292f7221 */ /* 0x002fe20000010000 */
[----:B----4-:R-:W-:-:S06]  /*e5a0*/  FADD.FTZ R46, R66, R46 ;  /* 0x0000002e422e7221 */ /* 0x010fcc0000010000 */
[----:B------:R-:W1:Y:S01]  /*e5b0*/  MUFU.EX2 R136, R136 ;  /* 0x0000008800887308 */ /* 0x000e620000000800 */
[----:B------:R-:W-:-:S07]  /*e5c0*/  FFMA.FTZ R69, R74, R9, -R82 ;  /* 0x000000094a457223 */ /* 0x000fce0000010852 */
[----:B------:R-:W4:Y:S01]  /*e5d0*/  MUFU.EX2 R137, R137 ;  /* 0x0000008900897308 */ /* 0x000f220000000800 */
[----:B0-----:R-:W-:Y:S01]  /*e5e0*/  FADD.FTZ R47, R142, R47 ;  /* 0x0000002f8e2f7221 */ /* 0x001fe20000010000 */
[----:B-----5:R-:W-:-:S06]  /*e5f0*/  FADD.FTZ R46, R143, R46 ;  /* 0x0000002e8f2e7221 */ /* 0x020fcc0000010000 */
[----:B------:R-:W0:Y:S01]  /*e600*/  MUFU.EX2 R39, R39 ;  /* 0x0000002700277308 */ /* 0x000e220000000800 */
[----:B------:R-:W-:-:S07]  /*e610*/  FFMA.FTZ R133, R75, R9, -R82 ;  /* 0x000000094b857223 */ /* 0x000fce0000010852 */
[----:B------:R-:W5:Y:S01]  /*e620*/  MUFU.EX2 R68, R68 ;  /* 0x0000004400447308 */ /* 0x000f620000000800 */
[----:B---3--:R-:W-:Y:S01]  /*e630*/  FADD.FTZ R47, R40, R47 ;  /* 0x0000002f282f7221 */ /* 0x008fe20000010000 */
[----:B------:R-:W-:-:S06]  /*e640*/  FADD.FTZ R46, R67, R46 ;  /* 0x0000002e432e7221 */ /* 0x000fcc0000010000 */
[----:B------:R-:W3:Y:S08]  /*e650*/  MUFU.EX2 R138, R138 ;  /* 0x0000008a008a7308 */ /* 0x000ef00000000800 */
[----:B------:R-:W2:Y:S01]  /*e660*/  MUFU.EX2 R139, R139 ;  /* 0x0000008b008b7308 */ /* 0x000ea20000000800 */
[----:B------:R-:W-:Y:S01]  /*e670*/  FFMA.FTZ R48, R48, R9, -R82 ;  /* 0x0000000930307223 */ /* 0x000fe20000010852 */
[----:B-1----:R-:W-:-:S06]  /*e680*/  FADD.FTZ R47, R136, R47 ;  /* 0x0000002f882f7221 */ /* 0x002fcc0000010000 */
[----:B------:R-:W1:Y:S01]  /*e690*/  MUFU.EX2 R38, R38 ;  /* 0x0000002600267308 */ /* 0x000e620000000800 */
[----:B----4-:R-:W-:Y:S01]  /*e6a0*/  FADD.FTZ R46, R137, R46 ;  /* 0x0000002e892e7221 */ /* 0x010fe20000010000 */
[----:B------:R-:W-:-:S06]  /*e6b0*/  FFMA.FTZ R135, R49, R9, -R82 ;  /* 0x0000000931877223 */ /* 0x000fcc0000010852 */
[----:B------:R-:W4:Y:S01]  /*e6c0*/  MUFU.EX2 R69, R69 ;  /* 0x0000004500457308 */ /* 0x000f220000000800 */
[----:B0-----:R-:W-:Y:S01]  /*e6d0*/  FADD.FTZ R47, R39, R47 ;  /* 0x0000002f272f7221 */ /* 0x001fe20000010000 */
[----:B-----5:R-:W-:-:S06]  /*e6e0*/  FADD.FTZ R46, R68, R46 ;  /* 0x0000002e442e7221 */ /* 0x020fcc0000010000 */
[----:B------:R-:W0:Y:S08]  /*e6f0*/  MUFU.EX2 R132, R132 ;  /* 0x0000008400847308 */ /* 0x000e300000000800 */
[----:B------:R-:W5:Y:S01]  /*e700*/  MUFU.EX2 R133, R133 ;  /* 0x0000008500857308 */ /* 0x000f620000000800 */
[----:B------:R-:W-:Y:S01]  /*e710*/  FFMA.FTZ R50, R50, R9, -R82 ;  /* 0x0000000932327223 */ /* 0x000fe20000010852 */
[----:B---3--:R-:W-:-:S06]  /*e720*/  FADD.FTZ R47, R138, R47 ;  /* 0x0000002f8a2f7221 */ /* 0x008fcc0000010000 */
[----:B------:R-:W3:Y:S01]  /*e730*/  MUFU.EX2 R37, R37 ;  /* 0x0000002500257308 */ /* 0x000ee20000000800 */
[----:B--2---:R-:W-:Y:S01]  /*e740*/  FADD.FTZ R46, R139, R46 ;  /* 0x0000002e8b2e7221 */ /* 0x004fe20000010000 */
[----:B------:R-:W-:-:S06]  /*e750*/  FFMA.FTZ R129, R51, R9, -R82 ;  /* 0x0000000933817223 */ /* 0x000fcc0000010852 */
[----:B------:R-:W2:Y:S01]  /*e760*/  MUFU.EX2 R15, R48 ;  /* 0x00000030000f7308 */ /* 0x000ea20000000800 */
[----:B-1----:R-:W-:Y:S01]  /*e770*/  FADD.FTZ R47, R38, R47 ;  /* 0x0000002f262f7221 */ /* 0x002fe20000010000 */
[----:B----4-:R-:W-:-:S06]  /*e780*/  FADD.FTZ R46, R69, R46 ;  /* 0x0000002e452e7221 */ /* 0x010fcc0000010000 */
[----:B------:R-:W1:Y:S01]  /*e790*/  MUFU.EX2 R134, R134 ;  /* 0x0000008600867308 */ /* 0x000e620000000800 */
[----:B------:R-:W-:-:S07]  /*e7a0*/  FFMA.FTZ R3, R52, R9, -R82 ;  /* 0x0000000934037223 */ /* 0x000fce0000010852 */
[----:B------:R-:W4:Y:S01]  /*e7b0*/  MUFU.EX2 R135, R135 ;  /* 0x0000008700877308 */ /* 0x000f220000000800 */
[----:B------:R-:W-:Y:S01]  /*e7c0*/  F2FP.BF16.F32.PACK_AB R148, R148, R44 ;  /* 0x0000002c9494723e */ /* 0x000fe200000010ff */
[----:B0-----:R-:W-:-:S06]  /*e7d0*/  FADD.FTZ R44, R132, R47 ;  /* 0x0000002f842c7221 */ /* 0x001fcc0000010000 */
[----:B------:R-:W0:Y:S01]  /*e7e0*/  MUFU.EX2 R36, R36 ;  /* 0x0000002400247308 */ /* 0x000e220000000800 */
[----:B-----5:R-:W-:Y:S01]  /*e7f0*/  FADD.FTZ R46, R133, R46 ;  /* 0x0000002e852e7221 */ /* 0x020fe20000010000 */
[----:B------:R-:W-:-:S06]  /*e800*/  FFMA.FTZ R131, R53, R9, -R82 ;  /* 0x0000000935837223 */ /* 0x000fcc0000010852 */
[----:B------:R-:W5:Y:S01]  /*e810*/  MUFU.EX2 R0, R50 ;  /* 0x0000003200007308 */ /* 0x000f620000000800 */
[----:B------:R-:W-:Y:S01]  /*e820*/  F2FP.BF16.F32.PACK_AB R150, R45, R150 ;  /* 0x000000962d96723e */ /* 0x000fe200000010ff */
[----:B---3--:R-:W-:-:S06]  /*e830*/  FADD.FTZ R45, R37, R44 ;  /* 0x0000002c252d7221 */ /* 0x008fcc0000010000 */
[----:B------:R-:W3:Y:S01]  /*e840*/  MUFU.EX2 R24, R24 ;  /* 0x0000001800187308 */ /* 0x000ee20000000800 */
[----:B--2---:R-:W-:Y:S01]  /*e850*/  FADD.FTZ R46, R15, R46 ;  /* 0x0000002e0f2e7221 */ /* 0x004fe20000010000 */
[----:B------:R-:W-:-:S06]  /*e860*/  FFMA.FTZ R14, R54, R9, -R82 ;  /* 0x00000009360e7223 */ /* 0x000fcc0000010852 */
[----:B------:R-:W2:Y:S01]  /*e870*/  MUFU.EX2 R129, R129 ;  /* 0x0000008100817308 */ /* 0x000ea20000000800 */
[----:B------:R-:W-:Y:S01]  /*e880*/  F2FP.BF16.F32.PACK_AB R140, R41, R140 ;  /* 0x0000008c298c723e */ /* 0x000fe200000010ff */
[----:B-1----:R-:W-:-:S06]  /*e890*/  FADD.FTZ R45, R134, R45 ;  /* 0x0000002d862d7221 */ /* 0x002fcc0000010000 */
[----:B------:R-:W1:Y:S01]  /*e8a0*/  MUFU.EX2 R25, R25 ;  /* 0x0000001900197308 */ /* 0x000e620000000800 */
[----:B----4-:R-:W-:Y:S01]  /*e8b0*/  FADD.FTZ R41, R135, R46 ;  /* 0x0000002e87297221 */ /* 0x010fe20000010000 */
[----:B------:R-:W-:-:S06]  /*e8c0*/  FFMA.FTZ R125, R55, R9, -R82 ;  /* 0x00000009377d7223 */ /* 0x000fcc0000010852 */
[----:B------:R-:W4:Y:S01]  /*e8d0*/  MUFU.EX2 R3, R3 ;  /* 0x0000000300037308 */ /* 0x000f220000000800 */
[----:B------:R-:W-:Y:S01]  /*e8e0*/  F2FP.BF16.F32.PACK_AB R142, R40, R142 ;  /* 0x0000008e288e723e */ /* 0x000fe200000010ff */
[----:B0-----:R-:W-:-:S06]  /*e8f0*/  FADD.FTZ R45, R36, R45 ;  /* 0x0000002d242d7221 */ /* 0x001fcc0000010000 */
[----:B------:R-:W0:Y:S01]  /*e900*/  MUFU.EX2 R26, R26 ;  /* 0x0000001a001a7308 */ /* 0x000e220000000800 */
[----:B-----5:R-:W-:-:S07]  /*e910*/  FADD.FTZ R40, R0, R41 ;  /* 0x0000002900287221 */ /* 0x020fce0000010000 */
[----:B------:R-:W5:Y:S01]  /*e920*/  MUFU.EX2 R131, R131 ;  /* 0x0000008300837308 */ /* 0x000f620000000800 */
[----:B------:R-:W-:Y:S01]  /*e930*/  F2FP.BF16.F32.PACK_AB R146, R146, R42 ;  /* 0x0000002a9292723e */ /* 0x000fe200000010ff */
[----:B------:R-:W-:Y:S01]  /*e940*/  FFMA.FTZ R56, R56, R9, -R82 ;  /* 0x0000000938387223 */ /* 0x000fe20000010852 */
[----:B---3--:R-:W-:-:S05]  /*e950*/  FADD.FTZ R42, R24, R45 ;  /* 0x0000002d182a7221 */ /* 0x008fca0000010000 */
[----:B------:R-:W3:Y:S01]  /*e960*/  MUFU.EX2 R27, R27 ;  /* 0x0000001b001b7308 */ /* 0x000ee20000000800 */
[----:B--2---:R-:W-:Y:S01]  /*e970*/  FADD.FTZ R40, R129, R40 ;  /* 0x0000002881287221 */ /* 0x004fe20000010000 */
[----:B------:R-:W-:-:S06]  /*e980*/  FFMA.FTZ R57, R57, R9, -R82 ;  /* 0x0000000939397223 */ /* 0x000fcc0000010852 */
[----:B------:R-:W2:Y:S01]  /*e990*/  MUFU.EX2 R14, R14 ;  /* 0x0000000e000e7308 */ /* 0x000ea20000000800 */
[----:B------:R-:W-:Y:S02]  /*e9a0*/  F2FP.BF16.F32.PACK_AB R144, R144, R43 ;  /* 0x0000002b9090723e */ /* 0x000fe400000010ff */
[----:B------:R-:W-:-:S05]  /*e9b0*/  F2FP.BF16.F32.PACK_AB R136, R39, R136 ;  /* 0x000000882788723e */ /* 0x000fca00000010ff */
[----:B------:R-:W2:Y:S01]  /*e9c0*/  MUFU.EX2 R28, R28 ;  /* 0x0000001c001c7308 */ /* 0x000ea20000000800 */
[----:B-1----:R-:W-:Y:S01]  /*e9d0*/  FADD.FTZ R39, R25, R42 ;  /* 0x0000002a19277221 */ /* 0x002fe20000010000 */
[----:B----4-:R-:W-:-:S06]  /*e9e0*/  FADD.FTZ R40, R3, R40 ;  /* 0x0000002803287221 */ /* 0x010fcc0000010000 */
[----:B------:R-:W1:Y:S01]  /*e9f0*/  MUFU.EX2 R125, R125 ;  /* 0x0000007d007d7308 */ /* 0x000e620000000800 */
[----:B------:R-:W-:Y:S01]  /*ea00*/  FFMA.FTZ R58, R58, R9, -R82 ;  /* 0x000000093a3a7223 */ /* 0x000fe20000010852 */
[----:B------:R-:W-:Y:S01]  /*ea10*/  F2FP.BF16.F32.PACK_AB R138, R38, R138 ;  /* 0x0000008a268a723e */ /* 0x000fe200000010ff */
[----:B0-----:R-:W-:-:S05]  /*ea20*/  FADD.FTZ R38, R26, R39 ;  /* 0x000000271a267221 */ /* 0x001fca0000010000 */
[----:B------:R-:W0:Y:S01]  /*ea30*/  MUFU.EX2 R29, R29 ;  /* 0x0000001d001d7308 */ /* 0x000e220000000800 */
[----:B-----5:R-:W-:Y:S01]  /*ea40*/  FADD.FTZ R39, R131, R40 ;  /* 0x0000002883277221 */ /* 0x020fe20000010000 */
[----:B------:R-:W-:-:S06]  /*ea50*/  FFMA.FTZ R59, R59, R9, -R82 ;  /* 0x000000093b3b7223 */ /* 0x000fcc0000010852 */
[----:B------:R-:W4:Y:S01]  /*ea60*/  MUFU.EX2 R43, R56 ;  /* 0x00000038002b7308 */ /* 0x000f220000000800 */
[----:B------:R-:W-:Y:S01]  /*ea70*/  F2FP.BF16.F32.PACK_AB R132, R37, R132 ;  /* 0x000000842584723e */ /* 0x000fe200000010ff */
[----:B---3--:R-:W-:-:S06]  /*ea80*/  FADD.FTZ R37, R27, R38 ;  /* 0x000000261b257221 */ /* 0x008fcc0000010000 */
[----:B------:R-:W3:Y:S01]  /*ea90*/  MUFU.EX2 R30, R30 ;  /* 0x0000001e001e7308 */ /* 0x000ee20000000800 */
[----:B--2---:R-:W-:Y:S01]  /*eaa0*/  FADD.FTZ R38, R14, R39 ;  /* 0x000000270e267221 */ /* 0x004fe20000010000 */
[----:B------:R-:W-:-:S06]  /*eab0*/  FFMA.FTZ R60, R60, R9, -R82 ;  /* 0x000000093c3c7223 */ /* 0x000fcc0000010852 */
[----:B------:R-:W2:Y:S01]  /*eac0*/  MUFU.EX2 R57, R57 ;  /* 0x0000003900397308 */ /* 0x000ea20000000800 */
[----:B------:R-:W-:Y:S01]  /*ead0*/  FADD.FTZ R40, R28, R37 ;  /* 0x000000251c287221 */ /* 0x000fe20000010000 */
[----:B-1----:R-:W-:-:S06]  /*eae0*/  FADD.FTZ R38, R125, R38 ;  /* 0x000000267d267221 */ /* 0x002fcc0000010000 */
[----:B------:R-:W1:Y:S01]  /*eaf0*/  MUFU.EX2 R31, R31 ;  /* 0x0000001f001f7308 */ /* 0x000e620000000800 */
[----:B------:R-:W-:-:S07]  /*eb00*/  FFMA.FTZ R61, R61, R9, -R82 ;  /* 0x000000093d3d7223 */ /* 0x000fce0000010852 */
[----:B------:R-:W5:Y:S01]  /*eb10*/  MUFU.EX2 R58, R58 ;  /* 0x0000003a003a7308 */ /* 0x000f620000000800 */
[----:B------:R-:W-:Y:S01]  /*eb20*/  F2FP.BF16.F32.PACK_AB R133, R15, R133 ;  /* 0x000000850f85723e */ /* 0x000fe200000010ff */
[----:B0-----:R-:W-:-:S06]  /*eb30*/  FADD.FTZ R15, R29, R40 ;  /* 0x000000281d0f7221 */ /* 0x001fcc0000010000 */
[----:B------:R-:W0:Y:S01]  /*eb40*/  MUFU.EX2 R32, R32 ;  /* 0x0000002000207308 */ /* 0x000e220000000800 */
[----:B----4-:R-:W-:Y:S01]  /*eb50*/  FADD.FTZ R38, R43, R38 ;  /* 0x000000262b267221 */ /* 0x010fe20000010000 */
[----:B------:R-:W-:-:S06]  /*eb60*/  FFMA.FTZ R62, R62, R9, -R82 ;  /* 0x000000093e3e7223 */ /* 0x000fcc0000010852 */
[----:B------:R-:W4:Y:S01]  /*eb70*/  MUFU.EX2 R59, R59 ;  /* 0x0000003b003b7308 */ /* 0x000f220000000800 */
[----:B------:R-:W-:Y:S01]  /*eb80*/  F2FP.BF16.F32.PACK_AB R135, R0, R135 ;  /* 0x000000870087723e */ /* 0x000fe200000010ff */
[----:B---3--:R-:W-:Y:S01]  /*eb90*/  FADD.FTZ R0, R30, R15 ;  /* 0x0000000f1e007221 */ /* 0x008fe20000010000 */
[----:B------:R-:W-:-:S05]  /*eba0*/  F2FP.BF16.F32.PACK_AB R129, R3, R129 ;  /* 0x000000810381723e */ /* 0x000fca00000010ff */
[----:B------:R-:W3:Y:S01]  /*ebb0*/  MUFU.EX2 R33, R33 ;  /* 0x0000002100217308 */ /* 0x000ee20000000800 */
[----:B--2---:R-:W-:-:S07]  /*ebc0*/  FADD.FTZ R3, R57, R38 ;  /* 0x0000002639037221 */ /* 0x004fce0000010000 */
[----:B------:R-:W2:Y:S01]  /*ebd0*/  MUFU.EX2 R60, R60 ;  /* 0x0000003c003c7308 */ /* 0x000ea20000000800 */
[----:B-1----:R-:W-:Y:S01]  /*ebe0*/  FADD.FTZ R15, R31, R0 ;  /* 0x000000001f0f7221 */ /* 0x002fe20000010000 */
[----:B-----5:R-:W-:-:S06]  /*ebf0*/  FADD.FTZ R0, R58, R3 ;  /* 0x000000033a007221 */ /* 0x020fcc0000010000 */
[----:B------:R-:W1:Y:S01]  /*ec00*/  MUFU.EX2 R34, R34 ;  /* 0x0000002200227308 */ /* 0x000e620000000800 */
[----:B------:R-:W-:-:S07]  /*ec10*/  ISETP.GT.AND P3, PT, R12, R70, PT ;  /* 0x000000460c00720c */ /* 0x000fce0003f64270 */
[----:B------:R-:W5:Y:S01]  /*ec20*/  MUFU.EX2 R61, R61 ;  /* 0x0000003d003d7308 */ /* 0x000f620000000800 */
[----:B------:R-:W-:Y:S01]  /*ec30*/  F2FP.BF16.F32.PACK_AB R131, R14, R131 ;  /* 0x000000830e83723e */ /* 0x000fe200000010ff */
[----:B0-----:R-:W-:-:S06]  /*ec40*/  FADD.FTZ R14, R32, R15 ;  /* 0x0000000f200e7221 */ /* 0x001fcc0000010000 */
[----:B------:R-:W0:Y:S01]  /*ec50*/  MUFU.EX2 R35, R35 ;  /* 0x0000002300237308 */ /* 0x000e220000000800 */
[----:B----4-:R-:W-:-:S07]  /*ec60*/  FADD.FTZ R3, R59, R0 ;  /* 0x000000003b037221 */ /* 0x010fce0000010000 */
[----:B------:R-:W4:Y:S01]  /*ec70*/  MUFU.EX2 R62, R62 ;  /* 0x0000003e003e7308 */ /* 0x000f220000000800 */
[----:B---3--:R-:W-:Y:S01]  /*ec80*/  FADD.FTZ R15, R33, R14 ;  /* 0x0000000e210f7221 */ /* 0x008fe20000010000 */
[----:B--2---:R-:W-:-:S03]  /*ec90*/  FADD.FTZ R0, R60, R3 ;  /* 0x000000033c007221 */ /* 0x004fc60000010000 */
[----:B-1----:R-:W-:Y:S01]  /*eca0*/  FADD.FTZ R14, R34, R15 ;  /* 0x0000000f220e7221 */ /* 0x002fe20000010000 */
[----:B-----5:R-:W-:Y:S01]  /*ecb0*/  FADD.FTZ R0, R61, R0 ;  /* 0x000000003d007221 */ /* 0x020fe20000010000 */
        /* <DEDUP_REMOVED lines=34> */
[----:B----4-:R-:W-:Y:S01]  /*eee0*/  FADD.FTZ R0, R62, R0 ;  /* 0x000000003e007221 */ /* 0x010fe20000010000 */
[----:B------:R-:W-:Y:S01]  /*eef0*/  F2FP.BF16.F32.PACK_AB R151, R76, R151 ;  /* 0x000000974c97723e */ /* 0x000fe200000010ff */
[----:B------:R-:W-:Y:S01]  /*ef00*/  VIADD R12, R12, 0xffffffff ;  /* 0xffffffff0c0c7836 */ /* 0x000fe20000000000 */
[----:B------:R-:W-:Y:S01]  /*ef10*/  F2FP.BF16.F32.PACK_AB R145, R63, R145 ;  /* 0x000000913f91723e */ /* 0x000fe200000010ff */
[----:B------:R-:W-:Y:S01]  /*ef20*/  IMAD.MOV.U32 R8, RZ, RZ, R23 ;  /* 0x000000ffff087224 */ /* 0x000fe200078e0017 */
[----:B------:R-:W-:Y:S01]  /*ef30*/  F2FP.BF16.F32.PACK_AB R147, R65, R147 ;  /* 0x000000934193723e */ /* 0x000fe200000010ff */
[----:B------:R-:W-:Y:S01]  /*ef40*/  IMAD.MOV.U32 R14, RZ, RZ, R18 ;  /* 0x000000ffff0e7224 */ /* 0x000fe200078e0012 */
[----:B------:R-:W-:Y:S01]  /*ef50*/  F2FP.BF16.F32.PACK_AB R141, R66, R141 ;  /* 0x0000008d428d723e */ /* 0x000fe200000010ff */
[----:B------:R-:W-:Y:S01]  /*ef60*/  IMAD.MOV.U32 R13, RZ, RZ, R10 ;  /* 0x000000ffff0d7224 */ /* 0x000fe200078e000a */
        /* <DEDUP_REMOVED lines=14> */
[----:B------:R-:W-:Y:S01]  /*f050*/  MOV R15, R11 ;  /* 0x0000000b000f7202 */ /* 0x000fe20000000f00 */
[----:B------:R-:W-:Y:S06]  /*f060*/  @P3 BRA `(.L_x_2382) ;  /* 0xffffffcc00a83947 */ /* 0x000fec000383ffff */
.L_x_2372:
[----:B------:R-:W2:Y:S02]  /*f070*/  LDL R8, [R1+0x40] ;  /* 0x0000400001087983 */ /* 0x000ea40000100800 */
[----:B--2---:R-:W-:-:S13]  /*f080*/  ISETP.GE.AND P2, PT, R12, R8, PT ;  /* 0x000000080c00720c */ /* 0x004fda0003f46270 */
[----:B------:R-:W-:Y:S05]  /*f090*/  @!P2 BRA `(.L_x_2383) ;  /* 0x0000002400d0a947 */ /* 0x000fea0003800000 */
[----:B------:R-:W-:Y:S02]  /*f0a0*/  IMAD.MOV.U32 R13, RZ, RZ, R11 ;  /* 0x000000ffff0d7224 */ /* 0x000fe400078e000b */
[----:B------:R-:W-:Y:S02]  /*f0b0*/  IMAD.MOV.U32 R15, RZ, RZ, R10 ;  /* 0x000000ffff0f7224 */ /* 0x000fe400078e000a */
[----:B------:R-:W-:Y:S02]  /*f0c0*/  IMAD.MOV.U32 R8, RZ, RZ, R23 ;  /* 0x000000ffff087224 */ /* 0x000fe400078e0017 */
[----:B------:R-:W-:-:S07]  /*f0d0*/  IMAD.MOV.U32 R14, RZ, RZ, R18 ;  /* 0x000000ffff0e7224 */ /* 0x000fce00078e0012 */
.L_x_2393:
        /* <DEDUP_REMOVED lines=11> */
.L_x_2385:
[----:B------:R-:W-:Y:S01]  /*f190*/  IMAD R9, R18, 0x8, R2 ;  /* 0x0000000812097824 */ /* 0x000fe200078e0202 */
[----:B------:R-:W-:-:S04]  /*f1a0*/  SHF.L.U32 R10, R23, 0x1f, RZ ;  /* 0x0000001f170a7819 */ /* 0x000fc800000006ff */
[----:B------:R0:W1:Y:S01]  /*f1b0*/  SYNCS.PHASECHK.TRANS64.TRYWAIT P3, [R9+URZ+0x16830], R10 ;  /* 0x0168300a090075a7 */ /* 0x000062000806017f */
[----:B------:R-:W-:Y:S05]  /*f1c0*/  @!P0 BRA `(.L_x_2386) ;  /* 0x0000000000048947 */ /* 0x000fea0003800000 */
[----:B------:R-:W-:Y:S01]  /*f1d0*/  BPT.TRAP 0x1 ;  /* 0x000000040000795c */ /* 0x000fe20000300000 */
.L_x_2386:
[----:B------:R-:W-:Y:S04]  /*f1e0*/  BSSY B0, `(.L_x_2384) ;  /* 0x0000004000007945 */ /* 0x000fe80003800000 */
[----:B-1----:R-:W-:Y:S05]  /*f1f0*/  @P3 BRA `(.L_x_2387) ;  /* 0x0000000000083947 */ /* 0x002fea0003800000 */
[----:B------:R-:W1:Y:S02]  /*f200*/  SYNCS.PHASECHK.TRANS64.TRYWAIT P3, [R9+URZ+0x16830], R10 ;  /* 0x0168300a090075a7 */ /* 0x000e64000806017f */
[----:B-1----:R-:W-:Y:S05]  /*f210*/  @!P3 BRA `(.L_x_2388) ;  /* 0x000000d4005cb947 */ /* 0x002fea0003800000 */
.L_x_2387:
[----:B------:R-:W-:Y:S05]  /*f220*/  BSYNC B0 ;  /* 0x0000000000007941 */ /* 0x000fea0003800000 */
.L_x_2384:
        /* <DEDUP_REMOVED lines=15> */
[----:B------:R-:W-:Y:S01]  /*f320*/  IMAD.MOV.U32 R11, RZ, RZ, 0x40000040 ;  /* 0x40000040ff0b7424 */ /* 0x000fe200078e00ff */
        /* <DEDUP_REMOVED lines=28> */
.L_x_2390:
[----:B------:R-:W-:Y:S01]  /*f4f0*/  SHF.L.U32 R8, R8, 0x1f, RZ ;  /* 0x0000001f08087819 */ /* 0x000fe200000006ff */
[----:B------:R-:W-:-:S04]  /*f500*/  IMAD R9, R14, 0x8, R2 ;  /* 0x000000080e097824 */ /* 0x000fc800078e0202 */
[----:B------:R0:W1:Y:S01]  /*f510*/  SYNCS.PHASECHK.TRANS64.TRYWAIT P2, [R9+URZ+0x16850], R8 ;  /* 0x01685008090075a7 */ /* 0x000062000804017f */
[----:B------:R-:W-:Y:S05]  /*f520*/  @!P0 BRA `(.L_x_2391) ;  /* 0x0000000000048947 */ /* 0x000fea0003800000 */
[----:B------:R-:W-:Y:S01]  /*f530*/  BPT.TRAP 0x1 ;  /* 0x000000040000795c */ /* 0x000fe20000300000 */
.L_x_2391:
[----:B-1----:R-:W-:Y:S05]  /*f540*/  @P2 BRA `(.L_x_2389) ;  /* 0x0000000000082947 */ /* 0x002fea0003800000 */
[----:B------:R-:W1:Y:S02]  /*f550*/  SYNCS.PHASECHK.TRANS64.TRYWAIT P2, [R9+URZ+0x16850], R8 ;  /* 0x01685008090075a7 */ /* 0x000e64000804017f */
[----:B-1----:R-:W-:Y:S05]  /*f560*/  @!P2 BRA `(.L_x_2392) ;  /* 0x000000d0009ca947 */ /* 0x002fea0003800000 */
.L_x_2389:
[----:B01----:R-:W-:Y:S01]  /*f570*/  IADD3 R8, R2, 0x400, RZ ;  /* 0x0000040002087810 */ /* 0x003fe20007ffe0ff */
[----:B------:R-:W-:Y:S01]  /*f580*/  IMAD.MOV.U32 R9, RZ, RZ, 0x40000040 ;  /* 0x40000040ff097424 */ /* 0x000fe200078e00ff */
[----:B------:R-:W-:Y:S05]  /*f590*/  WARPSYNC.ALL ;  /* 0x0000000000007948 */ /* 0x000fea0003800000 */
[----:B------:R-:W-:Y:S01]  /*f5a0*/  SHF.R.U32.HI R8, RZ, 0x4, R8 ;  /* 0x00000004ff087819 */ /* 0x000fe20000011608 */
[----:B------:R-:W-:Y:S01]  /*f5b0*/  WARPGROUP.ARRIVE ;  /* 0x00000000000079c5 */ /* 0x000fe20000000000 */
[----:B------:R-:W-:Y:S01]  /*f5c0*/  R2UR UR11, R9 ;  /* 0x00000000090b72ca */ /* 0x000fe200000e0000 */
[----:B------:R-:W-:Y:S01]  /*f5d0*/  IMAD.MOV.U32 R11, RZ, RZ, 0x40000040 ;  /* 0x40000040ff0b7424 */ /* 0x000fe200078e00ff */
[----:B------:R-:W-:Y:S01]  /*f5e0*/  LOP3.LUT R8, R8, 0x3fff, RZ, 0xc0, !PT ;  /* 0x00003fff08087812 */ /* 0x000fe200078ec0ff */
[----:B------:R-:W-:Y:S01]  /*f5f0*/  FMUL.FTZ R26, R26, UR4 ;  /* 0x000000041a1a7c20 */ /* 0x000fe20008410000 */
[----:B------:R-:W-:Y:S01]  /*f600*/  FMUL.FTZ R27, R27, UR4 ;  /* 0x000000041b1b7c20 */ /* 0x000fe20008410000 */
[----:B------:R-:W-:Y:S01]  /*f610*/  FMUL.FTZ R30, R30, UR4 ;  /* 0x000000041e1e7c20 */ /* 0x000fe20008410000 */
[----:B------:R-:W-:Y:S01]  /*f620*/  FMUL.FTZ R31, R31, UR4 ;  /* 0x000000041f1f7c20 */ /* 0x000fe20008410000 */
[----:B------:R-:W-:-:S02]  /*f630*/  IMAD R8, R14, 0x400, R8 ;  /* 0x000004000e087824 */ /* 0x000fc400078e0208 */
[----:B------:R-:W-:Y:S01]  /*f640*/  FMUL.FTZ R63, R63, UR4 ;  /* 0x000000043f3f7c20 */ /* 0x000fe20008410000 */
[----:B------:R-:W-:Y:S01]  /*f650*/  FMUL.FTZ R66, R66, UR4 ;  /* 0x0000000442427c20 */ /* 0x000fe20008410000 */
[----:B------:R-:W-:Y:S01]  /*f660*/  FMUL.FTZ R67, R67, UR4 ;  /* 0x0000000443437c20 */ /* 0x000fe20008410000 */
[C---:B------:R-:W-:Y:S01]  /*f670*/  VIADD R10, R8.reuse, 0x80 ;  /* 0x00000080080a7836 */ /* 0x040fe20000000000 */
[----:B------:R-:W-:Y:S02]  /*f680*/  R2UR UR10, R8 ;  /* 0x00000000080a72ca */ /* 0x000fe400000e0000 */
[----:B------:R-:W-:Y:S08]  /*f690*/  MUFU.TANH R63, R63 ;  /* 0x0000003f003f7308 */ /* 0x000ff00000002400 */
[----:B------:R-:W-:Y:S03]  /*f6a0*/  MUFU.TANH R66, R66 ;  /* 0x0000004200427308 */ /* 0x000fe60000002400 */
[----:B------:R-:W-:Y:S01]  /*f6b0*/  HGMMA.64x64x16.F32.BF16 R88, R148, gdesc[UR8].tnspB, R88, gsb0 ;  /* 0x40e0000894587df0 */ /* 0x000fe20008001858 */
[----:B------:R-:W-:Y:S01]  /*f6c0*/  R2UR UR10, R10 ;  /* 0x000000000a0a72ca */ /* 0x000fe200000e0000 */
[----:B------:R-:W-:Y:S01]  /*f6d0*/  VIADD R10, R8, 0x100 ;  /* 0x00000100080a7836 */ /* 0x000fe20000000000 */
[----:B------:R-:W-:Y:S01]  /*f6e0*/  R2UR UR11, R11 ;  /* 0x000000000b0b72ca */ /* 0x000fe200000e0000 */
[----:B------:R-:W-:Y:S01]  /*f6f0*/  IMAD.MOV.U32 R11, RZ, RZ, 0x40000040 ;  /* 0x40000040ff0b7424 */ /* 0x000fe200078e00ff */
[----:B------:R-:W-:Y:S01]  /*f700*/  MUFU.TANH R67, R67 ;  /* 0x0000004300437308 */ /* 0x000fe20000002400 */
[----:B------:R-:W-:-:S02]  /*f710*/  WARPGROUP.DEPBAR.LE gsb0, 0x0 ;  /* 0x00008000000079c5 */ /* 0x000fc40000010000 */
[----:B------:R-:W-:-:S05]  /*f720*/  WARPGROUP.ARRIVE ;  /* 0x00000000000079c5 */ /* 0x000fca0000000000 */
[----:B------:R0:W1:Y:S01]  /*f730*/  MUFU.TANH R150, R26 ;  /* 0x0000001a00967308 */ /* 0x0000620000002400 */
[----:B------:R-:W-:Y:S01]  /*f740*/  FMUL.FTZ R149, R35, UR4 ;  /* 0x0000000423957c20 */ /* 0x000fe20008410000 */
[----:B------:R-:W-:Y:S01]  /*f750*/  FMUL.FTZ R35, R45, UR4 ;  /* 0x000000042d237c20 */ /* 0x000fe20008410000 */
[----:B------:R-:W-:Y:S01]  /*f760*/  FMUL.FTZ R45, R56, UR4 ;  /* 0x00000004382d7c20 */ /* 0x000fe20008410000 */
[----:B------:R-:W-:Y:S01]  /*f770*/  FMUL.FTZ R56, R68, UR4 ;  /* 0x0000000444387c20 */ /* 0x000fe20008410000 */
[----:B------:R-:W-:Y:S01]  /*f780*/  HGMMA.64x64x16.F32.BF16 R88, R144, gdesc[UR8].tnspB, R88, gsb0 ;  /* 0x40e0000890587df0 */ /* 0x000fe20008001858 */
[----:B------:R-:W-:Y:S01]  /*f790*/  R2UR UR10, R10 ;  /* 0x000000000a0a72ca */ /* 0x000fe200000e0000 */
[----:B------:R-:W-:Y:S01]  /*f7a0*/  FMUL.FTZ R151, R34, UR4 ;  /* 0x0000000422977c20 */ /* 0x000fe20008410000 */
[----:B------:R-:W-:Y:S01]  /*f7b0*/  R2UR UR11, R11 ;  /* 0x000000000b0b72ca */ /* 0x000fe200000e0000 */
[----:B------:R-:W-:Y:S02]  /*f7c0*/  IMAD.MOV.U32 R11, RZ, RZ, 0x40000040 ;  /* 0x40000040ff0b7424 */ /* 0x000fe400078e00ff */
[----:B0-----:R-:W-:Y:S01]  /*f7d0*/  FMUL.FTZ R26, R29, UR4 ;  /* 0x000000041d1a7c20 */ /* 0x001fe20008410000 */
        /* <DEDUP_REMOVED lines=9> */
[----:B0-----:R-:W-:Y:S01]  /*f870*/  FMUL.FTZ R27, R32, UR4 ;  /* 0x00000004201b7c20 */ /* 0x001fe20008410000 */
[----:B------:R-:W-:Y:S01]  /*f880*/  FMUL.FTZ R32, R41, UR4 ;  /* 0x0000000429207c20 */ /* 0x000fe20008410000 */
[----:B------:R-:W-:Y:S01]  /*f890*/  FMUL.FTZ R41, R52, UR4 ;  /* 0x0000000434297c20 */ /* 0x000fe20008410000 */
[----:B------:R-:W-:Y:S01]  /*f8a0*/  FMUL.FTZ R68, R85, UR4 ;  /* 0x0000000455447c20 */ /* 0x000fe20008410000 */
[----:B------:R-:W-:-:S02]  /*f8b0*/  VIADD R10, R8, 0x180 ;  /* 0x00000180080a7836 */ /* 0x000fc40000000000 */
[----:B------:R-:W-:Y:S01]  /*f8c0*/  FMUL.FTZ R69, R70, UR4 ;  /* 0x0000000446457c20 */ /* 0x000fe20008410000 */
[----:B------:R-:W-:Y:S01]  /*f8d0*/  FMUL.FTZ R70, R71, UR4 ;  /* 0x0000000447467c20 */ /* 0x000fe20008410000 */
[----:B------:R-:W-:Y:S01]  /*f8e0*/  MUFU.TANH R27, R27 ;  /* 0x0000001b001b7308 */ /* 0x000fe20000002400 */
[----:B------:R-:W-:Y:S01]  /*f8f0*/  FMUL.FTZ R71, R74, UR4 ;  /* 0x000000044a477c20 */ /* 0x000fe20008410000 */
[----:B------:R-:W-:Y:S01]  /*f900*/  FMUL.FTZ R72, R75, UR4 ;  /* 0x000000044b487c20 */ /* 0x000fe20008410000 */
[----:B------:R-:W-:Y:S01]  /*f910*/  FMUL.FTZ R74, R79, UR4 ;  /* 0x000000044f4a7c20 */ /* 0x000fe20008410000 */
[----:B------:R-:W-:Y:S01]  /*f920*/  FMUL.FTZ R75, R82, UR4 ;  /* 0x00000004524b7c20 */ /* 0x000fe20008410000 */
[----:B------:R-:W-:-:S03]  /*f930*/  VIADD R52, R8, 0x200 ;  /* 0x0000020008347836 */ /* 0x000fc60000000000 */
[----:B------:R-:W-:Y:S08]  /*f940*/  MUFU.TANH R29, R29 ;  /* 0x0000001d001d7308 */ /* 0x000ff00000002400 */
        /* <DEDUP_REMOVED lines=10> */
[----:B------:R-:W-:Y:S01]  /*f9f0*/  FMUL.FTZ R49, R60, UR4 ;  /* 0x000000043c317c20 */ /* 0x000fe20008410000 */
[----:B------:R-:W-:Y:S01]  /*fa00*/  FMUL.FTZ R145, R39, UR4 ;  /* 0x0000000427917c20 */ /* 0x000fe20008410000 */
[----:B------:R-:W-:Y:S01]  /*fa10*/  HGMMA.64x64x16.F32.BF16 R88, R140, gdesc[UR8].tnspB, R88, gsb0 ;  /* 0x40e000088c587df0 */ /* 0x000fe20008001858 */
[----:B------:R-:W-:Y:S01]  /*fa20*/  R2UR UR11, R11 ;  /* 0x000000000b0b72ca */ /* 0x000fe200000e0000 */
[----:B------:R-:W-:Y:S01]  /*fa30*/  FMUL.FTZ R11, R24, UR4 ;  /* 0x00000004180b7c20 */ /* 0x000fe20008410000 */
[----:B------:R-:W-:Y:S01]  /*fa40*/  FMUL.FTZ R24, R25, UR4 ;  /* 0x0000000419187c20 */ /* 0x000fe20008410000 */
[----:B------:R-:W-:Y:S01]  /*fa50*/  FMUL.FTZ R25, R28, UR4 ;  /* 0x000000041c197c20 */ /* 0x000fe20008410000 */
[----:B------:R-:W-:Y:S01]  /*fa60*/  FMUL.FTZ R28, R33, UR4 ;  /* 0x00000004211c7c20 */ /* 0x000fe20008410000 */
        /* <DEDUP_REMOVED lines=10> */
[----:B0-----:R-:W-:Y:S01]  /*fb10*/  FMUL.FTZ R31, R40, UR4 ;  /* 0x00000004281f7c20 */ /* 0x001fe20008410000 */
[----:B------:R-:W-:Y:S01]  /*fb20*/  FMUL.FTZ R59, R73, UR4 ;  /* 0x00000004493b7c20 */ /* 0x000fe20008410000 */
[----:B------:R-:W-:Y:S01]  /*fb30*/  FMUL.FTZ R60, R76, UR4 ;  /* 0x000000044c3c7c20 */ /* 0x000fe20008410000 */
[----:B------:R-:W-:Y:S01]  /*fb40*/  FMUL.FTZ R61, R77, UR4 ;  /* 0x000000044d3d7c20 */ /* 0x000fe20008410000 */
[----:B------:R-:W-:Y:S01]  /*fb50*/  FMUL.FTZ R40, R51, UR4 ;  /* 0x0000000433287c20 */ /* 0x000fe20008410000 */
[----:B------:R-:W-:Y:S01]  /*fb60*/  FMUL.FTZ R51, R62, UR4 ;  /* 0x000000043e337c20 */ /* 0x000fe20008410000 */
[----:B------:R-:W-:Y:S01]  /*fb70*/  FMUL.FTZ R62, R80, UR4 ;  /* 0x00000004503e7c20 */ /* 0x000fe20008410000 */
[----:B------:R-:W0:Y:S01]  /*fb80*/  MUFU.TANH R24, R24 ;  /* 0x0000001800187308 */ /* 0x000e220000002400 */
[----:B------:R-:W-:Y:S01]  /*fb90*/  FMUL.FTZ R65, R84, UR4 ;  /* 0x0000000454417c20 */ /* 0x000fe20008410000 */
[----:B------:R-:W-:Y:S01]  /*fba0*/  R2UR UR10, R10 ;  /* 0x000000000a0a72ca */ /* 0x000fe200000e0000 */
[----:B-1----:R-:W-:-:S02]  /*fbb0*/  IMAD.MOV.U32 R84, RZ, RZ, R150 ;  /* 0x000000ffff547224 */ /* 0x002fc400078e0096 */
[----:B------:R-:W-:Y:S01]  /*fbc0*/  FMUL.FTZ R73, R78, UR4 ;  /* 0x000000044e497c20 */ /* 0x000fe20008410000 */
[----:B------:R-:W-:Y:S01]  /*fbd0*/  FMUL.FTZ R76, R83, UR4 ;  /* 0x00000004534c7c20 */ /* 0x000fe20008410000 */
[----:B------:R-:W-:Y:S01]  /*fbe0*/  FMUL.FTZ R77, R86, UR4 ;  /* 0x00000004564d7c20 */ /* 0x000fe20008410000 */
[----:B------:R-:W-:Y:S01]  /*fbf0*/  FMUL.FTZ R78, R87, UR4 ;  /* 0x00000004574e7c20 */ /* 0x000fe20008410000 */
[----:B------:R-:W1:Y:S01]  /*fc00*/  MUFU.TANH R25, R25 ;  /* 0x0000001900197308 */ /* 0x000e620000002400 */
[----:B--2---:R-:W-:-:S07]  /*fc10*/  FMNMX.FTZ R9, R11, R15, !PT ;  /* 0x0000000f0b097209 */ /* 0x004fce0007810000 */
[----:B------:R-:W2:Y:S01]  /*fc20*/  MUFU.TANH R28, R28 ;  /* 0x0000001c001c7308 */ /* 0x000ea20000002400 */
[----:B0-----:R-:W-:-:S07]  /*fc30*/  FMNMX.FTZ R9, R24, R9, !PT ;  /* 0x0000000918097209 */ /* 0x001fce0007810000 */
[----:B------:R-:W0:Y:S01]  /*fc40*/  MUFU.TANH R30, R30 ;  /* 0x0000001e001e7308 */ /* 0x000e220000002400 */
[----:B-1----:R-:W-:-:S04]  /*fc50*/  FMNMX.FTZ R9, R25, R9, !PT ;  /* 0x0000000919097209 */ /* 0x002fc80007810000 */
[----:B------:R-:W-:-:S03]  /*fc60*/  FMNMX.FTZ R9, R26, R9, !PT ;  /* 0x000000091a097209 */ /* 0x000fc60007810000 */
[----:B------:R-:W1:Y:S01]  /*fc70*/  MUFU.TANH R31, R31 ;  /* 0x0000001f001f7308 */ /* 0x000e620000002400 */
[----:B------:R-:W-:-:S04]  /*fc80*/  FMNMX.FTZ R9, R27, R9, !PT ;  /* 0x000000091b097209 */ /* 0x000fc80007810000 */
[----:B--2---:R-:W-:-:S03]  /*fc90*/  FMNMX.FTZ R9, R28, R9, !PT ;  /* 0x000000091c097209 */ /* 0x004fc60007810000 */
[----:B------:R-:W2:Y:S01]  /*fca0*/  MUFU.TANH R33, R33 ;  /* 0x0000002100217308 */ /* 0x000ea20000002400 */
[----:B------:R-:W-:-:S04]  /*fcb0*/  FMNMX.FTZ R9, R29, R9, !PT ;  /* 0x000000091d097209 */ /* 0x000fc80007810000 */
[----:B0-----:R-:W-:-:S03]  /*fcc0*/  FMNMX.FTZ R9, R30, R9, !PT ;  /* 0x000000091e097209 */ /* 0x001fc60007810000 */
[----:B------:R-:W0:Y:S01]  /*fcd0*/  MUFU.TANH R37, R37 ;  /* 0x0000002500257308 */ /* 0x000e220000002400 */
[----:B-1----:R-:W-:-:S04]  /*fce0*/  FMNMX.FTZ R9, R31, R9, !PT ;  /* 0x000000091f097209 */ /* 0x002fc80007810000 */
[----:B------:R-:W-:Y:S01]  /*fcf0*/  FMNMX.FTZ R9, R32, R9, !PT ;  /* 0x0000000920097209 */ /* 0x000fe20007810000 */
[----:B------:R-:W-:Y:S02]  /*fd00*/  WARPGROUP.DEPBAR.LE gsb0, 0x0 ;  /* 0x00008000000079c5 */ /* 0x000fe40000010000 */
[----:B------:R-:W1:Y:S01]  /*fd10*/  MUFU.TANH R38, R38 ;  /* 0x0000002600267308 */ /* 0x000e620000002400 */
[----:B------:R-:W-:Y:S01]  /*fd20*/  FMUL.FTZ R143, R42, UR4 ;  /* 0x000000042a8f7c20 */ /* 0x000fe20008410000 */
[----:B------:R-:W-:Y:S01]  /*fd30*/  FMUL.FTZ R42, R53, UR4 ;  /* 0x00000004352a7c20 */ /* 0x000fe20008410000 */
[----:B--2---:R-:W-:Y:S01]  /*fd40*/  FMNMX.FTZ R9, R33, R9, !PT ;  /* 0x0000000921097209 */ /* 0x004fe20007810000 */
[----:B------:R-:W-:Y:S01]  /*fd50*/  FMUL.FTZ R141, R43, UR4 ;  /* 0x000000042b8d7c20 */ /* 0x000fe20008410000 */
[----:B------:R-:W-:Y:S01]  /*fd60*/  FMUL.FTZ R43, R54, UR4 ;  /* 0x00000004362b7c20 */ /* 0x000fe20008410000 */
[----:B------:R-:W-:Y:S01]  /*fd70*/  FMUL.FTZ R54, R64, UR4 ;  /* 0x0000000440367c20 */ /* 0x000fe20008410000 */
[----:B------:R-:W-:Y:S01]  /*fd80*/  FMNMX.FTZ R9, R35, R9, !PT ;  /* 0x0000000923097209 */ /* 0x000fe20007810000 */
[----:B------:R-:W2:Y:S01]  /*fd90*/  MUFU.TANH R42, R42 ;  /* 0x0000002a002a7308 */ /* 0x000ea20000002400 */
[----:B------:R-:W-:Y:S01]  /*fda0*/  FMUL.FTZ R64, R81, UR4 ;  /* 0x0000000451407c20 */ /* 0x000fe20008410000 */
[----:B------:R-:W-:Y:S01]  /*fdb0*/  WARPGROUP.ARRIVE ;  /* 0x00000000000079c5 */ /* 0x000fe20000000000 */
[----:B0-----:R-:W-:Y:S01]  /*fdc0*/  FMNMX.FTZ R9, R37, R9, !PT ;  /* 0x0000000925097209 */ /* 0x001fe20007810000 */
[----:B------:R-:W-:-:S02]  /*fdd0*/  IMAD.MOV.U32 R81, RZ, RZ, R148 ;  /* 0x000000ffff517224 */ /* 0x000fc400078e0094 */
[----:B------:R-:W-:Y:S02]  /*fde0*/  IMAD.MOV.U32 R53, RZ, RZ, 0x40000040 ;  /* 0x40000040ff357424 */ /* 0x000fe400078e00ff */
[----:B------:R-:W0:Y:S01]  /*fdf0*/  MUFU.TANH R49, R49 ;  /* 0x0000003100317308 */ /* 0x000e220000002400 */
[----:B-1----:R-:W-:Y:S01]  /*fe00*/  FMNMX.FTZ R9, R38, R9, !PT ;  /* 0x0000000926097209 */ /* 0x002fe20007810000 */
[----:B------:R-:W-:Y:S01]  /*fe10*/  HGMMA.64x64x16.F32.BF16 R88, R136, gdesc[UR8].tnspB, R88, gsb0 ;  /* 0x40e0000888587df0 */ /* 0x000fe20008001858 */
[----:B------:R-:W-:Y:S02]  /*fe20*/  R2UR UR10, R52 ;  /* 0x00000000340a72ca */ /* 0x000fe400000e0000 */
[----:B------:R-:W-:Y:S02]  /*fe30*/  FMNMX.FTZ R9, R41, R9, !PT ;  /* 0x0000000929097209 */ /* 0x000fe40007810000 */
[----:B------:R-:W-:Y:S01]  /*fe40*/  R2UR UR11, R53 ;  /* 0x00000000350b72ca */ /* 0x000fe200000e0000 */
[----:B------:R-:W1:Y:S01]  /*fe50*/  MUFU.TANH R50, R50 ;  /* 0x0000003200327308 */ /* 0x000e620000002400 */
[----:B--2---:R-:W-:-:S04]  /*fe60*/  FMNMX.FTZ R9, R42, R9, !PT ;  /* 0x000000092a097209 */ /* 0x004fc80007810000 */
[----:B------:R-:W-:-:S03]  /*fe70*/  FMNMX.FTZ R9, R45, R9, !PT ;  /* 0x000000092d097209 */ /* 0x000fc60007810000 */
[----:B------:R-:W2:Y:S01]  /*fe80*/  MUFU.TANH R54, R54 ;  /* 0x0000003600367308 */ /* 0x000ea20000002400 */
[----:B------:R-:W-:-:S04]  /*fe90*/  FMNMX.FTZ R9, R47, R9, !PT ;  /* 0x000000092f097209 */ /* 0x000fc80007810000 */
[----:B0-----:R-:W-:-:S03]  /*fea0*/  FMNMX.FTZ R9, R49, R9, !PT ;  /* 0x0000000931097209 */ /* 0x001fc60007810000 */
        /* <DEDUP_REMOVED lines=17> */
[----:B------:R-:W-:Y:S01]  /*ffc0*/  IMAD.MOV.U32 R137, RZ, RZ, R146 ;  /* 0x000000ffff897224 */ /* 0x000fe200078e0092 */
[----:B------:R-:W-:Y:S01]  /*ffd0*/  WARPGROUP.ARRIVE ;  /* 0x00000000000079c5 */ /* 0x000fe20000000000 */
[----:B------:R-:W-:Y:S02]  /*ffe0*/  IMAD.MOV.U32 R139, RZ, RZ, R144 ;  /* 0x000000ffff8b7224 */ /* 0x000fe400078e0090 */
[----:B------:R-:W2:Y:S01]  /*fff0*/  MUFU.TANH R64, R64 ;  /* 0x0000004000407308 */ /* 0x000ea20000002400 */
[----:B0-----:R-:W-:Y:S02]  /*10000*/  FMNMX.FTZ R9, R61, R9, !PT ;  /* 0x000000093d097209 */ /* 0x001fe40007810000 */
[----:B------:R-:W-:Y:S05]  /*10010*/  HGMMA.64x64x16.F32.BF16 R88, R132, gdesc[UR8].tnspB, R88, gsb0 ;  /* 0x40e0000884587df0 */ /* 0x000fea0008001858 */
[----:B------:R-:W0:Y:S01]  /*10020*/  MUFU.TANH R65, R65 ;  /* 0x0000004100417308 */ /* 0x000e220000002400 */
[----:B-1----:R-:W-:-:S07]  /*10030*/  FMNMX.FTZ R9, R62, R9, !PT ;  /* 0x000000093e097209 */ /* 0x002fce0007810000 */
[----:B------:R-:W1:Y:S01]  /*10040*/  MUFU.TANH R68, R68 ;  /* 0x0000004400447308 */ /* 0x000e620000002400 */
[----:B--2---:R-:W-:-:S07]  /*10050*/  FMNMX.FTZ R9, R64, R9, !PT ;  /* 0x0000000940097209 */ /* 0x004fce0007810000 */
[----:B------:R-:W2:Y:S01]  /*10060*/  MUFU.TANH R151, R151 ;  /* 0x0000009700977308 */ /* 0x000ea20000002400 */
[----:B0-----:R-:W-:-:S07]  /*10070*/  FMNMX.FTZ R9, R65, R9, !PT ;  /* 0x0000000941097209 */ /* 0x001fce0007810000 */
[----:B------:R-:W0:Y:S01]  /*10080*/  MUFU.TANH R149, R149 ;  /* 0x0000009500957308 */ /* 0x000e220000002400 */
[----:B-1----:R-:W-:-:S05]  /*10090*/  FMNMX.FTZ R10, R68, R9, !PT ;  /* 0x00000009440a7209 */ /* 0x002fca0007810000 */
[----:B------:R-:W1:Y:S02]  /*100a0*/  SHFL.BFLY PT, R9, R10, 0x2, 0x1f ;  /* 0x0c401f000a097f89 */ /* 0x000e6400000e0000 */
[----:B------:R-:W3:Y:S08]  /*100b0*/  MUFU.TANH R147, R147 ;  /* 0x0000009300937308 */ /* 0x000ef00000002400 */
[----:B------:R-:W4:Y:S08]  /*100c0*/  MUFU.TANH R145, R145 ;  /* 0x0000009100917308 */ /* 0x000f300000002400 */
[----:B------:R-:W5:Y:S01]  /*100d0*/  MUFU.TANH R143, R143 ;  /* 0x0000008f008f7308 */ /* 0x000f620000002400 */
[----:B-1----:R-:W-:-:S07]  /*100e0*/  FMNMX.FTZ R10, R10, R9, !PT ;  /* 0x000000090a0a7209 */ /* 0x002fce0007810000 */
[----:B------:R-:W1:Y:S01]  /*100f0*/  MUFU.TANH R141, R141 ;  /* 0x0000008d008d7308 */ /* 0x000e620000002400 */
[----:B------:R-:W2:Y:S07]  /*10100*/  SHFL.BFLY PT, R9, R10, 0x1, 0x1f ;  /* 0x0c201f000a097f89 */ /* 0x000eae00000e0000 */
[----:B------:R-:W1:Y:S08]  /*10110*/  MUFU.TANH R34, R34 ;  /* 0x0000002200227308 */ /* 0x000e700000002400 */
[----:B------:R-:W1:Y:S01]  /*10120*/  MUFU.TANH R36, R36 ;  /* 0x0000002400247308 */ /* 0x000e620000002400 */
[----:B------:R-:W-:-:S02]  /*10130*/  WARPGROUP.DEPBAR.LE gsb0, 0x0 ;  /* 0x00008000000079c5 */ /* 0x000fc40000010000 */
[----:B------:R-:W-:-:S05]  /*10140*/  WARPGROUP.ARRIVE ;  /* 0x00000000000079c5 */ /* 0x000fca0000000000 */
[----:B------:R-:W1:Y:S01]  /*10150*/  MUFU.TANH R39, R39 ;  /* 0x0000002700277308 */ /* 0x000e620000002400 */
[----:B--2---:R-:W-:Y:S01]  /*10160*/  FMNMX.FTZ R10, R10, R9, !PT ;  /* 0x000000090a0a7209 */ /* 0x004fe20007810000 */
[----:B------:R-:W-:-:S04]  /*10170*/  IMAD.U32 R9, RZ, RZ, UR6 ;  /* 0x00000006ff097e24 */ /* 0x000fc8000f8e00ff */
[CC--:B------:R-:W-:Y:S02]  /*10180*/  FMUL.FTZ R80, R10.reuse, R9.reuse ;  /* 0x000000090a507220 */ /* 0x0c0fe40000410000 */
[----:B------:R-:W2:Y:S01]  /*10190*/  MUFU.TANH R40, R40 ;  /* 0x0000002800287308 */ /* 0x000ea20000002400 */
[----:B------:R-:W-:Y:S01]  /*101a0*/  FADD.FTZ R15, -R10, R15 ;  /* 0x0000000f0a0f7221 */ /* 0x000fe20000010100 */
[--C-:B------:R-:W-:Y:S01]  /*101b0*/  FFMA.FTZ R148, R11, R9, -R80.reuse ;  /* 0x000000090b947223 */ /* 0x100fe20000010850 */
[----:B------:R-:W-:Y:S01]  /*101c0*/  FMNMX.FTZ R11, R84, R13, !PT ;  /* 0x0000000d540b7209 */ /* 0x000fe20007810000 */
[-CC-:B------:R-:W-:Y:S01]  /*101d0*/  FFMA.FTZ R146, R29, R9.reuse, -R80.reuse ;  /* 0x000000091d927223 */ /* 0x180fe20000010850 */
[-CC-:B------:R-:W-:Y:S01]  /*101e0*/  FFMA.FTZ R29, R42, R9.reuse, -R80.reuse ;  /* 0x000000092a1d7223 */ /* 0x180fe20000010850 */
[----:B------:R-:W-:Y:S01]  /*101f0*/  FFMA.FTZ R52, R24, R9, -R80 ;  /* 0x0000000918347223 */ /* 0x000fe20000010850 */
[----:B------:R-:W-:Y:S01]  /*10200*/  FMNMX.FTZ R11, R81, R11, !PT ;  /* 0x0000000b510b7209 */ /* 0x000fe20007810000 */
[----:B------:R-:W2:Y:S01]  /*10210*/  MUFU.TANH R43, R43 ;  /* 0x0000002b002b7308 */ /* 0x000ea20000002400 */
[----:B------:R-:W-:-:S02]  /*10220*/  VIADD R24, R8, 0x280 ;  /* 0x0000028008187836 */ /* 0x000fc40000000000 */
[--C-:B------:R-:W-:Y:S01]  /*10230*/  FFMA.FTZ R150, R25, R9, -R80.reuse ;  /* 0x0000000919967223 */ /* 0x100fe20000010850 */
[----:B------:R-:W-:Y:S01]  /*10240*/  FMNMX.FTZ R11, R137, R11, !PT ;  /* 0x0000000b890b7209 */ /* 0x000fe20007810000 */
[-CC-:B------:R-:W-:Y:S01]  /*10250*/  FFMA.FTZ R138, R41, R9.reuse, -R80.reuse ;  /* 0x00000009298a7223 */ /* 0x180fe20000010850 */
[----:B------:R-:W-:Y:S01]  /*10260*/  MOV R25, 0x40000040 ;  /* 0x4000004000197802 */ /* 0x000fe20000000f00 */
[--C-:B------:R-:W-:Y:S01]  /*10270*/  FFMA.FTZ R41, R58, R9, -R80.reuse ;  /* 0x000000093a297223 */ /* 0x100fe20000010850 */
[----:B------:R-:W-:Y:S01]  /*10280*/  FMNMX.FTZ R11, R139, R11, !PT ;  /* 0x0000000b8b0b7209 */ /* 0x000fe20007810000 */
[----:B------:R-:W2:Y:S01]  /*10290*/  MUFU.TANH R44, R44 ;  /* 0x0000002c002c7308 */ /* 0x000ea20000002400 */
[----:B------:R-:W-:Y:S01]  /*102a0*/  R2UR UR10, R24 ;  /* 0x00000000180a72ca */ /* 0x000fe200000e0000 */
[--C-:B------:R-:W-:Y:S01]  /*102b0*/  FFMA.FTZ R142, R33, R9, -R80.reuse ;  /* 0x00000009218e7223 */ /* 0x100fe20000010850 */
[----:B------:R-:W-:Y:S01]  /*102c0*/  FMNMX.FTZ R11, R151, R11, !PT ;  /* 0x0000000b970b7209 */ /* 0x000fe20007810000 */
[--C-:B------:R-:W-:Y:S01]  /*102d0*/  FFMA.FTZ R33, R55, R9, -R80.reuse ;  /* 0x0000000937217223 */ /* 0x100fe20000010850 */
[----:B------:R-:W-:Y:S01]  /*102e0*/  R2UR UR11, R25 ;  /* 0x00000000190b72ca */ /* 0x000fe200000e0000 */
[----:B------:R-:W-:Y:S01]  /*102f0*/  IMAD.MOV.U32 R25, RZ, RZ, 0x40000040 ;  /* 0x40000040ff197424 */ /* 0x000fe200078e00ff */
[----:B0-----:R-:W-:Y:S01]  /*10300*/  FMNMX.FTZ R11, R149, R11, !PT ;  /* 0x0000000b950b7209 */ /* 0x001fe20007810000 */
[----:B------:R-:W0:Y:S01]  /*10310*/  MUFU.TANH R46, R46 ;  /* 0x0000002e002e7308 */ /* 0x000e220000002400 */
[-CC-:B------:R-:W-:Y:S01]  /*10320*/  FFMA.FTZ R53, R28, R9.reuse, -R80.reuse ;  /* 0x000000091c357223 */ /* 0x180fe20000010850 */
[--C-:B------:R-:W-:Y:S01]  /*10330*/  FFMA.FTZ R28, R38, R9, -R80.reuse ;  /* 0x00000009261c7223 */ /* 0x100fe20000010850 */
[----:B---3--:R-:W-:Y:S01]  /*10340*/  FMNMX.FTZ R11, R147, R11, !PT ;  /* 0x0000000b930b7209 */ /* 0x008fe20007810000 */
[-CC-:B------:R-:W-:Y:S01]  /*10350*/  FFMA.FTZ R38, R57, R9.reuse, -R80.reuse ;  /* 0x0000000939267223 */ /* 0x180fe20000010850 */
[-CC-:B------:R-:W-:Y:S01]  /*10360*/  FFMA.FTZ R136, R37, R9.reuse, -R80.reuse ;  /* 0x0000000925887223 */ /* 0x180fe20000010850 */
[----:B------:R-:W-:Y:S01]  /*10370*/  FMUL.FTZ R15, R15, R9 ;  /* 0x000000090f0f7220 */ /* 0x000fe20000410000 */
[----:B----4-:R-:W-:Y:S01]  /*10380*/  FMNMX.FTZ R11, R145, R11, !PT ;  /* 0x0000000b910b7209 */ /* 0x010fe20007810000 */
[----:B------:R-:W3:Y:S01]  /*10390*/  MUFU.TANH R48, R48 ;  /* 0x0000003000307308 */ /* 0x000ee20000002400 */
[--C-:B------:R-:W-:Y:S01]  /*103a0*/  FFMA.FTZ R37, R56, R9, -R80.reuse ;  /* 0x0000000938257223 */ /* 0x100fe20000010850 */
[----:B------:R-:W-:Y:S01]  /*103b0*/  HGMMA.64x64x16.F32.BF16 R88, R128, gdesc[UR8].tnspB, R88, gsb0 ;  /* 0x40e0000880587df0 */ /* 0x000fe20008001858 */
[----:B-----5:R-:W-:Y:S01]  /*103c0*/  FMNMX.FTZ R11, R143, R11, !PT ;  /* 0x0000000b8f0b7209 */ /* 0x020fe20007810000 */
[--C-:B------:R-:W-:Y:S01]  /*103d0*/  FFMA.FTZ R79, R26, R9, -R80.reuse ;  /* 0x000000091a4f7223 */ /* 0x100fe20000010850 */
[----:B------:R-:W-:Y:S01]  /*103e0*/  R2UR UR11, R25 ;  /* 0x00000000190b72ca */ /* 0x000fe200000e0000 */
[----:B------:R-:W-:Y:S01]  /*103f0*/  IMAD.MOV.U32 R25, RZ, RZ, 0x40000040 ;  /* 0x40000040ff197424 */ /* 0x000fe200078e00ff */
[----:B-1----:R-:W-:Y:S01]  /*10400*/  FMNMX.FTZ R11, R141, R11, !PT ;  /* 0x0000000b8d0b7209 */ /* 0x002fe20007810000 */
[----:B------:R-:W1:Y:S01]  /*10410*/  MUFU.TANH R51, R51 ;  /* 0x0000003300337308 */ /* 0x000e620000002400 */
[-CC-:B------:R-:W-:Y:S01]  /*10420*/  FFMA.FTZ R26, R30, R9.reuse, -R80.reuse ;  /* 0x000000091e1a7223 */ /* 0x180fe20000010850 */
[--C-:B------:R-:W-:Y:S01]  /*10430*/  FFMA.FTZ R30, R35, R9, -R80.reuse ;  /* 0x00000009231e7223 */ /* 0x100fe20000010850 */
[----:B------:R-:W-:Y:S01]  /*10440*/  FMNMX.FTZ R11, R34, R11, !PT ;  /* 0x0000000b220b7209 */ /* 0x000fe20007810000 */
        /* <DEDUP_REMOVED lines=11> */
[----:B--2---:R-:W-:Y:S01]  /*10500*/  FMNMX.FTZ R11, R40, R11, !PT ;  /* 0x0000000b280b7209 */ /* 0x004fe20007810000 */
[----:B------:R-:W2:Y:S01]  /*10510*/  MUFU.TANH R70, R70 ;  /* 0x0000004600467308 */ /* 0x000ea20000002400 */
[-CC-:B------:R-:W-:Y:S01]  /*10520*/  FFMA.FTZ R50, R64, R9.reuse, -R80.reuse ;  /* 0x0000000940327223 */ /* 0x180fe20000010850 */
[----:B------:R-:W-:Y:S01]  /*10530*/  FFMA.FTZ R134, R49, R9, -R80 ;  /* 0x0000000931867223 */ /* 0x000fe20000010850 */
[----:B------:R-:W-:Y:S01]  /*10540*/  FMNMX.FTZ R11, R43, R11, !PT ;  /* 0x0000000b2b0b7209 */ /* 0x000fe20007810000 */
[----:B------:R-:W-:-:S02]  /*10550*/  @!P1 IMAD R14, R14, 0x8, R2 ;  /* 0x000000080e0e9824 */ /* 0x000fc400078e0202 */
[-CC-:B------:R-:W-:Y:S01]  /*10560*/  FFMA.FTZ R140, R31, R9.reuse, -R80.reuse ;  /* 0x000000091f8c7223 */ /* 0x180fe20000010850 */
[--C-:B------:R-:W-:Y:S01]  /*10570*/  FFMA.FTZ R49, R62, R9, -R80.reuse ;  /* 0x000000093e317223 */ /* 0x100fe20000010850 */
[----:B------:R-:W-:Y:S01]  /*10580*/  FMNMX.FTZ R11, R44, R11, !PT ;  /* 0x0000000b2c0b7209 */ /* 0x000fe20007810000 */
[----:B------:R-:W5:Y:S01]  /*10590*/  MUFU.TANH R71, R71 ;  /* 0x0000004700477308 */ /* 0x000f620000002400 */
[-CC-:B------:R-:W-:Y:S01]  /*105a0*/  FFMA.FTZ R31, R54, R9.reuse, -R80.reuse ;  /* 0x00000009361f7223 */ /* 0x180fe20000010850 */
[----:B------:R-:W-:Y:S01]  /*105b0*/  FFMA.FTZ R54, R65, R9, -R80 ;  /* 0x0000000941367223 */ /* 0x000fe20000010850 */
[----:B0-----:R-:W-:-:S04]  /*105c0*/  FMNMX.FTZ R11, R46, R11, !PT ;  /* 0x0000000b2e0b7209 */ /* 0x001fc80007810000 */
[----:B---3--:R-:W-:Y:S01]  /*105d0*/  FMNMX.FTZ R11, R48, R11, !PT ;  /* 0x0000000b300b7209 */ /* 0x008fe20007810000 */
[----:B------:R-:W0:Y:S03]  /*105e0*/  MUFU.TANH R72, R72 ;  /* 0x0000004800487308 */ /* 0x000e260000002400 */
[----:B-1----:R-:W-:-:S04]  /*105f0*/  FMNMX.FTZ R11, R51, R11, !PT ;  /* 0x0000000b330b7209 */ /* 0x002fc80007810000 */
[----:B------:R-:W-:Y:S01]  /*10600*/  FMNMX.FTZ R11, R63, R11, !PT ;  /* 0x0000000b3f0b7209 */ /* 0x000fe20007810000 */
[----:B------:R-:W1:Y:S03]  /*10610*/  MUFU.TANH R73, R73 ;  /* 0x0000004900497308 */ /* 0x000e660000002400 */
[----:B------:R-:W-:-:S04]  /*10620*/  FMNMX.FTZ R11, R66, R11, !PT ;  /* 0x0000000b420b7209 */ /* 0x000fc80007810000 */
[----:B------:R-:W-:Y:S01]  /*10630*/  FMNMX.FTZ R11, R67, R11, !PT ;  /* 0x0000000b430b7209 */ /* 0x000fe20007810000 */
[----:B------:R-:W3:Y:S03]  /*10640*/  MUFU.TANH R74, R74 ;  /* 0x0000004a004a7308 */ /* 0x000ee60000002400 */
[----:B----4-:R-:W-:-:S04]  /*10650*/  FMNMX.FTZ R11, R69, R11, !PT ;  /* 0x0000000b450b7209 */ /* 0x010fc80007810000 */
[----:B--2---:R-:W-:Y:S01]  /*10660*/  FMNMX.FTZ R11, R70, R11, !PT ;  /* 0x0000000b460b7209 */ /* 0x004fe20007810000 */
[----:B------:R-:W2:Y:S03]  /*10670*/  MUFU.TANH R75, R75 ;  /* 0x0000004b004b7308 */ /* 0x000ea60000002400 */
[----:B-----5:R-:W-:-:S04]  /*10680*/  FMNMX.FTZ R11, R71, R11, !PT ;  /* 0x0000000b470b7209 */ /* 0x020fc80007810000 */
[----:B0-----:R-:W-:Y:S01]  /*10690*/  FMNMX.FTZ R11, R72, R11, !PT ;  /* 0x0000000b480b7209 */ /* 0x001fe20007810000 */
[----:B------:R-:W0:Y:S03]  /*106a0*/  MUFU.TANH R76, R76 ;  /* 0x0000004c004c7308 */ /* 0x000e260000002400 */
[----:B-1----:R-:W-:-:S04]  /*106b0*/  FMNMX.FTZ R11, R73, R11, !PT ;  /* 0x0000000b490b7209 */ /* 0x002fc80007810000 */
[----:B---3--:R-:W-:Y:S01]  /*106c0*/  FMNMX.FTZ R11, R74, R11, !PT ;  /* 0x0000000b4a0b7209 */ /* 0x008fe20007810000 */
[----:B------:R-:W1:Y:S01]  /*106d0*/  MUFU.TANH R77, R77 ;  /* 0x0000004d004d7308 */ /* 0x000e620000002400 */
[----:B------:R-:W-:Y:S02]  /*106e0*/  WARPGROUP.DEPBAR.LE gsb0, 0x0 ;  /* 0x00008000000079c5 */ /* 0x000fe40000010000 */
[----:B--2---:R-:W-:Y:S01]  /*106f0*/  FMNMX.FTZ R11, R75, R11, !PT ;  /* 0x0000000b4b0b7209 */ /* 0x004fe20007810000 */
[----:B------:R-:W-:-:S04]  /*10700*/  WARPGROUP.ARRIVE ;  /* 0x00000000000079c5 */ /* 0x000fc80000000000 */
[----:B------:R-:W2:Y:S01]  /*10710*/  MUFU.TANH R78, R78 ;  /* 0x0000004e004e7308 */ /* 0x000ea20000002400 */
[----:B0-----:R-:W-:-:S07]  /*10720*/  FMNMX.FTZ R11, R76, R11, !PT ;  /* 0x0000000b4c0b7209 */ /* 0x001fce0007810000 */
[----:B------:R-:W-:Y:S01]  /*10730*/  MUFU.EX2 R15, R15 ;  /* 0x0000000f000f7308 */ /* 0x000fe20000000800 */
[----:B-1----:R-:W-:-:S07]  /*10740*/  FMNMX.FTZ R11, R77, R11, !PT ;  /* 0x0000000b4d0b7209 */ /* 0x002fce0007810000 */
[----:B------:R-:W0:Y:S01]  /*10750*/  MUFU.EX2 R148, R148 ;  /* 0x0000009400947308 */ /* 0x000e220000000800 */
[----:B--2---:R-:W-:-:S05]  /*10760*/  FMNMX.FTZ R11, R78, R11, !PT ;  /* 0x0000000b4e0b7209 */ /* 0x004fca0007810000 */
[----:B------:R-:W1:Y:S02]  /*10770*/  SHFL.BFLY PT, R42, R11, 0x2, 0x1f ;  /* 0x0c401f000b2a7f89 */ /* 0x000e6400000e0000 */
[----:B------:R-:W2:Y:S08]  /*10780*/  MUFU.EX2 R52, R52 ;  /* 0x0000003400347308 */ /* 0x000eb00000000800 */
[----:B------:R-:W-:Y:S08]  /*10790*/  MUFU.EX2 R150, R150 ;  /* 0x0000009600967308 */ /* 0x000ff00000000800 */
[----:B------:R-:W-:Y:S01]  /*107a0*/  MUFU.EX2 R79, R79 ;  /* 0x0000004f004f7308 */ /* 0x000fe20000000800 */
[----:B-1----:R-:W-:Y:S01]  /*107b0*/  FMNMX.FTZ R11, R11, R42, !PT ;  /* 0x0000002a0b0b7209 */ /* 0x002fe20007810000 */
[----:B------:R-:W-:-:S06]  /*107c0*/  FFMA.FTZ R42, R59, R9, -R80 ;  /* 0x000000093b2a7223 */ /* 0x000fcc0000010850 */
[----:B------:R-:W-:Y:S01]  /*107d0*/  MUFU.EX2 R144, R144 ;  /* 0x0000009000907308 */ /* 0x000fe20000000800 */
[----:B------:R-:W1:Y:S01]  /*107e0*/  SHFL.BFLY PT, R24, R11, 0x1, 0x1f ;  /* 0x0c201f000b187f89 */ /* 0x000e6200000e0000 */
[----:B0-----:R-:W-:Y:S01]  /*107f0*/  FFMA.FTZ R3, R15, R3, R148 ;  /* 0x000000030f037223 */ /* 0x001fe20000010094 */
[----:B------:R-:W-:-:S05]  /*10800*/  @!P1 VIADD R14, R14, 0x16860 ;  /* 0x000168600e0e9836 */ /* 0x000fca0000000000 */
[----:B------:R-:W-:Y:S08]  /*10810*/  MUFU.EX2 R53, R53 ;  /* 0x0000003500357308 */ /* 0x000ff00000000800 */
[----:B------:R-:W-:Y:S08]  /*10820*/  MUFU.EX2 R146, R146 ;  /* 0x0000009200927308 */ /* 0x000ff00000000800 */
[----:B------:R-:W-:Y:S01]  /*10830*/  MUFU.EX2 R26, R26 ;  /* 0x0000001a001a7308 */ /* 0x000fe20000000800 */
[----:B-1----:R-:W-:-:S05]  /*10840*/  FMNMX.FTZ R11, R11, R24, !PT ;  /* 0x000000180b0b7209 */ /* 0x002fca0007810000 */
[CC--:B------:R-:W-:Y:S01]  /*10850*/  FMUL.FTZ R58, R11.reuse, R9.reuse ;  /* 0x000000090b3a7220 */ /* 0x0c0fe20000410000 */
[----:B------:R-:W-:Y:S01]  /*10860*/  FADD.FTZ R24, -R11, R13 ;  /* 0x0000000d0b187221 */ /* 0x000fe20000010100 */
[----:B------:R-:W-:Y:S02]  /*10870*/  MUFU.EX2 R140, R140 ;  /* 0x0000008c008c7308 */ /* 0x000fe40000000800 */
[-CC-:B------:R-:W-:Y:S01]  /*10880*/  FFMA.FTZ R133, R46, R9.reuse, -R58.reuse ;  /* 0x000000092e857223 */ /* 0x180fe2000001083a */
[-C--:B------:R-:W-:Y:S01]  /*10890*/  FMUL.FTZ R24, R24, R9.reuse ;  /* 0x0000000918187220 */ /* 0x080fe20000410000 */
[----:B------:R-:W3:Y:S01]  /*108a0*/  LDL R46, [R1+0x40] ;  /* 0x00004000012e7983 */ /* 0x000ee20000100800 */
[-CC-:B------:R-:W-:Y:S01]  /*108b0*/  FFMA.FTZ R57, R81, R9.reuse, -R58.reuse ;  /* 0x0000000951397223 */ /* 0x180fe2000001083a */
[-CC-:B------:R-:W-:Y:S01]  /*108c0*/  FFMA.FTZ R56, R84, R9.reuse, -R58.reuse ;  /* 0x0000000954387223 */ /* 0x180fe2000001083a */
[-CC-:B------:R-:W-:Y:S01]  /*108d0*/  FFMA.FTZ R59, R137, R9.reuse, -R58.reuse ;  /* 0x00000009893b7223 */ /* 0x180fe2000001083a */
[----:B------:R0:W-:Y:S01]  /*108e0*/  MUFU.EX2 R55, R24 ;  /* 0x0000001800377308 */ /* 0x0001e20000000800 */
[----:B------:R-:W1:Y:S01]  /*108f0*/  S2R R81, SR_TID.X ;  /* 0x0000000000517919 */ /* 0x000e620000002100 */
[-CC-:B------:R-:W-:Y:S01]  /*10900*/  FFMA.FTZ R61, R139, R9.reuse, -R58.reuse ;  /* 0x000000098b3d7223 */ /* 0x180fe2000001083a */
[-CC-:B------:R-:W-:Y:S01]  /*10910*/  FFMA.FTZ R60, R151, R9.reuse, -R58.reuse ;  /* 0x00000009973c7223 */ /* 0x180fe2000001083a */
[-CC-:B------:R-:W-:Y:S01]  /*10920*/  FFMA.FTZ R64, R149, R9.reuse, -R58.reuse ;  /* 0x0000000995407223 */ /* 0x180fe2000001083a */
[-CC-:B------:R-:W-:Y:S01]  /*10930*/  FFMA.FTZ R147, R147, R9.reuse, -R58.reuse ;  /* 0x0000000993937223 */ /* 0x180fe2000001083a */
[----:B------:R-:W-:Y:S01]  /*10940*/  FFMA.FTZ R62, R143, R9, -R58 ;  /* 0x000000098f3e7223 */ /* 0x000fe2000001083a */
[----:B--2---:R-:W-:Y:S01]  /*10950*/  FADD.FTZ R3, R52, R3 ;  /* 0x0000000334037221 */ /* 0x004fe20000010000 */
[----:B------:R-:W2:Y:S01]  /*10960*/  MUFU.EX2 R56, R56 ;  /* 0x0000003800387308 */ /* 0x000ea20000000800 */
[----:B0-----:R-:W-:-:S02]  /*10970*/  VIADD R24, R8, 0x300 ;  /* 0x0000030008187836 */ /* 0x001fc40000000000 */
[-CC-:B------:R-:W-:Y:S01]  /*10980*/  FFMA.FTZ R143, R34, R9.reuse, -R58.reuse ;  /* 0x00000009228f7223 */ /* 0x180fe2000001083a */
[-CC-:B------:R-:W-:Y:S01]  /*10990*/  FFMA.FTZ R137, R39, R9.reuse, -R58.reuse ;  /* 0x0000000927897223 */ /* 0x180fe2000001083a */
[-CC-:B------:R-:W-:Y:S01]  /*109a0*/  FFMA.FTZ R65, R145, R9.reuse, -R58.reuse ;  /* 0x0000000991417223 */ /* 0x180fe2000001083a */
[-CC-:B------:R-:W-:Y:S01]  /*109b0*/  FFMA.FTZ R34, R36, R9.reuse, -R58.reuse ;  /* 0x0000000924227223 */ /* 0x180fe2000001083a */
[----:B------:R-:W-:Y:S01]  /*109c0*/  R2UR UR10, R24 ;  /* 0x00000000180a72ca */ /* 0x000fe200000e0000 */
[----:B------:R-:W-:Y:S01]  /*109d0*/  VIADD R24, R8, 0x380 ;  /* 0x0000038008187836 */ /* 0x000fe20000000000 */
[----:B------:R-:W0:Y:S01]  /*109e0*/  MUFU.EX2 R57, R57 ;  /* 0x0000003900397308 */ /* 0x000e220000000800 */
[-CC-:B------:R-:W-:Y:S01]  /*109f0*/  FFMA.FTZ R36, R40, R9.reuse, -R58.reuse ;  /* 0x0000000928247223 */ /* 0x180fe2000001083a */
[-C--:B------:R-:W-:Y:S01]  /*10a00*/  FFMA.FTZ R8, R44, R9.reuse, -R58 ;  /* 0x000000092c087223 */ /* 0x080fe2000001083a */
[----:B------:R-:W-:Y:S01]  /*10a10*/  @!P1 PRMT R14, RZ, 0x654, R14 ;  /* 0x00000654ff0e9816 */ /* 0x000fe2000000000e */
[-CC-:B------:R-:W-:Y:S01]  /*10a20*/  FFMA.FTZ R141, R141, R9.reuse, -R58.reuse ;  /* 0x000000098d8d7223 */ /* 0x180fe2000001083a */
[----:B------:R-:W-:-:S03]  /*10a30*/  FFMA.FTZ R139, R43, R9, -R58 ;  /* 0x000000092b8b7223 */ /* 0x000fc6000001083a */
[----:B------:R-:W4:Y:S03]  /*10a40*/  MUFU.EX2 R59, R59 ;  /* 0x0000003b003b7308 */ /* 0x000f260000000800 */
[----:B------:R-:W-:Y:S01]  /*10a50*/  HGMMA.64x64x16.F32.BF16 R88, R124, gdesc[UR8].tnspB, R88, gsb0 ;  /* 0x40e000087c587df0 */ /* 0x000fe20008001858 */
[----:B------:R-:W-:Y:S02]  /*10a60*/  R2UR UR10, R24 ;  /* 0x00000000180a72ca */ /* 0x000fe400000e0000 */
[----:B------:R-:W-:Y:S01]  /*10a70*/  R2UR UR11, R25 ;  /* 0x00000000190b72ca */ /* 0x000fe200000e0000 */
[----:B------:R-:W-:Y:S01]  /*10a80*/  @!P1 IMAD R25, R18, 0x8, R2 ;  /* 0x0000000812199824 */ /* 0x000fe200078e0202 */
[----:B------:R5:W-:Y:S01]  /*10a90*/  MUFU.EX2 R13, R68 ;  /* 0x00000044000d7308 */ /* 0x000be20000000800 */
[----:B--2---:R-:W-:Y:S01]  /*10aa0*/  FFMA.FTZ R0, R55, R0, R56 ;  /* 0x0000000037007223 */ /* 0x004fe20000010038 */
[----:B-1----:R-:W-:-:S06]  /*10ab0*/  ISETP.GE.U32.AND P2, PT, R81, 0x180, PT ;  /* 0x000001805100780c */ /* 0x002fcc0003f46070 */
[----:B------:R-:W1:Y:S01]  /*10ac0*/  MUFU.EX2 R61, R61 ;  /* 0x0000003d003d7308 */ /* 0x000e620000000800 */
[----:B-----5:R-:W-:-:S07]  /*10ad0*/  SHF.R.U32.HI R68, RZ, 0x7, R81 ;  /* 0x00000007ff447819 */ /* 0x020fce0000011651 */
[----:B------:R-:W2:Y:S01]  /*10ae0*/  MUFU.EX2 R60, R60 ;  /* 0x0000003c003c7308 */ /* 0x000ea20000000800 */
[----:B------:R-:W-:Y:S02]  /*10af0*/  VIADD R24, R68, 0x9 ;  /* 0x0000000944187836 */ /* 0x000fe40000000000 */
[----:B------:R-:W-:-:S05]  /*10b00*/  FADD.FTZ R40, R150, R3 ;  /* 0x0000000396287221 */ /* 0x000fca0000010000 */
[----:B------:R-:W5:Y:S08]  /*10b10*/  MUFU.EX2 R64, R64 ;  /* 0x0000004000407308 */ /* 0x000f700000000800 */
[----:B------:R-:W5:Y:S08]  /*10b20*/  MUFU.EX2 R147, R147 ;  /* 0x0000009300937308 */ /* 0x000f700000000800 */
[----:B------:R-:W5:Y:S08]  /*10b30*/  MUFU.EX2 R65, R65 ;  /* 0x0000004100417308 */ /* 0x000f700000000800 */
[----:B------:R-:W5:Y:S08]  /*10b40*/  MUFU.EX2 R62, R62 ;  /* 0x0000003e003e7308 */ /* 0x000f700000000800 */
[----:B------:R-:W-:Y:S08]  /*10b50*/  MUFU.EX2 R27, R27 ;  /* 0x0000001b001b7308 */ /* 0x000ff00000000800 */
[----:B------:R-:W5:Y:S08]  /*10b60*/  MUFU.EX2 R141, R141 ;  /* 0x0000008d008d7308 */ /* 0x000f700000000800 */
[----:B------:R-:W-:Y:S01]  /*10b70*/  MUFU.EX2 R142, R142 ;  /* 0x0000008e008e7308 */ /* 0x000fe20000000800 */
[----:B------:R-:W-:-:S02]  /*10b80*/  WARPGROUP.DEPBAR.LE gsb0, 0x0 ;  /* 0x00008000000079c5 */ /* 0x000fc40000010000 */
[----:B------:R-:W-:-:S05]  /*10b90*/  WARPGROUP.ARRIVE ;  /* 0x00000000000079c5 */ /* 0x000fca0000000000 */
[----:B------:R-:W5:Y:S01]  /*10ba0*/  MUFU.EX2 R143, R143 ;  /* 0x0000008f008f7308 */ /* 0x000f620000000800 */
[----:B------:R-:W-:Y:S01]  /*10bb0*/  HGMMA.64x64x16.F32.BF16 R88, R120, gdesc[UR8].tnspB, R88, gsb0 ;  /* 0x40e0000878587df0 */ /* 0x000fe20008001858 */
[----:B------:R-:W-:Y:S02]  /*10bc0*/  @!P1 VIADD R25, R25, 0x16840 ;  /* 0x0001684019199836 */ /* 0x000fe40000000000 */
[----:B0-----:R-:W-:Y:S01]  /*10bd0*/  FADD.FTZ R0, R57, R0 ;  /* 0x0000000039007221 */ /* 0x001fe20000010000 */
[----:B------:R-:W-:Y:S02]  /*10be0*/  SEL R39, R24, 0x9, !P2 ;  /* 0x0000000918277807 */ /* 0x000fe40005000000 */
[----:B------:R-:W-:Y:S01]  /*10bf0*/  @!P1 PRMT R25, RZ, 0x654, R25 ;  /* 0x00000654ff199816 */ /* 0x000fe20000000019 */
[----:B----4-:R-:W-:Y:S01]  /*10c00*/  FADD.FTZ R44, R59, R0 ;  /* 0x000000003b2c7221 */ /* 0x010fe20000010000 */
[----:B------:R-:W-:Y:S01]  /*10c10*/  FADD.FTZ R3, R79, R40 ;  /* 0x000000284f037221 */ /* 0x000fe20000010000 */
[----:B------:R-:W-:Y:S08]  /*10c20*/  MUFU.EX2 R30, R30 ;  /* 0x0000001e001e7308 */ /* 0x000ff00000000800 */
[----:B------:R-:W0:Y:S08]  /*10c30*/  MUFU.EX2 R34, R34 ;  /* 0x0000002200227308 */ /* 0x000e300000000800 */
[----:B------:R-:W-:Y:S08]  /*10c40*/  MUFU.EX2 R136, R136 ;  /* 0x0000008800887308 */ /* 0x000ff00000000800 */
[----:B------:R-:W4:Y:S08]  /*10c50*/  MUFU.EX2 R137, R137 ;  /* 0x0000008900897308 */ /* 0x000f300000000800 */
[----:B------:R-:W-:Y:S08]  /*10c60*/  MUFU.EX2 R28, R28 ;  /* 0x0000001c001c7308 */ /* 0x000ff00000000800 */
[----:B------:R-:W4:Y:S08]  /*10c70*/  MUFU.EX2 R36, R36 ;  /* 0x0000002400247308 */ /* 0x000f300000000800 */
[----:B------:R-:W4:Y:S08]  /*10c80*/  MUFU.EX2 R138, R138 ;  /* 0x0000008a008a7308 */ /* 0x000f300000000800 */
[----:B------:R-:W4:Y:S01]  /*10c90*/  MUFU.EX2 R139, R139 ;  /* 0x0000008b008b7308 */ /* 0x000f220000000800 */
[----:B------:R-:W-:-:S07]  /*10ca0*/  FFMA.FTZ R48, R48, R9, -R58 ;  /* 0x0000000930307223 */ /* 0x000fce000001083a */
[----:B------:R-:W4:Y:S01]  /*10cb0*/  MUFU.EX2 R29, R29 ;  /* 0x0000001d001d7308 */ /* 0x000f220000000800 */
[----:B------:R-:W-:Y:S02]  /*10cc0*/  WARPGROUP.DEPBAR.LE gsb0, 0x0 ;  /* 0x00008000000079c5 */ /* 0x000fe40000010000 */
[----:B------:R0:W-:Y:S06]  /*10cd0*/  BAR.ARV R39, 0x100 ;  /* 0x000400270000751d */ /* 0x0001ec0000002000 */
[----:B------:R1:W-:Y:S01]  /*10ce0*/  @!P1 SYNCS.ARRIVE.TRANS64.RED.A1T0 RZ, [R25+URZ], RZ ;  /* 0x000000ff19ff99a7 */ /* 0x0003e2000810043f */
[----:B------:R-:W4:Y:S01]  /*10cf0*/  MUFU.EX2 R8, R8 ;  /* 0x0000000800087308 */ /* 0x000f220000000800 */
[----:B-1----:R-:W-:Y:S01]  /*10d00*/  FADD.FTZ R25, R61, R44 ;  /* 0x0000002c3d197221 */ /* 0x002fe20000010000 */
[----:B------:R1:W-:Y:S06]  /*10d10*/  @!P1 SYNCS.ARRIVE.TRANS64.RED.A1T0 RZ, [R14+URZ], RZ ;  /* 0x000000ff0eff99a7 */ /* 0x0003ec000810043f */
[----:B------:R-:W4:Y:S01]  /*10d20*/  MUFU.EX2 R132, R132 ;  /* 0x0000008400847308 */ /* 0x000f220000000800 */
[----:B--2---:R-:W-:Y:S01]  /*10d30*/  FADD.FTZ R25, R60, R25 ;  /* 0x000000193c197221 */ /* 0x004fe20000010000 */
[----:B-1----:R-:W-:-:S03]  /*10d40*/  FADD.FTZ R14, R144, R3 ;  /* 0x00000003900e7221 */ /* 0x002fc60000010000 */
[----:B-----5:R-:W-:-:S03]  /*10d50*/  FADD.FTZ R40, R64, R25 ;  /* 0x0000001940287221 */ /* 0x020fc60000010000 */
[----:B------:R-:W1:Y:S01]  /*10d60*/  MUFU.EX2 R133, R133 ;  /* 0x0000008500857308 */ /* 0x000e620000000800 */
[----:B0-----:R-:W-:Y:S01]  /*10d70*/  FADD.FTZ R39, R53, R14 ;  /* 0x0000000e35277221 */ /* 0x001fe20000010000 */
[----:B------:R-:W-:-:S03]  /*10d80*/  FADD.FTZ R40, R147, R40 ;  /* 0x0000002893287221 */ /* 0x000fc60000010000 */
[----:B------:R-:W-:Y:S01]  /*10d90*/  FADD.FTZ R39, R146, R39 ;  /* 0x0000002792277221 */ /* 0x000fe20000010000 */
[----:B------:R-:W-:Y:S02]  /*10da0*/  FADD.FTZ R43, R65, R40 ;  /* 0x00000028412b7221 */ /* 0x000fe40000010000 */
[----:B------:R-:W0:Y:S01]  /*10db0*/  MUFU.EX2 R35, R35 ;  /* 0x0000002300237308 */ /* 0x000e220000000800 */
        /* <DEDUP_REMOVED lines=11> */
[----:B----4-:R-:W-:Y:S01]  /*10e70*/  FADD.FTZ R43, R137, R40 ;  /* 0x00000028892b7221 */ /* 0x010fe20000010000 */
[-CC-:B------:R-:W-:Y:S02]  /*10e80*/  FFMA.FTZ R135, R51, R9.reuse, -R58.reuse ;  /* 0x0000000933877223 */ /* 0x180fe4000001083a */
[----:B------:R-:W-:Y:S01]  /*10e90*/  FADD.FTZ R39, R136, R39 ;  /* 0x0000002788277221 */ /* 0x000fe20000010000 */
[----:B------:R-:W-:Y:S02]  /*10ea0*/  FADD.FTZ R40, R36, R43 ;  /* 0x0000002b24287221 */ /* 0x000fe40000010000 */
[----:B------:R-:W2:Y:S01]  /*10eb0*/  MUFU.EX2 R24, R48 ;  /* 0x0000003000187308 */ /* 0x000ea20000000800 */
[----:B------:R-:W-:Y:S01]  /*10ec0*/  FADD.FTZ R39, R28, R39 ;  /* 0x000000271c277221 */ /* 0x000fe20000010000 */
[-CC-:B------:R-:W-:Y:S01]  /*10ed0*/  FFMA.FTZ R63, R63, R9.reuse, -R58.reuse ;  /* 0x000000093f3f7223 */ /* 0x180fe2000001083a */
[----:B------:R-:W-:-:S02]  /*10ee0*/  FFMA.FTZ R129, R66, R9, -R58 ;  /* 0x0000000942817223 */ /* 0x000fc4000001083a */
[----:B------:R-:W-:Y:S01]  /*10ef0*/  FADD.FTZ R44, R138, R39 ;  /* 0x000000278a2c7221 */ /* 0x000fe20000010000 */
[----:B------:R-:W-:Y:S02]  /*10f00*/  FADD.FTZ R39, R139, R40 ;  /* 0x000000288b277221 */ /* 0x000fe40000010000 */
[----:B------:R-:W4:Y:S01]  /*10f10*/  MUFU.EX2 R135, R135 ;  /* 0x0000008700877308 */ /* 0x000f220000000800 */
[----:B------:R-:W-:Y:S01]  /*10f20*/  FADD.FTZ R43, R29, R44 ;  /* 0x0000002c1d2b7221 */ /* 0x000fe20000010000 */
[----:B------:R-:W-:Y:S01]  /*10f30*/  FADD.FTZ R40, R8, R39 ;  /* 0x0000002708287221 */ /* 0x000fe20000010000 */
[----:B------:R-:W-:-:S05]  /*10f40*/  FFMA.FTZ R3, R67, R9, -R58 ;  /* 0x0000000943037223 */ /* 0x000fca000001083a */
[----:B------:R-:W5:Y:S01]  /*10f50*/  MUFU.EX2 R0, R63 ;  /* 0x0000003f00007308 */ /* 0x000f620000000800 */
[----:B------:R-:W-:Y:S01]  /*10f60*/  FADD.FTZ R44, R132, R43 ;  /* 0x0000002b842c7221 */ /* 0x000fe20000010000 */
[----:B-1----:R-:W-:Y:S01]  /*10f70*/  FADD.FTZ R39, R133, R40 ;  /* 0x0000002885277221 */ /* 0x002fe20000010000 */
[----:B------:R-:W-:-:S05]  /*10f80*/  FFMA.FTZ R131, R69, R9, -R58 ;  /* 0x0000000945837223 */ /* 0x000fca000001083a */
[----:B------:R-:W1:Y:S01]  /*10f90*/  MUFU.EX2 R31, R31 ;  /* 0x0000001f001f7308 */ /* 0x000e620000000800 */
[----:B------:R-:W-:Y:S01]  /*10fa0*/  F2FP.BF16.F32.PACK_AB R146, R26, R146 ;  /* 0x000000921a92723e */ /* 0x000fe200000010ff */
[----:B0-----:R-:W-:Y:S01]  /*10fb0*/  FADD.FTZ R43, R35, R44 ;  /* 0x0000002c232b7221 */ /* 0x001fe20000010000 */
[----:B--2---:R-:W-:-:S05]  /*10fc0*/  FADD.FTZ R26, R24, R39 ;  /* 0x00000027181a7221 */ /* 0x004fca0000010000 */
[----:B------:R-:W0:Y:S01]  /*10fd0*/  MUFU.EX2 R129, R129 ;  /* 0x0000008100817308 */ /* 0x000e220000000800 */
[----:B------:R-:W-:Y:S01]  /*10fe0*/  FFMA.FTZ R14, R70, R9, -R58 ;  /* 0x00000009460e7223 */ /* 0x000fe2000001083a */
[----:B------:R-:W-:Y:S01]  /*10ff0*/  F2FP.BF16.F32.PACK_AB R140, R27, R140 ;  /* 0x0000008c1b8c723e */ /* 0x000fe200000010ff */
[----:B------:R-:W-:-:S05]  /*11000*/  FADD.FTZ R43, R134, R43 ;  /* 0x0000002b862b7221 */ /* 0x000fca0000010000 */
[----:B------:R-:W2:Y:S01]  /*11010*/  MUFU.EX2 R33, R33 ;  /* 0x0000002100217308 */ /* 0x000ea20000000800 */
[----:B----4-:R-:W-:Y:S01]  /*11020*/  FADD.FTZ R27, R135, R26 ;  /* 0x0000001a871b7221 */ /* 0x010fe20000010000 */
[----:B------:R-:W-:-:S06]  /*11030*/  FFMA.FTZ R125, R71, R9, -R58 ;  /* 0x00000009477d7223 */ /* 0x000fcc000001083a */
[----:B------:R-:W4:Y:S01]  /*11040*/  MUFU.EX2 R3, R3 ;  /* 0x0000000300037308 */ /* 0x000f220000000800 */
[----:B------:R-:W-:Y:S01]  /*11050*/  F2FP.BF16.F32.PACK_AB R142, R30, R142 ;  /* 0x0000008e1e8e723e */ /* 0x000fe200000010ff */
[----:B------:R-:W-:-:S06]  /*11060*/  FADD.FTZ R26, R32, R43 ;  /* 0x0000002b201a7221 */ /* 0x000fcc0000010000 */
[----:B------:R-:W3:Y:S01]  /*11070*/  MUFU.EX2 R37, R37 ;  /* 0x0000002500257308 */ /* 0x000ee20000000800 */
[----:B-----5:R-:W-:Y:S01]  /*11080*/  FADD.FTZ R30, R0, R27 ;  /* 0x0000001b001e7221 */ /* 0x020fe20000010000 */
[----:B------:R-:W-:-:S06]  /*11090*/  FFMA.FTZ R25, R72, R9, -R58 ;  /* 0x0000000948197223 */ /* 0x000fcc000001083a */
[----:B------:R-:W5:Y:S01]  /*110a0*/  MUFU.EX2 R131, R131 ;  /* 0x0000008300837308 */ /* 0x000f620000000800 */
[----:B-1----:R-:W-:Y:S01]  /*110b0*/  FADD.FTZ R26, R31, R26 ;  /* 0x0000001a1f1a7221 */ /* 0x002fe20000010000 */
[----:B0-----:R-:W-:-:S06]  /*110c0*/  FADD.FTZ R30, R129, R30 ;  /* 0x0000001e811e7221 */ /* 0x001fcc0000010000 */
[----:B------:R-:W0:Y:S01]  /*110d0*/  MUFU.EX2 R38, R38 ;  /* 0x0000002600267308 */ /* 0x000e220000000800 */
[----:B------:R-:W-:-:S07]  /*110e0*/  FFMA.FTZ R73, R73, R9, -R58 ;  /* 0x0000000949497223 */ /* 0x000fce000001083a */
[----:B------:R-:W1:Y:S01]  /*110f0*/  MUFU.EX2 R14, R14 ;  /* 0x0000000e000e7308 */ /* 0x000e620000000800 */
[----:B--2---:R-:W-:Y:S01]  /*11100*/  FADD.FTZ R26, R33, R26 ;  /* 0x0000001a211a7221 */ /* 0x004fe20000010000 */
[----:B----4-:R-:W-:-:S06]  /*11110*/  FADD.FTZ R30, R3, R30 ;  /* 0x0000001e031e7221 */ /* 0x010fcc0000010000 */
[----:B------:R-:W2:Y:S01]  /*11120*/  MUFU.EX2 R41, R41 ;  /* 0x0000002900297308 */ /* 0x000ea20000000800 */
[----:B------:R-:W-:-:S07]  /*11130*/  FFMA.FTZ R74, R74, R9, -R58 ;  /* 0x000000094a4a7223 */ /* 0x000fce000001083a */
[----:B------:R-:W4:Y:S01]  /*11140*/  MUFU.EX2 R125, R125 ;  /* 0x0000007d007d7308 */ /* 0x000f220000000800 */
[----:B------:R-:W-:Y:S01]  /*11150*/  F2FP.BF16.F32.PACK_AB R138, R29, R138 ;  /* 0x0000008a1d8a723e */ /* 0x000fe200000010ff */
[----:B---3--:R-:W-:-:S06]  /*11160*/  FADD.FTZ R27, R37, R26 ;  /* 0x0000001a251b7221 */ /* 0x008fcc0000010000 */
[----:B------:R-:W3:Y:S01]  /*11170*/  MUFU.EX2 R42, R42 ;  /* 0x0000002a002a7308 */ /* 0x000ee20000000800 */
[----:B-----5:R-:W-:Y:S01]  /*11180*/  FADD.FTZ R29, R131, R30 ;  /* 0x0000001e831d7221 */ /* 0x020fe20000010000 */
[----:B------:R-:W-:-:S06]  /*11190*/  FFMA.FTZ R75, R75, R9, -R58 ;  /* 0x000000094b4b7223 */ /* 0x000fcc000001083a */
[----:B------:R-:W5:Y:S01]  /*111a0*/  MUFU.EX2 R25, R25 ;  /* 0x0000001900197308 */ /* 0x000f620000000800 */
[----:B------:R-:W-:Y:S01]  /*111b0*/  F2FP.BF16.F32.PACK_AB R139, R8, R139 ;  /* 0x0000008b088b723e */ /* 0x000fe200000010ff */
[----:B0-----:R-:W-:-:S06]  /*111c0*/  FADD.FTZ R8, R38, R27 ;  /* 0x0000001b26087221 */ /* 0x001fcc0000010000 */
[----:B------:R-:W0:Y:S01]  /*111d0*/  MUFU.EX2 R45, R45 ;  /* 0x0000002d002d7308 */ /* 0x000e220000000800 */
[----:B-1----:R-:W-:Y:S01]  /*111e0*/  FADD.FTZ R26, R14, R29 ;  /* 0x0000001d0e1a7221 */ /* 0x002fe20000010000 */
[----:B------:R-:W-:-:S06]  /*111f0*/  FFMA.FTZ R76, R76, R9, -R58 ;  /* 0x000000094c4c7223 */ /* 0x000fcc000001083a */
        /* <DEDUP_REMOVED lines=12> */
[----:B0-----:R-:W-:Y:S01]  /*112c0*/  FADD.FTZ R0, R45, R0 ;  /* 0x000000002d007221 */ /* 0x001fe20000010000 */
[----:B------:R-:W-:-:S06]  /*112d0*/  F2FP.BF16.F32.PACK_AB R129, R3, R129 ;  /* 0x000000810381723e */ /* 0x000fcc00000010ff */
[----:B------:R-:W0:Y:S01]  /*112e0*/  MUFU.EX2 R50, R50 ;  /* 0x0000003200327308 */ /* 0x000e220000000800 */
[----:B-1----:R-:W-:-:S07]  /*112f0*/  FADD.FTZ R3, R73, R26 ;  /* 0x0000001a49037221 */ /* 0x002fce0000010000 */
[----:B------:R-:W1:Y:S01]  /*11300*/  MUFU.EX2 R76, R76 ;  /* 0x0000004c004c7308 */ /* 0x000e620000000800 */
[----:B--2---:R-:W-:Y:S01]  /*11310*/  FADD.FTZ R0, R47, R0 ;  /* 0x000000002f007221 */ /* 0x004fe20000010000 */
[----:B----4-:R-:W-:-:S06]  /*11320*/  FADD.FTZ R8, R74, R3 ;  /* 0x000000034a087221 */ /* 0x010fcc0000010000 */
[----:B------:R-:W2:Y:S01]  /*11330*/  MUFU.EX2 R54, R54 ;  /* 0x0000003600367308 */ /* 0x000ea20000000800 */
[----:B------:R-:W-:-:S07]  /*11340*/  ISETP.GT.AND P2, PT, R12, R46, PT ;  /* 0x0000002e0c00720c */ /* 0x000fce0003f44270 */
[----:B------:R-:W4:Y:S01]  /*11350*/  MUFU.EX2 R77, R77 ;  /* 0x0000004d004d7308 */ /* 0x000f220000000800 */
[----:B---3--:R-:W-:Y:S01]  /*11360*/  FADD.FTZ R3, R49, R0 ;  /* 0x0000000031037221 */ /* 0x008fe20000010000 */
[----:B-----5:R-:W-:-:S06]  /*11370*/  FADD.FTZ R27, R75, R8 ;  /* 0x000000084b1b7221 */ /* 0x020fcc0000010000 */
[----:B------:R-:W3:Y:S01]  /*11380*/  MUFU.EX2 R58, R58 ;  /* 0x0000003a003a7308 */ /* 0x000ee20000000800 */
[----:B0-----:R-:W-:Y:S01]  /*11390*/  FADD.FTZ R3, R50, R3 ;  /* 0x0000000332037221 */ /* 0x001fe20000010000 */
[----:B-1----:R-:W-:-:S03]  /*113a0*/  FADD.FTZ R0, R76, R27 ;  /* 0x0000001b4c007221 */ /* 0x002fc60000010000 */
[----:B--2---:R-:W-:Y:S01]  /*113b0*/  FADD.FTZ R8, R54, R3 ;  /* 0x0000000336087221 */ /* 0x004fe20000010000 */
[----:B------:R-:W-:Y:S01]  /*113c0*/  F2FP.BF16.F32.PACK_AB R131, R14, R131 ;  /* 0x000000830e83723e */ /* 0x000fe200000010ff */
[----:B----4-:R-:W-:Y:S02]  /*113d0*/  FADD.FTZ R0, R77, R0 ;  /* 0x000000004d007221 */ /* 0x010fe40000010000 */
[C---:B------:R-:W-:Y:S01]  /*113e0*/  FADD.FTZ R3, R13.reuse, R8 ;  /* 0x000000080d037221 */ /* 0x040fe20000010000 */
[----:B------:R-:W-:Y:S01]  /*113f0*/  F2FP.BF16.F32.PACK_AB R122, R13, R54 ;  /* 0x000000360d7a723e */ /* 0x000fe200000010ff */
        /* <DEDUP_REMOVED lines=17> */
[----:B---3--:R-:W-:Y:S01]  /*11510*/  FADD.FTZ R0, R58, R0 ;  /* 0x000000003a007221 */ /* 0x008fe20000010000 */
        /* <DEDUP_REMOVED lines=44> */
.L_x_2383:
[----:B------:R-:W-:Y:S05]  /*117e0*/  WARPSYNC.ALL ;  /* 0x0000000000007948 */ /* 0x000fea0003800000 */
[----:B------:R-:W-:Y:S06]  /*117f0*/  BAR.ARV 0x8, 0x200 ;  /* 0x0208000000007b1d */ /* 0x000fec0000002000 */
[----:B------:R-:W-:Y:S05]  /*11800*/  @!P0 BRA `(.L_x_2394) ;  /* 0x0000000000048947 */ /* 0x000fea0003800000 */
[----:B------:R-:W-:Y:S01]  /*11810*/  BPT.TRAP 0x1 ;  /* 0x000000040000795c */ /* 0x000fe20000300000 */
.L_x_2394:
[----:B------:R-:W-:Y:S01]  /*11820*/  IMAD R13, R18, 0x8, R2 ;  /* 0x00000008120d7824 */ /* 0x000fe200078e0202 */
[----:B------:R-:W-:-:S04]  /*11830*/  SHF.L.U32 R4, R23, 0x1f, RZ ;  /* 0x0000001f17047819 */ /* 0x000fc800000006ff */
[----:B------:R0:W1:Y:S01]  /*11840*/  SYNCS.PHASECHK.TRANS64.TRYWAIT P2, [R13+URZ+0x16850], R4 ;  /* 0x016850040d0075a7 */ /* 0x000062000804017f */
[----:B------:R-:W-:Y:S05]  /*11850*/  @!P0 BRA `(.L_x_2395) ;  /* 0x0000000000048947 */ /* 0x000fea0003800000 */
[----:B------:R-:W-:Y:S01]  /*11860*/  BPT.TRAP 0x1 ;  /* 0x000000040000795c */ /* 0x000fe20000300000 */
.L_x_2395:
[----:B------:R-:W-:-:S05]  /*11870*/  VIADD R2, R2, 0x400 ;  /* 0x0000040002027836 */ /* 0x000fca0000000000 */
[----:B------:R-:W-:-:S04]  /*11880*/  SHF.R.U32.HI R2, RZ, 0x4, R2 ;  /* 0x00000004ff027819 */ /* 0x000fc80000011602 */
[----:B------:R-:W-:Y:S01]  /*11890*/  LOP3.LUT R5, R2, 0x3fff, RZ, 0xc0, !PT ;  /* 0x00003fff02057812 */ /* 0x000fe200078ec0ff */
[----:B-1----:R-:W-:Y:S06]  /*118a0*/  @P2 BRA `(.L_x_2396) ;  /* 0x0000000000082947 */ /* 0x002fec0003800000 */
[----:B------:R-:W1:Y:S02]  /*118b0*/  SYNCS.PHASECHK.TRANS64.TRYWAIT P0, [R13+URZ+0x16850], R4 ;  /* 0x016850040d0075a7 */ /* 0x000e64000800017f */
[----:B-1----:R-:W-:Y:S05]  /*118c0*/  @!P0 BRA `(.L_x_2397) ;  /* 0x000000ac00d88947 */ /* 0x002fea0003800000 */
.L_x_2396:
[----:B01----:R-:W-:Y:S01]  /*118d0*/  LEA R4, R18, R5, 0xa ;  /* 0x0000000512047211 */ /* 0x003fe200078e50ff */
[----:B------:R-:W-:Y:S01]  /*118e0*/  IMAD.MOV.U32 R5, RZ, RZ, 0x40000040 ;  /* 0x40000040ff057424 */ /* 0x000fe200078e00ff */
[----:B------:R-:W-:Y:S05]  /*118f0*/  WARPSYNC.ALL ;  /* 0x0000000000007948 */ /* 0x000fea0003800000 */
[C---:B------:R-:W-:Y:S01]  /*11900*/  R2UR UR6, R4.reuse ;  /* 0x00000000040672ca */ /* 0x040fe200000e0000 */
[----:B------:R-:W2:Y:S01]  /*11910*/  LDL.LU R15, [R1+0x5c] ;  /* 0x00005c00010f7983 */ /* 0x000ea20000300800 */
[----:B------:R-:W-:Y:S01]  /*11920*/  R2UR UR7, R5 ;  /* 0x00000000050772ca */ /* 0x000fe200000e0000 */
[----:B------:R-:W-:Y:S01]  /*11930*/  WARPGROUP.ARRIVE ;  /* 0x00000000000079c5 */ /* 0x000fe20000000000 */
[----:B------:R-:W-:Y:S01]  /*11940*/  VIADD R6, R4, 0x80 ;  /* 0x0000008004067836 */ /* 0x000fe20000000000 */
[----:B------:R-:W0:Y:S01]  /*11950*/  SHFL.BFLY PT, R2, R3, 0x2, 0x1f ;  /* 0x0c401f0003027f89 */ /* 0x000e2200000e0000 */
[----:B------:R-:W-:-:S02]  /*11960*/  IMAD.MOV.U32 R7, RZ, RZ, 0x40000040 ;  /* 0x40000040ff077424 */ /* 0x000fc400078e00ff */
[----:B------:R-:W-:Y:S02]  /*11970*/  IMAD.MOV.U32 R5, RZ, RZ, 0x40000040 ;  /* 0x40000040ff057424 */ /* 0x000fe400078e00ff */
[----:B------:R-:W-:-:S05]  /*11980*/  VIADD R18, R18, 0x1 ;  /* 0x0000000112127836 */ /* 0x000fca0000000000 */
[----:B------:R-:W-:Y:S01]  /*11990*/  HGMMA.64x64x16.F32.BF16 R88, R148, gdesc[UR4].tnspB, R88, gsb0 ;  /* 0x40e0000494587df0 */ /* 0x000fe20008001858 */
[----:B------:R-:W-:Y:S01]  /*119a0*/  R2UR UR6, R6 ;  /* 0x00000000060672ca */ /* 0x000fe200000e0000 */
[----:B------:R-:W-:Y:S01]  /*119b0*/  VIADD R6, R4, 0x100 ;  /* 0x0000010004067836 */ /* 0x000fe20000000000 */
[----:B------:R-:W-:Y:S01]  /*119c0*/  R2UR UR7, R7 ;  /* 0x00000000070772ca */ /* 0x000fe200000e0000 */
[----:B------:R-:W-:Y:S01]  /*119d0*/  IMAD.MOV.U32 R7, RZ, RZ, 0x40000040 ;  /* 0x40000040ff077424 */ /* 0x000fe200078e00ff */
[----:B------:R-:W-:-:S04]  /*119e0*/  ISETP.NE.AND P2, PT, R18, 0x2, PT ;  /* 0x000000021200780c */ /* 0x000fc80003f45270 */
[----:B------:R-:W-:Y:S01]  /*119f0*/  SEL R18, R18, RZ, P2 ;  /* 0x000000ff12127207 */ /* 0x000fe20001000000 */
[----:B0-----:R-:W-:Y:S01]  /*11a00*/  FADD.FTZ R2, R2, R3 ;  /* 0x0000000302027221 */ /* 0x001fe20000010000 */
        /* <DEDUP_REMOVED lines=35> */
[----:B------:R-:W-:Y:S01]  /*11c40*/  R2UR UR6, R6 ;  /* 0x00000000060672ca */ /* 0x000fe200000e0000 */
[----:B------:R-:W-:Y:S01]  /*11c50*/  IMAD.MOV.U32 R6, RZ, RZ, RZ ;  /* 0x000000ffff067224 */ /* 0x000fe200078e00ff */
[----:B------:R-:W-:Y:S02]  /*11c60*/  R2UR UR7, R7 ;  /* 0x00000000070772ca */ /* 0x000fe400000e0000 */
[----:B------:R-:W0:Y:S02]  /*11c70*/  SHFL.BFLY PT, R7, R0, 0x2, 0x1f ;  /* 0x0c401f0000077f89 */ /* 0x000e2400000e0000 */
[----:B0-----:R-:W-:Y:S01]  /*11c80*/  FADD.FTZ R7, R7, R0 ;  /* 0x0000000007077221 */ /* 0x001fe20000010000 */
[----:B------:R-:W-:-:S04]  /*11c90*/  SEL R0, RZ, 0x1, P2 ;  /* 0x00000001ff007807 */ /* 0x000fc80001000000 */
[----:B------:R-:W-:Y:S01]  /*11ca0*/  LOP3.LUT R23, R23, R0, RZ, 0x3c, !PT ;  /* 0x0000000017177212 */ /* 0x000fe200078e3cff */
[----:B------:R-:W-:Y:S01]  /*11cb0*/  IMAD.MOV.U32 R0, RZ, RZ, -0x800000 ;  /* 0xff800000ff007424 */ /* 0x000fe200078e00ff */
[----:B------:R-:W-:Y:S02]  /*11cc0*/  WARPGROUP.DEPBAR.LE gsb0, 0x0 ;  /* 0x00008000000079c5 */ /* 0x000fe40000010000 */
[----:B------:R-:W-:-:S06]  /*11cd0*/  WARPGROUP.ARRIVE ;  /* 0x00000000000079c5 */ /* 0x000fcc0000000000 */
[----:B------:R-:W-:Y:S01]  /*11ce0*/  HGMMA.64x64x16.F32.BF16 R88, R124, gdesc[UR4].tnspB, R88, gsb0 ;  /* 0x40e000047c587df0 */ /* 0x000fe20008001858 */
[----:B------:R-:W-:Y:S02]  /*11cf0*/  R2UR UR6, R4 ;  /* 0x00000000040672ca */ /* 0x000fe400000e0000 */
[----:B------:R-:W-:Y:S01]  /*11d00*/  R2UR UR7, R5 ;  /* 0x00000000050772ca */ /* 0x000fe200000e0000 */
[----:B------:R-:W0:Y:S04]  /*11d10*/  SHFL.BFLY PT, R4, R7, 0x1, 0x1f ;  /* 0x0c201f0007047f89 */ /* 0x000e2800000e0000 */
[----:B------:R-:W1:Y:S01]  /*11d20*/  SHFL.BFLY PT, R5, R2, 0x1, 0x1f ;  /* 0x0c201f0002057f89 */ /* 0x000e6200000e0000 */
[----:B0-----:R-:W-:Y:S01]  /*11d30*/  FADD.FTZ R14, R7, R4 ;  /* 0x00000004070e7221 */ /* 0x001fe20000010000 */
[----:B------:R-:W-:-:S02]  /*11d40*/  @!P1 VIADD R7, R13, 0x16860 ;  /* 0x000168600d079836 */ /* 0x000fc40000000000 */
[----:B-1----:R-:W-:Y:S02]  /*11d50*/  FADD.FTZ R12, R2, R5 ;  /* 0x00000005020c7221 */ /* 0x002fe40000010000 */
[----:B------:R-:W-:Y:S02]  /*11d60*/  FSETP.NE.FTZ.AND P3, PT, R14, RZ, PT ;  /* 0x000000ff0e00720b */ /* 0x000fe40003f75000 */
[----:B------:R-:W-:Y:S02]  /*11d70*/  @!P1 PRMT R7, RZ, 0x654, R7 ;  /* 0x00000654ff079816 */ /* 0x000fe40000000007 */
[----:B------:R-:W-:Y:S02]  /*11d80*/  FSETP.NE.FTZ.AND P0, PT, R12, RZ, PT ;  /* 0x000000ff0c00720b */ /* 0x000fe40003f15000 */
[----:B------:R-:W-:-:S07]  /*11d90*/  MOV R2, RZ ;  /* 0x000000ff00027202 */ /* 0x000fce0000000f00 */
[----:B------:R-:W0:Y:S04]  /*11da0*/  @P3 MUFU.LG2 R8, R14 ;  /* 0x0000000e00083308 */ /* 0x000e280000000c00 */
[C---:B------:R-:W-:Y:S01]  /*11db0*/  @P0 FMUL.FTZ R5, R9.reuse, 0.69314718246459960938 ;  /* 0x3f31721809050820 */ /* 0x040fe20000410000 */
[----:B------:R-:W-:-:S03]  /*11dc0*/  @P3 FMUL.FTZ R9, R9, 0.69314718246459960938 ;  /* 0x3f31721809093820 */ /* 0x000fc60000410000 */
[----:B------:R-:W1:Y:S08]  /*11dd0*/  @P0 MUFU.LG2 R4, R12 ;  /* 0x0000000c00040308 */ /* 0x000e700000000c00 */
[----:B------:R-:W2:Y:S01]  /*11de0*/  @P0 MUFU.RCP R2, R12 ;  /* 0x0000000c00020308 */ /* 0x000ea20000001000 */
[----:B0-----:R-:W-:-:S04]  /*11df0*/  @P3 FMUL.FTZ R8, R8, 0.69314718246459960938 ;  /* 0x3f31721808083820 */ /* 0x001fc80000410000 */
[----:B------:R-:W-:-:S03]  /*11e00*/  @P3 FFMA.FTZ R3, R9, R11, R8 ;  /* 0x0000000b09033223 */ /* 0x000fc60000010008 */
[----:B------:R-:W0:Y:S01]  /*11e10*/  @P3 MUFU.RCP R6, R14 ;  /* 0x0000000e00063308 */ /* 0x000e220000001000 */
[----:B-1----:R-:W-:-:S04]  /*11e20*/  @P0 FMUL.FTZ R4, R4, 0.69314718246459960938 ;  /* 0x3f31721804040820 */ /* 0x002fc80000410000 */
[----:B------:R-:W-:Y:S01]  /*11e30*/  @P0 FFMA.FTZ R0, R5, R10, R4 ;  /* 0x0000000a05000223 */ /* 0x000fe20000010004 */
[----:B------:R-:W-:Y:S01]  /*11e40*/  PLOP3.LUT P0, PT, PT, PT, PT, 0x8, 0x0 ;  /* 0x000000000000781c */ /* 0x000fe20003f0e170 */
        /* <DEDUP_REMOVED lines=37> */
.L_x_2333:
[----:B------:R-:W2:Y:S01]  /*120a0*/  LDL R48, [R1+0x54] ;  /* 0x0000540001307983 */ /* 0x000ea20000100800 */
[----:B------:R-:W-:Y:S05]  /*120b0*/  WARPSYNC.ALL ;  /* 0x0000000000007948 */ /* 0x000fea0003800000 */
[----:B------:R-:W0:Y:S01]  /*120c0*/  S2R R2, SR_TID.X ;  /* 0x0000000000027919 */ /* 0x000e220000002100 */
[----:B------:R-:W1:Y:S01]  /*120d0*/  S2UR UR5, SR_CgaCtaId ;  /* 0x00000000000579c3 */ /* 0x000e620000008800 */
[----:B------:R-:W-:Y:S01]  /*120e0*/  UMOV UR4, 0x400 ;  /* 0x0000040000047882 */ /* 0x000fe20000000000 */
[----:B------:R-:W-:Y:S01]  /*120f0*/  BSSY B0, `(.L_x_2398) ;  /* 0x0000241000007945 */ /* 0x000fe20003800000 */
[----:B-1----:R-:W-:Y:S01]  /*12100*/  ULEA UR4, UR5, UR4, 0x18 ;  /* 0x0000000405047291 */ /* 0x002fe2000f8ec03f */
[----:B0-----:R-:W-:-:S05]  /*12110*/  VIADD R49, R2, 0xffffff80 ;  /* 0xffffff8002317836 */ /* 0x001fca0000000000 */
[----:B------:R-:W-:Y:S01]  /*12120*/  IMAD.U32 R2, RZ, RZ, UR4 ;  /* 0x00000004ff027e24 */ /* 0x000fe2000f8e00ff */
[----:B------:R-:W-:Y:S01]  /*12130*/  BAR.SYNC.DEFER_BLOCKING 0x5, 0x200 ;  /* 0x0148000000007b1d */ /* 0x000fe20000010000 */
[--C-:B------:R-:W-:Y:S02]  /*12140*/  SHF.R.S32.HI R46, RZ, 0x1f, R49.reuse ;  /* 0x0000001fff2e7819 */ /* 0x100fe40000011431 */
[----:B------:R-:W-:Y:S02]  /*12150*/  SHF.R.S32.HI R4, RZ, 0x1f, R49 ;  /* 0x0000001fff047819 */ /* 0x000fe40000011431 */
[-C--:B------:R-:W-:Y:S02]  /*12160*/  LEA.HI R46, R46, R49.reuse, RZ, 0x3 ;  /* 0x000000312e2e7211 */ /* 0x080fe400078f18ff */
[----:B------:R-:W-:Y:S02]  /*12170*/  LEA.HI R4, R4, R49, RZ, 0x3 ;  /* 0x0000003104047211 */ /* 0x000fe400078f18ff */
[----:B------:R-:W-:-:S02]  /*12180*/  LOP3.LUT R46, R46, 0xfffffff8, RZ, 0xc0, !PT ;  /* 0xfffffff82e2e7812 */ /* 0x000fc400078ec0ff */
[----:B------:R-:W-:-:S03]  /*12190*/  SHF.R.S32.HI R45, RZ, 0x3, R4 ;  /* 0x00000003ff2d7819 */ /* 0x000fc60000011404 */
[----:B------:R-:W-:-:S04]  /*121a0*/  IMAD.IADD R46, R49, 0x1, -R46 ;  /* 0x00000001312e7824 */ /* 0x000fc800078e0a2e */
[----:B------:R-:W-:Y:S01]  /*121b0*/  IMAD.SHL.U32 R44, R46, 0x8, RZ ;  /* 0x000000082e2c7824 */ /* 0x000fe200078e00ff */
[----:B------:R0:W1:Y:S04]  /*121c0*/  LDS.128 R28, [R2+0x168d0] ;  /* 0x0168d000021c7984 */ /* 0x0000680000000c00 */
[----:B------:R-:W-:Y:S01]  /*121d0*/  SHF.R.S32.HI R43, RZ, 0x1f, R44 ;  /* 0x0000001fff2b7819 */ /* 0x000fe2000001142c */
[----:B------:R-:W-:Y:S06]  /*121e0*/  BAR.ARV 0x4, 0x200 ;  /* 0x0108000000007b1d */ /* 0x000fec0000002000 */
[----:B--2---:R-:W-:Y:S01]  /*121f0*/  SHF.R.S32.HI R32, RZ, 0x1f, R48 ;  /* 0x0000001fff207819 */ /* 0x004fe20000011430 */
[----:B------:R-:W-:-:S03]  /*12200*/  IMAD.SHL.U32 R34, R48, 0x4, RZ ;  /* 0x0000000430227824 */ /* 0x000fc600078e00ff */
        /* <DEDUP_REMOVED lines=8> */
[----:B-----5:R-:W-:Y:S02]  /*12290*/  MOV R24, R2 ;  /* 0x0000000200187202 */ /* 0x020fe40000000f00 */
[----:B0-----:R-:W-:-:S03]  /*122a0*/  MOV R25, R5 ;  /* 0x0000000500197202 */ /* 0x001fc60000000f00 */
        /* <DEDUP_REMOVED lines=58> */
[----:B------:R-:W-:Y:S01]  /*12650*/  IMAD.U32 R47, RZ, RZ, UR6 ;  /* 0x00000006ff2f7e24 */ /* 0x000fe2000f8e00ff */
[----:B------:R-:W-:Y:S01]  /*12660*/  ISETP.GT.AND P2, PT, R38, 0x1, PT ;  /* 0x000000012600780c */ /* 0x000fe20003f44270 */
[----:B-1----:R-:W-:Y:S01]  /*12670*/  IMAD.MOV.U32 R6, RZ, RZ, 0x9b8 ;  /* 0x000009b8ff067424 */ /* 0x002fe200078e00ff */
[----:B0-----:R-:W0:Y:S01]  /*12680*/  LDC R8, c[0x0][0xbe8] ;  /* 0x0002fa00ff087b82 */ /* 0x001e220000000800 */
[----:B------:R1:W5:Y:S04]  /*12690*/  @P0 LDG.E R28, desc[UR40][R26.64] ;  /* 0x000000281a1c0981 */ /* 0x000368000c1e1900 */
[----:B------:R1:W5:Y:S01]  /*126a0*/  @P3 LDG.E R47, desc[UR40][R34.64] ;  /* 0x00000028222f3981 */ /* 0x000362000c1e1900 */
[----:B------:R-:W-:-:S04]  /*126b0*/  SEL R6, R6, 0x978, P2 ;  /* 0x0000097806067807 */ /* 0x000fc80001000000 */
        /* <DEDUP_REMOVED lines=8> */
[----:B--2---:R-:W-:-:S07]  /*12740*/  IADD3 R47, -R4, R47, RZ ;  /* 0x0000002f042f7210 */ /* 0x004fce0007ffe1ff */
.L_x_2400:
[----:B------:R-:W0:Y:S04]  /*12750*/  LDL R50, [R1+0x50] ;  /* 0x0000500001327983 */ /* 0x000e280000100800 */
[----:B-1----:R-:W2:Y:S04]  /*12760*/  LDL R26, [R1+0x4c] ;  /* 0x00004c00011a7983 */ /* 0x002ea80000100800 */
[----:B------:R-:W2:Y:S04]  /*12770*/  LDL R51, [R1+0x28] ;  /* 0x0000280001337983 */ /* 0x000ea80000100800 */
[----:B------:R-:W4:Y:S01]  /*12780*/  LDL R49, [R1+0x60] ;  /* 0x0000600001317983 */ /* 0x000f220000100800 */
[----:B------:R-:W1:Y:S03]  /*12790*/  LDC.64 R6, c[0x0][R6+0x210] ;  /* 0x0000840006067b82 */ /* 0x000e660000000a00 */
[----:B------:R-:W3:Y:S01]  /*127a0*/  LDL R38, [R1+0x68] ;  /* 0x0000680001267983 */ /* 0x000ee20000100800 */
[----:B------:R-:W-:-:S04]  /*127b0*/  ISETP.NE.U32.AND P0, PT, RZ, UR4, PT ;  /* 0x00000004ff007c0c */ /* 0x000fc8000bf05070 */
[----:B------:R-:W1:Y:S01]  /*127c0*/  @P1 LDC R34, c[0x0][0xbec] ;  /* 0x0002fb00ff221b82 */ /* 0x000e620000000800 */
[----:B------:R-:W-:-:S04]  /*127d0*/  ISETP.NE.AND.EX P0, PT, RZ, UR5, PT, P0 ;  /* 0x00000005ff007c0c */ /* 0x000fc8000bf05300 */
[----:B------:R-:W-:-:S03]  /*127e0*/  SEL R9, R48, RZ, !P0 ;  /* 0x000000ff30097207 */ /* 0x000fc60004000000 */
[----:B------:R-:W1:Y:S01]  /*127f0*/  @P1 LDC R37, c[0x0][0xbf0] ;  /* 0x0002fc00ff251b82 */ /* 0x000e620000000800 */
[----:B------:R-:W-:-:S07]  /*12800*/  SEL R27, R32, RZ, !P0 ;  /* 0x000000ff201b7207 */ /* 0x000fce0004000000 */
[----:B------:R-:W1:Y:S01]  /*12810*/  LDC.64 R4, c[0x0][0xba8] ;  /* 0x0002ea00ff047b82 */ /* 0x000e620000000a00 */
[----:B------:R-:W-:Y:S01]  /*12820*/  IMAD R13, R13, R9, RZ ;  /* 0x000000090d0d7224 */ /* 0x000fe200078e02ff */
[----:B------:R-:W1:Y:S03]  /*12830*/  S2R R36, SR_TID.X ;  /* 0x0000000000247919 */ /* 0x000e660000002100 */
        /* <DEDUP_REMOVED lines=8> */
[----:B------:R-:W-:Y:S01]  /*128c0*/  LOP3.LUT R36, R36, 0xffffff80, RZ, 0xc0, !PT ;  /* 0xffffff8024247812 */ /* 0x000fe200078ec0ff */
[----:B-----5:R-:W-:-:S04]  /*128d0*/  IMAD R47, R47, R8, RZ ;  /* 0x000000082f2f7224 */ /* 0x020fc800078e02ff */
[----:B------:R-:W-:Y:S02]  /*128e0*/  IMAD.IADD R36, R40, 0x1, -R36 ;  /* 0x0000000128247824 */ /* 0x000fe400078e0a24 */
[-C--:B0-----:R-:W-:Y:S02]  /*128f0*/  IMAD R33, R15, R50.reuse, RZ ;  /* 0x000000320f217224 */ /* 0x081fe400078e02ff */
[----:B------:R-:W-:-:S04]  /*12900*/  IMAD.WIDE.U32 R14, R14, R50, RZ ;  /* 0x000000320e0e7225 */ /* 0x000fc800078e00ff */
[----:B--2---:R-:W-:Y:S01]  /*12910*/  IMAD.IADD R39, R26, 0x1, R51 ;  /* 0x000000011a277824 */ /* 0x004fe200078e0233 */
[----:B------:R-:W-:Y:S02]  /*12920*/  IADD3 R26, P0, P3, R12, R14, R28 ;  /* 0x0000000e0c1a7210 */ /* 0x000fe40007b1e01c */
[----:B----4-:R-:W-:Y:S01]  /*12930*/  SEL R27, R49, RZ, P2 ;  /* 0x000000ff311b7207 */ /* 0x010fe20001000000 */
[----:B------:R-:W-:-:S04]  /*12940*/  @P1 IMAD.HI.U32 R14, R39, R34, RZ ;  /* 0x00000022270e1227 */ /* 0x000fc800078e00ff */
[----:B------:R-:W-:Y:S02]  /*12950*/  IMAD.IADD R32, R15, 0x1, R33 ;  /* 0x000000010f207824 */ /* 0x000fe400078e0221 */
[----:B------:R-:W-:Y:S01]  /*12960*/  IMAD.MOV.U32 R15, RZ, RZ, R39 ;  /* 0x000000ffff0f7224 */ /* 0x000fe200078e0027 */
[----:B------:R-:W-:Y:S01]  /*12970*/  @P1 SHF.R.U32.HI R15, RZ, R37, R14 ;  /* 0x00000025ff0f1219 */ /* 0x000fe2000001160e */
[-C--:B---3--:R-:W-:Y:S01]  /*12980*/  IMAD R33, R11, R27.reuse, RZ ;  /* 0x0000001b0b217224 */ /* 0x088fe200078e02ff */
        /* <DEDUP_REMOVED lines=15> */
[----:B------:R-:W-:Y:S01]  /*12a80*/  LEA.HI.X R7, R6, R5, R7, 0x2, P0 ;  /* 0x0000000506077211 */ /* 0x000fe200000f1407 */
[----:B------:R-:W-:Y:S01]  /*12a90*/  SHFL.IDX PT, R4, R10, RZ, 0x1c1f ;  /* 0x001c1fff0a047589 */ /* 0x000fe200000e0000 */
[----:B------:R-:W-:-:S03]  /*12aa0*/  IMAD.IADD R26, R38, 0x1, R51 ;  /* 0x00000001261a7824 */ /* 0x000fc600078e0233 */
[----:B------:R-:W0:Y:S04]  /*12ab0*/  SHFL.IDX PT, R5, R7, RZ, 0x1c1f ;  /* 0x001c1fff07057589 */ /* 0x000e2800000e0000 */
[----:B------:R-:W-:Y:S04]  /*12ac0*/  SHFL.IDX PT, R12, R10, 0x1, 0x1c1f ;  /* 0x003c1f000a0c7f89 */ /* 0x000fe800000e0000 */
        /* <DEDUP_REMOVED lines=15> */
[----:B------:R-:W-:Y:S01]  /*12bc0*/  IADD3 R37, P3, R24, 0x4800, RZ ;  /* 0x0000480018257810 */ /* 0x000fe20007f7e0ff */
[----:B------:R-:W-:Y:S01]  /*12bd0*/  IMAD R11, R11, UR4, RZ ;  /* 0x000000040b0b7c24 */ /* 0x000fe2000f8e02ff */
[----:B------:R-:W-:Y:S02]  /*12be0*/  LOP3.LUT R26, R27, 0x380, RZ, 0xc0, !PT ;  /* 0x000003801b1a7812 */ /* 0x000fe400078ec0ff */
[----:B------:R-:W-:Y:S02]  /*12bf0*/  LOP3.LUT R32, R33, 0x380, RZ, 0xc0, !PT ;  /* 0x0000038021207812 */ /* 0x000fe400078ec0ff */
[----:B------:R-:W-:-:S02]  /*12c00*/  LOP3.LUT R36, R37, 0x380, RZ, 0xc0, !PT ;  /* 0x0000038025247812 */ /* 0x000fc400078ec0ff */
[----:B------:R-:W-:Y:S01]  /*12c10*/  LOP3.LUT R5, R24, 0x380, RZ, 0xc0, !PT ;  /* 0x0000038018057812 */ /* 0x000fe200078ec0ff */
[----:B------:R-:W-:Y:S01]  /*12c20*/  IMAD R3, R28, UR5, R11 ;  /* 0x000000051c037c24 */ /* 0x000fe2000f8e020b */
[----:B------:R-:W-:Y:S02]  /*12c30*/  SHF.R.U64 R26, R26, 0x3, RZ ;  /* 0x000000031a1a7819 */ /* 0x000fe400000012ff */
[----:B------:R-:W-:Y:S02]  /*12c40*/  SHF.R.U64 R32, R32, 0x3, RZ ;  /* 0x0000000320207819 */ /* 0x000fe400000012ff */
[----:B------:R-:W-:Y:S02]  /*12c50*/  SHF.R.U64 R36, R36, 0x3, RZ ;  /* 0x0000000324247819 */ /* 0x000fe400000012ff */
[----:B------:R-:W-:Y:S01]  /*12c60*/  SHF.R.U64 R5, R5, 0x3, RZ ;  /* 0x0000000305057819 */ /* 0x000fe200000012ff */
[----:B------:R-:W-:Y:S01]  /*12c70*/  IMAD.WIDE.U32 R10, R28, UR4, RZ ;  /* 0x000000041c0a7c25 */ /* 0x000fe2000f8e00ff */
[----:B------:R-:W-:Y:S01]  /*12c80*/  LOP3.LUT R26, R26, R27, RZ, 0x3c, !PT ;  /* 0x0000001b1a1a7212 */ /* 0x000fe200078e3cff */
[----:B------:R-:W-:Y:S01]  /*12c90*/  ULDC.64 UR4, c[0x0][0xae8] ;  /* 0x0002ba0000047ab9 */ /* 0x000fe20000000a00 */
[----:B------:R-:W-:Y:S01]  /*12ca0*/  LOP3.LUT R32, R32, R33, RZ, 0x3c, !PT ;  /* 0x0000002120207212 */ /* 0x000fe200078e3cff */
[--C-:B------:R-:W-:Y:S01]  /*12cb0*/  IMAD.X R27, RZ, RZ, R25.reuse, P0 ;  /* 0x000000ffff1b7224 */ /* 0x100fe200000e0619 */
[----:B------:R-:W-:Y:S01]  /*12cc0*/  LOP3.LUT R36, R36, R37, RZ, 0x3c, !PT ;  /* 0x0000002524247212 */ /* 0x000fe200078e3cff */
[--C-:B------:R-:W-:Y:S01]  /*12cd0*/  IMAD.X R33, RZ, RZ, R25.reuse, P2 ;  /* 0x000000ffff217224 */ /* 0x100fe200010e0619 */
[----:B------:R-:W-:Y:S01]  /*12ce0*/  LOP3.LUT R4, R5, R24, RZ, 0x3c, !PT ;  /* 0x0000001805047212 */ /* 0x000fe200078e3cff */
[----:B------:R-:W-:-:S02]  /*12cf0*/  IMAD.X R37, RZ, RZ, R25, P3 ;  /* 0x000000ffff257224 */ /* 0x000fc400018e0619 */
[----:B------:R-:W-:Y:S01]  /*12d00*/  IMAD.MOV.U32 R5, RZ, RZ, R25 ;  /* 0x000000ffff057224 */ /* 0x000fe200078e0019 */
[----:B------:R-:W-:Y:S01]  /*12d10*/  IADD3 R11, R11, R3, RZ ;  /* 0x000000030b0b7210 */ /* 0x000fe20007ffe0ff */
[----:B------:R-:W-:Y:S01]  /*12d20*/  IMAD R0, R46, 0x30, R45 ;  /* 0x000000302e007824 */ /* 0x000fe200078e022d */
[----:B------:R-:W5:Y:S01]  /*12d30*/  LD.E.128 R24, desc[UR40][R26.64] ;  /* 0x000000281a187980 */ /* 0x000f62000c101d00 */
[----:B------:R-:W-:Y:S01]  /*12d40*/  SHF.R.S32.HI R12, RZ, 0x1f, R9 ;  /* 0x0000001fff0c7819 */ /* 0x000fe20000011409 */
[----:B------:R-:W-:Y:S02]  /*12d50*/  IMAD.WIDE.U32 R10, R50, UR4, R10 ;  /* 0x00000004320a7c25 */ /* 0x000fe4000f8e000a */
[----:B------:R-:W5:Y:S04]  /*12d60*/  LD.E.128 R4, desc[UR40][R4.64] ;  /* 0x0000002804047980 */ /* 0x000f68000c101d00 */
        /* <DEDUP_REMOVED lines=69> */
.L_x_2598:
[----:B------:R-:W-:-:S05]  /*131c0*/  VIADD R42, R42, 0x90 ;  /* 0x000000902a2a7836 */ /* 0x000fca0000000000 */
[----:B------:R-:W-:-:S13]  /*131d0*/  ISETP.GE.OR P0, PT, R42, R47, P0 ;  /* 0x0000002f2a00720c */ /* 0x000fda0000706670 */
[----:B------:R-:W-:Y:S05]  /*131e0*/  @P0 BRA `(.L_x_2403) ;  /* 0x0000001000c40947 */ /* 0x000fea0003800000 */
[----:B------:R-:W-:-:S04]  /*131f0*/  LEA R14, P0, R44, R14, 0x1 ;  /* 0x0000000e2c0e7211 */ /* 0x000fc800078008ff */
[----:B------:R-:W-:-:S05]  /*13200*/  LEA.HI.X R15, R44, R0, R43, 0x1, P0 ;  /* 0x000000002c0f7211 */ /* 0x000fca00000f0c2b */
[----:B------:R0:W-:Y:S01]  /*13210*/  ST.E.128 desc[UR40][R14.64], R36 ;  /* 0x000000240e007985 */ /* 0x0001e2000c101d28 */
[----:B------:R-:W-:Y:S05]  /*13220*/  BRA `(.L_x_2403) ;  /* 0x0000001000b47947 */ /* 0x000fea0003800000 */
.L_x_2401:
[----:B------:R-:W2:Y:S01]  /*13230*/  LDL R43, [R1+0x38] ;  /* 0x00003800012b7983 */ /* 0x000ea20000100800 */
[----:B------:R-:W1:Y:S01]  /*13240*/  @P1 LDC R10, c[0x0][0xbec] ;  /* 0x0002fb00ff0a1b82 */ /* 0x000e620000000800 */
[----:B------:R-:W-:Y:S01]  /*13250*/  ULDC.64 UR4, c[0x0][0xb08] ;  /* 0x0002c20000047ab9 */ /* 0x000fe20000000a00 */
[----:B0-----:R-:W-:Y:S01]  /*13260*/  SHF.R.S32.HI R0, RZ, 0x1f, R9 ;  /* 0x0000001fff007819 */ /* 0x001fe20000011409 */
[----:B------:R-:W-:-:S05]  /*13270*/  IMAD R11, R11, UR4, RZ ;  /* 0x000000040b0b7c24 */ /* 0x000fca000f8e02ff */
[----:B------:R-:W0:Y:S01]  /*13280*/  @P1 LDC R13, c[0x0][0xbf0] ;  /* 0x0002fc00ff0d1b82 */ /* 0x000e220000000800 */
[C---:B------:R-:W-:Y:S01]  /*13290*/  IMAD.WIDE.U32 R4, R28.reuse, UR4, RZ ;  /* 0x000000041c047c25 */ /* 0x040fe2000f8e00ff */
[----:B------:R-:W-:Y:S01]  /*132a0*/  MOV R3, R39 ;  /* 0x0000002700037202 */ /* 0x000fe20000000f00 */
[----:B------:R-:W-:Y:S02]  /*132b0*/  ULDC.64 UR6, c[0x0][0xb30] ;  /* 0x0002cc0000067ab9 */ /* 0x000fe40000000a00 */
[----:B------:R-:W-:Y:S01]  /*132c0*/  IMAD R11, R28, UR5, R11 ;  /* 0x000000051c0b7c24 */ /* 0x000fe2000f8e020b */
[----:B------:R-:W-:-:S03]  /*132d0*/  ULDC.64 UR4, c[0x0][0xb38] ;  /* 0x0002ce0000047ab9 */ /* 0x000fc60000000a00 */
[----:B------:R-:W-:Y:S02]  /*132e0*/  IMAD.IADD R5, R5, 0x1, R11 ;  /* 0x0000000105057824 */ /* 0x000fe400078e020b */
[----:B------:R-:W-:-:S04]  /*132f0*/  IMAD.WIDE.U32 R4, R50, UR4, R4 ;  /* 0x0000000432047c25 */ /* 0x000fc8000f8e0004 */
[----:B------:R-:W-:Y:S01]  /*13300*/  IMAD R5, R50, UR5, R5 ;  /* 0x0000000532057c24 */ /* 0x000fe2000f8e0205 */
[----:B------:R-:W-:Y:S01]  /*13310*/  ULDC.64 UR4, c[0x0][0xb40] ;  /* 0x0002d00000047ab9 */ /* 0x000fe20000000a00 */
[----:B-1----:R-:W-:-:S04]  /*13320*/  @P1 IMAD.HI.U32 R10, R39, R10, RZ ;  /* 0x0000000a270a1227 */ /* 0x002fc800078e00ff */
[----:B------:R-:W-:Y:S01]  /*13330*/  IMAD R0, R0, UR4, RZ ;  /* 0x0000000400007c24 */ /* 0x000fe2000f8e02ff */
[----:B0-----:R-:W-:Y:S01]  /*13340*/  @P1 SHF.R.U32.HI R3, RZ, R13, R10 ;  /* 0x0000000dff031219 */ /* 0x001fe2000001160a */
[----:B------:R-:W-:-:S04]  /*13350*/  IMAD.WIDE.U32 R4, R9, UR4, R4 ;  /* 0x0000000409047c25 */ /* 0x000fc8000f8e0004 */
[----:B------:R-:W-:Y:S01]  /*13360*/  IMAD R7, R9, UR5, R0 ;  /* 0x0000000509077c24 */ /* 0x000fe2000f8e0200 */
[----:B------:R-:W-:Y:S01]  /*13370*/  SHF.R.S32.HI R0, RZ, 0x1f, R3 ;  /* 0x0000001fff007819 */ /* 0x000fe20000011403 */
[----:B------:R-:W-:Y:S02]  /*13380*/  ULDC.64 UR4, c[0x0][0xb48] ;  /* 0x0002d20000047ab9 */ /* 0x000fe40000000a00 */
        /* <DEDUP_REMOVED lines=10> */
[----:B------:R-:W-:Y:S02]  /*13430*/  VIADD R3, R2, 0x16820 ;  /* 0x0001682002037836 */ /* 0x000fe40000000000 */
[----:B------:R-:W-:Y:S02]  /*13440*/  IMAD R0, R0, UR4, RZ ;  /* 0x0000000400007c24 */ /* 0x000fe4000f8e02ff */
[----:B------:R-:W-:Y:S01]  /*13450*/  IMAD.IADD R5, R5, 0x1, R9 ;  /* 0x0000000105057824 */ /* 0x000fe200078e0209 */
[----:B------:R-:W-:Y:S01]  /*13460*/  PRMT R8, RZ, 0x654, R3 ;  /* 0x00000654ff087816 */ /* 0x000fe20000000003 */
[C---:B------:R-:W-:Y:S02]  /*13470*/  IMAD R3, R7.reuse, UR5, R0 ;  /* 0x0000000507037c24 */ /* 0x040fe4000f8e0200 */
[----:B------:R-:W-:Y:S01]  /*13480*/  IMAD.WIDE.U32 R4, R7, UR4, R4 ;  /* 0x0000000407047c25 */ /* 0x000fe2000f8e0004 */
[----:B------:R-:W-:Y:S01]  /*13490*/  ULDC.64 UR4, c[0x0][0xb00] ;  /* 0x0002c00000047ab9 */ /* 0x000fe20000000a00 */
[----:B------:R0:W-:Y:S02]  /*134a0*/  SYNCS.ARRIVE.TRANS64.RED.A1T0 RZ, [R8+URZ], RZ ;  /* 0x000000ff08ff79a7 */ /* 0x0001e4000810043f */
[----:B------:R-:W-:Y:S01]  /*134b0*/  IMAD.IADD R3, R5, 0x1, R3 ;  /* 0x0000000105037824 */ /* 0x000fe200078e0203 */
[----:B------:R-:W-:Y:S01]  /*134c0*/  LEA R0, P0, R4, UR4, 0x2 ;  /* 0x0000000404007c11 */ /* 0x000fe2000f8010ff */
[----:B------:R-:W-:-:S03]  /*134d0*/  UMOV UR4, 0xffffffff ;  /* 0xffffffff00047882 */ /* 0x000fc60000000000 */
[----:B------:R-:W-:Y:S01]  /*134e0*/  LEA.HI.X R4, R4, UR5, R3, 0x2, P0 ;  /* 0x0000000504047c11 */ /* 0x000fe200080f1403 */
[C---:B--2---:R-:W-:Y:S02]  /*134f0*/  VIADD R28, R43.reuse, 0x20 ;  /* 0x000000202b1c7836 */ /* 0x044fe40000000000 */
[C---:B------:R-:W-:Y:S02]  /*13500*/  VIADD R33, R43.reuse, 0x28 ;  /* 0x000000282b217836 */ /* 0x040fe40000000000 */
[C---:B------:R-:W-:Y:S02]  /*13510*/  VIADD R35, R43.reuse, 0x30 ;  /* 0x000000302b237836 */ /* 0x040fe40000000000 */
[C---:B------:R-:W-:Y:S02]  /*13520*/  VIADD R37, R43.reuse, 0x38 ;  /* 0x000000382b257836 */ /* 0x040fe40000000000 */
[C---:B------:R-:W-:Y:S02]  /*13530*/  VIADD R7, R43.reuse, 0x8 ;  /* 0x000000082b077836 */ /* 0x040fe40000000000 */
[----:B------:R-:W-:-:S02]  /*13540*/  VIADD R39, R43, 0x10 ;  /* 0x000000102b277836 */ /* 0x000fc40000000000 */
[----:B------:R-:W-:Y:S01]  /*13550*/  VIADD R41, R43, 0x18 ;  /* 0x000000182b297836 */ /* 0x000fe20000000000 */
[----:B------:R-:W-:Y:S02]  /*13560*/  SHF.R.S32.HI R32, RZ, 0x1f, R28 ;  /* 0x0000001fff207819 */ /* 0x000fe4000001141c */
[----:B------:R-:W-:Y:S02]  /*13570*/  SHF.R.S32.HI R34, RZ, 0x1f, R33 ;  /* 0x0000001fff227819 */ /* 0x000fe40000011421 */
[----:B------:R-:W-:Y:S02]  /*13580*/  SHF.R.S32.HI R36, RZ, 0x1f, R35 ;  /* 0x0000001fff247819 */ /* 0x000fe40000011423 */
[----:B------:R-:W-:Y:S02]  /*13590*/  SHF.R.S32.HI R38, RZ, 0x1f, R37 ;  /* 0x0000001fff267819 */ /* 0x000fe40000011425 */
[----:B------:R-:W-:Y:S02]  /*135a0*/  SHF.R.S32.HI R40, RZ, 0x1f, R7 ;  /* 0x0000001fff287819 */ /* 0x000fe40000011407 */
[----:B------:R-:W-:-:S02]  /*135b0*/  SHF.R.S32.HI R42, RZ, 0x1f, R39 ;  /* 0x0000001fff2a7819 */ /* 0x000fc40000011427 */
[----:B------:R-:W-:Y:S01]  /*135c0*/  SHF.R.S32.HI R44, RZ, 0x1f, R41 ;  /* 0x0000001fff2c7819 */ /* 0x000fe20000011429 */
[----:B0-----:R-:W-:Y:S06]  /*135d0*/  BRA.DIV UR4, `(.L_x_2404) ;  /* 0x0000009604b07947 */ /* 0x001fec000b800000 */
[----:B------:R0:W1:Y:S04]  /*135e0*/  SHFL.IDX PT, R3, R4, RZ, 0x1c1f ;  /* 0x001c1fff04037589 */ /* 0x00006800000e0000 */
[----:B------:R0:W2:Y:S02]  /*135f0*/  SHFL.IDX PT, R14, R0, RZ, 0x1c1f ;  /* 0x001c1fff000e7589 */ /* 0x0000a400000e0000 */
.L_x_2601:
        /* <DEDUP_REMOVED lines=9> */
[-C--:B--2---:R-:W-:Y:S01]  /*13690*/  @!P1 LEA R10, P5, R7, R14.reuse, 0x2 ;  /* 0x0000000e070a9211 */ /* 0x084fe200078a10ff */
        /* <DEDUP_REMOVED lines=8> */
[-C--:B------:R-:W-:Y:S01]  /*13720*/  @!P4 LEA R24, P5, R41, R14.reuse, 0x2 ;  /* 0x0000000e2918c211 */ /* 0x080fe200078a10ff */
        /* <DEDUP_REMOVED lines=17> */
.L_x_2406:
[----:B------:R-:W-:Y:S05]  /*13840*/  BSYNC B1 ;  /* 0x0000000000017941 */ /* 0x000fea0003800000 */
.L_x_2405:
[----:B------:R-:W-:-:S03]  /*13850*/  UMOV UR4, 0xffffffff ;  /* 0xffffffff00047882 */ /* 0x000fc60000000000 */
[----:B------:R-:W-:Y:S05]  /*13860*/  BRA.DIV UR4, `(.L_x_2407) ;  /* 0x0000009604407947 */ /* 0x000fea000b800000 */
[----:B-1----:R1:W4:Y:S04]  /*13870*/  SHFL.IDX PT, R3, R4, 0x1, 0x1c1f ;  /* 0x003c1f0004037f89 */ /* 0x00232800000e0000 */
[----:B--23--:R1:W2:Y:S02]  /*13880*/  SHFL.IDX PT, R14, R0, 0x1, 0x1c1f ;  /* 0x003c1f00000e7f89 */ /* 0x00c2a400000e0000 */
.L_x_2605:
        /* <DEDUP_REMOVED lines=37> */
.L_x_2399:
        /* <DEDUP_REMOVED lines=11> */
[----:B-----5:R-:W-:-:S04]  /*13b90*/  IMAD.U32 R24, RZ, RZ, UR4 ;  /* 0x00000004ff187e24 */ /* 0x020fc8000f8e00ff */
        /* <DEDUP_REMOVED lines=11> */
[----:B0-----:R-:W2:Y:S04]  /*13c50*/  LDG.E R7, desc[UR40][R4.64] ;  /* 0x0000002804077981 */ /* 0x001ea8000c1e1900 */
[----:B-----5:R-:W2:Y:S02]  /*13c60*/  LDG.E R24, desc[UR40][R4.64+0x4] ;  /* 0x0000042804187981 */ /* 0x020ea4000c1e1900 */
[----:B--2---:R-:W-:-:S07]  /*13c70*/  IADD3 R24, -R7, R24, RZ ;  /* 0x0000001807187210 */ /* 0x004fce0007ffe1ff */
.L_x_2408:
        /* <DEDUP_REMOVED lines=58> */
.L_x_2410:
[----:B------:R-:W-:Y:S05]  /*14020*/  BSYNC B1 ;  /* 0x0000000000017941 */ /* 0x000fea0003800000 */
.L_x_2409:
        /* <DEDUP_REMOVED lines=47> */
[----:B------:R-:W-:Y:S01]  /*14320*/  IMAD R21, R24, R9, RZ ;  /* 0x0000000918157224 */ /* 0x000fe200078e02ff */
[----:B------:R-:W-:Y:S02]  /*14330*/  IADD3 R24, R45, R27, RZ ;  /* 0x0000001b2d187210 */ /* 0x000fe40007ffe0ff */
[----:B------:R-:W1:Y:S02]  /*14340*/  SHFL.IDX PT, R0, R20, RZ, 0x181f ;  /* 0x00181fff14007589 */ /* 0x000e6400000e0000 */
[C---:B------:R-:W-:Y:S01]  /*14350*/  ISETP.GE.OR P2, PT, R24.reuse, R21, P0 ;  /* 0x000000151800720c */ /* 0x040fe20000746670 */
[C---:B------:R-:W-:Y:S01]  /*14360*/  VIADD R8, R24.reuse, 0x30 ;  /* 0x0000003018087836 */ /* 0x040fe20000000000 */
[----:B------:R-:W2:Y:S01]  /*14370*/  SHFL.IDX PT, R5, R7, 0x1, 0x181f ;  /* 0x00381f0007057f89 */ /* 0x000ea200000e0000 */
[----:B------:R-:W-:-:S03]  /*14380*/  VIADD R10, R24, 0x60 ;  /* 0x00000060180a7836 */ /* 0x000fc60000000000 */
[----:B------:R-:W3:Y:S01]  /*14390*/  SHFL.IDX PT, R14, R7, 0x2, 0x181f ;  /* 0x00581f00070e7f89 */ /* 0x000ee200000e0000 */
[-C--:B------:R-:W-:Y:S02]  /*143a0*/  ISETP.GE.OR P3, PT, R8, R21.reuse, P0 ;  /* 0x000000150800720c */ /* 0x080fe40000766670 */
[----:B------:R-:W-:Y:S01]  /*143b0*/  ISETP.GE.OR P4, PT, R10, R21, P0 ;  /* 0x000000150a00720c */ /* 0x000fe20000786670 */
[----:B------:R-:W4:Y:S04]  /*143c0*/  SHFL.IDX PT, R4, R20, 0x1, 0x181f ;  /* 0x00381f0014047f89 */ /* 0x000f2800000e0000 */
[----:B------:R-:W5:Y:S01]  /*143d0*/  SHFL.IDX PT, R6, R20, 0x2, 0x181f ;  /* 0x00581f0014067f89 */ /* 0x000f6200000e0000 */
        /* <DEDUP_REMOVED lines=13> */
.L_x_2614:
[----:B------:R-:W-:-:S05]  /*144b0*/  VIADD R24, R24, 0x90 ;  /* 0x0000009018187836 */ /* 0x000fca0000000000 */
[----:B------:R-:W-:-:S13]  /*144c0*/  ISETP.GE.OR P0, PT, R24, R21, P0 ;  /* 0x000000151800720c */ /* 0x000fda0000706670 */
[----:B--2---:R-:W-:-:S04]  /*144d0*/  @!P0 LEA R14, P1, R44, R14, 0x1 ;  /* 0x0000000e2c0e8211 */ /* 0x004fc800078208ff */
[----:B-1----:R-:W-:-:S05]  /*144e0*/  @!P0 LEA.HI.X R15, R44, R0, R43, 0x1, P1 ;  /* 0x000000002c0f8211 */ /* 0x002fca00008f0c2b */
[----:B------:R1:W-:Y:S04]  /*144f0*/  @!P0 ST.E.128 desc[UR40][R14.64], RZ ;  /* 0x000000ff0e008985 */ /* 0x0003e8000c101d28 */
.L_x_2403:
[----:B------:R-:W-:Y:S05]  /*14500*/  BSYNC B0 ;  /* 0x0000000000007941 */ /* 0x000fea0003800000 */
.L_x_2398:
[----:B------:R-:W-:Y:S02]  /*14510*/  ULDC UR4, c[0x0][0xc3c] ;  /* 0x00030f0000047ab9 */ /* 0x000fe40000000800 */
[----:B------:R-:W-:-:S13]  /*14520*/  ISETP.GE.AND P0, PT, R31, UR4, PT ;  /* 0x000000041f007c0c */ /* 0x000fda000bf06270 */
[----:B------:R-:W-:Y:S05]  /*14530*/  @!P0 BRA `(.L_x_2412) ;  /* 0xfffffec800c08947 */ /* 0x000fea000383ffff */
[----:B------:R-:W-:Y:S05]  /*14540*/  BRA `(.L_x_2269) ;  /* 0x0000007400407947 */ /* 0x000fea0003800000 */
.L_x_2267:
        /* <DEDUP_REMOVED lines=18> */
.L_x_2413:
        /* <DEDUP_REMOVED lines=44> */
.L_x_2417:
[----:B------:R-:W0:Y:S01]  /*14930*/  LDC R2, c[0x0][0xc3c] ;  /* 0x00030f00ff027b82 */ /* 0x000e220000000800 */
[----:B------:R-:W-:Y:S01]  /*14940*/  UIADD3 UR4, UR4, 0x1f, URZ ;  /* 0x0000001f04047890 */ /* 0x000fe2000fffe03f */
[----:B------:R-:W-:Y:S02]  /*14950*/  ULDC UR7, c[0x0][0xc3c] ;  /* 0x00030f0000077ab9 */ /* 0x000fe40000000800 */
[----:B------:R-:W-:-:S03]  /*14960*/  IMAD.U32 R27, RZ, RZ, UR7 ;  /* 0x00000007ff1b7e24 */ /* 0x000fc6000f8e00ff */
[----:B0-----:R-:W-:-:S13]  /*14970*/  ISETP.LE.AND P6, PT, R2, UR4, PT ;  /* 0x0000000402007c0c */ /* 0x001fda000bfc3270 */
[----:B------:R-:W-:Y:S05]  /*14980*/  @P6 BRA `(.L_x_2416) ;  /* 0x0000000800a06947 */ /* 0x000fea0003800000 */
[----:B------:R-:W-:Y:S01]  /*14990*/  VIADD R9, R0, UR4 ;  /* 0x0000000400097c36 */ /* 0x000fe20008000000 */
[----:B------:R-:W-:Y:S01]  /*149a0*/  MOV R25, RZ ;  /* 0x000000ff00197202 */ /* 0x000fe20000000f00 */
[----:B------:R-:W-:-:S03]  /*149b0*/  IMAD.MOV.U32 R6, RZ, RZ, RZ ;  /* 0x000000ffff067224 */ /* 0x000fc600078e00ff */
        /* <DEDUP_REMOVED lines=28> */
.L_x_2415:
        /* <DEDUP_REMOVED lines=13> */
.L_x_2418:
        /* <DEDUP_REMOVED lines=22> */
[-C--:B------:R-:W-:Y:S01]  /*14db0*/  @!P1 IADD3 R8, R8, -R7.reuse, RZ ;  /* 0x8000000708089210 */ /* 0x080fe20007ffe0ff */
        /* <DEDUP_REMOVED lines=38> */
.L_x_2419:
        /* <DEDUP_REMOVED lines=8> */
[----:B0-----:R-:W-:-:S06]  /*150a0*/  IADD3 R7, R6, 0xffffffe, RZ ;  /* 0x0ffffffe06077810 */ /* 0x001fcc0007ffe0ff */
        /* <DEDUP_REMOVED lines=48> */
[----:B------:R-:W-:Y:S02]  /*153b0*/  @!P2 IADD3 R2, -R2, RZ, RZ ;  /* 0x000000ff0202a210 */ /* 0x000fe40007ffe1ff */
[----:B------:R-:W-:-:S05]  /*153c0*/  @!P1 LOP3.LUT R2, RZ, R7, RZ, 0x33, !PT ;  /* 0x00000007ff029212 */ /* 0x000fca00078e33ff */
[----:B------:R-:W-:-:S07]  /*153d0*/  IMAD R26, R2, R26, R3 ;  /* 0x0000001a021a7224 */ /* 0x000fce00078e0203 */
.L_x_2420:
[----:B------:R-:W-:-:S05]  /*153e0*/  LOP3.LUT R2, RZ, R2, RZ, 0x33, !PT ;  /* 0x00000002ff027212 */ /* 0x000fca00078e33ff */
[----:B------:R-:W-:Y:S01]  /*153f0*/  IMAD.IADD R25, R25, 0x1, R2 ;  /* 0x0000000119197824 */ /* 0x000fe200078e0202 */
[----:B------:R-:W-:Y:S06]  /*15400*/  BRA `(.L_x_2421) ;  /* 0x00000000000c7947 */ /* 0x000fec0003800000 */
.L_x_2416:
[----:B------:R-:W-:Y:S02]  /*15410*/  IMAD.MOV.U32 R25, RZ, RZ, RZ ;  /* 0x000000ffff197224 */ /* 0x000fe400078e00ff */
[----:B------:R-:W-:Y:S02]  /*15420*/  IMAD.U32 R24, RZ, RZ, UR6 ;  /* 0x00000006ff187e24 */ /* 0x000fe4000f8e00ff */
[----:B------:R-:W-:-:S07]  /*15430*/  IMAD.MOV.U32 R26, RZ, RZ, RZ ;  /* 0x000000ffff1a7224 */ /* 0x000fce00078e00ff */
.L_x_2421:
[----:B------:R-:W-:-:S13]  /*15440*/  ISETP.NE.AND P0, PT, R0, RZ, PT ;  /* 0x000000ff0000720c */ /* 0x000fda0003f05270 */
[----:B------:R-:W0:Y:S01]  /*15450*/  @!P0 S2R R3, SR_CgaCtaId ;  /* 0x0000000000038919 */ /* 0x000e220000008800 */
[----:B------:R-:W-:-:S04]  /*15460*/  @!P0 MOV R0, 0x400 ;  /* 0x0000040000008802 */ /* 0x000fc80000000f00 */
[----:B0-----:R-:W-:-:S05]  /*15470*/  @!P0 LEA R0, R3, R0, 0x18 ;  /* 0x0000000003008211 */ /* 0x001fca00078ec0ff */
[----:B------:R0:W-:Y:S01]  /*15480*/  @!P0 STS.128 [R0+0x168d0], R24 ;  /* 0x0168d01800008388 */ /* 0x0001e20000000c00 */
[----:B------:R-:W-:Y:S06]  /*15490*/  BAR.ARV 0x5, 0x200 ;  /* 0x0148000000007b1d */ /* 0x000fec0000002000 */
.L_x_2414:
        /* <DEDUP_REMOVED lines=25> */
[----:B------:R0:W-:Y:S02]  /*15630*/  STL [R1+0x4], R0 ;  /* 0x0000040001007387 */ /* 0x0001e40000100800 */
[----:B------:R-:W-:Y:S01]  /*15640*/  LOP3.LUT R3, R2, 0x200, R3, 0xf8, !PT ;  /* 0x0000020002037812 */ /* 0x000fe200078ef803 */
[----:B------:R-:W-:-:S05]  /*15650*/  IMAD.SHL.U32 R2, R5, 0x10, RZ ;  /* 0x0000001005027824 */ /* 0x000fca00078e00ff */
[----:B------:R-:W-:Y:S01]  /*15660*/  LOP3.LUT R2, R4, 0x70, R2, 0xf8, !PT ;  /* 0x0000007004027812 */ /* 0x000fe200078ef802 */
[----:B0-----:R-:W-:-:S05]  /*15670*/  IMAD R0, R3, 0x2, R16 ;  /* 0x0000000203007824 */ /* 0x001fca00078e0210 */
[----:B------:R0:W-:Y:S02]  /*15680*/  STL [R1+0x10], R0 ;  /* 0x0000100001007387 */ /* 0x0001e40000100800 */
.L_x_2548:
        /* <DEDUP_REMOVED lines=10> */
[----:B------:R-:W-:Y:S10]  /*15730*/  STL [R1+0x14], R14 ;  /* 0x0000140e01007387 */ /* 0x000ff40000100800 */
[----:B------:R-:W-:-:S02]  /*15740*/  @P0 LEA R4, P1, R14, UR4, 0x2 ;  /* 0x000000040e040c11 */ /* 0x000fc4000f8210ff */
[C---:B------:R-:W-:Y:S01]  /*15750*/  SHF.L.U32 R19, R14.reuse, 0x2, RZ ;  /* 0x000000020e137819 */ /* 0x040fe200000006ff */
[----:B------:R0:W-:Y:S01]  /*15760*/  STL [R1+0x38], R0 ;  /* 0x0000380001007387 */ /* 0x0001e20000100800 */
[C-C-:B--2---:R-:W-:Y:S01]  /*15770*/  @P0 LEA.HI.X R5, R14.reuse, UR5, R0.reuse, 0x2, P1 ;  /* 0x000000050e050c11 */ /* 0x144fe200088f1400 */
[----:B------:R-:W-:Y:S01]  /*15780*/  ULDC.64 UR4, c[0x0][0xa08] ;  /* 0x0002820000047ab9 */ /* 0x000fe20000000a00 */
[----:B------:R-:W-:Y:S02]  /*15790*/  ISETP.NE.U32.AND P1, PT, RZ, UR6, PT ;  /* 0x00000006ff007c0c */ /* 0x000fe4000bf25070 */
[----:B------:R-:W-:Y:S01]  /*157a0*/  SHF.L.U64.HI R22, R14, 0x2, R0 ;  /* 0x000000020e167819 */ /* 0x000fe20000010200 */
[----:B------:R1:W5:Y:S01]  /*157b0*/  @P0 LDG.E R9, desc[UR40][R4.64] ;  /* 0x0000002804090981 */ /* 0x000362000c1e1900 */
[----:B------:R-:W-:Y:S02]  /*157c0*/  ISETP.NE.AND.EX P0, PT, RZ, UR7, PT, P1 ;  /* 0x00000007ff007c0c */ /* 0x000fe4000bf05310 */
[----:B------:R-:W-:-:S04]  /*157d0*/  IADD3 R2, P2, R19, UR6, RZ ;  /* 0x0000000613027c10 */ /* 0x000fc8000ff5e0ff */
[----:B------:R-:W-:Y:S01]  /*157e0*/  IADD3.X R3, R22, UR7, RZ, P2, !PT ;  /* 0x0000000716037c10 */ /* 0x000fe200097fe4ff */
[----:B------:R-:W-:-:S06]  /*157f0*/  ULDC.64 UR6, c[0x0][0xa10] ;  /* 0x0002840000067ab9 */ /* 0x000fcc0000000a00 */
[----:B------:R-:W2:Y:S01]  /*15800*/  @P0 LDG.E R8, desc[UR40][R2.64] ;  /* 0x0000002802080981 */ /* 0x000ea2000c1e1900 */
[----:B------:R-:W-:Y:S02]  /*15810*/  ISETP.NE.U32.AND P1, PT, RZ, UR4, PT ;  /* 0x00000004ff007c0c */ /* 0x000fe4000bf25070 */
[----:B------:R-:W-:Y:S02]  /*15820*/  IADD3 R6, P3, R19, UR4, RZ ;  /* 0x0000000413067c10 */ /* 0x000fe4000ff7e0ff */
[----:B------:R-:W-:Y:S02]  /*15830*/  ISETP.NE.AND.EX P1, PT, RZ, UR5, PT, P1 ;  /* 0x00000005ff007c0c */ /* 0x000fe4000bf25310 */
[----:B------:R-:W-:Y:S01]  /*15840*/  IADD3.X R7, R22, UR5, RZ, P3, !PT ;  /* 0x0000000516077c10 */ /* 0x000fe20009ffe4ff */
[----:B------:R-:W-:Y:S02]  /*15850*/  ULDC.64 UR4, c[0x0][0xa18] ;  /* 0x0002860000047ab9 */ /* 0x000fe40000000a00 */
[----:B------:R-:W-:-:S04]  /*15860*/  ISETP.NE.U32.AND P3, PT, RZ, UR4, PT ;  /* 0x00000004ff007c0c */ /* 0x000fc8000bf65070 */
[----:B------:R-:W-:Y:S02]  /*15870*/  ISETP.NE.AND.EX P3, PT, RZ, UR5, PT, P3 ;  /* 0x00000005ff007c0c */ /* 0x000fe4000bf65330 */
[----:B-1----:R-:W-:Y:S02]  /*15880*/  IADD3 R4, P4, R19, UR6, RZ ;  /* 0x0000000613047c10 */ /* 0x002fe4000ff9e0ff */
[----:B------:R-:W-:Y:S02]  /*15890*/  ISETP.NE.U32.AND P2, PT, RZ, UR6, PT ;  /* 0x00000006ff007c0c */ /* 0x000fe4000bf45070 */
[----:B------:R-:W-:Y:S02]  /*158a0*/  IADD3.X R5, R22, UR7, RZ, P4, !PT ;  /* 0x0000000716057c10 */ /* 0x000fe4000a7fe4ff */
[----:B------:R-:W-:-:S05]  /*158b0*/  ISETP.NE.AND.EX P2, PT, RZ, UR7, PT, P2 ;  /* 0x00000007ff007c0c */ /* 0x000fca000bf45320 */
[----:B------:R-:W-:Y:S01]  /*158c0*/  @P3 IADD3 R10, P4, R19, UR4, RZ ;  /* 0x00000004130a3c10 */ /* 0x000fe2000ff9e0ff */
[----:B------:R-:W-:-:S03]  /*158d0*/  ULDC UR4, c[0x0][0x288] ;  /* 0x0000a20000047ab9 */ /* 0x000fc60000000800 */
[----:B------:R-:W-:Y:S01]  /*158e0*/  @P3 IADD3.X R11, R22, UR5, RZ, P4, !PT ;  /* 0x00000005160b3c10 */ /* 0x000fe2000a7fe4ff */
[----:B------:R-:W-:Y:S02]  /*158f0*/  IMAD.MOV.U32 R12, RZ, RZ, RZ ;  /* 0x000000ffff0c7224 */ /* 0x000fe400078e00ff */
[----:B0-----:R-:W-:-:S04]  /*15900*/  IMAD.MOV.U32 R0, RZ, RZ, RZ ;  /* 0x000000ffff007224 */ /* 0x001fc800078e00ff */
[----:B------:R-:W5:Y:S04]  /*15910*/  @P1 LDG.E R12, desc[UR40][R6.64] ;  /* 0x00000028060c1981 */ /* 0x000f68000c1e1900 */
[----:B------:R-:W5:Y:S04]  /*15920*/  @P2 LDG.E R0, desc[UR40][R4.64] ;  /* 0x0000002804002981 */ /* 0x000f68000c1e1900 */
        /* <DEDUP_REMOVED lines=12> */
[----:B--2---:R0:W-:Y:S01]  /*159f0*/  STL [R1+0x28], R8 ;  /* 0x0000280801007387 */ /* 0x0041e20000100800 */
[----:B------:R-:W-:Y:S02]  /*15a00*/  IMAD.MOV.U32 R13, RZ, RZ, R8 ;  /* 0x000000ffff0d7224 */ /* 0x000fe400078e0008 */
[----:B0-----:R-:W-:Y:S01]  /*15a10*/  IMAD.U32 R8, RZ, RZ, UR5 ;  /* 0x00000005ff087e24 */ /* 0x001fe2000f8e00ff */
[----:B---3--:R-:W-:Y:S06]  /*15a20*/  @P3 BRA `(.L_x_2423) ;  /* 0x0000000000143947 */ /* 0x008fec0003800000 */
[----:B------:R-:W-:Y:S05]  /*15a30*/  @!P0 BRA `(.L_x_2423) ;  /* 0x0000000000108947 */ /* 0x000fea0003800000 */
[----:B------:R-:W2:Y:S04]  /*15a40*/  LDG.E R11, desc[UR40][R2.64] ;  /* 0x00000028020b7981 */ /* 0x000ea8000c1e1900 */
[----:B------:R-:W2:Y:S02]  /*15a50*/  LDG.E R2, desc[UR40][R2.64+0x4] ;  /* 0x0000042802027981 */ /* 0x000ea4000c1e1900 */
[----:B--2---:R-:W-:-:S05]  /*15a60*/  IMAD.IADD R13, R2, 0x1, -R11 ;  /* 0x00000001020d7824 */ /* 0x004fca00078e0a0b */
[----:B------:R0:W-:Y:S02]  /*15a70*/  STL [R1+0x28], R13 ;  /* 0x0000280d01007387 */ /* 0x0001e40000100800 */
.L_x_2423:
        /* <DEDUP_REMOVED lines=15> */
.L_x_2424:
[----:B------:R-:W-:Y:S05]  /*15b70*/  @!P1 BRA `(.L_x_2425) ;  /* 0x00000000000c9947 */ /* 0x000fea0003800000 */
[----:B------:R-:W2:Y:S04]  /*15b80*/  LDG.E R10, desc[UR40][R6.64] ;  /* 0x00000028060a7981 */ /* 0x000ea8000c1e1900 */
[----:B------:R-:W2:Y:S02]  /*15b90*/  LDG.E R6, desc[UR40][R6.64+0x4] ;  /* 0x0000042806067981 */ /* 0x000ea4000c1e1900 */
[----:B--2---:R-:W-:-:S07]  /*15ba0*/  IMAD.IADD R10, R6, 0x1, -R10 ;  /* 0x00000001060a7824 */ /* 0x004fce00078e0a0a */
.L_x_2425:
[----:B------:R-:W2:Y:S04]  /*15bb0*/  @P2 LDG.E R3, desc[UR40][R4.64] ;  /* 0x0000002804032981 */ /* 0x000ea8000c1e1900 */
[----:B------:R3:W2:Y:S01]  /*15bc0*/  @P2 LDG.E R5, desc[UR40][R4.64+0x4] ;  /* 0x0000042804052981 */ /* 0x0006a2000c1e1900 */
[----:B-----5:R-:W-:Y:S01]  /*15bd0*/  IMAD.IADD R10, R10, 0x1, -R9 ;  /* 0x000000010a0a7824 */ /* 0x020fe200078e0a09 */
[----:B------:R-:W-:Y:S01]  /*15be0*/  LOP3.LUT R12, R2, 0xff, RZ, 0xc0, !PT ;  /* 0x000000ff020c7812 */ /* 0x000fe200078ec0ff */
[----:B------:R-:W-:Y:S04]  /*15bf0*/  BSSY B0, `(.L_x_2426) ;  /* 0x0000037000007945 */ /* 0x000fe80003800000 */
[----:B------:R4:W-:Y:S01]  /*15c00*/  STL [R1+0x40], R12 ;  /* 0x0000400c01007387 */ /* 0x0009e20000100800 */
[----:B---3--:R-:W3:Y:S02]  /*15c10*/  LDC R4, c[0x0][0x448] ;  /* 0x00011200ff047b82 */ /* 0x008ee40000000800 */
[----:B---3--:R-:W-:-:S13]  /*15c20*/  ISETP.NE.AND P0, PT, R4, 0x1, PT ;  /* 0x000000010400780c */ /* 0x008fda0003f05270 */
[----:B------:R-:W3:Y:S08]  /*15c30*/  @P0 LDC R6, c[0x0][0x44c] ;  /* 0x00011300ff060b82 */ /* 0x000ef00000000800 */
[----:B------:R-:W0:Y:S01]  /*15c40*/  @P0 LDC R4, c[0x0][0x450] ;  /* 0x00011400ff040b82 */ /* 0x000e220000000800 */
[----:B--2---:R-:W-:Y:S02]  /*15c50*/  @P2 IMAD.IADD R8, R5, 0x1, -R3 ;  /* 0x0000000105082824 */ /* 0x004fe400078e0a03 */
[----:B------:R-:W-:-:S04]  /*15c60*/  IMAD R3, R25, 0xc0, RZ ;  /* 0x000000c019037824 */ /* 0x000fc800078e02ff */
[----:B------:R-:W-:-:S04]  /*15c70*/  VIADD R3, R3, 0xbf ;  /* 0x000000bf03037836 */ /* 0x000fc80000000000 */
[----:B---3--:R-:W-:-:S05]  /*15c80*/  @P0 IMAD.HI.U32 R6, R3, R6, RZ ;  /* 0x0000000603060227 */ /* 0x008fca00078e00ff */
[----:B0-----:R-:W-:Y:S01]  /*15c90*/  @P0 SHF.R.U32.HI R3, RZ, R4, R6 ;  /* 0x00000004ff030219 */ /* 0x001fe20000011606 */
[----:B------:R-:W-:-:S05]  /*15ca0*/  IMAD.IADD R4, R10, 0x1, R8 ;  /* 0x000000010a047824 */ /* 0x000fca00078e0208 */
[C---:B------:R-:W-:Y:S01]  /*15cb0*/  IADD3 R20, R4.reuse, 0x80, -R13 ;  /* 0x0000008004147810 */ /* 0x040fe20007ffe80d */
[----:B------:R-:W-:-:S04]  /*15cc0*/  VIADD R4, R4, 0x7f ;  /* 0x0000007f04047836 */ /* 0x000fc80000000000 */
[----:B------:R-:W-:Y:S01]  /*15cd0*/  IMAD.IADD R3, R20, 0x1, R3 ;  /* 0x0000000114037824 */ /* 0x000fe200078e0203 */
[----:B------:R-:W-:-:S04]  /*15ce0*/  SHF.R.S32.HI R5, RZ, 0x1f, R4 ;  /* 0x0000001fff057819 */ /* 0x000fc80000011404 */
[----:B------:R-:W-:Y:S02]  /*15cf0*/  LEA.HI R5, R5, R4, RZ, 0x7 ;  /* 0x0000000405057211 */ /* 0x000fe400078f38ff */
[----:B------:R-:W-:Y:S02]  /*15d00*/  SHF.R.S32.HI R4, RZ, 0x1f, R3 ;  /* 0x0000001fff047819 */ /* 0x000fe40000011403 */
[----:B------:R-:W-:Y:S02]  /*15d10*/  SHF.R.S32.HI R21, RZ, 0x7, R5 ;  /* 0x00000007ff157819 */ /* 0x000fe40000011405 */
[----:B------:R-:W-:-:S04]  /*15d20*/  LEA.HI R4, R4, R3, RZ, 0x7 ;  /* 0x0000000304047211 */ /* 0x000fc800078f38ff */
[----:B------:R-:W-:-:S04]  /*15d30*/  SHF.R.S32.HI R4, RZ, 0x7, R4 ;  /* 0x00000007ff047819 */ /* 0x000fc80000011404 */
[----:B------:R-:W-:Y:S02]  /*15d40*/  VIMNMX R5, R21, R4, PT ;  /* 0x0000000415057248 */ /* 0x000fe40003fe0100 */
[----:B------:R-:W-:Y:S02]  /*15d50*/  SHF.R.U32.HI R4, RZ, 0x10, R2 ;  /* 0x00000010ff047819 */ /* 0x000fe40000011602 */
[----:B------:R-:W-:Y:S02]  /*15d60*/  ISETP.GE.AND P0, PT, R5, 0x1, PT ;  /* 0x000000010500780c */ /* 0x000fe40003f06270 */
[----:B------:R-:W-:-:S11]  /*15d70*/  MOV R2, RZ ;  /* 0x000000ff00027202 */ /* 0x000fd60000000f00 */
[----:B----4-:R-:W-:Y:S05]  /*15d80*/  @!P0 BRA `(.L_x_2427) ;  /* 0x0000000000748947 */ /* 0x010fea0003800000 */
[----:B------:R-:W-:Y:S01]  /*15d90*/  ISETP.NE.AND P0, PT, R4, RZ, PT ;  /* 0x000000ff0400720c */ /* 0x000fe20003f05270 */
[----:B------:R-:W-:-:S03]  /*15da0*/  ULDC UR4, c[0x0][0x9f0] ;  /* 0x00027c0000047ab9 */ /* 0x000fc60000000800 */
[----:B------:R-:W-:-:S04]  /*15db0*/  SEL R6, R4, UR4, P0 ;  /* 0x0000000404067c07 */ /* 0x000fc80008000000 */
[----:B------:R-:W-:Y:S02]  /*15dc0*/  IABS R7, R6 ;  /* 0x0000000600077213 */ /* 0x000fe40000000000 */
[----:B------:R-:W-:Y:S02]  /*15dd0*/  IADD3 R9, R6, -0x1, R5 ;  /* 0xffffffff06097810 */ /* 0x000fe40007ffe005 */
[----:B------:R-:W0:Y:S08]  /*15de0*/  I2F.RP R2, R7 ;  /* 0x0000000700027306 */ /* 0x000e300000209400 */
[----:B0-----:R-:W0:Y:S02]  /*15df0*/  MUFU.RCP R2, R2 ;  /* 0x0000000200027308 */ /* 0x001e240000001000 */
[----:B0-----:R-:W-:-:S06]  /*15e00*/  VIADD R2, R2, 0xffffffe ;  /* 0x0ffffffe02027836 */ /* 0x001fcc0000000000 */
[----:B------:R0:W2:Y:S02]  /*15e10*/  F2I.FTZ.U32.TRUNC.NTZ R3, R2 ;  /* 0x0000000200037305 */ /* 0x0000a4000021f000 */
[----:B0-----:R-:W-:-:S04]  /*15e20*/  LOP3.LUT R2, R9, R6, RZ, 0x3c, !PT ;  /* 0x0000000609027212 */ /* 0x001fc800078e3cff */
[----:B------:R-:W-:Y:S01]  /*15e30*/  ISETP.GE.AND P3, PT, R2, RZ, PT ;  /* 0x000000ff0200720c */ /* 0x000fe20003f66270 */
[----:B--2---:R-:W-:-:S04]  /*15e40*/  IMAD.MOV R2, RZ, RZ, -R3 ;  /* 0x000000ffff027224 */ /* 0x004fc800078e0a03 */
[----:B-1----:R-:W-:Y:S02]  /*15e50*/  IMAD R11, R2, R7, RZ ;  /* 0x00000007020b7224 */ /* 0x002fe400078e02ff */
[----:B------:R-:W-:-:S04]  /*15e60*/  IMAD.MOV.U32 R2, RZ, RZ, RZ ;  /* 0x000000ffff027224 */ /* 0x000fc800078e00ff */
[----:B------:R-:W-:Y:S01]  /*15e70*/  IMAD.HI.U32 R11, R3, R11, R2 ;  /* 0x0000000b030b7227 */ /* 0x000fe200078e0002 */
[----:B------:R-:W-:Y:S02]  /*15e80*/  IABS R2, R6 ;  /* 0x0000000600027213 */ /* 0x000fe40000000000 */
[----:B------:R-:W-:-:S03]  /*15e90*/  IABS R3, R9 ;  /* 0x0000000900037213 */ /* 0x000fc60000000000 */
[----:B------:R-:W-:-:S04]  /*15ea0*/  IMAD.MOV R2, RZ, RZ, -R2 ;  /* 0x000000ffff027224 */ /* 0x000fc800078e0a02 */
        /* <DEDUP_REMOVED lines=11> */
.L_x_2427:
[----:B------:R-:W-:Y:S05]  /*15f60*/  BSYNC B0 ;  /* 0x0000000000007941 */ /* 0x000fea0003800000 */
.L_x_2426:
[-C--:B------:R-:W-:Y:S01]  /*15f70*/  IMAD R3, R12, R2.reuse, RZ ;  /* 0x000000020c037224 */ /* 0x080fe200078e02ff */
        /* <DEDUP_REMOVED lines=22> */
[----:B------:R0:W2:Y:S02]  /*160e0*/  SHFL.IDX PT, R14, R6, RZ, 0x1f ;  /* 0x00001fff060e7589 */ /* 0x0000a400000e0000 */
.L_x_2617:
[----:B--2---:R-:W-:Y:S02]  /*160f0*/  ISETP.NE.AND P0, PT, R14, RZ, PT ;  /* 0x000000ff0e00720c */ /* 0x004fe40003f05270 */
[----:B------:R-:W-:-:S11]  /*16100*/  PLOP3.LUT P6, PT, PT, PT, PT, 0x8, 0x0 ;  /* 0x000000000000781c */ /* 0x000fd60003fce170 */
[----:B------:R-:W-:Y:S05]  /*16110*/  @P0 BRA `(.L_x_2431) ;  /* 0x00000000000c0947 */ /* 0x000fea0003800000 */
[----:B------:R-:W-:-:S03]  /*16120*/  UMOV UR4, 0xffffffff ;  /* 0xffffffff00047882 */ /* 0x000fc60000000000 */
[----:B------:R-:W-:Y:S05]  /*16130*/  BRA.DIV UR4, `(.L_x_2432) ;  /* 0x0000007204887947 */ /* 0x000fea000b800000 */
[----:B------:R-:W-:-:S13]  /*16140*/  ELECT P6, URZ, PT ;  /* 0x00000000003f782f */ /* 0x000fda00038c0000 */
.L_x_2431:
        /* <DEDUP_REMOVED lines=9> */
.L_x_2620:
[----:B------:R-:W-:Y:S05]  /*161e0*/  BSYNC B1 ;  /* 0x0000000000017941 */ /* 0x000fea0003800000 */
.L_x_2433:
[----:B------:R-:W-:Y:S04]  /*161f0*/  BSSY B1, `(.L_x_2435) ;  /* 0x0000050000017945 */ /* 0x000fe80003800000 */
[----:B------:R-:W-:Y:S05]  /*16200*/  @!P6 BRA `(.L_x_2436) ;  /* 0x000000040038e947 */ /* 0x000fea0003800000 */
[----:B------:R-:W2:Y:S01]  /*16210*/  LDL R7, [R1+0x4] ;  /* 0x0000040001077983 */ /* 0x000ea20000100800 */
        /* <DEDUP_REMOVED lines=8> */
.L_x_2621:
[----:B------:R-:W-:Y:S05]  /*162a0*/  BSYNC B2 ;  /* 0x0000000000027941 */ /* 0x000fea0003800000 */
.L_x_2437:
[----:B------:R-:W-:Y:S04]  /*162b0*/  BSSY B2, `(.L_x_2439) ;  /* 0x0000009000027945 */ /* 0x000fe80003800000 */
[----:B------:R-:W-:Y:S05]  /*162c0*/  @P1 BRA `(.L_x_2440) ;  /* 0x00000000001c1947 */ /* 0x000fea0003800000 */
[----:B------:R-:W2:Y:S02]  /*162d0*/  S2R R8, SR_TID.X ;  /* 0x0000000000087919 */ /* 0x000ea40000002100 */
[----:B--2---:R-:W-:Y:S02]  /*162e0*/  LOP3.LUT R9, R8, 0x1f, RZ, 0xc0, !PT ;  /* 0x0000001f08097812 */ /* 0x004fe400078ec0ff */
[----:B------:R-:W-:Y:S02]  /*162f0*/  MOV R8, 0x4000 ;  /* 0x0000400000087802 */ /* 0x000fe40000000f00 */
[----:B------:R-:W-:Y:S02]  /*16300*/  ISETP.NE.AND P0, PT, R9, RZ, PT ;  /* 0x000000ff0900720c */ /* 0x000fe40003f05270 */
[----:B------:R2:W-:Y:S11]  /*16310*/  SYNCS.ARRIVE.TRANS64 RZ, [R6+URZ+0x16890], R8 ;  /* 0x0168900806ff79a7 */ /* 0x0005f6000800003f */
[----:B--2---:R-:W-:Y:S05]  /*16320*/  @!P0 BRA `(.L_x_2440) ;  /* 0x0000000000048947 */ /* 0x004fea0003800000 */
[----:B------:R-:W-:Y:S01]  /*16330*/  BPT.TRAP 0x1 ;  /* 0x000000040000795c */ /* 0x000fe20000300000 */
.L_x_2440:
[----:B------:R-:W-:Y:S05]  /*16340*/  BSYNC B2 ;  /* 0x0000000000027941 */ /* 0x000fea0003800000 */
.L_x_2439:
        /* <DEDUP_REMOVED lines=10> */
[----:B-1----:R-:W-:Y:S01]  /*163f0*/  IMAD.SHL.U32 R11, R29, 0x2000, RZ ;  /* 0x000020001d0b7824 */ /* 0x002fe200078e00ff */
[----:B------:R-:W-:Y:S01]  /*16400*/  UMOV UR7, 0x12f00000 ;  /* 0x12f0000000077882 */ /* 0x000fe20000000000 */
[----:B------:R-:W-:-:S08]  /*16410*/  VIADD R10, R6, 0x16890 ;  /* 0x00016890060a7836 */ /* 0x000fd00000000000 */
.L_x_2441:
        /* <DEDUP_REMOVED lines=13> */
.L_x_2622:
[----:B------:R-:W-:Y:S05]  /*164f0*/  BSYNC B2 ;  /* 0x0000000000027941 */ /* 0x000fea0003800000 */
.L_x_2442:
        /* <DEDUP_REMOVED lines=11> */
.L_x_2445:
[----:B------:R-:W-:Y:S05]  /*165b0*/  BSYNC B2 ;  /* 0x0000000000027941 */ /* 0x000fea0003800000 */
.L_x_2444:
[----:B------:R-:W-:Y:S01]  /*165c0*/  R2UR UR10, R12 ;  /* 0x000000000c0a72ca */ /* 0x000fe200000e0000 */
[----:B01----:R-:W-:Y:S01]  /*165d0*/  IMAD R7, R11, 0x2, R16 ;  /* 0x000000020b077824 */ /* 0x003fe200078e0210 */
[----:B------:R-:W-:Y:S01]  /*165e0*/  R2UR UR6, R14 ;  /* 0x000000000e0672ca */ /* 0x000fe200000e0000 */
[----:B------:R-:W-:Y:S01]  /*165f0*/  UIADD3 UR4, UP0, UR38, 0x670, URZ ;  /* 0x0000067026047890 */ /* 0x000fe2000ff1e03f */
[----:B------:R-:W-:Y:S01]  /*16600*/  R2UR UR7, R15 ;  /* 0x000000000f0772ca */ /* 0x000fe200000e0000 */
[----:B------:R-:W-:Y:S01]  /*16610*/  VIADD R6, R6, 0x168b0 ;  /* 0x000168b006067836 */ /* 0x000fe20000000000 */
[----:B------:R-:W-:Y:S01]  /*16620*/  PLOP3.LUT P0, PT, PT, PT, PT, 0x80, 0x0 ;  /* 0x000000000000781c */ /* 0x000fe20003f0f070 */
[----:B------:R-:W-:Y:S01]  /*16630*/  VIADD R7, R7, 0x400 ;  /* 0x0000040007077836 */ /* 0x000fe20000000000 */
[----:B------:R-:W-:-:S12]  /*16640*/  UIADD3.X UR5, URZ, UR39, URZ, UP0, !UPT ;  /* 0x000000273f057290 */ /* 0x000fd800087fe43f */
.L_x_2446:
        /* <DEDUP_REMOVED lines=10> */
.L_x_2436:
[----:B------:R-:W-:Y:S05]  /*166f0*/  BSYNC B1 ;  /* 0x0000000000017941 */ /* 0x000fea0003800000 */
.L_x_2435:
[----:B------:R-:W2:Y:S01]  /*16700*/  LDL.LU R9, [R1+0x4] ;  /* 0x0000040001097983 */ /* 0x000ea20000300800 */
        /* <DEDUP_REMOVED lines=8> */
[----:B------:R0:W-:Y:S02]  /*16790*/  STL [R1+0x4], R9 ;  /* 0x0000040901007387 */ /* 0x0001e40000100800 */
[----:B------:R-:W-:Y:S05]  /*167a0*/  @!P2 BRA `(.L_x_2429) ;  /* 0x000000040064a947 */ /* 0x000fea0003800000 */
.L_x_2459:
        /* <DEDUP_REMOVED lines=12> */
.L_x_2623:
[----:B------:R-:W-:Y:S05]  /*16870*/  BSYNC B2 ;  /* 0x0000000000027941 */ /* 0x000fea0003800000 */
.L_x_2449:
[----:B------:R-:W-:Y:S04]  /*16880*/  BSSY B2, `(.L_x_2451) ;  /* 0x0000009000027945 */ /* 0x000fe80003800000 */
[----:B------:R-:W-:Y:S05]  /*16890*/  @P2 BRA `(.L_x_2452) ;  /* 0x00000000001c2947 */ /* 0x000fea0003800000 */
[----:B------:R-:W0:Y:S02]  /*168a0*/  S2R R8, SR_TID.X ;  /* 0x0000000000087919 */ /* 0x000e240000002100 */
[----:B0-----:R-:W-:Y:S02]  /*168b0*/  LOP3.LUT R9, R8, 0x1f, RZ, 0xc0, !PT ;  /* 0x0000001f08097812 */ /* 0x001fe400078ec0ff */
[----:B------:R-:W-:Y:S02]  /*168c0*/  MOV R8, 0x4000 ;  /* 0x0000400000087802 */ /* 0x000fe40000000f00 */
[----:B------:R-:W-:Y:S02]  /*168d0*/  ISETP.NE.AND P1, PT, R9, RZ, PT ;  /* 0x000000ff0900720c */ /* 0x000fe40003f25270 */
[----:B------:R3:W-:Y:S11]  /*168e0*/  SYNCS.ARRIVE.TRANS64 RZ, [R6+URZ+0x16890], R8 ;  /* 0x0168900806ff79a7 */ /* 0x0007f6000800003f */
[----:B---3--:R-:W-:Y:S05]  /*168f0*/  @!P1 BRA `(.L_x_2452) ;  /* 0x0000000000049947 */ /* 0x008fea0003800000 */
[----:B------:R-:W-:Y:S01]  /*16900*/  BPT.TRAP 0x1 ;  /* 0x000000040000795c */ /* 0x000fe20000300000 */
.L_x_2452:
[----:B------:R-:W-:Y:S05]  /*16910*/  BSYNC B2 ;  /* 0x0000000000027941 */ /* 0x000fea0003800000 */
.L_x_2451:
[----:B------:R-:W-:Y:S01]  /*16920*/  IMAD.MOV.U32 R12, RZ, RZ, RZ ;  /* 0x000000ffff0c7224 */ /* 0x000fe200078e00ff */
[----:B------:R-:W-:Y:S01]  /*16930*/  UIADD3 UR4, UP0, UR38, 0x570, URZ ;  /* 0x0000057026047890 */ /* 0x000fe2000ff1e03f */
[----:B------:R-:W-:Y:S01]  /*16940*/  IMAD R8, R29, 0x4000, R16 ;  /* 0x000040001d087824 */ /* 0x000fe200078e0210 */
[----:B------:R-:W-:Y:S01]  /*16950*/  PLOP3.LUT P1, PT, PT, PT, PT, 0x80, 0x0 ;  /* 0x000000000000781c */ /* 0x000fe20003f2f070 */
[----:B0-----:R-:W-:Y:S01]  /*16960*/  IMAD R9, R5, 0x80, R0 ;  /* 0x0000008005097824 */ /* 0x001fe200078e0200 */
[----:B------:R-:W-:Y:S01]  /*16970*/  R2UR UR10, R12 ;  /* 0x000000000c0a72ca */ /* 0x000fe200000e0000 */
[----:B------:R-:W-:Y:S01]  /*16980*/  VIADD R10, R6, 0x16890 ;  /* 0x00016890060a7836 */ /* 0x000fe20000000000 */
[----:B------:R-:W-:Y:S01]  /*16990*/  UIADD3.X UR5, URZ, UR39, URZ, UP0, !UPT ;  /* 0x000000273f057290 */ /* 0x000fe200087fe43f */
[----:B-1----:R-:W-:Y:S01]  /*169a0*/  VIADD R11, R8, 0xe400 ;  /* 0x0000e400080b7836 */ /* 0x002fe20000000000 */
[----:B------:R-:W-:Y:S01]  /*169b0*/  UMOV UR6, 0x0 ;  /* 0x0000000000067882 */ /* 0x000fe20000000000 */
[----:B------:R-:W-:-:S10]  /*169c0*/  UMOV UR7, 0x12f00000 ;  /* 0x12f0000000077882 */ /* 0x000fd40000000000 */
.L_x_2453:
        /* <DEDUP_REMOVED lines=13> */
.L_x_2624:
[----:B------:R-:W-:Y:S05]  /*16aa0*/  BSYNC B2 ;  /* 0x0000000000027941 */ /* 0x000fea0003800000 */
.L_x_2454:
        /* <DEDUP_REMOVED lines=11> */
.L_x_2457:
[----:B------:R-:W-:Y:S05]  /*16b60*/  BSYNC B2 ;  /* 0x0000000000027941 */ /* 0x000fea0003800000 */
.L_x_2456:
[----:B------:R-:W-:Y:S01]  /*16b70*/  R2UR UR10, R12 ;  /* 0x000000000c0a72ca */ /* 0x000fe200000e0000 */
[----:B------:R-:W-:Y:S01]  /*16b80*/  UIADD3 UR4, UP0, UR38, 0x670, URZ ;  /* 0x0000067026047890 */ /* 0x000fe2000ff1e03f */
[----:B------:R-:W-:Y:S01]  /*16b90*/  R2UR UR6, R10 ;  /* 0x000000000a0672ca */ /* 0x000fe200000e0000 */
[----:B------:R-:W-:Y:S01]  /*16ba0*/  VIADD R8, R8, 0x400 ;  /* 0x0000040008087836 */ /* 0x000fe20000000000 */
[----:B------:R-:W-:Y:S01]  /*16bb0*/  R2UR UR7, R11 ;  /* 0x000000000b0772ca */ /* 0x000fe200000e0000 */
[----:B0-2---:R-:W-:Y:S01]  /*16bc0*/  VIADD R6, R6, 0x168b0 ;  /* 0x000168b006067836 */ /* 0x005fe20000000000 */
[----:B------:R-:W-:Y:S01]  /*16bd0*/  PLOP3.LUT P1, PT, PT, PT, PT, 0x80, 0x0 ;  /* 0x000000000000781c */ /* 0x000fe20003f2f070 */
[----:B------:R-:W-:-:S12]  /*16be0*/  UIADD3.X UR5, URZ, UR39, URZ, UP0, !UPT ;  /* 0x000000273f057290 */ /* 0x000fd800087fe43f */
.L_x_2458:
        /* <DEDUP_REMOVED lines=10> */
.L_x_2448:
[----:B------:R-:W-:Y:S05]  /*16c90*/  BSYNC B1 ;  /* 0x0000000000017941 */ /* 0x000fea0003800000 */
.L_x_2447:
        /* <DEDUP_REMOVED lines=10> */
.L_x_2429:
[----:B------:R-:W-:Y:S05]  /*16d40*/  BSYNC B0 ;  /* 0x0000000000007941 */ /* 0x000fea0003800000 */
.L_x_2428:
[----:B------:R-:W3:Y:S01]  /*16d50*/  LDC R0, c[0x0][0x448] ;  /* 0x00011200ff007b82 */ /* 0x000ee20000000800 */
[----:B------:R-:W-:Y:S01]  /*16d60*/  IMAD.MOV.U32 R2, RZ, RZ, 0xc0 ;  /* 0x000000c0ff027424 */ /* 0x000fe200078e00ff */
[----:B------:R-:W-:Y:S01]  /*16d70*/  ISETP.NE.AND P2, PT, R4, RZ, PT ;  /* 0x000000ff0400720c */ /* 0x000fe20003f45270 */
[----:B------:R-:W-:Y:S05]  /*16d80*/  @!P0 WARPSYNC.ALL ;  /* 0x0000000000008948 */ /* 0x000fea0003800000 */
[----:B------:R-:W-:Y:S01]  /*16d90*/  IMAD R2, R25, R2, 0xbf ;  /* 0x000000bf19027424 */ /* 0x000fe200078e0202 */
[----:B------:R-:W-:Y:S06]  /*16da0*/  BSSY B0, `(.L_x_2460) ;  /* 0x000002b000007945 */ /* 0x000fec0003800000 */
[----:B------:R-:W4:Y:S08]  /*16db0*/  @!P2 LDC R4, c[0x0][0x9f0] ;  /* 0x00027c00ff04ab82 */ /* 0x000f300000000800 */
[----:B------:R-:W-:Y:S01]  /*16dc0*/  @!P0 BAR.SYNC.DEFER_BLOCKING 0xc, 0x200 ;  /* 0x0308000000008b1d */ /* 0x000fe20000010000 */
[----:B---3--:R-:W-:-:S13]  /*16dd0*/  ISETP.NE.AND P1, PT, R0, 0x1, PT ;  /* 0x000000010000780c */ /* 0x008fda0003f25270 */
[----:B------:R-:W3:Y:S08]  /*16de0*/  @P1 LDC R3, c[0x0][0x44c] ;  /* 0x00011300ff031b82 */ /* 0x000ef00000000800 */
[----:B------:R-:W5:Y:S01]  /*16df0*/  @P1 LDC R0, c[0x0][0x450] ;  /* 0x00011400ff001b82 */ /* 0x000f620000000800 */
[----:B---3--:R-:W-:-:S05]  /*16e00*/  @P1 IMAD.HI.U32 R3, R2, R3, RZ ;  /* 0x0000000302031227 */ /* 0x008fca00078e00ff */
[----:B-----5:R-:W-:-:S05]  /*16e10*/  @P1 SHF.R.U32.HI R2, RZ, R0, R3 ;  /* 0x00000000ff021219 */ /* 0x020fca0000011603 */
[----:B------:R-:W-:-:S05]  /*16e20*/  IMAD.IADD R2, R20, 0x1, R2 ;  /* 0x0000000114027824 */ /* 0x000fca00078e0202 */
[----:B------:R-:W-:-:S04]  /*16e30*/  SHF.R.S32.HI R0, RZ, 0x1f, R2 ;  /* 0x0000001fff007819 */ /* 0x000fc80000011402 */
[----:B------:R-:W-:-:S04]  /*16e40*/  LEA.HI R0, R0, R2, RZ, 0x7 ;  /* 0x0000000200007211 */ /* 0x000fc800078f38ff */
[----:B------:R-:W-:-:S04]  /*16e50*/  SHF.R.S32.HI R0, RZ, 0x7, R0 ;  /* 0x00000007ff007819 */ /* 0x000fc80000011400 */
[----:B--2---:R-:W-:-:S04]  /*16e60*/  VIMNMX R7, R21, R0, PT ;  /* 0x0000000015077248 */ /* 0x004fc80003fe0100 */
[----:B------:R-:W-:Y:S01]  /*16e70*/  ISETP.GE.AND P1, PT, R7, 0x1, PT ;  /* 0x000000010700780c */ /* 0x000fe20003f26270 */
[----:B------:R2:W-:Y:S04]  /*16e80*/  STL [R1+0x1c], R7 ;  /* 0x00001c0701007387 */ /* 0x0005e80000100800 */
[----:B------:R2:W-:Y:S08]  /*16e90*/  STL [R1+0x24], RZ ;  /* 0x000024ff01007387 */ /* 0x0005f00000100800 */
[----:B--2-4-:R-:W-:Y:S05]  /*16ea0*/  @!P1 BRA `(.L_x_2461) ;  /* 0x0000000000689947 */ /* 0x014fea0003800000 */
[-C--:B------:R-:W-:Y:S02]  /*16eb0*/  IABS R0, R4.reuse ;  /* 0x0000000400007213 */ /* 0x080fe40000000000 */
[----:B------:R-:W-:Y:S02]  /*16ec0*/  IABS R6, R4 ;  /* 0x0000000400067213 */ /* 0x000fe40000000000 */
[----:B------:R-:W2:Y:S03]  /*16ed0*/  I2F.RP R2, R0 ;  /* 0x0000000000027306 */ /* 0x000ea60000209400 */
[----:B------:R-:W-:-:S05]  /*16ee0*/  IMAD.MOV R6, RZ, RZ, -R6 ;  /* 0x000000ffff067224 */ /* 0x000fca00078e0a06 */
[----:B--2---:R-:W2:Y:S02]  /*16ef0*/  MUFU.RCP R2, R2 ;  /* 0x0000000200027308 */ /* 0x004ea40000001000 */
[----:B--2---:R-:W-:-:S06]  /*16f00*/  VIADD R2, R2, 0xffffffe ;  /* 0x0ffffffe02027836 */ /* 0x004fcc0000000000 */
[----:B------:R-:W2:Y:S02]  /*16f10*/  F2I.FTZ.U32.TRUNC.NTZ R3, R2 ;  /* 0x0000000200037305 */ /* 0x000ea4000021f000 */
[----:B--2---:R-:W-:-:S04]  /*16f20*/  IMAD.MOV R2, RZ, RZ, -R3 ;  /* 0x000000ffff027224 */ /* 0x004fc800078e0a03 */
[----:B------:R-:W-:Y:S01]  /*16f30*/  IMAD R5, R2, R0, RZ ;  /* 0x0000000002057224 */ /* 0x000fe200078e02ff */
[----:B------:R-:W-:-:S05]  /*16f40*/  MOV R2, RZ ;  /* 0x000000ff00027202 */ /* 0x000fca0000000f00 */
        /* <DEDUP_REMOVED lines=16> */
.L_x_2461:
[----:B------:R-:W-:Y:S05]  /*17050*/  BSYNC B0 ;  /* 0x0000000000007941 */ /* 0x000fea0003800000 */
.L_x_2460:
[----:B------:R-:W3:Y:S04]  /*17060*/  LDL R0, [R1+0x24] ;  /* 0x0000240001007983 */ /* 0x000ee80000100800 */
[----:B------:R-:W3:Y:S01]  /*17070*/  LDL R2, [R1+0x40] ;  /* 0x0000400001027983 */ /* 0x000ee20000100800 */
[----:B------:R-:W-:Y:S01]  /*17080*/  BSSY B7, `(.L_x_2462) ;  /* 0x0000360000077945 */ /* 0x000fe20003800000 */
[----:B---3--:R-:W-:-:S05]  /*17090*/  IMAD R2, R2, R0, RZ ;  /* 0x0000000002027224 */ /* 0x008fca00078e02ff */
[----:B------:R-:W-:Y:S01]  /*170a0*/  VIADDMNMX R0, R2, R0, R7, PT ;  /* 0x0000000002007246 */ /* 0x000fe20003800107 */
        /* <DEDUP_REMOVED lines=21> */
.L_x_2463:
        /* <DEDUP_REMOVED lines=9> */
[----:B------:R-:W3:Y:S01]  /*17290*/  LDC.64 R2, c[0x4][R2] ;  /* 0x0100000002027b82 */ /* 0x000ee20000000a00 */
[----:B--2---:R-:W-:Y:S02]  /*172a0*/  IMAD.U32 R5, RZ, RZ, UR7 ;  /* 0x00000007ff057e24 */ /* 0x004fe4000f8e00ff */
[----:B------:R-:W-:Y:S02]  /*172b0*/  IMAD.U32 R6, RZ, RZ, UR8 ;  /* 0x00000008ff067e24 */ /* 0x000fe4000f8e00ff */
[----:B------:R-:W-:-:S02]  /*172c0*/  IMAD.U32 R7, RZ, RZ, UR9 ;  /* 0x00000009ff077e24 */ /* 0x000fc4000f8e00ff */
[----:B------:R-:W-:Y:S02]  /*172d0*/  IMAD.U32 R10, RZ, RZ, UR4 ;  /* 0x00000004ff0a7e24 */ /* 0x000fe4000f8e00ff */
[----:B-1----:R-:W-:Y:S02]  /*172e0*/  IMAD.U32 R11, RZ, RZ, UR5 ;  /* 0x00000005ff0b7e24 */ /* 0x002fe4000f8e00ff */
[----:B------:R-:W-:Y:S02]  /*172f0*/  IMAD.MOV.U32 R8, RZ, RZ, 0x70 ;  /* 0x00000070ff087424 */ /* 0x000fe400078e00ff */
[----:B------:R-:W-:Y:S02]  /*17300*/  IMAD.MOV.U32 R12, RZ, RZ, 0x1 ;  /* 0x00000001ff0c7424 */ /* 0x000fe400078e00ff */
[----:B------:R-:W-:-:S07]  /*17310*/  IMAD.MOV.U32 R13, RZ, RZ, RZ ;  /* 0x000000ffff0d7224 */ /* 0x000fce00078e00ff */
[----:B------:R-:W-:-:S07]  /*17320*/  LEPC R20, `(.L_x_2466) ;  /* 0x000000001014794e */ /* 0x000fce0000000000 */
[----:B0--3--:R-:W-:Y:S05]  /*17330*/  CALL.ABS.NOINC R2 ;  /* 0x0000000002007343 */ /* 0x009fea0003c00000 */
.L_x_2466:
[----:B------:R-:W-:Y:S05]  /*17340*/  BSYNC B6 ;  /* 0x0000000000067941 */ /* 0x000fea0003800000 */
.L_x_2465:
        /* <DEDUP_REMOVED lines=9> */
[----:B------:R-:W-:Y:S01]  /*173e0*/  MOV R4, UR6 ;  /* 0x0000000600047c02 */ /* 0x000fe20008000f00 */
[----:B--2---:R-:W-:Y:S02]  /*173f0*/  IMAD.U32 R5, RZ, RZ, UR7 ;  /* 0x00000007ff057e24 */ /* 0x004fe4000f8e00ff */
[----:B------:R-:W-:Y:S02]  /*17400*/  IMAD.U32 R6, RZ, RZ, UR8 ;  /* 0x00000008ff067e24 */ /* 0x000fe4000f8e00ff */
[----:B------:R-:W-:-:S02]  /*17410*/  IMAD.U32 R7, RZ, RZ, UR9 ;  /* 0x00000009ff077e24 */ /* 0x000fc4000f8e00ff */
[----:B------:R-:W-:Y:S02]  /*17420*/  IMAD.U32 R10, RZ, RZ, UR4 ;  /* 0x00000004ff0a7e24 */ /* 0x000fe4000f8e00ff */
[----:B-1----:R-:W-:Y:S02]  /*17430*/  IMAD.U32 R11, RZ, RZ, UR5 ;  /* 0x00000005ff0b7e24 */ /* 0x002fe4000f8e00ff */
[----:B------:R-:W-:Y:S02]  /*17440*/  IMAD.MOV.U32 R8, RZ, RZ, 0x70 ;  /* 0x00000070ff087424 */ /* 0x000fe400078e00ff */
[----:B------:R-:W-:Y:S02]  /*17450*/  IMAD.MOV.U32 R12, RZ, RZ, 0x1 ;  /* 0x00000001ff0c7424 */ /* 0x000fe400078e00ff */
[----:B---3--:R-:W-:-:S07]  /*17460*/  IMAD.MOV.U32 R13, RZ, RZ, RZ ;  /* 0x000000ffff0d7224 */ /* 0x008fce00078e00ff */
[----:B------:R-:W-:-:S07]  /*17470*/  LEPC R20, `(.L_x_2469) ;  /* 0x000000001014794e */ /* 0x000fce0000000000 */
[----:B0---4-:R-:W-:Y:S05]  /*17480*/  CALL.ABS.NOINC R2 ;  /* 0x0000000002007343 */ /* 0x011fea0003c00000 */
.L_x_2469:
[----:B------:R-:W-:Y:S01]  /*17490*/  MOV R2, 0x0 ;  /* 0x0000000000027802 */ /* 0x000fe20000000f00 */
[----:B------:R-:W-:Y:S01]  /*174a0*/  ULDC.64 UR4, c[0x4][0xa8] ;  /* 0x01002a0000047ab9 */ /* 0x000fe20000000a00 */
[----:B------:R-:W-:Y:S01]  /*174b0*/  ULDC.64 UR6, c[0x4][0xb0] ;  /* 0x01002c0000067ab9 */ /* 0x000fe20000000a00 */
[----:B------:R-:W-:Y:S01]  /*174c0*/  ULDC.64 UR8, c[0x4][0x18] ;  /* 0x0100060000087ab9 */ /* 0x000fe20000000a00 */
[----:B------:R-:W-:Y:S01]  /*174d0*/  IMAD.U32 R4, RZ, RZ, UR4 ;  /* 0x00000004ff047e24 */ /* 0x000fe2000f8e00ff */
[----:B------:R-:W-:Y:S01]  /*174e0*/  MOV R13, RZ ;  /* 0x000000ff000d7202 */ /* 0x000fe20000000f00 */
[----:B------:R-:W0:Y:S01]  /*174f0*/  LDC.64 R2, c[0x4][R2] ;  /* 0x0100000002027b82 */ /* 0x000e220000000a00 */
[----:B------:R-:W-:Y:S02]  /*17500*/  IMAD.U32 R5, RZ, RZ, UR5 ;  /* 0x00000005ff057e24 */ /* 0x000fe4000f8e00ff */
[----:B------:R-:W-:Y:S02]  /*17510*/  IMAD.U32 R6, RZ, RZ, UR6 ;  /* 0x00000006ff067e24 */ /* 0x000fe4000f8e00ff */
[----:B------:R-:W-:-:S02]  /*17520*/  IMAD.U32 R7, RZ, RZ, UR7 ;  /* 0x00000007ff077e24 */ /* 0x000fc4000f8e00ff */
[----:B------:R-:W-:Y:S02]  /*17530*/  IMAD.U32 R10, RZ, RZ, UR8 ;  /* 0x00000008ff0a7e24 */ /* 0x000fe4000f8e00ff */
[----:B------:R-:W-:Y:S02]  /*17540*/  IMAD.U32 R11, RZ, RZ, UR9 ;  /* 0x00000009ff0b7e24 */ /* 0x000fe4000f8e00ff */
[----:B------:R-:W-:Y:S02]  /*17550*/  IMAD.MOV.U32 R8, RZ, RZ, 0x70 ;  /* 0x00000070ff087424 */ /* 0x000fe400078e00ff */
[----:B------:R-:W-:-:S07]  /*17560*/  IMAD.MOV.U32 R12, RZ, RZ, 0x1 ;  /* 0x00000001ff0c7424 */ /* 0x000fce00078e00ff */
[----:B------:R-:W-:-:S07]  /*17570*/  LEPC R20, `(.L_x_2468) ;  /* 0x000000001014794e */ /* 0x000fce0000000000 */
[----:B0-----:R-:W-:Y:S05]  /*17580*/  CALL.ABS.NOINC R2 ;  /* 0x0000000002007343 */ /* 0x001fea0003c00000 */
.L_x_2468:
[----:B------:R-:W-:Y:S05]  /*17590*/  BSYNC B6 ;  /* 0x0000000000067941 */ /* 0x000fea0003800000 */
.L_x_2467:
        /* <DEDUP_REMOVED lines=12> */
[----:B---3--:R-:W-:Y:S01]  /*17660*/  VIADD R22, R20, 0xffffffff ;  /* 0xffffffff14167836 */ /* 0x008fe20000000000 */
        /* <DEDUP_REMOVED lines=8> */
.L_x_2627:
        /* <DEDUP_REMOVED lines=10> */
.L_x_2630:
        /* <DEDUP_REMOVED lines=22> */
.L_x_2473:
[----:B0-----:R-:W-:Y:S01]  /*178f0*/  IMAD R0, R18, 0x8, R16 ;  /* 0x0000000812007824 */ /* 0x001fe200078e0210 */
[----:B----4-:R-:W-:-:S04]  /*17900*/  SHF.L.U32 R2, R28, 0x1f, RZ ;  /* 0x0000001f1c027819 */ /* 0x010fc800000006ff */
[----:B------:R-:W0:Y:S02]  /*17910*/  SYNCS.PHASECHK.TRANS64.TRYWAIT P0, [R0+URZ+0x16840], R2 ;  /* 0x01684002000075a7 */ /* 0x000e24000800017f */
[----:B0-----:R-:W-:Y:S05]  /*17920*/  @!P0 BRA `(.L_x_2474) ;  /* 0x0000005c00648947 */ /* 0x001fea0003800000 */
.L_x_2631:
        /* <DEDUP_REMOVED lines=11> */
.L_x_2475:
        /* <DEDUP_REMOVED lines=18> */
[----:B----4-:R-:W-:-:S04]  /*17b00*/  LOP3.LUT R2, R2, 0xfffffffe, RZ, 0xc0, !PT ;  /* 0xfffffffe02027812 */ /* 0x010fc800078ec0ff */
[----:B------:R-:W-:-:S05]  /*17b10*/  @P0 LOP3.LUT R2, R2, 0x1, RZ, 0xfc, !PT ;  /* 0x0000000102020812 */ /* 0x000fca00078efcff */
[----:B------:R0:W-:Y:S01]  /*17b20*/  STL [R1], R2 ;  /* 0x0000000201007387 */ /* 0x0001e20000100800 */
[----:B------:R-:W-:Y:S01]  /*17b30*/  NOP ;  /* 0x0000000000007918 */ /* 0x000fe20000000000 */
.L_x_2471:
        /* <DEDUP_REMOVED lines=35> */
[----:B-1----:R-:W-:Y:S02]  /*17d70*/  IMAD.U32 R11, RZ, RZ, UR9 ;  /* 0x00000009ff0b7e24 */ /* 0x002fe4000f8e00ff */
[----:B------:R-:W-:Y:S02]  /*17d80*/  IMAD.MOV.U32 R12, RZ, RZ, 0x1 ;  /* 0x00000001ff0c7424 */ /* 0x000fe400078e00ff */
[----:B------:R-:W-:-:S07]  /*17d90*/  IMAD.MOV.U32 R13, RZ, RZ, RZ ;  /* 0x000000ffff0d7224 */ /* 0x000fce00078e00ff */
[----:B------:R-:W-:-:S07]  /*17da0*/  LEPC R20, `(.L_x_2477) ;  /* 0x000000001014794e */ /* 0x000fce0000000000 */
[----:B0-----:R-:W-:Y:S05]  /*17db0*/  CALL.ABS.NOINC R2 ;  /* 0x0000000002007343 */ /* 0x001fea0003c00000 */
.L_x_2477:
[----:B------:R-:W-:Y:S05]  /*17dc0*/  BSYNC B6 ;  /* 0x0000000000067941 */ /* 0x000fea0003800000 */
.L_x_2476:
[----:B------:R-:W2:Y:S01]  /*17dd0*/  LDL.LU R20, [R1+0x18] ;  /* 0x0000180001147983 */ /* 0x000ea20000300800 */
[----:B------:R-:W4:Y:S01]  /*17de0*/  LDC R9, c[0x0][0x448] ;  /* 0x00011200ff097b82 */ /* 0x000f220000000800 */
[----:B------:R-:W-:Y:S01]  /*17df0*/  ULDC.64 UR4, c[0x0][0x2d8] ;  /* 0x0000b60000047ab9 */ /* 0x000fe20000000a00 */
[----:B------:R-:W-:Y:S01]  /*17e00*/  ULDC.64 UR6, c[0x0][0x2e0] ;  /* 0x0000b80000067ab9 */ /* 0x000fe20000000a00 */
[----:B0-----:R-:W2:Y:S01]  /*17e10*/  LDL.LU.64 R2, [R1+0x30] ;  /* 0x0000300001027983 */ /* 0x001ea20000300a00 */
[----:B------:R-:W-:-:S03]  /*17e20*/  ULDC.64 UR8, c[0x0][0x280] ;  /* 0x0000a00000087ab9 */ /* 0x000fc60000000a00 */
[----:B------:R-:W3:Y:S04]  /*17e30*/  LDL.LU R21, [R1+0x38] ;  /* 0x0000380001157983 */ /* 0x000ee80000300800 */
[----:B------:R-:W3:Y:S04]  /*17e40*/  LDL.LU R4, [R1+0x14] ;  /* 0x0000140001047983 */ /* 0x000ee80000300800 */
[----:B------:R0:W5:Y:S01]  /*17e50*/  LDL R10, [R1+0x10] ;  /* 0x00001000010a7983 */ /* 0x0001620000100800 */
[----:B----4-:R-:W-:-:S13]  /*17e60*/  ISETP.NE.AND P1, PT, R9, 0x1, PT ;  /* 0x000000010900780c */ /* 0x010fda0003f25270 */
[----:B------:R-:W4:Y:S08]  /*17e70*/  @P1 LDC R5, c[0x0][0x450] ;  /* 0x00011400ff051b82 */ /* 0x000f300000000800 */
[----:B------:R-:W0:Y:S01]  /*17e80*/  @P1 LDC R8, c[0x0][0x450] ;  /* 0x00011400ff081b82 */ /* 0x000e220000000800 */
[----:B-1----:R-:W1:Y:S01]  /*17e90*/  S2R R11, SR_TID.X ;  /* 0x00000000000b7919 */ /* 0x002e620000002100 */
[----:B--2---:R-:W-:-:S02]  /*17ea0*/  IMAD.MOV.U32 R3, RZ, RZ, R20 ;  /* 0x000000ffff037224 */ /* 0x004fc400078e0014 */
[----:B------:R-:W2:Y:S01]  /*17eb0*/  S2R R20, SR_TID.X ;  /* 0x0000000000147919 */ /* 0x000ea20000002100 */
[----:B------:R-:W-:-:S04]  /*17ec0*/  IMAD.WIDE.U32 R2, R17, UR4, R2 ;  /* 0x0000000411027c25 */ /* 0x000fc8000f8e0002 */
[----:B------:R-:W-:Y:S01]  /*17ed0*/  IMAD R3, R17, UR5, R3 ;  /* 0x0000000511037c24 */ /* 0x000fe2000f8e0203 */
[----:B------:R-:W-:Y:S01]  /*17ee0*/  ULDC.64 UR4, c[0x0][0x2d0] ;  /* 0x0000b40000047ab9 */ /* 0x000fe20000000a00 */
[----:B---3--:R-:W-:Y:S02]  /*17ef0*/  IMAD R0, R21, UR6, RZ ;  /* 0x0000000615007c24 */ /* 0x008fe4000f8e02ff */
[----:B------:R-:W-:-:S04]  /*17f00*/  IMAD.WIDE.U32 R2, R4, UR6, R2 ;  /* 0x0000000604027c25 */ /* 0x000fc8000f8e0002 */
        /* <DEDUP_REMOVED lines=11> */
[----:B----4-:R-:W-:-:S04]  /*17fc0*/  @P1 SHF.R.U32.HI R4, RZ, R5, R0 ;  /* 0x00000005ff041219 */ /* 0x010fc80000011600 */
[--C-:B------:R-:W-:Y:S01]  /*17fd0*/  SHF.R.S32.HI R0, RZ, 0x1f, R4.reuse ;  /* 0x0000001fff007819 */ /* 0x100fe20000011404 */
[----:B------:R-:W-:-:S04]  /*17fe0*/  IMAD.MOV R7, RZ, RZ, -R4 ;  /* 0x000000ffff077224 */ /* 0x000fc800078e0a04 */
[----:B------:R-:W-:-:S04]  /*17ff0*/  IMAD R0, R0, UR4, RZ ;  /* 0x0000000400007c24 */ /* 0x000fc8000f8e02ff */
[C---:B------:R-:W-:Y:S02]  /*18000*/  IMAD R0, R4.reuse, UR5, R0 ;  /* 0x0000000504007c24 */ /* 0x040fe4000f8e0200 */
[----:B------:R-:W-:-:S04]  /*18010*/  IMAD.WIDE.U32 R4, R4, UR4, R2 ;  /* 0x0000000404047c25 */ /* 0x000fc8000f8e0002 */
[----:B------:R-:W-:Y:S02]  /*18020*/  IMAD.IADD R5, R5, 0x1, R0 ;  /* 0x0000000105057824 */ /* 0x000fe400078e0200 */
[----:B------:R-:W-:-:S05]  /*18030*/  IMAD R0, R9, R7, R6 ;  /* 0x0000000709007224 */ /* 0x000fca00078e0206 */
[----:B------:R-:W-:-:S05]  /*18040*/  SHF.R.S32.HI R7, RZ, 0x1f, R0 ;  /* 0x0000001fff077819 */ /* 0x000fca0000011400 */
[----:B------:R-:W-:Y:S02]  /*18050*/  IMAD R7, R7, UR6, RZ ;  /* 0x0000000607077c24 */ /* 0x000fe4000f8e02ff */
[----:B------:R-:W-:-:S04]  /*18060*/  IMAD.WIDE.U32 R4, R0, UR6, R4 ;  /* 0x0000000600047c25 */ /* 0x000fc8000f8e0004 */
[----:B------:R-:W-:-:S04]  /*18070*/  IMAD R7, R0, UR7, R7 ;  /* 0x0000000700077c24 */ /* 0x000fc8000f8e0207 */
[----:B------:R-:W-:Y:S02]  /*18080*/  IMAD.IADD R5, R5, 0x1, R7 ;  /* 0x0000000105057824 */ /* 0x000fe400078e0207 */
[----:B------:R-:W2:Y:S01]  /*18090*/  @P1 LDC R7, c[0x0][0x44c] ;  /* 0x00011300ff071b82 */ /* 0x000ea20000000800 */
[----:B------:R-:W-:-:S04]  /*180a0*/  LEA R0, P0, R4, UR8, 0x1 ;  /* 0x0000000804007c11 */ /* 0x000fc8000f8008ff */
[----:B------:R-:W-:Y:S01]  /*180b0*/  LEA.HI.X R4, R4, UR9, R5, 0x1, P0 ;  /* 0x0000000904047c11 */ /* 0x000fe200080f0c05 */
[----:B------:R-:W-:-:S04]  /*180c0*/  VIADD R5, R6, 0x80 ;  /* 0x0000008006057836 */ /* 0x000fc80000000000 */
[----:B------:R-:W-:Y:S02]  /*180d0*/  IMAD.MOV.U32 R6, RZ, RZ, R5 ;  /* 0x000000ffff067224 */ /* 0x000fe400078e0005 */
[----:B--2---:R-:W-:-:S05]  /*180e0*/  @P1 IMAD.HI.U32 R7, R5, R7, RZ ;  /* 0x0000000705071227 */ /* 0x004fca00078e00ff */
        /* <DEDUP_REMOVED lines=9> */
[----:B-1----:R-:W-:Y:S02]  /*18180*/  IMAD.SHL.U32 R20, R11, 0x8, RZ ;  /* 0x000000080b147824 */ /* 0x002fe400078e00ff */
        /* <DEDUP_REMOVED lines=94> */
[----:B0-----:R-:W-:-:S05]  /*18770*/  @!P2 LEA R0, P1, R20, R0, 0x1 ;  /* 0x000000001400a211 */ /* 0x001fca00078208ff */
[----:B-1----:R-:W-:-:S05]  /*18780*/  @!P2 IMAD.X R6, RZ, RZ, R8, P1 ;  /* 0x000000ffff06a224 */ /* 0x002fca00008e0608 */
[----:B------:R-:W-:Y:S01]  /*18790*/  @!P2 MOV R7, R6 ;  /* 0x000000060007a202 */ /* 0x000fe20000000f00 */
        /* <DEDUP_REMOVED lines=20> */
.L_x_2656:
        /* <DEDUP_REMOVED lines=11> */
.L_x_2479:
        /* <DEDUP_REMOVED lines=18> */
.L_x_2657:
[----:B------:R-:W-:Y:S05]  /*18ab0*/  BSYNC B0 ;  /* 0x0000000000007941 */ /* 0x000fea0003800000 */
.L_x_2480:
        /* <DEDUP_REMOVED lines=52> */
.L_x_2488:
[----:B------:R-:W-:Y:S01]  /*18e00*/  IMAD R2, R5, 0x8, R16 ;  /* 0x0000000805027824 */ /* 0x000fe200078e0210 */
[----:B------:R-:W-:Y:S01]  /*18e10*/  SHF.L.U32 R3, R10, 0x1f, RZ ;  /* 0x0000001f0a037819 */ /* 0x000fe200000006ff */
[----:B------:R-:W-:Y:S03]  /*18e20*/  BSSY B3, `(.L_x_2489) ;  /* 0x0000003000037945 */ /* 0x000fe60003800000 */
[----:B------:R-:W1:Y:S02]  /*18e30*/  SYNCS.PHASECHK.TRANS64.TRYWAIT P0, [R2+URZ+0x16840], R3 ;  /* 0x01684003020075a7 */ /* 0x000e64000800017f */
[----:B-1----:R-:W-:Y:S05]  /*18e40*/  @!P0 BRA `(.L_x_2490) ;  /* 0x0000005800248947 */ /* 0x002fea0003800000 */
.L_x_2658:
[----:B------:R-:W-:Y:S05]  /*18e50*/  BSYNC B3 ;  /* 0x0000000000037941 */ /* 0x000fea0003800000 */
.L_x_2489:
        /* <DEDUP_REMOVED lines=12> */
.L_x_2492:
[----:B------:R-:W-:Y:S05]  /*18f20*/  BSYNC B3 ;  /* 0x0000000000037941 */ /* 0x000fea0003800000 */
.L_x_2491:
        /* <DEDUP_REMOVED lines=11> */
.L_x_2493:
        /* <DEDUP_REMOVED lines=15> */
.L_x_2659:
[----:B------:R-:W-:Y:S05]  /*190d0*/  BSYNC B3 ;  /* 0x0000000000037941 */ /* 0x000fea0003800000 */
.L_x_2494:
        /* <DEDUP_REMOVED lines=12> */
.L_x_2497:
[----:B------:R-:W-:Y:S05]  /*191a0*/  BSYNC B3 ;  /* 0x0000000000037941 */ /* 0x000fea0003800000 */
.L_x_2496:
[----:B------:R-:W-:Y:S01]  /*191b0*/  R2UR UR10, R11 ;  /* 0x000000000b0a72ca */ /* 0x000fe200000e0000 */
[----:B0-----:R-:W-:Y:S01]  /*191c0*/  IMAD R3, R18, 0x8, R16 ;  /* 0x0000000812037824 */ /* 0x001fe200078e0210 */
[----:B------:R-:W-:Y:S01]  /*191d0*/  R2UR UR6, R12 ;  /* 0x000000000c0672ca */ /* 0x000fe200000e0000 */
[----:B------:R-:W-:Y:S01]  /*191e0*/  UIADD3 UR4, UP0, UR38, 0x470, URZ ;  /* 0x0000047026047890 */ /* 0x000fe2000ff1e03f */
[----:B------:R-:W-:Y:S01]  /*191f0*/  R2UR UR7, R13 ;  /* 0x000000000d0772ca */ /* 0x000fe200000e0000 */
[----:B------:R-:W-:Y:S01]  /*19200*/  IMAD R7, R22, 0x80, R26 ;  /* 0x0000008016077824 */ /* 0x000fe200078e021a */
[----:B------:R-:W-:Y:S01]  /*19210*/  LEA R2, R18, R16, 0xe ;  /* 0x0000001012027211 */ /* 0x000fe200078e70ff */
[----:B------:R-:W-:Y:S01]  /*19220*/  VIADD R3, R3, 0x16850 ;  /* 0x0001685003037836 */ /* 0x000fe20000000000 */
[----:B------:R-:W-:Y:S01]  /*19230*/  PLOP3.LUT P0, PT, PT, PT, PT, 0x80, 0x0 ;  /* 0x000000000000781c */ /* 0x000fe20003f0f070 */
[----:B------:R-:W-:Y:S02]  /*19240*/  UIADD3.X UR5, URZ, UR39, URZ, UP0, !UPT ;  /* 0x000000273f057290 */ /* 0x000fe400087fe43f */
[----:B------:R-:W-:-:S10]  /*19250*/  VIADD R2, R2, 0x400 ;  /* 0x0000040002027836 */ /* 0x000fd40000000000 */
.L_x_2498:
        /* <DEDUP_REMOVED lines=12> */
.L_x_2487:
[----:B------:R-:W-:Y:S05]  /*19320*/  BSYNC B1 ;  /* 0x0000000000017941 */ /* 0x000fea0003800000 */
.L_x_2486:
[----:B------:R-:W2:Y:S01]  /*19330*/  LDL.LU R0, [R1+0x20] ;  /* 0x0000200001007983 */ /* 0x000ea20000300800 */
[----:B------:R-:W-:Y:S02]  /*19340*/  IMAD.MOV.U32 R18, RZ, RZ, R5 ;  /* 0x000000ffff127224 */ /* 0x000fe400078e0005 */
[----:B------:R-:W-:Y:S02]  /*19350*/  IMAD.MOV.U32 R28, RZ, RZ, R10 ;  /* 0x000000ffff1c7224 */ /* 0x000fe400078e000a */
[----:B--2---:R-:W-:-:S07]  /*19360*/  VIADD R0, R0, 0xfffffffd ;  /* 0xfffffffd00007836 */ /* 0x004fce0000000000 */
.L_x_2485:
[----:B------:R-:W-:Y:S05]  /*19370*/  BSYNC B2 ;  /* 0x0000000000027941 */ /* 0x000fea0003800000 */
.L_x_2484:
[----:B------:R-:W-:Y:S01]  /*19380*/  VIADD R9, R9, 0xfffffffe ;  /* 0xfffffffe09097836 */ /* 0x000fe20000000000 */
[----:B------:R-:W-:-:S04]  /*19390*/  LOP3.LUT R4, RZ, R4, RZ, 0x33, !PT ;  /* 0x00000004ff047212 */ /* 0x000fc800078e33ff */
[----:B------:R-:W-:-:S13]  /*193a0*/  ISETP.NE.AND P0, PT, R9, R4, PT ;  /* 0x000000040900720c */ /* 0x000fda0003f05270 */
[----:B------:R-:W-:Y:S05]  /*193b0*/  @!P0 BRA `(.L_x_2483) ;  /* 0x0000000c00a88947 */ /* 0x000fea0003800000 */
[----:B------:R-:W-:-:S07]  /*193c0*/  IMAD.MOV.U32 R4, RZ, RZ, R19 ;  /* 0x000000ffff047224 */ /* 0x000fce00078e0013 */
.L_x_2525:
        /* <DEDUP_REMOVED lines=33> */
.L_x_2501:
[----:B------:R-:W-:Y:S01]  /*195e0*/  LEA R2, R6, R16, 0x3 ;  /* 0x0000001006027211 */ /* 0x000fe200078e18ff */
[----:B------:R-:W-:Y:S01]  /*195f0*/  BSSY B2, `(.L_x_2502) ;  /* 0x0000004000027945 */ /* 0x000fe20003800000 */
[----:B------:R-:W-:-:S04]  /*19600*/  SHF.L.U32 R3, R7, 0x1f, RZ ;  /* 0x0000001f07037819 */ /* 0x000fc800000006ff */
[----:B------:R-:W1:Y:S02]  /*19610*/  SYNCS.PHASECHK.TRANS64.TRYWAIT P0, [R2+URZ+0x16840], R3 ;  /* 0x01684003020075a7 */ /* 0x000e64000800017f */
[----:B-1----:R-:W-:Y:S05]  /*19620*/  @!P0 BRA `(.L_x_2503) ;  /* 0x0000005000548947 */ /* 0x002fea0003800000 */
.L_x_2660:
[----:B------:R-:W-:Y:S05]  /*19630*/  BSYNC B2 ;  /* 0x0000000000027941 */ /* 0x000fea0003800000 */
.L_x_2502:
        /* <DEDUP_REMOVED lines=12> */
.L_x_2505:
[----:B------:R-:W-:Y:S05]  /*19700*/  BSYNC B2 ;  /* 0x0000000000027941 */ /* 0x000fea0003800000 */
.L_x_2504:
        /* <DEDUP_REMOVED lines=11> */
.L_x_2506:
        /* <DEDUP_REMOVED lines=15> */
.L_x_2661:
[----:B------:R-:W-:Y:S05]  /*198b0*/  BSYNC B2 ;  /* 0x0000000000027941 */ /* 0x000fea0003800000 */
.L_x_2507:
        /* <DEDUP_REMOVED lines=11> */
.L_x_2510:
[----:B------:R-:W-:Y:S05]  /*19970*/  BSYNC B2 ;  /* 0x0000000000027941 */ /* 0x000fea0003800000 */
.L_x_2509:
        /* <DEDUP_REMOVED lines=10> */
.L_x_2511:
        /* <DEDUP_REMOVED lines=12> */
.L_x_2500:
[----:B------:R-:W-:Y:S05]  /*19ae0*/  BSYNC B1 ;  /* 0x0000000000017941 */ /* 0x000fea0003800000 */
.L_x_2499:
[----:B------:R-:W2:Y:S01]  /*19af0*/  LDL R2, [R1] ;  /* 0x0000000001027983 */ /* 0x000ea20000100800 */
[----:B------:R-:W-:Y:S01]  /*19b00*/  IADD3 R18, R6, 0x1, RZ ;  /* 0x0000000106127810 */ /* 0x000fe20007ffe0ff */
[----:B------:R-:W-:Y:S01]  /*19b10*/  BSSY B1, `(.L_x_2512) ;  /* 0x0000070000017945 */ /* 0x000fe20003800000 */
[----:B------:R-:W-:Y:S02]  /*19b20*/  VIADD R9, R0, 0xffffffff ;  /* 0xffffffff00097836 */ /* 0x000fe40000000000 */
        /* <DEDUP_REMOVED lines=29> */
.L_x_2514:
[----:B------:R-:W-:Y:S01]  /*19d00*/  IMAD R2, R18, 0x8, R16 ;  /* 0x0000000812027824 */ /* 0x000fe200078e0210 */
[----:B------:R-:W-:Y:S01]  /*19d10*/  SHF.L.U32 R3, R28, 0x1f, RZ ;  /* 0x0000001f1c037819 */ /* 0x000fe200000006ff */
[----:B------:R-:W-:Y:S03]  /*19d20*/  BSSY B2, `(.L_x_2515) ;  /* 0x0000003000027945 */ /* 0x000fe60003800000 */
[----:B------:R-:W1:Y:S02]  /*19d30*/  SYNCS.PHASECHK.TRANS64.TRYWAIT P0, [R2+URZ+0x16840], R3 ;  /* 0x01684003020075a7 */ /* 0x000e64000800017f */
[----:B-1----:R-:W-:Y:S05]  /*19d40*/  @!P0 BRA `(.L_x_2516) ;  /* 0x0000004800b48947 */ /* 0x002fea0003800000 */
.L_x_2662:
[----:B------:R-:W-:Y:S05]  /*19d50*/  BSYNC B2 ;  /* 0x0000000000027941 */ /* 0x000fea0003800000 */
.L_x_2515:
        /* <DEDUP_REMOVED lines=12> */
.L_x_2518:
[----:B------:R-:W-:Y:S05]  /*19e20*/  BSYNC B2 ;  /* 0x0000000000027941 */ /* 0x000fea0003800000 */
.L_x_2517:
        /* <DEDUP_REMOVED lines=12> */
.L_x_2519:
        /* <DEDUP_REMOVED lines=15> */
.L_x_2663:
[----:B------:R-:W-:Y:S05]  /*19fe0*/  BSYNC B2 ;  /* 0x0000000000027941 */ /* 0x000fea0003800000 */
.L_x_2520:
        /* <DEDUP_REMOVED lines=11> */
.L_x_2523:
[----:B------:R-:W-:Y:S05]  /*1a0a0*/  BSYNC B2 ;  /* 0x0000000000027941 */ /* 0x000fea0003800000 */
.L_x_2522:
        /* <DEDUP_REMOVED lines=10> */
.L_x_2524:
        /* <DEDUP_REMOVED lines=12> */
.L_x_2513:
[----:B------:R-:W-:Y:S05]  /*1a210*/  BSYNC B1 ;  /* 0x0000000000017941 */ /* 0x000fea0003800000 */
.L_x_2512:
[----:B------:R-:W2:Y:S01]  /*1a220*/  LDL R2, [R1+0xc] ;  /* 0x00000c0001027983 */ /* 0x000ea20000100800 */
[----:B------:R-:W-:Y:S01]  /*1a230*/  VIADD R0, R0, 0xfffffffe ;  /* 0xfffffffe00007836 */ /* 0x000fe20000000000 */
[----:B--2---:R-:W-:-:S13]  /*1a240*/  ISETP.GT.AND P0, PT, R9, R2, PT ;  /* 0x000000020900720c */ /* 0x004fda0003f04270 */
[----:B------:R-:W-:Y:S05]  /*1a250*/  @P0 BRA `(.L_x_2525) ;  /* 0xfffffff0005c0947 */ /* 0x000fea000383ffff */
.L_x_2483:
[----:B------:R-:W-:Y:S05]  /*1a260*/  BSYNC B0 ;  /* 0x0000000000007941 */ /* 0x000fea0003800000 */
.L_x_2482:
        /* <DEDUP_REMOVED lines=17> */
.L_x_2527:
[----:B------:R-:W-:Y:S05]  /*1a380*/  BSYNC B0 ;  /* 0x0000000000007941 */ /* 0x000fea0003800000 */
.L_x_2526:
        /* <DEDUP_REMOVED lines=10> */
.L_x_2664:
[----:B------:R-:W-:Y:S05]  /*1a430*/  BSYNC B1 ;  /* 0x0000000000017941 */ /* 0x000fea0003800000 */
.L_x_2530:
        /* <DEDUP_REMOVED lines=9> */
.L_x_2533:
[----:B------:R-:W-:Y:S05]  /*1a4d0*/  BSYNC B1 ;  /* 0x0000000000017941 */ /* 0x000fea0003800000 */
.L_x_2532:
        /* <DEDUP_REMOVED lines=10> */
.L_x_2534:
        /* <DEDUP_REMOVED lines=10> */
.L_x_2529:
[----:B------:R-:W-:Y:S05]  /*1a620*/  BSYNC B0 ;  /* 0x0000000000007941 */ /* 0x000fea0003800000 */
.L_x_2528:
[----:B------:R-:W-:-:S05]  /*1a630*/  VIADD R18, R18, 0x1 ;  /* 0x0000000112127836 */ /* 0x000fca0000000000 */
[----:B------:R-:W-:-:S04]  /*1a640*/  ISETP.NE.AND P0, PT, R18, 0x2, PT ;  /* 0x000000021200780c */ /* 0x000fc80003f05270 */
[----:B------:R-:W-:Y:S02]  /*1a650*/  SEL R3, RZ, 0x1, P0 ;  /* 0x00000001ff037807 */ /* 0x000fe40000000000 */
[----:B------:R-:W-:Y:S02]  /*1a660*/  SEL R18, R18, RZ, P0 ;  /* 0x000000ff12127207 */ /* 0x000fe40000000000 */
[----:B------:R-:W-:-:S07]  /*1a670*/  LOP3.LUT R28, R28, R3, RZ, 0x3c, !PT ;  /* 0x000000031c1c7212 */ /* 0x000fce00078e3cff */
.L_x_2464:
[----:B------:R-:W-:Y:S05]  /*1a680*/  BSYNC B7 ;  /* 0x0000000000077941 */ /* 0x000fea0003800000 */
.L_x_2462:
        /* <DEDUP_REMOVED lines=12> */
.L_x_2535:
[----:B------:R-:W3:Y:S01]  /*1a750*/  S2R R0, SR_TID.X ;  /* 0x0000000000007919 */ /* 0x000ee20000002100 */
[----:B------:R-:W-:Y:S01]  /*1a760*/  UMOV UR4, 0xffffffff ;  /* 0xffffffff00047882 */ /* 0x000fe20000000000 */
[----:B---3--:R-:W-:-:S04]  /*1a770*/  LOP3.LUT R8, R0, 0x1f, RZ, 0xc0, !PT ;  /* 0x0000001f00087812 */ /* 0x008fc800078ec0ff */
[----:B------:R-:W-:Y:S01]  /*1a780*/  ISETP.NE.AND P0, PT, R8, 0x1f, PT ;  /* 0x0000001f0800780c */ /* 0x000fe20003f05270 */
[----:B------:R-:W-:-:S12]  /*1a790*/  BRA.DIV UR4, `(.L_x_2537) ;  /* 0x00000042045c7947 */ /* 0x000fd8000b800000 */
[----:B0-----:R-:W-:Y:S01]  /*1a7a0*/  IMAD.IADD R9, R27, 0x1, R8 ;  /* 0x000000011b097824 */ /* 0x001fe200078e0208 */
[----:B------:R-:W-:-:S04]  /*1a7b0*/  ULDC UR4, c[0x0][0xc3c] ;  /* 0x00030f0000047ab9 */ /* 0x000fc80000000800 */
[----:B------:R-:W-:-:S13]  /*1a7c0*/  ISETP.GE.OR P1, PT, R9, UR4, !P0 ;  /* 0x0000000409007c0c */ /* 0x000fda000c726670 */
[----:B------:R-:W0:Y:S08]  /*1a7d0*/  @!P1 LDC.64 R2, c[0x0][0xc80] ;  /* 0x00032000ff029b82 */ /* 0x000e300000000a00 */
[----:B--2---:R-:W2:Y:S01]  /*1a7e0*/  @!P1 LDC.64 R4, c[0x0][0xc78] ;  /* 0x00031e00ff049b82 */ /* 0x004ea20000000a00 */
[----:B0-----:R-:W-:-:S05]  /*1a7f0*/  @!P1 IMAD.WIDE R2, R9, 0x4, R2 ;  /* 0x0000000409029825 */ /* 0x001fca00078e0202 */
[----:B------:R2:W3:Y:S02]  /*1a800*/  @!P1 LDG.E R7, desc[UR40][R2.64] ;  /* 0x0000002802079981 */ /* 0x0004e4000c1e1900 */
[----:B--2---:R-:W-:-:S05]  /*1a810*/  @!P1 IMAD.WIDE R2, R9, 0x4, R4 ;  /* 0x0000000409029825 */ /* 0x004fca00078e0204 */
[----:B------:R-:W2:Y:S01]  /*1a820*/  @!P1 LDG.E R4, desc[UR40][R2.64] ;  /* 0x0000002802049981 */ /* 0x000ea2000c1e1900 */
        /* <DEDUP_REMOVED lines=29> */
.L_x_2674:
[----:B------:R-:W-:Y:S02]  /*1aa00*/  ULDC UR4, c[0x0][0xc38] ;  /* 0x00030e0000047ab9 */ /* 0x000fe40000000800 */
[----:B------:R-:W-:-:S04]  /*1aa10*/  IMAD.U32 R4, RZ, RZ, UR4 ;  /* 0x00000004ff047e24 */ /* 0x000fc8000f8e00ff */
[----:B--2---:R-:W-:-:S04]  /*1aa20*/  IMAD R3, R14, R4, RZ ;  /* 0x000000040e037224 */ /* 0x004fc800078e02ff */
[----:B------:R-:W-:-:S05]  /*1aa30*/  IMAD.IADD R6, R6, 0x1, R3 ;  /* 0x0000000106067824 */ /* 0x000fca00078e0203 */
[----:B------:R-:W-:-:S13]  /*1aa40*/  ISETP.GT.AND P6, PT, R6, R0, PT ;  /* 0x000000000600720c */ /* 0x000fda0003fc4270 */
[----:B------:R-:W-:Y:S05]  /*1aa50*/  @P6 BRA `(.L_x_2538) ;  /* 0x0000000000a46947 */ /* 0x000fea0003800000 */
.L_x_2541:
        /* <DEDUP_REMOVED lines=35> */
.L_x_2682:
[----:B------:R-:W-:Y:S02]  /*1ac90*/  ULDC UR4, c[0x0][0xc38] ;  /* 0x00030e0000047ab9 */ /* 0x000fe40000000800 */
[----:B------:R-:W-:-:S04]  /*1aca0*/  IMAD.U32 R4, RZ, RZ, UR4 ;  /* 0x00000004ff047e24 */ /* 0x000fc8000f8e00ff */
[----:B--2---:R-:W-:-:S04]  /*1acb0*/  IMAD R3, R14, R4, RZ ;  /* 0x000000040e037224 */ /* 0x004fc800078e02ff */
[----:B------:R-:W-:-:S05]  /*1acc0*/  IMAD.IADD R6, R3, 0x1, R6 ;  /* 0x0000000103067824 */ /* 0x000fca00078e0206 */
[----:B------:R-:W-:-:S13]  /*1acd0*/  ISETP.GT.AND P6, PT, R6, R0, PT ;  /* 0x000000000600720c */ /* 0x000fda0003fc4270 */
[----:B------:R-:W-:Y:S05]  /*1ace0*/  @!P6 BRA `(.L_x_2541) ;  /* 0xfffffffc005ce947 */ /* 0x000fea000383ffff */
.L_x_2538:
        /* <DEDUP_REMOVED lines=8> */
[----:B------:R-:W-:-:S03]  /*1ad70*/  IMAD.IADD R27, R7, 0x1, R27 ;  /* 0x00000001071b7824 */ /* 0x000fc600078e021b */
[----:B------:R2:W4:Y:S04]  /*1ad80*/  SHFL.IDX PT, R5, R5, R7, 0x1f ;  /* 0x00001f0705057589 */ /* 0x00052800000e0000 */
.L_x_2687:
[----:B------:R-:W-:-:S13]  /*1ad90*/  ISETP.NE.AND P0, PT, R3, RZ, PT ;  /* 0x000000ff0300720c */ /* 0x000fda0003f05270 */
[----:B------:R-:W-:Y:S05]  /*1ada0*/  @!P0 BRA `(.L_x_2543) ;  /* 0x0000000000108947 */ /* 0x000fea0003800000 */
[----:B------:R-:W-:Y:S01]  /*1adb0*/  UMOV UR4, 0xffffffff ;  /* 0xffffffff00047882 */ /* 0x000fe20000000000 */
[----:B------:R-:W-:Y:S02]  /*1adc0*/  VIADD R12, R7, 0xffffffff ;  /* 0xffffffff070c7836 */ /* 0x000fe40000000000 */
[----:B------:R-:W-:Y:S05]  /*1add0*/  BRA.DIV UR4, `(.L_x_2544) ;  /* 0x00000046041c7947 */ /* 0x000fea000b800000 */
[----:B------:R0:W0:Y:S02]  /*1ade0*/  SHFL.IDX PT, R24, R2, R12, 0x1f ;  /* 0x00001f0c02187589 */ /* 0x00002400000e0000 */
.L_x_2543:
[----:B----4-:R-:W-:Y:S01]  /*1adf0*/  ISETP.NE.AND P0, PT, R5, 0x1, PT ;  /* 0x000000010500780c */ /* 0x010fe20003f05270 */
[----:B0-----:R-:W-:-:S04]  /*1ae00*/  IMAD R24, R24, R4, R6 ;  /* 0x0000000418187224 */ /* 0x001fc800078e0206 */
[----:B------:R-:W-:-:S08]  /*1ae10*/  IMAD.IADD R0, R0, 0x1, -R24 ;  /* 0x0000000100007824 */ /* 0x000fd000078e0a18 */
[----:B------:R-:W-:Y:S05]  /*1ae20*/  @!P0 BRA `(.L_x_2545) ;  /* 0x0000000000dc8947 */ /* 0x000fea0003800000 */
[----:B---3--:R-:W-:Y:S01]  /*1ae30*/  IABS R6, R25 ;  /* 0x0000001900067213 */ /* 0x008fe20000000000 */
[----:B------:R-:W-:Y:S01]  /*1ae40*/  IMAD.MOV.U32 R2, RZ, RZ, RZ ;  /* 0x000000ffff027224 */ /* 0x000fe200078e00ff */
[----:B------:R-:W-:Y:S02]  /*1ae50*/  IABS R4, R5 ;  /* 0x0000000500047213 */ /* 0x000fe40000000000 */
[----:B--2---:R-:W0:Y:S08]  /*1ae60*/  I2F.RP R7, R6 ;  /* 0x0000000600077306 */ /* 0x004e300000209400 */
[----:B------:R-:W-:Y:S08]  /*1ae70*/  I2F.RP R10, R4 ;  /* 0x00000004000a7306 */ /* 0x000ff00000209400 */
        /* <DEDUP_REMOVED lines=13> */
[----:B0-----:R-:W-:Y:S01]  /*1af50*/  VIADD R8, R2, 0xffffffe ;  /* 0x0ffffffe02087836 */ /* 0x001fe20000000000 */
[----:B------:R-:W-:-:S03]  /*1af60*/  MOV R2, RZ ;  /* 0x000000ff00027202 */ /* 0x000fc60000000f00 */
[----:B------:R-:W0:Y:S08]  /*1af70*/  F2I.FTZ.U32.TRUNC.NTZ R3, R8 ;  /* 0x0000000800037305 */ /* 0x000e30000021f000 */
[----:B------:R-:W-:Y:S02]  /*1af80*/  @!P1 IMAD.IADD R9, R9, 0x1, -R6 ;  /* 0x0000000109099824 */ /* 0x000fe400078e0a06 */
[----:B------:R-:W-:Y:S01]  /*1af90*/  @!P1 VIADD R7, R7, 0x1 ;  /* 0x0000000107079836 */ /* 0x000fe20000000000 */
[----:B------:R-:W-:-:S02]  /*1afa0*/  ISETP.NE.AND P1, PT, R25, RZ, PT ;  /* 0x000000ff1900720c */ /* 0x000fc40003f25270 */
        /* <DEDUP_REMOVED lines=31> */
.L_x_2545:
[----:B------:R-:W0:Y:S02]  /*1b1a0*/  LDC.64 R2, c[0x0][0xc90] ;  /* 0x00032400ff027b82 */ /* 0x000e240000000a00 */
[----:B0-----:R-:W-:-:S05]  /*1b1b0*/  IMAD.WIDE R2, R27, 0x4, R2 ;  /* 0x000000041b027825 */ /* 0x001fca00078e0202 */
[----:B------:R0:W3:Y:S02]  /*1b1c0*/  LDG.E R6, desc[UR40][R2.64] ;  /* 0x0000002802067981 */ /* 0x0000e4000c1e1900 */
[----:B0-----:R-:W-:Y:S02]  /*1b1d0*/  IMAD.MOV.U32 R2, RZ, RZ, RZ ;  /* 0x000000ffff027224 */ /* 0x001fe400078e00ff */
[----:B---3--:R-:W-:-:S05]  /*1b1e0*/  IMAD R5, R25, R6, RZ ;  /* 0x0000000619057224 */ /* 0x008fca00078e02ff */
[----:B--2---:R-:W-:-:S04]  /*1b1f0*/  IABS R7, R5 ;  /* 0x0000000500077213 */ /* 0x004fc80000000000 */
[----:B------:R-:W0:Y:S08]  /*1b200*/  I2F.RP R8, R7 ;  /* 0x0000000700087306 */ /* 0x000e300000209400 */
[----:B0-----:R-:W0:Y:S02]  /*1b210*/  MUFU.RCP R8, R8 ;  /* 0x0000000800087308 */ /* 0x001e240000001000 */
[----:B0-----:R-:W-:-:S06]  /*1b220*/  VIADD R9, R8, 0xffffffe ;  /* 0x0ffffffe08097836 */ /* 0x001fcc0000000000 */
[----:B------:R-:W0:Y:S02]  /*1b230*/  F2I.FTZ.U32.TRUNC.NTZ R3, R9 ;  /* 0x0000000900037305 */ /* 0x000e24000021f000 */
[----:B0-----:R-:W-:-:S04]  /*1b240*/  IMAD.MOV R10, RZ, RZ, -R3 ;  /* 0x000000ffff0a7224 */ /* 0x001fc800078e0a03 */
[----:B-1----:R-:W-:Y:S01]  /*1b250*/  IMAD R11, R10, R7, RZ ;  /* 0x000000070a0b7224 */ /* 0x002fe200078e02ff */
[----:B------:R-:W-:-:S03]  /*1b260*/  IABS R10, R5 ;  /* 0x00000005000a7213 */ /* 0x000fc60000000000 */
[----:B------:R-:W-:Y:S01]  /*1b270*/  IMAD.HI.U32 R2, R3, R11, R2 ;  /* 0x0000000b03027227 */ /* 0x000fe200078e0002 */
[----:B------:R-:W-:-:S03]  /*1b280*/  IABS R3, R0 ;  /* 0x0000000000037213 */ /* 0x000fc60000000000 */
[----:B------:R-:W-:Y:S02]  /*1b290*/  IMAD.MOV R8, RZ, RZ, -R10 ;  /* 0x000000ffff087224 */ /* 0x000fe400078e0a0a */
[----:B------:R-:W-:-:S04]  /*1b2a0*/  IMAD.HI.U32 R9, R2, R3, RZ ;  /* 0x0000000302097227 */ /* 0x000fc800078e00ff */
[----:B------:R-:W-:-:S05]  /*1b2b0*/  IMAD R2, R9, R8, R3 ;  /* 0x0000000809027224 */ /* 0x000fca00078e0203 */
[----:B------:R-:W-:-:S13]  /*1b2c0*/  ISETP.GT.U32.AND P1, PT, R7, R2, PT ;  /* 0x000000020700720c */ /* 0x000fda0003f24070 */
[-C--:B------:R-:W-:Y:S01]  /*1b2d0*/  @!P1 IADD3 R2, R2, -R7.reuse, RZ ;  /* 0x8000000702029210 */ /* 0x080fe20007ffe0ff */
        /* <DEDUP_REMOVED lines=40> */
.L_x_2546:
[----:B------:R-:W-:-:S05]  /*1b560*/  LOP3.LUT R0, RZ, R3, RZ, 0x33, !PT ;  /* 0x00000003ff007212 */ /* 0x000fca00078e33ff */
[----:B------:R-:W-:Y:S01]  /*1b570*/  IMAD.IADD R25, R25, 0x1, R0 ;  /* 0x0000000119197824 */ /* 0x000fe200078e0200 */
[----:B------:R-:W-:Y:S06]  /*1b580*/  BRA `(.L_x_2547) ;  /* 0x00000000001c7947 */ /* 0x000fec0003800000 */
.L_x_2539:
[----:B------:R-:W-:Y:S01]  /*1b590*/  UMOV UR4, URZ ;  /* 0x0000003f00047c82 */ /* 0x000fe20008000000 */
[----:B------:R-:W-:Y:S01]  /*1b5a0*/  UMOV UR5, URZ ;  /* 0x0000003f00057c82 */ /* 0x000fe20008000000 */
[----:B------:R-:W-:Y:S01]  /*1b5b0*/  ULDC UR6, c[0x0][0xc3c] ;  /* 0x00030f0000067ab9 */ /* 0x000fe20000000800 */
[----:B------:R-:W-:Y:S01]  /*1b5c0*/  IMAD.MOV.U32 R24, RZ, RZ, R0 ;  /* 0x000000ffff187224 */ /* 0x000fe200078e0000 */
[----:B------:R-:W-:Y:S01]  /*1b5d0*/  MOV R25, UR4 ;  /* 0x0000000400197c02 */ /* 0x000fe20008000f00 */
[----:B------:R-:W-:Y:S02]  /*1b5e0*/  IMAD.U32 R26, RZ, RZ, UR5 ;  /* 0x00000005ff1a7e24 */ /* 0x000fe4000f8e00ff */
[----:B------:R-:W-:-:S07]  /*1b5f0*/  IMAD.U32 R27, RZ, RZ, UR6 ;  /* 0x00000006ff1b7e24 */ /* 0x000fce000f8e00ff */
.L_x_2547:
        /* <DEDUP_REMOVED lines=10> */
.L_x_2536:
[----:B------:R-:W-:Y:S02]  /*1b6a0*/  ULDC UR4, c[0x0][0xc3c] ;  /* 0x00030f0000047ab9 */ /* 0x000fe40000000800 */
[----:B----4-:R-:W-:-:S13]  /*1b6b0*/  ISETP.GE.AND P0, PT, R27, UR4, PT ;  /* 0x000000041b007c0c */ /* 0x010fda000bf06270 */
[----:B------:R-:W-:Y:S05]  /*1b6c0*/  @!P0 BRA `(.L_x_2548) ;  /* 0xffffff9c00f08947 */ /* 0x000fea000383ffff */
[----:B------:R-:W-:Y:S05]  /*1b6d0*/  BSYNC B8 ;  /* 0x0000000000087941 */ /* 0x000fea0003800000 */
.L_x_2422:
[----:B0-----:R-:W4:Y:S01]  /*1b6e0*/  LDL.LU R0, [R1+0x3c] ;  /* 0x00003c0001007983 */ /* 0x001f220000300800 */
[----:B------:R-:W-:Y:S01]  /*1b6f0*/  BSSY B0, `(.L_x_2549) ;  /* 0x000000b000007945 */ /* 0x000fe20003800000 */
[----:B--2---:R-:W0:Y:S01]  /*1b700*/  S2R R5, SR_CgaCtaId ;  /* 0x0000000000057919 */ /* 0x004e220000008800 */
[----:B----4-:R-:W-:-:S05]  /*1b710*/  VIADD R0, R0, 0x1 ;  /* 0x0000000100007836 */ /* 0x010fca0000000000 */
        /* <DEDUP_REMOVED lines=8> */
.L_x_2690:
[----:B------:R-:W-:Y:S05]  /*1b7a0*/  BSYNC B0 ;  /* 0x0000000000007941 */ /* 0x000fea0003800000 */
.L_x_2549:
[----:B------:R-:W-:-:S03]  /*1b7b0*/  UMOV UR4, 0xffffffff ;  /* 0xffffffff00047882 */ /* 0x000fc60000000000 */
[----:B------:R-:W-:Y:S05]  /*1b7c0*/  BRA.DIV UR4, `(.L_x_2551) ;  /* 0x0000003a04dc7947 */ /* 0x000fea000b800000 */
[----:B0-----:R-:W0:Y:S02]  /*1b7d0*/  S2R R0, SR_TID.X ;  /* 0x0000000000007919 */ /* 0x001e240000002100 */
[----:B0-----:R-:W-:-:S04]  /*1b7e0*/  SHF.R.U32.HI R0, RZ, 0x5, R0 ;  /* 0x00000005ff007819 */ /* 0x001fc80000011600 */
[----:B------:R-:W-:-:S05]  /*1b7f0*/  LOP3.LUT R0, R0, 0x3, RZ, 0xc0, !PT ;  /* 0x0000000300007812 */ /* 0x000fca00078ec0ff */
[----:B------:R0:W2:Y:S02]  /*1b800*/  SHFL.IDX PT, R14, R0, RZ, 0x1f ;  /* 0x00001fff000e7589 */ /* 0x0000a400000e0000 */
.L_x_2693:
[----:B--2---:R-:W-:-:S13]  /*1b810*/  ISETP.NE.AND P0, PT, R14, RZ, PT ;  /* 0x000000ff0e00720c */ /* 0x004fda0003f05270 */
[----:B------:R-:W-:Y:S05]  /*1b820*/  @P0 BRA `(.L_x_2269) ;  /* 0x0000000000880947 */ /* 0x000fea0003800000 */
[----:B------:R-:W-:-:S03]  /*1b830*/  UMOV UR4, 0xffffffff ;  /* 0xffffffff00047882 */ /* 0x000fc60000000000 */
[----:B------:R-:W-:Y:S05]  /*1b840*/  BRA.DIV UR4, `(.L_x_2552) ;  /* 0x0000003a04f07947 */ /* 0x000fea000b800000 */
[----:B------:R-:W-:-:S13]  /*1b850*/  ELECT P6, URZ, PT ;  /* 0x00000000003f782f */ /* 0x000fda00038c0000 */
.L_x_2696:
[----:B------:R-:W-:Y:S05]  /*1b860*/  @!P6 BRA `(.L_x_2269) ;  /* 0x000000000078e947 */ /* 0x000fea0003800000 */
[----:B0-----:R-:W2:Y:S02]  /*1b870*/  LDL.LU R0, [R1+0x4c] ;  /* 0x00004c0001007983 */ /* 0x001ea40000300800 */
[----:B--2---:R-:W-:-:S04]  /*1b880*/  LOP3.LUT R0, R0, 0x2, RZ, 0xfc, !PT ;  /* 0x0000000200007812 */ /* 0x004fc800078efcff */
[----:B------:R-:W-:-:S13]  /*1b890*/  ISETP.NE.AND P2, PT, R0, 0x3, PT ;  /* 0x000000030000780c */ /* 0x000fda0003f45270 */
[----:B------:R-:W-:Y:S05]  /*1b8a0*/  @!P2 BRA `(.L_x_2553) ;  /* 0x000000000004a947 */ /* 0x000fea0003800000 */
[----:B------:R-:W-:Y:S01]  /*1b8b0*/  BPT.TRAP 0x1 ;  /* 0x000000040000795c */ /* 0x000fe20000300000 */
.L_x_2553:
        /* <DEDUP_REMOVED lines=12> */
.L_x_2697:
[----:B------:R-:W2:Y:S02]  /*1b980*/  SYNCS.PHASECHK.TRANS64.TRYWAIT P0, [R3+URZ], R0 ;  /* 0x00000000030075a7 */ /* 0x000ea4000800017f */
[----:B--2---:R-:W-:Y:S05]  /*1b990*/  @!P0 BRA `(.L_x_2555) ;  /* 0x0000003800d08947 */ /* 0x004fea0003800000 */
.L_x_2698:
[----:B------:R-:W-:Y:S05]  /*1b9a0*/  @!P2 BRA `(.L_x_2556) ;  /* 0x000000000004a947 */ /* 0x000fea0003800000 */
[----:B------:R-:W-:Y:S01]  /*1b9b0*/  BPT.TRAP 0x1 ;  /* 0x000000040000795c */ /* 0x000fe20000300000 */
.L_x_2556:
[----:B--2---:R-:W-:-:S04]  /*1b9c0*/  VIADD R3, R9, 0x16860 ;  /* 0x0001686009037836 */ /* 0x004fc80000000000 */
[----:B------:R-:W-:-:S04]  /*1b9d0*/  IMAD R5, R18, 0x8, R3 ;  /* 0x0000000812057824 */ /* 0x000fc800078e0203 */
[----:B------:R-:W2:Y:S02]  /*1b9e0*/  SYNCS.PHASECHK.TRANS64.TRYWAIT P0, [R5+URZ], R2 ;  /* 0x00000002050075a7 */ /* 0x000ea4000800017f */
[----:B--2---:R-:W-:Y:S05]  /*1b9f0*/  @!P0 BRA `(.L_x_2557) ;  /* 0x0000003800cc8947 */ /* 0x004fea0003800000 */
.L_x_2699:
[----:B------:R-:W-:-:S07]  /*1ba00*/  IMAD R3, R4, 0x8, R3 ;  /* 0x0000000804037824 */ /* 0x000fce00078e0203 */
.L_x_2558:
[----:B----4-:R4:W0:Y:S02]  /*1ba10*/  SYNCS.PHASECHK.TRANS64.TRYWAIT P0, [R3+URZ], R0 ;  /* 0x00000000030075a7 */ /* 0x010824000800017f */
[----:B0-----:R-:W-:Y:S05]  /*1ba20*/  @!P0 NANOSLEEP.SYNCS 0x989680 ;  /* 0x009896800000895d */ /* 0x001fea0003900000 */
[----:B------:R-:W0:Y:S02]  /*1ba30*/  @!P0 SYNCS.PHASECHK.TRANS64 P0, [R3+URZ], R0 ;  /* 0x00000000030085a7 */ /* 0x000e24000800007f */
[----:B0-----:R-:W-:Y:S05]  /*1ba40*/  @!P0 BRA `(.L_x_2558) ;  /* 0xfffffffc00f08947 */ /* 0x001fea000383ffff */
.L_x_2269:
[----:B------:R-:W-:Y:S05]  /*1ba50*/  BSYNC B9 ;  /* 0x0000000000097941 */ /* 0x000fea0003800000 */
.L_x_2266:
[----:B------:R-:W-:Y:S05]  /*1ba60*/  EXIT ;  /* 0x000000000000794d */ /* 0x000fea0003800000 */
.L_x_2289:
[----:B0-----:R0:W1:Y:S02]  /*1ba70*/  SYNCS.PHASECHK.TRANS64.TRYWAIT P6, [R78+URZ+0x16890], R90 ;  /* 0x0168905a4e0075a7 */ /* 0x00106400080c017f */
[----:B-1----:R-:W-:Y:S05]  /*1ba80*/  @!P6 NANOSLEEP.SYNCS 0x989680 ;  /* 0x009896800000e95d */ /* 0x002fea0003900000 */
[----:B------:R-:W1:Y:S02]  /*1ba90*/  @!P6 SYNCS.PHASECHK.TRANS64 P6, [R78+URZ+0x16890], R90 ;  /* 0x0168905a4e00e5a7 */ /* 0x000e6400080c007f */
[----:B-1----:R-:W-:Y:S05]  /*1baa0*/  @!P6 BRA `(.L_x_2289) ;  /* 0xfffffffc00f0e947 */ /* 0x002fea000383ffff */
[----:B------:R-:W-:Y:S05]  /*1bab0*/  BRA `(.L_x_2559) ;  /* 0xfffffe7400147947 */ /* 0x000fea000383ffff */
.L_x_2309:
[----:B0-----:R0:W1:Y:S02]  /*1bac0*/  SYNCS.PHASECHK.TRANS64.TRYWAIT P5, [R78+URZ+0x16890], R90 ;  /* 0x0168905a4e0075a7 */ /* 0x00106400080a017f */
[----:B-1----:R-:W-:Y:S05]  /*1bad0*/  @!P5 NANOSLEEP.SYNCS 0x989680 ;  /* 0x009896800000d95d */ /* 0x002fea0003900000 */
[----:B------:R-:W1:Y:S02]  /*1bae0*/  @!P5 SYNCS.PHASECHK.TRANS64 P5, [R78+URZ+0x16890], R90 ;  /* 0x0168905a4e00d5a7 */ /* 0x000e6400080a007f */
[----:B-1----:R-:W-:Y:S05]  /*1baf0*/  @!P5 BRA `(.L_x_2309) ;  /* 0xfffffffc00f0d947 */ /* 0x002fea000383ffff */
[----:B------:R-:W-:Y:S05]  /*1bb00*/  BRA `(.L_x_2560) ;  /* 0xfffffe8400e07947 */ /* 0x000fea000383ffff */
.L_x_2318:
[----:B-1----:R1:W2:Y:S02]  /*1bb10*/  SYNCS.PHASECHK.TRANS64.TRYWAIT P4, [R78+URZ+0x16890], R90 ;  /* 0x0168905a4e0075a7 */ /* 0x0022a4000808017f */
[----:B--2---:R-:W-:Y:S05]  /*1bb20*/  @!P4 NANOSLEEP.SYNCS 0x989680 ;  /* 0x009896800000c95d */ /* 0x004fea0003900000 */
[----:B------:R-:W2:Y:S02]  /*1bb30*/  @!P4 SYNCS.PHASECHK.TRANS64 P4, [R78+URZ+0x16890], R90 ;  /* 0x0168905a4e00c5a7 */ /* 0x000ea4000808007f */
[----:B--2---:R-:W-:Y:S05]  /*1bb40*/  @!P4 BRA `(.L_x_2318) ;  /* 0xfffffffc00f0c947 */ /* 0x004fea000383ffff */
[----:B------:R-:W-:Y:S05]  /*1bb50*/  BRA `(.L_x_2561) ;  /* 0xfffffe98004c7947 */ /* 0x000fea000383ffff */
.L_x_2324:
[----:B--2---:R2:W3:Y:S02]  /*1bb60*/  SYNCS.PHASECHK.TRANS64.TRYWAIT P3, [R78+URZ+0x168b0], R90 ;  /* 0x0168b05a4e0075a7 */ /* 0x0044e4000806017f */
[----:B---3--:R-:W-:Y:S05]  /*1bb70*/  @!P3 NANOSLEEP.SYNCS 0x989680 ;  /* 0x009896800000b95d */ /* 0x008fea0003900000 */
[----:B------:R-:W3:Y:S02]  /*1bb80*/  @!P3 SYNCS.PHASECHK.TRANS64 P3, [R78+URZ+0x168b0], R90 ;  /* 0x0168b05a4e00b5a7 */ /* 0x000ee4000806007f */
[----:B---3--:R-:W-:Y:S05]  /*1bb90*/  @!P3 BRA `(.L_x_2324) ;  /* 0xfffffffc00f0b947 */ /* 0x008fea000383ffff */
[----:B------:R-:W-:Y:S05]  /*1bba0*/  BRA `(.L_x_2562) ;  /* 0xfffffe9800e07947 */ /* 0x000fea000383ffff */
.L_x_2334:
        /* <DEDUP_REMOVED lines=13> */
.L_x_2564:
[----:B------:R-:W-:Y:S05]  /*1bc80*/  BSYNC B0 ;  /* 0x0000000000007941 */ /* 0x000fea0003800000 */
.L_x_2563:
[----:B------:R0:W-:Y:S01]  /*1bc90*/  STL [R1+0x1c], R14 ;  /* 0x00001c0e01007387 */ /* 0x0001e20000100800 */
[----:B------:R-:W-:Y:S05]  /*1bca0*/  BRA `(.L_x_2565) ;  /* 0xfffffea000f47947 */ /* 0x000fea000383ffff */
.L_x_2346:
[----:B------:R-:W-:Y:S01]  /*1bcb0*/  BSSY B1, `(.L_x_2566) ;  /* 0x0000008000017945 */ /* 0x000fe20003800000 */
[----:B------:R-:W-:Y:S01]  /*1bcc0*/  MOV R13, R6 ;  /* 0x00000006000d7202 */ /* 0x000fe20000000f00 */
[----:B------:R-:W-:Y:S02]  /*1bcd0*/  IMAD.MOV.U32 R12, RZ, RZ, RZ ;  /* 0x000000ffff0c7224 */ /* 0x000fe400078e00ff */
[----:B------:R-:W-:Y:S02]  /*1bce0*/  IMAD.MOV.U32 R11, RZ, RZ, 0x1c1f ;  /* 0x00001c1fff0b7424 */ /* 0x000fe400078e00ff */
[----:B------:R-:W-:-:S07]  /*1bcf0*/  IMAD.MOV.U32 R15, RZ, RZ, -0x1 ;  /* 0xffffffffff0f7424 */ /* 0x000fce00078e00ff */
[----:B0-----:R-:W-:Y:S05]  /*1bd00*/  WARPSYNC.COLLECTIVE R15, `(.L_x_2567) ;  /* 0x000000000f087348 */ /* 0x001fea0003c00000 */
[----:B0-----:R0:W1:Y:S02]  /*1bd10*/  SHFL.IDX P6, R14, R13, R12, R11 ;  /* 0x0000000c0d0e7389 */ /* 0x00106400000c000b */
[----:B01----:R-:W-:Y:S01]  /*1bd20*/  ENDCOLLECTIVE ;  /* 0x000000000000791b */ /* 0x003fe20003800000 */
.L_x_2567:
[----:B------:R-:W-:Y:S05]  /*1bd30*/  BSYNC B1 ;  /* 0x0000000000017941 */ /* 0x000fea0003800000 */
.L_x_2566:
        /* <DEDUP_REMOVED lines=8> */
.L_x_2568:
[----:B------:R-:W-:Y:S02]  /*1bdc0*/  IMAD.MOV.U32 R13, RZ, RZ, R8 ;  /* 0x000000ffff0d7224 */ /* 0x000fe400078e0008 */
[----:B------:R-:W-:-:S07]  /*1bdd0*/  IMAD.MOV.U32 R0, RZ, RZ, R14 ;  /* 0x000000ffff007224 */ /* 0x000fce00078e000e */
[----:B------:R-:W-:Y:S05]  /*1bde0*/  WARPSYNC.COLLECTIVE R15, `(.L_x_2569) ;  /* 0x000000000f087348 */ /* 0x000fea0003c00000 */
[----:B------:R0:W1:Y:S02]  /*1bdf0*/  SHFL.IDX P6, R14, R13, R12, R11 ;  /* 0x0000000c0d0e7389 */ /* 0x00006400000c000b */
[----:B01----:R-:W-:Y:S01]  /*1be00*/  ENDCOLLECTIVE ;  /* 0x000000000000791b */ /* 0x003fe20003800000 */
.L_x_2569:
[----:B------:R-:W-:Y:S02]  /*1be10*/  IMAD.MOV.U32 R13, RZ, RZ, R7 ;  /* 0x000000ffff0d7224 */ /* 0x000fe400078e0007 */
[----:B------:R-:W-:-:S07]  /*1be20*/  IMAD.MOV.U32 R5, RZ, RZ, R14 ;  /* 0x000000ffff057224 */ /* 0x000fce00078e000e */
[----:B------:R-:W-:Y:S05]  /*1be30*/  WARPSYNC.COLLECTIVE R15, `(.L_x_2570) ;  /* 0x000000000f087348 */ /* 0x000fea0003c00000 */
[----:B------:R0:W1:Y:S02]  /*1be40*/  SHFL.IDX P6, R14, R13, R12, R11 ;  /* 0x0000000c0d0e7389 */ /* 0x00006400000c000b */
[----:B01----:R-:W-:Y:S01]  /*1be50*/  ENDCOLLECTIVE ;  /* 0x000000000000791b */ /* 0x003fe20003800000 */
.L_x_2570:
[----:B------:R-:W-:Y:S05]  /*1be60*/  BRA `(.L_x_2571) ;  /* 0xfffffea8007c7947 */ /* 0x000fea000383ffff */
.L_x_2349:
        /* <DEDUP_REMOVED lines=8> */
.L_x_2573:
[----:B------:R-:W-:Y:S05]  /*1bef0*/  BSYNC B1 ;  /* 0x0000000000017941 */ /* 0x000fea0003800000 */
.L_x_2572:
        /* <DEDUP_REMOVED lines=8> */
.L_x_2574:
[----:B------:R-:W-:Y:S02]  /*1bf80*/  IMAD.MOV.U32 R13, RZ, RZ, R8 ;  /* 0x000000ffff0d7224 */ /* 0x000fe400078e0008 */
[----:B------:R-:W-:-:S07]  /*1bf90*/  IMAD.MOV.U32 R0, RZ, RZ, R14 ;  /* 0x000000ffff007224 */ /* 0x000fce00078e000e */
[----:B------:R-:W-:Y:S05]  /*1bfa0*/  WARPSYNC.COLLECTIVE R15, `(.L_x_2575) ;  /* 0x000000000f087348 */ /* 0x000fea0003c00000 */
[----:B------:R0:W1:Y:S02]  /*1bfb0*/  SHFL.IDX P6, R14, R13, R12, R11 ;  /* 0x0000000c0d0e7389 */ /* 0x00006400000c000b */
[----:B01----:R-:W-:Y:S01]  /*1bfc0*/  ENDCOLLECTIVE ;  /* 0x000000000000791b */ /* 0x003fe20003800000 */
.L_x_2575:
[----:B------:R-:W-:Y:S02]  /*1bfd0*/  IMAD.MOV.U32 R13, RZ, RZ, R7 ;  /* 0x000000ffff0d7224 */ /* 0x000fe400078e0007 */
[----:B------:R-:W-:-:S07]  /*1bfe0*/  IMAD.MOV.U32 R5, RZ, RZ, R14 ;  /* 0x000000ffff057224 */ /* 0x000fce00078e000e */
[----:B------:R-:W-:Y:S05]  /*1bff0*/  WARPSYNC.COLLECTIVE R15, `(.L_x_2576) ;  /* 0x000000000f087348 */ /* 0x000fea0003c00000 */
[----:B------:R0:W1:Y:S02]  /*1c000*/  SHFL.IDX P6, R14, R13, R12, R11 ;  /* 0x0000000c0d0e7389 */ /* 0x00006400000c000b */
[----:B01----:R-:W-:Y:S01]  /*1c010*/  ENDCOLLECTIVE ;  /* 0x000000000000791b */ /* 0x003fe20003800000 */
.L_x_2576:
[----:B------:R-:W-:Y:S05]  /*1c020*/  BRA `(.L_x_2577) ;  /* 0xfffffea800e87947 */ /* 0x000fea000383ffff */
.L_x_2353:
[----:B0-----:R0:W1:Y:S02]  /*1c030*/  SYNCS.PHASECHK.TRANS64.TRYWAIT P0, [R2+URZ+0x16800], R43 ;  /* 0x0168002b020075a7 */ /* 0x001064000800017f */
[----:B-1----:R-:W-:Y:S05]  /*1c040*/  @!P0 NANOSLEEP.SYNCS 0x989680 ;  /* 0x009896800000895d */ /* 0x002fea0003900000 */
[----:B------:R-:W1:Y:S02]  /*1c050*/  @!P0 SYNCS.PHASECHK.TRANS64 P0, [R2+URZ+0x16800], R43 ;  /* 0x0168002b020085a7 */ /* 0x000e64000800007f */
[----:B-1----:R-:W-:Y:S05]  /*1c060*/  @!P0 BRA `(.L_x_2353) ;  /* 0xfffffffc00f08947 */ /* 0x002fea000383ffff */
[----:B------:R-:W-:Y:S05]  /*1c070*/  BRA `(.L_x_2578) ;  /* 0xfffffeac00f47947 */ /* 0x000fea000383ffff */
.L_x_2361:
        /* <DEDUP_REMOVED lines=9> */
.L_x_2580:
[----:B------:R-:W-:Y:S05]  /*1c110*/  BSYNC B1 ;  /* 0x0000000000017941 */ /* 0x000fea0003800000 */
.L_x_2579:
[----:B------:R0:W5:Y:S01]  /*1c120*/  LDL R8, [R1+0x20] ;  /* 0x0000200001087983 */ /* 0x0001620000100800 */
[----:B------:R-:W-:Y:S01]  /*1c130*/  IMAD.MOV.U32 R13, RZ, RZ, R25 ;  /* 0x000000ffff0d7224 */ /* 0x000fe200078e0019 */
[----:B------:R-:W-:Y:S01]  /*1c140*/  MOV R15, 0xffffffff ;  /* 0xffffffff000f7802 */ /* 0x000fe20000000f00 */
[----:B------:R-:W-:Y:S01]  /*1c150*/  IMAD.MOV.U32 R12, RZ, RZ, RZ ;  /* 0x000000ffff0c7224 */ /* 0x000fe200078e00ff */
[----:B------:R-:W-:Y:S01]  /*1c160*/  ISETP.GE.AND P0, PT, R16, R41, PT ;  /* 0x000000291000720c */ /* 0x000fe20003f06270 */
[----:B------:R-:W-:Y:S02]  /*1c170*/  IMAD.MOV.U32 R11, RZ, RZ, 0x1c1f ;  /* 0x00001c1fff0b7424 */ /* 0x000fe400078e00ff */
[----:B------:R-:W-:-:S10]  /*1c180*/  IMAD.MOV.U32 R0, RZ, RZ, R14 ;  /* 0x000000ffff007224 */ /* 0x000fd400078e000e */
[----:B0----5:R-:W-:Y:S05]  /*1c190*/  WARPSYNC.COLLECTIVE R15, `(.L_x_2581) ;  /* 0x000000000f087348 */ /* 0x021fea0003c00000 */
[----:B------:R1:W2:Y:S02]  /*1c1a0*/  SHFL.IDX P6, R14, R13, R12, R11 ;  /* 0x0000000c0d0e7389 */ /* 0x0002a400000c000b */
[----:B012--5:R-:W-:Y:S01]  /*1c1b0*/  ENDCOLLECTIVE ;  /* 0x000000000000791b */ /* 0x027fe20003800000 */
.L_x_2581:
[----:B------:R-:W-:Y:S02]  /*1c1c0*/  IMAD.MOV.U32 R13, RZ, RZ, R24 ;  /* 0x000000ffff0d7224 */ /* 0x000fe400078e0018 */
[----:B------:R-:W-:-:S07]  /*1c1d0*/  IMAD.MOV.U32 R3, RZ, RZ, R14 ;  /* 0x000000ffff037224 */ /* 0x000fce00078e000e */
[----:B------:R-:W-:Y:S05]  /*1c1e0*/  WARPSYNC.COLLECTIVE R15, `(.L_x_2582) ;  /* 0x000000000f087348 */ /* 0x000fea0003c00000 */
[----:B------:R0:W1:Y:S02]  /*1c1f0*/  SHFL.IDX P6, R14, R13, R12, R11 ;  /* 0x0000000c0d0e7389 */ /* 0x00006400000c000b */
[----:B01----:R-:W-:Y:S01]  /*1c200*/  ENDCOLLECTIVE ;  /* 0x000000000000791b */ /* 0x003fe20003800000 */
.L_x_2582:
[----:B------:R-:W-:Y:S02]  /*1c210*/  IMAD.MOV.U32 R13, RZ, RZ, R27 ;  /* 0x000000ffff0d7224 */ /* 0x000fe400078e001b */
[----:B------:R-:W-:-:S07]  /*1c220*/  IMAD.MOV.U32 R4, RZ, RZ, R14 ;  /* 0x000000ffff047224 */ /* 0x000fce00078e000e */
[----:B------:R-:W-:Y:S05]  /*1c230*/  WARPSYNC.COLLECTIVE R15, `(.L_x_2583) ;  /* 0x000000000f087348 */ /* 0x000fea0003c00000 */
[----:B------:R0:W1:Y:S02]  /*1c240*/  SHFL.IDX P6, R14, R13, R12, R11 ;  /* 0x0000000c0d0e7389 */ /* 0x00006400000c000b */
[----:B01----:R-:W-:Y:S01]  /*1c250*/  ENDCOLLECTIVE ;  /* 0x000000000000791b */ /* 0x003fe20003800000 */
.L_x_2583:
        /* <DEDUP_REMOVED lines=18> */
[----:B--2---:R-:W-:Y:S01]  /*1c380*/  @!P1 IMAD.MOV.U32 R39, RZ, RZ, R11 ;  /* 0x000000ffff279224 */ /* 0x004fe200078e000b */
[----:B------:R-:W-:Y:S01]  /*1c390*/  MOV R11, 0x1c1f ;  /* 0x00001c1f000b7802 */ /* 0x000fe20000000f00 */
[----:B------:R-:W-:-:S02]  /*1c3a0*/  @!P1 IMAD.MOV.U32 R36, RZ, RZ, R8 ;  /* 0x000000ffff249224 */ /* 0x000fc400078e0008 */
[----:B------:R-:W-:-:S07]  /*1c3b0*/  @!P1 IMAD.MOV.U32 R37, RZ, RZ, R9 ;  /* 0x000000ffff259224 */ /* 0x000fce00078e0009 */
[----:B-----5:R-:W-:Y:S05]  /*1c3c0*/  WARPSYNC.COLLECTIVE R15, `(.L_x_2584) ;  /* 0x000000000f087348 */ /* 0x020fea0003c00000 */
[----:B------:R0:W1:Y:S02]  /*1c3d0*/  SHFL.IDX P6, R14, R13, R12, R11 ;  /* 0x0000000c0d0e7389 */ /* 0x00006400000c000b */
[----:B01---5:R-:W-:Y:S01]  /*1c3e0*/  ENDCOLLECTIVE ;  /* 0x000000000000791b */ /* 0x023fe20003800000 */
.L_x_2584:
        /* <DEDUP_REMOVED lines=15> */
[----:B------:R-:W-:Y:S01]  /*1c4e0*/  IMAD.MOV.U32 R5, RZ, RZ, R31 ;  /* 0x000000ffff057224 */ /* 0x000fe200078e001f */
[----:B------:R-:W-:Y:S01]  /*1c4f0*/  MOV R7, R21 ;  /* 0x0000001500077202 */ /* 0x000fe20000000f00 */
[----:B------:R-:W-:Y:S01]  /*1c500*/  IMAD.MOV.U32 R0, RZ, RZ, R14 ;  /* 0x000000ffff007224 */ /* 0x000fe200078e000e */
[----:B------:R-:W-:-:S07]  /*1c510*/  PRMT R50, R4, 0x7610, R50 ;  /* 0x0000761004327816 */ /* 0x000fce0000000032 */
[----:B------:R-:W-:Y:S05]  /*1c520*/  WARPSYNC.COLLECTIVE R15, `(.L_x_2585) ;  /* 0x000000000f087348 */ /* 0x000fea0003c00000 */
[----:B------:R0:W1:Y:S02]  /*1c530*/  SHFL.IDX P6, R14, R13, R12, R11 ;  /* 0x0000000c0d0e7389 */ /* 0x00006400000c000b */
[----:B01----:R-:W-:Y:S01]  /*1c540*/  ENDCOLLECTIVE ;  /* 0x000000000000791b */ /* 0x003fe20003800000 */
.L_x_2585:
[----:B------:R-:W-:Y:S01]  /*1c550*/  IMAD.MOV.U32 R6, RZ, RZ, R20 ;  /* 0x000000ffff067224 */ /* 0x000fe200078e0014 */
[----:B------:R-:W-:Y:S02]  /*1c560*/  PRMT R54, R5, 0x7610, R54 ;  /* 0x0000761005367816 */ /* 0x000fe40000000036 */
        /* <DEDUP_REMOVED lines=8> */
.L_x_2586:
[----:B------:R-:W-:Y:S02]  /*1c5f0*/  IMAD.MOV.U32 R13, RZ, RZ, R27 ;  /* 0x000000ffff0d7224 */ /* 0x000fe400078e001b */
[----:B------:R-:W-:-:S07]  /*1c600*/  IMAD.MOV.U32 R24, RZ, RZ, R14 ;  /* 0x000000ffff187224 */ /* 0x000fce00078e000e */
[----:B------:R-:W-:Y:S05]  /*1c610*/  WARPSYNC.COLLECTIVE R15, `(.L_x_2587) ;  /* 0x000000000f087348 */ /* 0x000fea0003c00000 */
[----:B------:R0:W1:Y:S02]  /*1c620*/  SHFL.IDX P6, R14, R13, R12, R11 ;  /* 0x0000000c0d0e7389 */ /* 0x00006400000c000b */
[----:B01----:R-:W-:Y:S01]  /*1c630*/  ENDCOLLECTIVE ;  /* 0x000000000000791b */ /* 0x003fe20003800000 */
.L_x_2587:
[----:B------:R-:W-:Y:S05]  /*1c640*/  BRA `(.L_x_2588) ;  /* 0xfffffebc001c7947 */ /* 0x000fea000383ffff */
.L_x_2365:
[----:B0-----:R0:W1:Y:S02]  /*1c650*/  SYNCS.PHASECHK.TRANS64.TRYWAIT P1, [R2+URZ+0x16800], R13 ;  /* 0x0168000d020075a7 */ /* 0x001064000802017f */
[----:B-1----:R-:W-:Y:S05]  /*1c660*/  @!P1 NANOSLEEP.SYNCS 0x989680 ;  /* 0x009896800000995d */ /* 0x002fea0003900000 */
[----:B------:R-:W1:Y:S02]  /*1c670*/  @!P1 SYNCS.PHASECHK.TRANS64 P1, [R2+URZ+0x16800], R13 ;  /* 0x0168000d020095a7 */ /* 0x000e64000802007f */
[----:B-1----:R-:W-:Y:S05]  /*1c680*/  @!P1 BRA `(.L_x_2365) ;  /* 0xfffffffc00f09947 */ /* 0x002fea000383ffff */
[----:B------:R-:W-:Y:S05]  /*1c690*/  BRA `(.L_x_2589) ;  /* 0xfffffebc00c47947 */ /* 0x000fea000383ffff */
.L_x_2371:
[----:B--2---:R2:W3:Y:S02]  /*1c6a0*/  SYNCS.PHASECHK.TRANS64.TRYWAIT P2, [R0+URZ+0x16830], R3 ;  /* 0x01683003000075a7 */ /* 0x0044e4000804017f */
[----:B---3--:R-:W-:Y:S05]  /*1c6b0*/  @!P2 NANOSLEEP.SYNCS 0x989680 ;  /* 0x009896800000a95d */ /* 0x008fea0003900000 */
[----:B------:R-:W3:Y:S02]  /*1c6c0*/  @!P2 SYNCS.PHASECHK.TRANS64 P2, [R0+URZ+0x16830], R3 ;  /* 0x016830030000a5a7 */ /* 0x000ee4000804007f */
[----:B---3--:R-:W-:Y:S05]  /*1c6d0*/  @!P2 BRA `(.L_x_2371) ;  /* 0xfffffffc00f0a947 */ /* 0x008fea000383ffff */
[----:B------:R-:W-:Y:S05]  /*1c6e0*/  BRA `(.L_x_2370) ;  /* 0xfffffecc008c7947 */ /* 0x000fea000383ffff */
.L_x_2377:
[----:B-1----:R1:W2:Y:S02]  /*1c6f0*/  SYNCS.PHASECHK.TRANS64.TRYWAIT P4, [R9+URZ+0x16830], R10 ;  /* 0x0168300a090075a7 */ /* 0x0022a4000808017f */
[----:B--2---:R-:W-:Y:S05]  /*1c700*/  @!P4 NANOSLEEP.SYNCS 0x989680 ;  /* 0x009896800000c95d */ /* 0x004fea0003900000 */
[----:B------:R-:W2:Y:S02]  /*1c710*/  @!P4 SYNCS.PHASECHK.TRANS64 P4, [R9+URZ+0x16830], R10 ;  /* 0x0168300a0900c5a7 */ /* 0x000ea4000808007f */
[----:B--2---:R-:W-:Y:S05]  /*1c720*/  @!P4 BRA `(.L_x_2377) ;  /* 0xfffffffc00f0c947 */ /* 0x004fea000383ffff */
[----:B------:R-:W-:Y:S05]  /*1c730*/  BRA `(.L_x_2376) ;  /* 0xfffffef800447947 */ /* 0x000fea000383ffff */
.L_x_2381:
[----:B-1----:R1:W2:Y:S02]  /*1c740*/  SYNCS.PHASECHK.TRANS64.TRYWAIT P3, [R9+URZ+0x16850], R8 ;  /* 0x01685008090075a7 */ /* 0x0022a4000806017f */
[----:B--2---:R-:W-:Y:S05]  /*1c750*/  @!P3 NANOSLEEP.SYNCS 0x989680 ;  /* 0x009896800000b95d */ /* 0x004fea0003900000 */
[----:B------:R-:W2:Y:S02]  /*1c760*/  @!P3 SYNCS.PHASECHK.TRANS64 P3, [R9+URZ+0x16850], R8 ;  /* 0x016850080900b5a7 */ /* 0x000ea4000806007f */
[----:B--2---:R-:W-:Y:S05]  /*1c770*/  @!P3 BRA `(.L_x_2381) ;  /* 0xfffffffc00f0b947 */ /* 0x004fea000383ffff */
[----:B------:R-:W-:Y:S05]  /*1c780*/  BRA `(.L_x_2378) ;  /* 0xfffffefc00047947 */ /* 0x000fea000383ffff */
.L_x_2388:
[----:B-1----:R1:W2:Y:S02]  /*1c790*/  SYNCS.PHASECHK.TRANS64.TRYWAIT P3, [R9+URZ+0x16830], R10 ;  /* 0x0168300a090075a7 */ /* 0x0022a4000806017f */
[----:B--2---:R-:W-:Y:S05]  /*1c7a0*/  @!P3 NANOSLEEP.SYNCS 0x989680 ;  /* 0x009896800000b95d */ /* 0x004fea0003900000 */
[----:B------:R-:W2:Y:S02]  /*1c7b0*/  @!P3 SYNCS.PHASECHK.TRANS64 P3, [R9+URZ+0x16830], R10 ;  /* 0x0168300a0900b5a7 */ /* 0x000ea4000806007f */
[----:B--2---:R-:W-:Y:S05]  /*1c7c0*/  @!P3 BRA `(.L_x_2388) ;  /* 0xfffffffc00f0b947 */ /* 0x004fea000383ffff */
[----:B------:R-:W-:Y:S05]  /*1c7d0*/  BRA `(.L_x_2387) ;  /* 0xffffff2800907947 */ /* 0x000fea000383ffff */
.L_x_2392:
[----:B-1----:R1:W2:Y:S02]  /*1c7e0*/  SYNCS.PHASECHK.TRANS64.TRYWAIT P2, [R9+URZ+0x16850], R8 ;  /* 0x01685008090075a7 */ /* 0x0022a4000804017f */
[----:B--2---:R-:W-:Y:S05]  /*1c7f0*/  @!P2 NANOSLEEP.SYNCS 0x989680 ;  /* 0x009896800000a95d */ /* 0x004fea0003900000 */
[----:B------:R-:W2:Y:S02]  /*1c800*/  @!P2 SYNCS.PHASECHK.TRANS64 P2, [R9+URZ+0x16850], R8 ;  /* 0x016850080900a5a7 */ /* 0x000ea4000804007f */
[----:B--2---:R-:W-:Y:S05]  /*1c810*/  @!P2 BRA `(.L_x_2392) ;  /* 0xfffffffc00f0a947 */ /* 0x004fea000383ffff */
[----:B------:R-:W-:Y:S05]  /*1c820*/  BRA `(.L_x_2389) ;  /* 0xffffff2c00507947 */ /* 0x000fea000383ffff */
.L_x_2397:
[----:B-1----:R1:W2:Y:S02]  /*1c830*/  SYNCS.PHASECHK.TRANS64.TRYWAIT P0, [R13+URZ+0x16850], R4 ;  /* 0x016850040d0075a7 */ /* 0x0022a4000800017f */
[----:B--2---:R-:W-:Y:S05]  /*1c840*/  @!P0 NANOSLEEP.SYNCS 0x989680 ;  /* 0x009896800000895d */ /* 0x004fea0003900000 */
[----:B------:R-:W2:Y:S02]  /*1c850*/  @!P0 SYNCS.PHASECHK.TRANS64 P0, [R13+URZ+0x16850], R4 ;  /* 0x016850040d0085a7 */ /* 0x000ea4000800007f */
[----:B--2---:R-:W-:Y:S05]  /*1c860*/  @!P0 BRA `(.L_x_2397) ;  /* 0xfffffffc00f08947 */ /* 0x004fea000383ffff */
[----:B------:R-:W-:Y:S05]  /*1c870*/  BRA `(.L_x_2396) ;  /* 0xffffff5000147947 */ /* 0x000fea000383ffff */
.L_x_2402:
        /* <DEDUP_REMOVED lines=8> */
.L_x_2590:
[----:B------:R-:W-:Y:S02]  /*1c900*/  VIADD R20, R42, 0x30 ;  /* 0x000000302a147836 */ /* 0x000fe40000000000 */
[----:B------:R-:W-:Y:S02]  /*1c910*/  IMAD.MOV.U32 R13, RZ, RZ, R40 ;  /* 0x000000ffff0d7224 */ /* 0x000fe400078e0028 */
[----:B------:R-:W-:-:S07]  /*1c920*/  IMAD.MOV.U32 R0, RZ, RZ, R14 ;  /* 0x000000ffff007224 */ /* 0x000fce00078e000e */
[----:B------:R-:W-:Y:S05]  /*1c930*/  WARPSYNC.COLLECTIVE R15, `(.L_x_2591) ;  /* 0x000000000f087348 */ /* 0x000fea0003c00000 */
[----:B------:R0:W1:Y:S02]  /*1c940*/  SHFL.IDX P6, R14, R13, R12, R11 ;  /* 0x0000000c0d0e7389 */ /* 0x00006400000c000b */
[----:B01----:R-:W-:Y:S01]  /*1c950*/  ENDCOLLECTIVE ;  /* 0x000000000000791b */ /* 0x003fe20003800000 */
.L_x_2591:
        /* <DEDUP_REMOVED lines=12> */
.L_x_2592:
[----:B------:R-:W-:-:S04]  /*1ca20*/  @!P3 LEA R28, P5, R44, R3, 0x1 ;  /* 0x000000032c1cb211 */ /* 0x000fc800078a08ff */
[----:B------:R-:W-:Y:S01]  /*1ca30*/  @!P3 LEA.HI.X R3, R44, R0, R43, 0x1, P5 ;  /* 0x000000002c03b211 */ /* 0x000fe200028f0c2b */
[----:B------:R-:W-:Y:S02]  /*1ca40*/  IMAD.MOV.U32 R13, RZ, RZ, R40 ;  /* 0x000000ffff0d7224 */ /* 0x000fe400078e0028 */
[----:B------:R-:W-:-:S07]  /*1ca50*/  IMAD.MOV.U32 R8, RZ, RZ, R14 ;  /* 0x000000ffff087224 */ /* 0x000fce00078e000e */
[----:B------:R-:W-:Y:S05]  /*1ca60*/  WARPSYNC.COLLECTIVE R15, `(.L_x_2593) ;  /* 0x000000000f087348 */ /* 0x000fea0003c00000 */
[----:B------:R0:W1:Y:S02]  /*1ca70*/  SHFL.IDX P6, R14, R13, R12, R11 ;  /* 0x0000000c0d0e7389 */ /* 0x00006400000c000b */
[----:B01----:R-:W-:Y:S01]  /*1ca80*/  ENDCOLLECTIVE ;  /* 0x000000000000791b */ /* 0x003fe20003800000 */
.L_x_2593:
[----:B------:R-:W-:Y:S02]  /*1ca90*/  IMAD.MOV.U32 R13, RZ, RZ, R41 ;  /* 0x000000ffff0d7224 */ /* 0x000fe400078e0029 */
[----:B------:R-:W-:Y:S02]  /*1caa0*/  IMAD.MOV.U32 R12, RZ, RZ, 0x2 ;  /* 0x00000002ff0c7424 */ /* 0x000fe400078e00ff */
[----:B------:R-:W-:-:S07]  /*1cab0*/  IMAD.MOV.U32 R9, RZ, RZ, R14 ;  /* 0x000000ffff097224 */ /* 0x000fce00078e000e */
[----:B------:R-:W-:Y:S05]  /*1cac0*/  WARPSYNC.COLLECTIVE R15, `(.L_x_2594) ;  /* 0x000000000f087348 */ /* 0x000fea0003c00000 */
[----:B------:R0:W1:Y:S02]  /*1cad0*/  SHFL.IDX P6, R14, R13, R12, R11 ;  /* 0x0000000c0d0e7389 */ /* 0x00006400000c000b */
[----:B01----:R-:W-:Y:S01]  /*1cae0*/  ENDCOLLECTIVE ;  /* 0x000000000000791b */ /* 0x003fe20003800000 */
.L_x_2594:
[----:B------:R-:W-:Y:S01]  /*1caf0*/  @!P4 LEA R20, P1, R44, R9, 0x1 ;  /* 0x000000092c14c211 */ /* 0x000fe200078208ff */
[----:B------:R-:W-:-:S03]  /*1cb00*/  @!P3 IMAD.MOV.U32 R9, RZ, RZ, R3 ;  /* 0x000000ffff09b224 */ /* 0x000fc600078e0003 */
[----:B------:R-:W-:Y:S01]  /*1cb10*/  @!P4 LEA.HI.X R21, R44, R8, R43, 0x1, P1 ;  /* 0x000000082c15c211 */ /* 0x000fe200008f0c2b */
[----:B------:R-:W-:-:S05]  /*1cb20*/  @!P3 IMAD.MOV.U32 R8, RZ, RZ, R28 ;  /* 0x000000ffff08b224 */ /* 0x000fca00078e001c */
[----:B------:R0:W-:Y:S01]  /*1cb30*/  @!P3 ST.E.128 desc[UR40][R8.64], R4 ;  /* 0x000000040800b985 */ /* 0x0001e2000c101d28 */
[----:B------:R-:W-:-:S03]  /*1cb40*/  MOV R13, R40 ;  /* 0x00000028000d7202 */ /* 0x000fc60000000f00 */
[----:B------:R0:W-:Y:S01]  /*1cb50*/  @!P4 ST.E.128 desc[UR40][R20.64], R24 ;  /* 0x000000181400c985 */ /* 0x0001e2000c101d28 */
[----:B------:R-:W-:-:S07]  /*1cb60*/  IMAD.MOV.U32 R10, RZ, RZ, R14 ;  /* 0x000000ffff0a7224 */ /* 0x000fce00078e000e */
[----:B0-----:R-:W-:Y:S05]  /*1cb70*/  WARPSYNC.COLLECTIVE R15, `(.L_x_2595) ;  /* 0x000000000f087348 */ /* 0x001fea0003c00000 */
[----:B------:R1:W2:Y:S02]  /*1cb80*/  SHFL.IDX P6, R14, R13, R12, R11 ;  /* 0x0000000c0d0e7389 */ /* 0x0002a400000c000b */
[----:B012---:R-:W-:Y:S01]  /*1cb90*/  ENDCOLLECTIVE ;  /* 0x000000000000791b */ /* 0x007fe20003800000 */
.L_x_2595:
[----:B------:R-:W-:Y:S02]  /*1cba0*/  IMAD.MOV.U32 R13, RZ, RZ, R41 ;  /* 0x000000ffff0d7224 */ /* 0x000fe400078e0029 */
[----:B------:R-:W-:Y:S01]  /*1cbb0*/  IMAD.MOV.U32 R12, RZ, RZ, 0x3 ;  /* 0x00000003ff0c7424 */ /* 0x000fe200078e00ff */
[----:B------:R-:W-:-:S13]  /*1cbc0*/  @!P2 LEA R45, P5, R44, R14, 0x1 ;  /* 0x0000000e2c2da211 */ /* 0x000fda00078a08ff */
[----:B------:R-:W-:Y:S05]  /*1cbd0*/  WARPSYNC.COLLECTIVE R15, `(.L_x_2596) ;  /* 0x000000000f087348 */ /* 0x000fea0003c00000 */
[----:B------:R0:W1:Y:S02]  /*1cbe0*/  SHFL.IDX P6, R14, R13, R12, R11 ;  /* 0x0000000c0d0e7389 */ /* 0x00006400000c000b */
[----:B01----:R-:W-:Y:S01]  /*1cbf0*/  ENDCOLLECTIVE ;  /* 0x000000000000791b */ /* 0x003fe20003800000 */
.L_x_2596:
        /* <DEDUP_REMOVED lines=9> */
.L_x_2597:
[----:B------:R-:W-:Y:S05]  /*1cc90*/  BRA `(.L_x_2598) ;  /* 0xffffff6400487947 */ /* 0x000fea000383ffff */
.L_x_2404:
[----:B------:R-:W-:Y:S02]  /*1cca0*/  IMAD.MOV.U32 R13, RZ, RZ, R4 ;  /* 0x000000ffff0d7224 */ /* 0x000fe400078e0004 */
[----:B------:R-:W-:Y:S02]  /*1ccb0*/  IMAD.MOV.U32 R12, RZ, RZ, RZ ;  /* 0x000000ffff0c7224 */ /* 0x000fe400078e00ff */
[----:B------:R-:W-:Y:S02]  /*1ccc0*/  IMAD.MOV.U32 R11, RZ, RZ, 0x1c1f ;  /* 0x00001c1fff0b7424 */ /* 0x000fe400078e00ff */
[----:B------:R-:W-:-:S07]  /*1ccd0*/  IMAD.MOV.U32 R15, RZ, RZ, -0x1 ;  /* 0xffffffffff0f7424 */ /* 0x000fce00078e00ff */
[----:B------:R-:W-:Y:S05]  /*1cce0*/  WARPSYNC.COLLECTIVE R15, `(.L_x_2599) ;  /* 0x000000000f087348 */ /* 0x000fea0003c00000 */
[----:B------:R0:W1:Y:S02]  /*1ccf0*/  SHFL.IDX P6, R14, R13, R12, R11 ;  /* 0x0000000c0d0e7389 */ /* 0x00006400000c000b */
[----:B01----:R-:W-:Y:S01]  /*1cd00*/  ENDCOLLECTIVE ;  /* 0x000000000000791b */ /* 0x003fe20003800000 */
.L_x_2599:
[----:B------:R-:W-:Y:S02]  /*1cd10*/  IMAD.MOV.U32 R13, RZ, RZ, R0 ;  /* 0x000000ffff0d7224 */ /* 0x000fe400078e0000 */
[----:B------:R-:W-:-:S07]  /*1cd20*/  IMAD.MOV.U32 R3, RZ, RZ, R14 ;  /* 0x000000ffff037224 */ /* 0x000fce00078e000e */
[----:B------:R-:W-:Y:S05]  /*1cd30*/  WARPSYNC.COLLECTIVE R15, `(.L_x_2600) ;  /* 0x000000000f087348 */ /* 0x000fea0003c00000 */
[----:B------:R0:W1:Y:S02]  /*1cd40*/  SHFL.IDX P6, R14, R13, R12, R11 ;  /* 0x0000000c0d0e7389 */ /* 0x00006400000c000b */
[----:B01----:R-:W-:Y:S01]  /*1cd50*/  ENDCOLLECTIVE ;  /* 0x000000000000791b */ /* 0x003fe20003800000 */
.L_x_2600:
[----:B------:R-:W-:Y:S05]  /*1cd60*/  BRA `(.L_x_2601) ;  /* 0xffffff6800247947 */ /* 0x000fea000383ffff */
.L_x_2407:
[----:B------:R-:W-:Y:S01]  /*1cd70*/  BSSY B1, `(.L_x_2602) ;  /* 0x0000008000017945 */ /* 0x000fe20003800000 */
[----:B---3--:R-:W-:Y:S01]  /*1cd80*/  MOV R13, R4 ;  /* 0x00000004000d7202 */ /* 0x008fe20000000f00 */
[----:B------:R-:W-:Y:S02]  /*1cd90*/  IMAD.MOV.U32 R12, RZ, RZ, 0x1 ;  /* 0x00000001ff0c7424 */ /* 0x000fe400078e00ff */
[----:B------:R-:W-:Y:S02]  /*1cda0*/  IMAD.MOV.U32 R11, RZ, RZ, 0x1c1f ;  /* 0x00001c1fff0b7424 */ /* 0x000fe400078e00ff */
[----:B------:R-:W-:-:S07]  /*1cdb0*/  IMAD.MOV.U32 R15, RZ, RZ, -0x1 ;  /* 0xffffffffff0f7424 */ /* 0x000fce00078e00ff */
[----:B012---:R-:W-:Y:S05]  /*1cdc0*/  WARPSYNC.COLLECTIVE R15, `(.L_x_2603) ;  /* 0x000000000f087348 */ /* 0x007fea0003c00000 */
[----:B--2---:R2:W3:Y:S02]  /*1cdd0*/  SHFL.IDX P6, R14, R13, R12, R11 ;  /* 0x0000000c0d0e7389 */ /* 0x0044e400000c000b */
[----:B0123--:R-:W-:Y:S01]  /*1cde0*/  ENDCOLLECTIVE ;  /* 0x000000000000791b */ /* 0x00ffe20003800000 */
.L_x_2603:
[----:B------:R-:W-:Y:S05]  /*1cdf0*/  BSYNC B1 ;  /* 0x0000000000017941 */ /* 0x000fea0003800000 */
.L_x_2602:
        /* <DEDUP_REMOVED lines=8> */
.L_x_2604:
[----:B------:R-:W-:Y:S05]  /*1ce80*/  BRA `(.L_x_2605) ;  /* 0xffffff6800807947 */ /* 0x000fea000383ffff */
.L_x_2411:
        /* <DEDUP_REMOVED lines=9> */
.L_x_2606:
        /* <DEDUP_REMOVED lines=10> */
.L_x_2607:
[----:B------:R-:W-:Y:S01]  /*1cfc0*/  IMAD.MOV.U32 R13, RZ, RZ, R20 ;  /* 0x000000ffff0d7224 */ /* 0x000fe200078e0014 */
[----:B------:R-:W-:Y:S01]  /*1cfd0*/  MOV R12, 0x1 ;  /* 0x00000001000c7802 */ /* 0x000fe20000000f00 */
[----:B------:R-:W-:-:S07]  /*1cfe0*/  IMAD.MOV.U32 R3, RZ, RZ, R14 ;  /* 0x000000ffff037224 */ /* 0x000fce00078e000e */
[----:B------:R-:W-:Y:S05]  /*1cff0*/  WARPSYNC.COLLECTIVE R15, `(.L_x_2608) ;  /* 0x000000000f087348 */ /* 0x000fea0003c00000 */
[----:B------:R0:W1:Y:S02]  /*1d000*/  SHFL.IDX P6, R14, R13, R12, R11 ;  /* 0x0000000c0d0e7389 */ /* 0x00006400000c000b */
[----:B01----:R-:W-:Y:S01]  /*1d010*/  ENDCOLLECTIVE ;  /* 0x000000000000791b */ /* 0x003fe20003800000 */
.L_x_2608:
[----:B------:R-:W-:-:S04]  /*1d020*/  @!P3 LEA R10, P5, R44, R3, 0x1 ;  /* 0x000000032c0ab211 */ /* 0x000fc800078a08ff */
[----:B------:R-:W-:Y:S01]  /*1d030*/  @!P3 LEA.HI.X R3, R44, R0, R43, 0x1, P5 ;  /* 0x000000002c03b211 */ /* 0x000fe200028f0c2b */
[----:B------:R-:W-:Y:S02]  /*1d040*/  IMAD.MOV.U32 R13, RZ, RZ, R7 ;  /* 0x000000ffff0d7224 */ /* 0x000fe400078e0007 */
[----:B------:R-:W-:-:S07]  /*1d050*/  IMAD.MOV.U32 R4, RZ, RZ, R14 ;  /* 0x000000ffff047224 */ /* 0x000fce00078e000e */
[----:B------:R-:W-:Y:S05]  /*1d060*/  WARPSYNC.COLLECTIVE R15, `(.L_x_2609) ;  /* 0x000000000f087348 */ /* 0x000fea0003c00000 */
[----:B------:R0:W1:Y:S02]  /*1d070*/  SHFL.IDX P6, R14, R13, R12, R11 ;  /* 0x0000000c0d0e7389 */ /* 0x00006400000c000b */
[----:B01----:R-:W-:Y:S01]  /*1d080*/  ENDCOLLECTIVE ;  /* 0x000000000000791b */ /* 0x003fe20003800000 */
.L_x_2609:
[----:B------:R-:W-:Y:S02]  /*1d090*/  IMAD.MOV.U32 R13, RZ, RZ, R20 ;  /* 0x000000ffff0d7224 */ /* 0x000fe400078e0014 */
[----:B------:R-:W-:Y:S02]  /*1d0a0*/  IMAD.MOV.U32 R12, RZ, RZ, 0x2 ;  /* 0x00000002ff0c7424 */ /* 0x000fe400078e00ff */
[----:B------:R-:W-:-:S07]  /*1d0b0*/  IMAD.MOV.U32 R5, RZ, RZ, R14 ;  /* 0x000000ffff057224 */ /* 0x000fce00078e000e */
[----:B------:R-:W-:Y:S05]  /*1d0c0*/  WARPSYNC.COLLECTIVE R15, `(.L_x_2610) ;  /* 0x000000000f087348 */ /* 0x000fea0003c00000 */
[----:B------:R0:W1:Y:S02]  /*1d0d0*/  SHFL.IDX P6, R14, R13, R12, R11 ;  /* 0x0000000c0d0e7389 */ /* 0x00006400000c000b */
[----:B01----:R-:W-:Y:S01]  /*1d0e0*/  ENDCOLLECTIVE ;  /* 0x000000000000791b */ /* 0x003fe20003800000 */
.L_x_2610:
[----:B------:R-:W-:-:S04]  /*1d0f0*/  @!P4 LEA R8, P1, R44, R5, 0x1 ;  /* 0x000000052c08c211 */ /* 0x000fc800078208ff */
[----:B------:R-:W-:Y:S01]  /*1d100*/  @!P4 LEA.HI.X R9, R44, R4, R43, 0x1, P1 ;  /* 0x000000042c09c211 */ /* 0x000fe200008f0c2b */
[----:B------:R-:W-:Y:S02]  /*1d110*/  IMAD.MOV.U32 R13, RZ, RZ, R7 ;  /* 0x000000ffff0d7224 */ /* 0x000fe400078e0007 */
[----:B------:R-:W-:-:S07]  /*1d120*/  IMAD.MOV.U32 R6, RZ, RZ, R14 ;  /* 0x000000ffff067224 */ /* 0x000fce00078e000e */
[----:B------:R-:W-:Y:S05]  /*1d130*/  WARPSYNC.COLLECTIVE R15, `(.L_x_2611) ;  /* 0x000000000f087348 */ /* 0x000fea0003c00000 */
[----:B------:R0:W1:Y:S02]  /*1d140*/  SHFL.IDX P6, R14, R13, R12, R11 ;  /* 0x0000000c0d0e7389 */ /* 0x00006400000c000b */
[----:B01----:R-:W-:Y:S01]  /*1d150*/  ENDCOLLECTIVE ;  /* 0x000000000000791b */ /* 0x003fe20003800000 */
.L_x_2611:
[----:B------:R-:W-:Y:S02]  /*1d160*/  @!P3 IMAD.MOV.U32 R11, RZ, RZ, R3 ;  /* 0x000000ffff0bb224 */ /* 0x000fe400078e0003 */
[----:B------:R-:W-:Y:S02]  /*1d170*/  IMAD.MOV.U32 R13, RZ, RZ, R20 ;  /* 0x000000ffff0d7224 */ /* 0x000fe400078e0014 */
[----:B------:R-:W-:Y:S01]  /*1d180*/  IMAD.MOV.U32 R12, RZ, RZ, 0x3 ;  /* 0x00000003ff0c7424 */ /* 0x000fe200078e00ff */
[----:B------:R0:W-:Y:S04]  /*1d190*/  @!P3 ST.E.128 desc[UR40][R10.64], RZ ;  /* 0x000000ff0a00b985 */ /* 0x0001e8000c101d28 */
[----:B------:R1:W-:Y:S01]  /*1d1a0*/  @!P4 ST.E.128 desc[UR40][R8.64], RZ ;  /* 0x000000ff0800c985 */ /* 0x0003e2000c101d28 */
[----:B------:R-:W-:-:S04]  /*1d1b0*/  @!P2 LEA R25, P5, R44, R14, 0x1 ;  /* 0x0000000e2c19a211 */ /* 0x000fc800078a08ff */
[----:B------:R-:W-:Y:S01]  /*1d1c0*/  @!P2 LEA.HI.X R5, R44, R6, R43, 0x1, P5 ;  /* 0x000000062c05a211 */ /* 0x000fe200028f0c2b */
[----:B0-----:R-:W-:Y:S01]  /*1d1d0*/  IMAD.MOV.U32 R11, RZ, RZ, 0x181f ;  /* 0x0000181fff0b7424 */ /* 0x001fe200078e00ff */
[----:B------:R-:W-:-:S07]  /*1d1e0*/  @!P2 MOV R4, R25 ;  /* 0x000000190004a202 */ /* 0x000fce0000000f00 */
[----:B-1----:R-:W-:Y:S05]  /*1d1f0*/  WARPSYNC.COLLECTIVE R15, `(.L_x_2612) ;  /* 0x000000000f087348 */ /* 0x002fea0003c00000 */
[----:B------:R0:W2:Y:S02]  /*1d200*/  SHFL.IDX P6, R14, R13, R12, R11 ;  /* 0x0000000c0d0e7389 */ /* 0x0000a400000c000b */
[----:B012---:R-:W-:Y:S01]  /*1d210*/  ENDCOLLECTIVE ;  /* 0x000000000000791b */ /* 0x007fe20003800000 */
.L_x_2612:
[----:B------:R0:W-:Y:S01]  /*1d220*/  @!P2 ST.E.128 desc[UR40][R4.64], RZ ;  /* 0x000000ff0400a985 */ /* 0x0001e2000c101d28 */
[----:B------:R-:W-:Y:S02]  /*1d230*/  IMAD.MOV.U32 R13, RZ, RZ, R7 ;  /* 0x000000ffff0d7224 */ /* 0x000fe400078e0007 */
[----:B------:R-:W-:-:S07]  /*1d240*/  IMAD.MOV.U32 R0, RZ, RZ, R14 ;  /* 0x000000ffff007224 */ /* 0x000fce00078e000e */
[----:B0-----:R-:W-:Y:S05]  /*1d250*/  WARPSYNC.COLLECTIVE R15, `(.L_x_2613) ;  /* 0x000000000f087348 */ /* 0x001fea0003c00000 */
[----:B------:R1:W2:Y:S02]  /*1d260*/  SHFL.IDX P6, R14, R13, R12, R11 ;  /* 0x0000000c0d0e7389 */ /* 0x0002a400000c000b */
[----:B012---:R-:W-:Y:S01]  /*1d270*/  ENDCOLLECTIVE ;  /* 0x000000000000791b */ /* 0x007fe20003800000 */
.L_x_2613:
[----:B------:R-:W-:Y:S05]  /*1d280*/  BRA `(.L_x_2614) ;  /* 0xffffff7000887947 */ /* 0x000fea000383ffff */
.L_x_2430:
[----:B------:R-:W0:Y:S01]  /*1d290*/  S2R R6, SR_TID.X ;  /* 0x0000000000067919 */ /* 0x000e220000002100 */
[----:B------:R-:W-:Y:S01]  /*1d2a0*/  BSSY B1, `(.L_x_2615) ;  /* 0x000000a000017945 */ /* 0x000fe20003800000 */
[----:B------:R-:W-:Y:S02]  /*1d2b0*/  IMAD.MOV.U32 R12, RZ, RZ, RZ ;  /* 0x000000ffff0c7224 */ /* 0x000fe400078e00ff */
[----:B-1----:R-:W-:Y:S02]  /*1d2c0*/  IMAD.MOV.U32 R11, RZ, RZ, 0x1f ;  /* 0x0000001fff0b7424 */ /* 0x002fe400078e00ff */
[----:B------:R-:W-:Y:S01]  /*1d2d0*/  IMAD.MOV.U32 R15, RZ, RZ, -0x1 ;  /* 0xffffffffff0f7424 */ /* 0x000fe200078e00ff */
[----:B0-----:R-:W-:-:S04]  /*1d2e0*/  SHF.R.U32.HI R6, RZ, 0x5, R6 ;  /* 0x00000005ff067819 */ /* 0x001fc80000011606 */
[----:B------:R-:W-:-:S05]  /*1d2f0*/  LOP3.LUT R6, R6, 0x3, RZ, 0xc0, !PT ;  /* 0x0000000306067812 */ /* 0x000fca00078ec0ff */
[----:B------:R-:W-:-:S07]  /*1d300*/  IMAD.MOV.U32 R13, RZ, RZ, R6 ;  /* 0x000000ffff0d7224 */ /* 0x000fce00078e0006 */
[----:B------:R-:W-:Y:S05]  /*1d310*/  WARPSYNC.COLLECTIVE R15, `(.L_x_2616) ;  /* 0x000000000f087348 */ /* 0x000fea0003c00000 */
[----:B------:R0:W1:Y:S02]  /*1d320*/  SHFL.IDX P6, R14, R13, R12, R11 ;  /* 0x0000000c0d0e7389 */ /* 0x00006400000c000b */
[----:B01----:R-:W-:Y:S01]  /*1d330*/  ENDCOLLECTIVE ;  /* 0x000000000000791b */ /* 0x003fe20003800000 */
.L_x_2616:
[----:B------:R-:W-:Y:S05]  /*1d340*/  BSYNC B1 ;  /* 0x0000000000017941 */ /* 0x000fea0003800000 */
.L_x_2615:
[----:B------:R-:W-:Y:S05]  /*1d350*/  BRA `(.L_x_2617) ;  /* 0xffffff8c00647947 */ /* 0x000fea000383ffff */
.L_x_2432:
[----:B------:R-:W-:Y:S01]  /*1d360*/  BSSY B1, `(.L_x_2618) ;  /* 0x0000006000017945 */ /* 0x000fe20003800000 */
[----:B------:R-:W-:-:S07]  /*1d370*/  IMAD.MOV.U32 R15, RZ, RZ, -0x1 ;  /* 0xffffffffff0f7424 */ /* 0x000fce00078e00ff */
[----:B01----:R-:W-:Y:S05]  /*1d380*/  WARPSYNC.COLLECTIVE R15, `(.L_x_2619) ;  /* 0x000000000f0c7348 */ /* 0x003fea0003c00000 */
[----:B------:R-:W-:Y:S02]  /*1d390*/  ELECT P6, UR62, PT ;  /* 0x00000000003e782f */ /* 0x000fe400038c0000 */
[----:B------:R-:W-:Y:S01]  /*1d3a0*/  MOV R14, UR62 ;  /* 0x0000003e000e7c02 */ /* 0x000fe20008000f00 */
[----:B01----:R-:W-:Y:S10]  /*1d3b0*/  ENDCOLLECTIVE ;  /* 0x000000000000791b */ /* 0x003ff40003800000 */
.L_x_2619:
[----:B------:R-:W-:Y:S05]  /*1d3c0*/  BSYNC B1 ;  /* 0x0000000000017941 */ /* 0x000fea0003800000 */
.L_x_2618:
[----:B------:R-:W-:Y:S05]  /*1d3d0*/  BRA `(.L_x_2431) ;  /* 0xffffff8c005c7947 */ /* 0x000fea000383ffff */
.L_x_2434:
[----:B0-----:R0:W2:Y:S02]  /*1d3e0*/  SYNCS.PHASECHK.TRANS64.TRYWAIT P0, [R16+URZ+0x16820], R6 ;  /* 0x01682006100075a7 */ /* 0x0010a4000800017f */
[----:B--2---:R-:W-:Y:S05]  /*1d3f0*/  @!P0 NANOSLEEP.SYNCS 0x989680 ;  /* 0x009896800000895d */ /* 0x004fea0003900000 */
[----:B------:R-:W2:Y:S02]  /*1d400*/  @!P0 SYNCS.PHASECHK.TRANS64 P0, [R16+URZ+0x16820], R6 ;  /* 0x01682006100085a7 */ /* 0x000ea4000800007f */
[----:B--2---:R-:W-:Y:S05]  /*1d410*/  @!P0 BRA `(.L_x_2434) ;  /* 0xfffffffc00f08947 */ /* 0x004fea000383ffff */
[----:B------:R-:W-:Y:S05]  /*1d420*/  BRA `(.L_x_2620) ;  /* 0xffffff8c006c7947 */ /* 0x000fea000383ffff */
.L_x_2438:
[----:B0-----:R0:W2:Y:S02]  /*1d430*/  SYNCS.PHASECHK.TRANS64.TRYWAIT P0, [R6+URZ+0x168a0], R7 ;  /* 0x0168a007060075a7 */ /* 0x0010a4000800017f */
[----:B--2---:R-:W-:Y:S05]  /*1d440*/  @!P0 NANOSLEEP.SYNCS 0x989680 ;  /* 0x009896800000895d */ /* 0x004fea0003900000 */
[----:B------:R-:W2:Y:S02]  /*1d450*/  @!P0 SYNCS.PHASECHK.TRANS64 P0, [R6+URZ+0x168a0], R7 ;  /* 0x0168a007060085a7 */ /* 0x000ea4000800007f */
[----:B--2---:R-:W-:Y:S05]  /*1d460*/  @!P0 BRA `(.L_x_2438) ;  /* 0xfffffffc00f08947 */ /* 0x004fea000383ffff */
[----:B------:R-:W-:Y:S05]  /*1d470*/  BRA `(.L_x_2621) ;  /* 0xffffff8c00887947 */ /* 0x000fea000383ffff */
.L_x_2443:
[----:B-1----:R1:W2:Y:S02]  /*1d480*/  SYNCS.PHASECHK.TRANS64.TRYWAIT P0, [R6+URZ+0x168c0], R7 ;  /* 0x0168c007060075a7 */ /* 0x0022a4000800017f */
[----:B--2---:R-:W-:Y:S05]  /*1d490*/  @!P0 NANOSLEEP.SYNCS 0x989680 ;  /* 0x009896800000895d */ /* 0x004fea0003900000 */
[----:B------:R-:W2:Y:S02]  /*1d4a0*/  @!P0 SYNCS.PHASECHK.TRANS64 P0, [R6+URZ+0x168c0], R7 ;  /* 0x0168c007060085a7 */ /* 0x000ea4000800007f */
[----:B--2---:R-:W-:Y:S05]  /*1d4b0*/  @!P0 BRA `(.L_x_2443) ;  /* 0xfffffffc00f08947 */ /* 0x004fea000383ffff */
[----:B------:R-:W-:Y:S05]  /*1d4c0*/  BRA `(.L_x_2622) ;  /* 0xffffff9000087947 */ /* 0x000fea000383ffff */
.L_x_2450:
[----:B--2---:R2:W3:Y:S02]  /*1d4d0*/  SYNCS.PHASECHK.TRANS64.TRYWAIT P1, [R6+URZ+0x168a0], R7 ;  /* 0x0168a007060075a7 */ /* 0x0044e4000802017f */
[----:B---3--:R-:W-:Y:S05]  /*1d4e0*/  @!P1 NANOSLEEP.SYNCS 0x989680 ;  /* 0x009896800000995d */ /* 0x008fea0003900000 */
[----:B------:R-:W3:Y:S02]  /*1d4f0*/  @!P1 SYNCS.PHASECHK.TRANS64 P1, [R6+URZ+0x168a0], R7 ;  /* 0x0168a007060095a7 */ /* 0x000ee4000802007f */
[----:B---3--:R-:W-:Y:S05]  /*1d500*/  @!P1 BRA `(.L_x_2450) ;  /* 0xfffffffc00f09947 */ /* 0x008fea000383ffff */
[----:B------:R-:W-:Y:S05]  /*1d510*/  BRA `(.L_x_2623) ;  /* 0xffffff9000d47947 */ /* 0x000fea000383ffff */
.L_x_2455:
[----:B0-----:R0:W1:Y:S02]  /*1d520*/  SYNCS.PHASECHK.TRANS64.TRYWAIT P1, [R6+URZ+0x168c0], R7 ;  /* 0x0168c007060075a7 */ /* 0x001064000802017f */
[----:B-1----:R-:W-:Y:S05]  /*1d530*/  @!P1 NANOSLEEP.SYNCS 0x989680 ;  /* 0x009896800000995d */ /* 0x002fea0003900000 */
[----:B------:R-:W1:Y:S02]  /*1d540*/  @!P1 SYNCS.PHASECHK.TRANS64 P1, [R6+URZ+0x168c0], R7 ;  /* 0x0168c007060095a7 */ /* 0x000e64000802007f */
[----:B-1----:R-:W-:Y:S05]  /*1d550*/  @!P1 BRA `(.L_x_2455) ;  /* 0xfffffffc00f09947 */ /* 0x002fea000383ffff */
[----:B------:R-:W-:Y:S05]  /*1d560*/  BRA `(.L_x_2624) ;  /* 0xffffff94004c7947 */ /* 0x000fea000383ffff */
.L_x_2470:
[----:B------:R-:W4:Y:S01]  /*1d570*/  S2R R20, SR_TID.X ;  /* 0x0000000000147919 */ /* 0x000f220000002100 */
[----:B------:R-:W-:Y:S01]  /*1d580*/  BSSY B0, `(.L_x_2625) ;  /* 0x000000a000007945 */ /* 0x000fe20003800000 */
[----:B------:R-:W-:Y:S02]  /*1d590*/  IMAD.MOV.U32 R12, RZ, RZ, RZ ;  /* 0x000000ffff0c7224 */ /* 0x000fe400078e00ff */
[----:B-1----:R-:W-:Y:S02]  /*1d5a0*/  IMAD.MOV.U32 R11, RZ, RZ, 0x1f ;  /* 0x0000001fff0b7424 */ /* 0x002fe400078e00ff */
[----:B------:R-:W-:Y:S01]  /*1d5b0*/  IMAD.MOV.U32 R15, RZ, RZ, -0x1 ;  /* 0xffffffffff0f7424 */ /* 0x000fe200078e00ff */
[----:B----4-:R-:W-:-:S04]  /*1d5c0*/  SHF.R.U32.HI R20, RZ, 0x5, R20 ;  /* 0x00000005ff147819 */ /* 0x010fc80000011614 */
[----:B------:R-:W-:-:S05]  /*1d5d0*/  LOP3.LUT R20, R20, 0x3, RZ, 0xc0, !PT ;  /* 0x0000000314147812 */ /* 0x000fca00078ec0ff */
[----:B------:R-:W-:-:S07]  /*1d5e0*/  IMAD.MOV.U32 R13, RZ, RZ, R20 ;  /* 0x000000ffff0d7224 */ /* 0x000fce00078e0014 */
[----:B0-23--:R-:W-:Y:S05]  /*1d5f0*/  WARPSYNC.COLLECTIVE R15, `(.L_x_2626) ;  /* 0x000000000f087348 */ /* 0x00dfea0003c00000 */
[----:B------:R1:W4:Y:S02]  /*1d600*/  SHFL.IDX P6, R14, R13, R12, R11 ;  /* 0x0000000c0d0e7389 */ /* 0x00032400000c000b */
[----:B01234-:R-:W-:Y:S01]  /*1d610*/  ENDCOLLECTIVE ;  /* 0x000000000000791b */ /* 0x01ffe20003800000 */
.L_x_2626:
[----:B------:R-:W-:Y:S05]  /*1d620*/  BSYNC B0 ;  /* 0x0000000000007941 */ /* 0x000fea0003800000 */
.L_x_2625:
[----:B------:R-:W-:Y:S05]  /*1d630*/  BRA `(.L_x_2627) ;  /* 0xffffffa0002c7947 */ /* 0x000fea000383ffff */
.L_x_2472:
[----:B------:R-:W-:Y:S01]  /*1d640*/  BSSY B0, `(.L_x_2628) ;  /* 0x0000006000007945 */ /* 0x000fe20003800000 */
[----:B------:R-:W-:-:S07]  /*1d650*/  IMAD.MOV.U32 R15, RZ, RZ, -0x1 ;  /* 0xffffffffff0f7424 */ /* 0x000fce00078e00ff */
[----:B0123--:R-:W-:Y:S05]  /*1d660*/  WARPSYNC.COLLECTIVE R15, `(.L_x_2629) ;  /* 0x000000000f0c7348 */ /* 0x00ffea0003c00000 */
[----:B------:R-:W-:Y:S02]  /*1d670*/  ELECT P6, UR62, PT ;  /* 0x00000000003e782f */ /* 0x000fe400038c0000 */
[----:B------:R-:W-:Y:S01]  /*1d680*/  MOV R14, UR62 ;  /* 0x0000003e000e7c02 */ /* 0x000fe20008000f00 */
[----:B0123--:R-:W-:Y:S10]  /*1d690*/  ENDCOLLECTIVE ;  /* 0x000000000000791b */ /* 0x00fff40003800000 */
.L_x_2629:
[----:B------:R-:W-:Y:S05]  /*1d6a0*/  BSYNC B0 ;  /* 0x0000000000007941 */ /* 0x000fea0003800000 */
.L_x_2628:
[----:B------:R-:W-:Y:S05]  /*1d6b0*/  BRA `(.L_x_2630) ;  /* 0xffffffa000347947 */ /* 0x000fea000383ffff */
.L_x_2474:
[----:B0-----:R0:W4:Y:S02]  /*1d6c0*/  SYNCS.PHASECHK.TRANS64.TRYWAIT P0, [R0+URZ+0x16840], R2 ;  /* 0x01684002000075a7 */ /* 0x001124000800017f */
[----:B----4-:R-:W-:Y:S05]  /*1d6d0*/  @!P0 NANOSLEEP.SYNCS 0x989680 ;  /* 0x009896800000895d */ /* 0x010fea0003900000 */
[----:B------:R-:W4:Y:S02]  /*1d6e0*/  @!P0 SYNCS.PHASECHK.TRANS64 P0, [R0+URZ+0x16840], R2 ;  /* 0x01684002000085a7 */ /* 0x000f24000800007f */
[----:B----4-:R-:W-:Y:S05]  /*1d6f0*/  @!P0 BRA `(.L_x_2474) ;  /* 0xfffffffc00f08947 */ /* 0x010fea000383ffff */
[----:B------:R-:W-:Y:S05]  /*1d700*/  BRA `(.L_x_2631) ;  /* 0xffffffa000887947 */ /* 0x000fea000383ffff */
.L_x_2478:
        /* <DEDUP_REMOVED lines=12> */
.L_x_2632:
[----:B------:R-:W-:Y:S02]  /*1d7d0*/  IMAD.MOV.U32 R13, RZ, RZ, R0 ;  /* 0x000000ffff0d7224 */ /* 0x000fe400078e0000 */
[----:B------:R-:W-:-:S07]  /*1d7e0*/  IMAD.MOV.U32 R7, RZ, RZ, R14 ;  /* 0x000000ffff077224 */ /* 0x000fce00078e000e */
[----:B------:R-:W-:Y:S05]  /*1d7f0*/  WARPSYNC.COLLECTIVE R15, `(.L_x_2633) ;  /* 0x000000000f087348 */ /* 0x000fea0003c00000 */
[----:B------:R0:W1:Y:S02]  /*1d800*/  SHFL.IDX P6, R14, R13, R12, R11 ;  /* 0x0000000c0d0e7389 */ /* 0x00006400000c000b */
[----:B01----:R-:W-:Y:S01]  /*1d810*/  ENDCOLLECTIVE ;  /* 0x000000000000791b */ /* 0x003fe20003800000 */
.L_x_2633:
[----:B------:R-:W-:Y:S02]  /*1d820*/  IMAD.MOV.U32 R13, RZ, RZ, R4 ;  /* 0x000000ffff0d7224 */ /* 0x000fe400078e0004 */
[----:B------:R-:W-:Y:S01]  /*1d830*/  IMAD.MOV.U32 R12, RZ, RZ, 0x1 ;  /* 0x00000001ff0c7424 */ /* 0x000fe200078e00ff */
[----:B------:R-:W-:-:S07]  /*1d840*/  MOV R6, R14 ;  /* 0x0000000e00067202 */ /* 0x000fce0000000f00 */
[----:B------:R-:W-:Y:S05]  /*1d850*/  WARPSYNC.COLLECTIVE R15, `(.L_x_2634) ;  /* 0x000000000f087348 */ /* 0x000fea0003c00000 */
[----:B------:R0:W1:Y:S02]  /*1d860*/  SHFL.IDX P6, R14, R13, R12, R11 ;  /* 0x0000000c0d0e7389 */ /* 0x00006400000c000b */
[----:B01----:R-:W-:Y:S01]  /*1d870*/  ENDCOLLECTIVE ;  /* 0x000000000000791b */ /* 0x003fe20003800000 */
.L_x_2634:
[----:B------:R-:W-:-:S05]  /*1d880*/  @!P1 LEA R6, P2, R20, R6, 0x1 ;  /* 0x0000000614069211 */ /* 0x000fca00078408ff */
[----:B------:R-:W-:-:S05]  /*1d890*/  @!P1 IMAD.X R7, RZ, RZ, R7, P2 ;  /* 0x000000ffff079224 */ /* 0x000fca00010e0607 */
[----:B------:R-:W-:Y:S01]  /*1d8a0*/  @!PT LDS RZ, [RZ] ;  /* 0x00000000fffff984 */ /* 0x000fe20000000800 */
[----:B------:R-:W-:Y:S01]  /*1d8b0*/  @!PT LDS RZ, [RZ] ;  /* 0x00000000fffff984 */ /* 0x000fe20000000800 */
[----:B------:R-:W-:Y:S01]  /*1d8c0*/  @!PT LDS RZ, [RZ] ;  /* 0x00000000fffff984 */ /* 0x000fe20000000800 */
[----:B------:R0:W-:Y:S01]  /*1d8d0*/  @!P1 LDGSTS.E.BYPASS.LTC128B.128 [R10+0x8400], desc[UR40][R6.64], !P0 ;  /* 0x08400000060a9fae */ /* 0x0001e2000c101d68 */
[----:B------:R-:W-:Y:S01]  /*1d8e0*/  ISETP.GE.AND P1, PT, R8, R3, PT ;  /* 0x000000030800720c */ /* 0x000fe20003f26270 */
[----:B------:R-:W-:Y:S02]  /*1d8f0*/  IMAD.MOV.U32 R13, RZ, RZ, R0 ;  /* 0x000000ffff0d7224 */ /* 0x000fe400078e0000 */
[----:B0-----:R-:W-:-:S10]  /*1d900*/  IMAD.MOV.U32 R6, RZ, RZ, R14 ;  /* 0x000000ffff067224 */ /* 0x001fd400078e000e */
[----:B------:R-:W-:Y:S05]  /*1d910*/  WARPSYNC.COLLECTIVE R15, `(.L_x_2635) ;  /* 0x000000000f087348 */ /* 0x000fea0003c00000 */
[----:B------:R0:W1:Y:S02]  /*1d920*/  SHFL.IDX P6, R14, R13, R12, R11 ;  /* 0x0000000c0d0e7389 */ /* 0x00006400000c000b */
[----:B01----:R-:W-:Y:S01]  /*1d930*/  ENDCOLLECTIVE ;  /* 0x000000000000791b */ /* 0x003fe20003800000 */
.L_x_2635:
[----:B------:R-:W-:Y:S02]  /*1d940*/  IMAD.MOV.U32 R13, RZ, RZ, R4 ;  /* 0x000000ffff0d7224 */ /* 0x000fe400078e0004 */
[----:B------:R-:W-:Y:S02]  /*1d950*/  IMAD.MOV.U32 R12, RZ, RZ, 0x2 ;  /* 0x00000002ff0c7424 */ /* 0x000fe400078e00ff */
[----:B------:R-:W-:-:S07]  /*1d960*/  IMAD.MOV.U32 R7, RZ, RZ, R14 ;  /* 0x000000ffff077224 */ /* 0x000fce00078e000e */
[----:B------:R-:W-:Y:S05]  /*1d970*/  WARPSYNC.COLLECTIVE R15, `(.L_x_2636) ;  /* 0x000000000f087348 */ /* 0x000fea0003c00000 */
[----:B------:R0:W1:Y:S02]  /*1d980*/  SHFL.IDX P6, R14, R13, R12, R11 ;  /* 0x0000000c0d0e7389 */ /* 0x00006400000c000b */
[----:B01----:R-:W-:Y:S01]  /*1d990*/  ENDCOLLECTIVE ;  /* 0x000000000000791b */ /* 0x003fe20003800000 */
.L_x_2636:
        /* <DEDUP_REMOVED lines=16> */
.L_x_2637:
[----:B------:R-:W-:Y:S01]  /*1daa0*/  MOV R13, R4 ;  /* 0x00000004000d7202 */ /* 0x000fe20000000f00 */
[----:B------:R-:W-:Y:S02]  /*1dab0*/  IMAD.MOV.U32 R12, RZ, RZ, 0x3 ;  /* 0x00000003ff0c7424 */ /* 0x000fe400078e00ff */
[----:B------:R-:W-:-:S07]  /*1dac0*/  IMAD.MOV.U32 R7, RZ, RZ, R14 ;  /* 0x000000ffff077224 */ /* 0x000fce00078e000e */
[----:B------:R-:W-:Y:S05]  /*1dad0*/  WARPSYNC.COLLECTIVE R15, `(.L_x_2638) ;  /* 0x000000000f087348 */ /* 0x000fea0003c00000 */
[----:B------:R0:W1:Y:S02]  /*1dae0*/  SHFL.IDX P6, R14, R13, R12, R11 ;  /* 0x0000000c0d0e7389 */ /* 0x00006400000c000b */
[----:B01----:R-:W-:Y:S01]  /*1daf0*/  ENDCOLLECTIVE ;  /* 0x000000000000791b */ /* 0x003fe20003800000 */
.L_x_2638:
        /* <DEDUP_REMOVED lines=16> */
.L_x_2639:
[----:B------:R-:W-:Y:S02]  /*1dc00*/  IMAD.MOV.U32 R13, RZ, RZ, R4 ;  /* 0x000000ffff0d7224 */ /* 0x000fe400078e0004 */
[----:B------:R-:W-:Y:S02]  /*1dc10*/  IMAD.MOV.U32 R12, RZ, RZ, 0x4 ;  /* 0x00000004ff0c7424 */ /* 0x000fe400078e00ff */
[----:B------:R-:W-:-:S07]  /*1dc20*/  IMAD.MOV.U32 R7, RZ, RZ, R14 ;  /* 0x000000ffff077224 */ /* 0x000fce00078e000e */
[----:B------:R-:W-:Y:S05]  /*1dc30*/  WARPSYNC.COLLECTIVE R15, `(.L_x_2640) ;  /* 0x000000000f087348 */ /* 0x000fea0003c00000 */
[----:B------:R0:W1:Y:S02]  /*1dc40*/  SHFL.IDX P6, R14, R13, R12, R11 ;  /* 0x0000000c0d0e7389 */ /* 0x00006400000c000b */
[----:B01----:R-:W-:Y:S01]  /*1dc50*/  ENDCOLLECTIVE ;  /* 0x000000000000791b */ /* 0x003fe20003800000 */
.L_x_2640:
        /* <DEDUP_REMOVED lines=16> */
.L_x_2641:
[----:B------:R-:W-:Y:S02]  /*1dd60*/  IMAD.MOV.U32 R13, RZ, RZ, R4 ;  /* 0x000000ffff0d7224 */ /* 0x000fe400078e0004 */
[----:B------:R-:W-:Y:S02]  /*1dd70*/  IMAD.MOV.U32 R12, RZ, RZ, 0x5 ;  /* 0x00000005ff0c7424 */ /* 0x000fe400078e00ff */
[----:B------:R-:W-:-:S07]  /*1dd80*/  IMAD.MOV.U32 R7, RZ, RZ, R14 ;  /* 0x000000ffff077224 */ /* 0x000fce00078e000e */
[----:B------:R-:W-:Y:S05]  /*1dd90*/  WARPSYNC.COLLECTIVE R15, `(.L_x_2642) ;  /* 0x000000000f087348 */ /* 0x000fea0003c00000 */
[----:B------:R0:W1:Y:S02]  /*1dda0*/  SHFL.IDX P6, R14, R13, R12, R11 ;  /* 0x0000000c0d0e7389 */ /* 0x00006400000c000b */
[----:B01----:R-:W-:Y:S01]  /*1ddb0*/  ENDCOLLECTIVE ;  /* 0x000000000000791b */ /* 0x003fe20003800000 */
.L_x_2642:
        /* <DEDUP_REMOVED lines=16> */
.L_x_2643:
[----:B------:R-:W-:Y:S02]  /*1dec0*/  IMAD.MOV.U32 R13, RZ, RZ, R4 ;  /* 0x000000ffff0d7224 */ /* 0x000fe400078e0004 */
[----:B------:R-:W-:Y:S02]  /*1ded0*/  IMAD.MOV.U32 R12, RZ, RZ, 0x6 ;  /* 0x00000006ff0c7424 */ /* 0x000fe400078e00ff */
[----:B------:R-:W-:-:S07]  /*1dee0*/  IMAD.MOV.U32 R7, RZ, RZ, R14 ;  /* 0x000000ffff077224 */ /* 0x000fce00078e000e */
[----:B------:R-:W-:Y:S05]  /*1def0*/  WARPSYNC.COLLECTIVE R15, `(.L_x_2644) ;  /* 0x000000000f087348 */ /* 0x000fea0003c00000 */
[----:B------:R0:W1:Y:S02]  /*1df00*/  SHFL.IDX P6, R14, R13, R12, R11 ;  /* 0x0000000c0d0e7389 */ /* 0x00006400000c000b */
[----:B01----:R-:W-:Y:S01]  /*1df10*/  ENDCOLLECTIVE ;  /* 0x000000000000791b */ /* 0x003fe20003800000 */
.L_x_2644:
        /* <DEDUP_REMOVED lines=16> */
.L_x_2645:
[----:B------:R-:W-:Y:S02]  /*1e020*/  IMAD.MOV.U32 R13, RZ, RZ, R4 ;  /* 0x000000ffff0d7224 */ /* 0x000fe400078e0004 */
[----:B------:R-:W-:Y:S02]  /*1e030*/  IMAD.MOV.U32 R12, RZ, RZ, 0x7 ;  /* 0x00000007ff0c7424 */ /* 0x000fe400078e00ff */
[----:B------:R-:W-:-:S07]  /*1e040*/  IMAD.MOV.U32 R7, RZ, RZ, R14 ;  /* 0x000000ffff077224 */ /* 0x000fce00078e000e */
[----:B------:R-:W-:Y:S05]  /*1e050*/  WARPSYNC.COLLECTIVE R15, `(.L_x_2646) ;  /* 0x000000000f087348 */ /* 0x000fea0003c00000 */
[----:B------:R0:W1:Y:S02]  /*1e060*/  SHFL.IDX P6, R14, R13, R12, R11 ;  /* 0x0000000c0d0e7389 */ /* 0x00006400000c000b */
[----:B01----:R-:W-:Y:S01]  /*1e070*/  ENDCOLLECTIVE ;  /* 0x000000000000791b */ /* 0x003fe20003800000 */
.L_x_2646:
        /* <DEDUP_REMOVED lines=11> */
.L_x_2647:
        /* <DEDUP_REMOVED lines=13> */
.L_x_2648:
        /* <DEDUP_REMOVED lines=13> */
.L_x_2649:
[----:B------:R-:W-:Y:S02]  /*1e2d0*/  IMAD.MOV.U32 R13, RZ, RZ, R2 ;  /* 0x000000ffff0d7224 */ /* 0x000fe400078e0002 */
[----:B------:R-:W-:Y:S02]  /*1e2e0*/  IMAD.MOV.U32 R12, RZ, RZ, 0x1 ;  /* 0x00000001ff0c7424 */ /* 0x000fe400078e00ff */
[----:B------:R-:W-:-:S07]  /*1e2f0*/  IMAD.MOV.U32 R0, RZ, RZ, R14 ;  /* 0x000000ffff007224 */ /* 0x000fce00078e000e */
[----:B------:R-:W-:Y:S05]  /*1e300*/  WARPSYNC.COLLECTIVE R15, `(.L_x_2650) ;  /* 0x000000000f087348 */ /* 0x000fea0003c00000 */
[----:B------:R0:W1:Y:S02]  /*1e310*/  SHFL.IDX P6, R14, R13, R12, R11 ;  /* 0x0000000c0d0e7389 */ /* 0x00006400000c000b */
[----:B01----:R-:W-:Y:S01]  /*1e320*/  ENDCOLLECTIVE ;  /* 0x000000000000791b */ /* 0x003fe20003800000 */
.L_x_2650:
        /* <DEDUP_REMOVED lines=15> */
.L_x_2651:
[----:B------:R-:W-:Y:S02]  /*1e420*/  IMAD.MOV.U32 R13, RZ, RZ, R2 ;  /* 0x000000ffff0d7224 */ /* 0x000fe400078e0002 */
[----:B------:R-:W-:Y:S02]  /*1e430*/  IMAD.MOV.U32 R12, RZ, RZ, 0x2 ;  /* 0x00000002ff0c7424 */ /* 0x000fe400078e00ff */
[----:B------:R-:W-:-:S07]  /*1e440*/  IMAD.MOV.U32 R6, RZ, RZ, R14 ;  /* 0x000000ffff067224 */ /* 0x000fce00078e000e */
[----:B------:R-:W-:Y:S05]  /*1e450*/  WARPSYNC.COLLECTIVE R15, `(.L_x_2652) ;  /* 0x000000000f087348 */ /* 0x000fea0003c00000 */
[----:B------:R0:W1:Y:S02]  /*1e460*/  SHFL.IDX P6, R14, R13, R12, R11 ;  /* 0x0000000c0d0e7389 */ /* 0x00006400000c000b */
[----:B01----:R-:W-:Y:S01]  /*1e470*/  ENDCOLLECTIVE ;  /* 0x000000000000791b */ /* 0x003fe20003800000 */
.L_x_2652:
        /* <DEDUP_REMOVED lines=13> */
.L_x_2653:
[----:B------:R-:W-:Y:S02]  /*1e550*/  IMAD.MOV.U32 R13, RZ, RZ, R2 ;  /* 0x000000ffff0d7224 */ /* 0x000fe400078e0002 */
[----:B------:R-:W-:Y:S02]  /*1e560*/  IMAD.MOV.U32 R12, RZ, RZ, 0x3 ;  /* 0x00000003ff0c7424 */ /* 0x000fe400078e00ff */
[----:B------:R-:W-:-:S07]  /*1e570*/  IMAD.MOV.U32 R6, RZ, RZ, R14 ;  /* 0x000000ffff067224 */ /* 0x000fce00078e000e */
[----:B------:R-:W-:Y:S05]  /*1e580*/  WARPSYNC.COLLECTIVE R15, `(.L_x_2654) ;  /* 0x000000000f087348 */ /* 0x000fea0003c00000 */
[----:B------:R0:W1:Y:S02]  /*1e590*/  SHFL.IDX P6, R14, R13, R12, R11 ;  /* 0x0000000c0d0e7389 */ /* 0x00006400000c000b */
[----:B01----:R-:W-:Y:S01]  /*1e5a0*/  ENDCOLLECTIVE ;  /* 0x000000000000791b */ /* 0x003fe20003800000 */
.L_x_2654:
        /* <DEDUP_REMOVED lines=12> */
.L_x_2655:
[----:B------:R-:W-:Y:S01]  /*1e670*/  IMAD.MOV.U32 R2, RZ, RZ, R14 ;  /* 0x000000ffff027224 */ /* 0x000fe200078e000e */
[----:B------:R-:W-:Y:S06]  /*1e680*/  BRA `(.L_x_2656) ;  /* 0xffffffa000947947 */ /* 0x000fec000383ffff */
.L_x_2481:
[----:B0-----:R0:W1:Y:S02]  /*1e690*/  SYNCS.PHASECHK.TRANS64.TRYWAIT P0, [R16+URZ+0x16820], R0 ;  /* 0x01682000100075a7 */ /* 0x001064000800017f */
[----:B-1----:R-:W-:Y:S05]  /*1e6a0*/  @!P0 NANOSLEEP.SYNCS 0x989680 ;  /* 0x009896800000895d */ /* 0x002fea0003900000 */
[----:B------:R-:W1:Y:S02]  /*1e6b0*/  @!P0 SYNCS.PHASECHK.TRANS64 P0, [R16+URZ+0x16820], R0 ;  /* 0x01682000100085a7 */ /* 0x000e64000800007f */
[----:B-1----:R-:W-:Y:S05]  /*1e6c0*/  @!P0 BRA `(.L_x_2481) ;  /* 0xfffffffc00f08947 */ /* 0x002fea000383ffff */
[----:B------:R-:W-:Y:S05]  /*1e6d0*/  BRA `(.L_x_2657) ;  /* 0xffffffa000f47947 */ /* 0x000fea000383ffff */
.L_x_2490:
[----:B-1----:R1:W2:Y:S02]  /*1e6e0*/  SYNCS.PHASECHK.TRANS64.TRYWAIT P0, [R2+URZ+0x16840], R3 ;  /* 0x01684003020075a7 */ /* 0x0022a4000800017f */
[----:B--2---:R-:W-:Y:S05]  /*1e6f0*/  @!P0 NANOSLEEP.SYNCS 0x989680 ;  /* 0x009896800000895d */ /* 0x004fea0003900000 */
[----:B------:R-:W2:Y:S02]  /*1e700*/  @!P0 SYNCS.PHASECHK.TRANS64 P0, [R2+URZ+0x16840], R3 ;  /* 0x01684003020085a7 */ /* 0x000ea4000800007f */
[----:B--2---:R-:W-:Y:S05]  /*1e710*/  @!P0 BRA `(.L_x_2490) ;  /* 0xfffffffc00f08947 */ /* 0x004fea000383ffff */
[----:B------:R-:W-:Y:S05]  /*1e720*/  BRA `(.L_x_2658) ;  /* 0xffffffa400c87947 */ /* 0x000fea000383ffff */
.L_x_2495:
[----:B0-----:R0:W1:Y:S02]  /*1e730*/  SYNCS.PHASECHK.TRANS64.TRYWAIT P0, [R3+URZ+0x60], R2 ;  /* 0x00006002030075a7 */ /* 0x001064000800017f */
[----:B-1----:R-:W-:Y:S05]  /*1e740*/  @!P0 NANOSLEEP.SYNCS 0x989680 ;  /* 0x009896800000895d */ /* 0x002fea0003900000 */
[----:B------:R-:W1:Y:S02]  /*1e750*/  @!P0 SYNCS.PHASECHK.TRANS64 P0, [R3+URZ+0x60], R2 ;  /* 0x00006002030085a7 */ /* 0x000e64000800007f */
[----:B-1----:R-:W-:Y:S05]  /*1e760*/  @!P0 BRA `(.L_x_2495) ;  /* 0xfffffffc00f08947 */ /* 0x002fea000383ffff */
[----:B------:R-:W-:Y:S05]  /*1e770*/  BRA `(.L_x_2659) ;  /* 0xffffffa800547947 */ /* 0x000fea000383ffff */
.L_x_2503:
[----:B-1----:R1:W2:Y:S02]  /*1e780*/  SYNCS.PHASECHK.TRANS64.TRYWAIT P0, [R2+URZ+0x16840], R3 ;  /* 0x01684003020075a7 */ /* 0x0022a4000800017f */
[----:B--2---:R-:W-:Y:S05]  /*1e790*/  @!P0 NANOSLEEP.SYNCS 0x989680 ;  /* 0x009896800000895d */ /* 0x004fea0003900000 */
[----:B------:R-:W2:Y:S02]  /*1e7a0*/  @!P0 SYNCS.PHASECHK.TRANS64 P0, [R2+URZ+0x16840], R3 ;  /* 0x01684003020085a7 */ /* 0x000ea4000800007f */
[----:B--2---:R-:W-:Y:S05]  /*1e7b0*/  @!P0 BRA `(.L_x_2503) ;  /* 0xfffffffc00f08947 */ /* 0x004fea000383ffff */
[----:B------:R-:W-:Y:S05]  /*1e7c0*/  BRA `(.L_x_2660) ;  /* 0xffffffac00987947 */ /* 0x000fea000383ffff */
.L_x_2508:
[----:B0-----:R0:W1:Y:S02]  /*1e7d0*/  SYNCS.PHASECHK.TRANS64.TRYWAIT P0, [R10+URZ+0x60], R28 ;  /* 0x0000601c0a0075a7 */ /* 0x001064000800017f */
[----:B-1----:R-:W-:Y:S05]  /*1e7e0*/  @!P0 NANOSLEEP.SYNCS 0x989680 ;  /* 0x009896800000895d */ /* 0x002fea0003900000 */
[----:B------:R-:W1:Y:S02]  /*1e7f0*/  @!P0 SYNCS.PHASECHK.TRANS64 P0, [R10+URZ+0x60], R28 ;  /* 0x0000601c0a0085a7 */ /* 0x000e64000800007f */
[----:B-1----:R-:W-:Y:S05]  /*1e800*/  @!P0 BRA `(.L_x_2508) ;  /* 0xfffffffc00f08947 */ /* 0x002fea000383ffff */
[----:B------:R-:W-:Y:S05]  /*1e810*/  BRA `(.L_x_2661) ;  /* 0xffffffb000247947 */ /* 0x000fea000383ffff */
.L_x_2516:
[----:B-1----:R1:W2:Y:S02]  /*1e820*/  SYNCS.PHASECHK.TRANS64.TRYWAIT P0, [R2+URZ+0x16840], R3 ;  /* 0x01684003020075a7 */ /* 0x0022a4000800017f */
[----:B--2---:R-:W-:Y:S05]  /*1e830*/  @!P0 NANOSLEEP.SYNCS 0x989680 ;  /* 0x009896800000895d */ /* 0x004fea0003900000 */
[----:B------:R-:W2:Y:S02]  /*1e840*/  @!P0 SYNCS.PHASECHK.TRANS64 P0, [R2+URZ+0x16840], R3 ;  /* 0x01684003020085a7 */ /* 0x000ea4000800007f */
[----:B--2---:R-:W-:Y:S05]  /*1e850*/  @!P0 BRA `(.L_x_2516) ;  /* 0xfffffffc00f08947 */ /* 0x004fea000383ffff */
[----:B------:R-:W-:Y:S05]  /*1e860*/  BRA `(.L_x_2662) ;  /* 0xffffffb400387947 */ /* 0x000fea000383ffff */
.L_x_2521:
[----:B0-----:R0:W1:Y:S02]  /*1e870*/  SYNCS.PHASECHK.TRANS64.TRYWAIT P0, [R3+URZ+0x60], R7 ;  /* 0x00006007030075a7 */ /* 0x001064000800017f */
[----:B-1----:R-:W-:Y:S05]  /*1e880*/  @!P0 NANOSLEEP.SYNCS 0x989680 ;  /* 0x009896800000895d */ /* 0x002fea0003900000 */
[----:B------:R-:W1:Y:S02]  /*1e890*/  @!P0 SYNCS.PHASECHK.TRANS64 P0, [R3+URZ+0x60], R7 ;  /* 0x00006007030085a7 */ /* 0x000e64000800007f */
[----:B-1----:R-:W-:Y:S05]  /*1e8a0*/  @!P0 BRA `(.L_x_2521) ;  /* 0xfffffffc00f08947 */ /* 0x002fea000383ffff */
[----:B------:R-:W-:Y:S05]  /*1e8b0*/  BRA `(.L_x_2663) ;  /* 0xffffffb400c87947 */ /* 0x000fea000383ffff */
.L_x_2531:
[----:B0-----:R0:W1:Y:S02]  /*1e8c0*/  SYNCS.PHASECHK.TRANS64.TRYWAIT P0, [R3+URZ+0x16860], R0 ;  /* 0x01686000030075a7 */ /* 0x001064000800017f */
[----:B-1----:R-:W-:Y:S05]  /*1e8d0*/  @!P0 NANOSLEEP.SYNCS 0x989680 ;  /* 0x009896800000895d */ /* 0x002fea0003900000 */
[----:B------:R-:W1:Y:S02]  /*1e8e0*/  @!P0 SYNCS.PHASECHK.TRANS64 P0, [R3+URZ+0x16860], R0 ;  /* 0x01686000030085a7 */ /* 0x000e64000800007f */
[----:B-1----:R-:W-:Y:S05]  /*1e8f0*/  @!P0 BRA `(.L_x_2531) ;  /* 0xfffffffc00f08947 */ /* 0x002fea000383ffff */
[----:B------:R-:W-:Y:S05]  /*1e900*/  BRA `(.L_x_2664) ;  /* 0xffffffb800c87947 */ /* 0x000fea000383ffff */
.L_x_2537:
[----:B------:R-:W-:Y:S01]  /*1e910*/  BSSY B0, `(.L_x_2665) ;  /* 0x0000008000007945 */ /* 0x000fe20003800000 */
[----:B------:R-:W-:Y:S01]  /*1e920*/  IMAD.MOV.U32 R13, RZ, RZ, R24 ;  /* 0x000000ffff0d7224 */ /* 0x000fe200078e0018 */
[----:B------:R-:W-:Y:S01]  /*1e930*/  MOV R15, 0xffffffff ;  /* 0xffffffff000f7802 */ /* 0x000fe20000000f00 */
[----:B------:R-:W-:Y:S02]  /*1e940*/  IMAD.MOV.U32 R12, RZ, RZ, RZ ;  /* 0x000000ffff0c7224 */ /* 0x000fe400078e00ff */
[----:B-1----:R-:W-:-:S07]  /*1e950*/  IMAD.MOV.U32 R11, RZ, RZ, 0x1f ;  /* 0x0000001fff0b7424 */ /* 0x002fce00078e00ff */
[----:B0-2---:R-:W-:Y:S05]  /*1e960*/  WARPSYNC.COLLECTIVE R15, `(.L_x_2666) ;  /* 0x000000000f087348 */ /* 0x005fea0003c00000 */
[----:B------:R1:W3:Y:S02]  /*1e970*/  SHFL.IDX P6, R14, R13, R12, R11 ;  /* 0x0000000c0d0e7389 */ /* 0x0002e400000c000b */
[----:B0123--:R-:W-:Y:S01]  /*1e980*/  ENDCOLLECTIVE ;  /* 0x000000000000791b */ /* 0x00ffe20003800000 */
.L_x_2666:
[----:B------:R-:W-:Y:S05]  /*1e990*/  BSYNC B0 ;  /* 0x0000000000007941 */ /* 0x000fea0003800000 */
.L_x_2665:
        /* <DEDUP_REMOVED lines=9> */
.L_x_2667:
        /* <DEDUP_REMOVED lines=23> */
.L_x_2668:
[----:B------:R-:W-:Y:S01]  /*1eba0*/  IMAD.MOV.U32 R12, RZ, RZ, 0x2 ;  /* 0x00000002ff0c7424 */ /* 0x000fe200078e00ff */
[----:B------:R-:W-:-:S05]  /*1ebb0*/  SEL R4, R14, RZ, P1 ;  /* 0x000000ff0e047207 */ /* 0x000fca0000800000 */
[----:B------:R-:W-:-:S04]  /*1ebc0*/  IMAD.IADD R4, R13, 0x1, R4 ;  /* 0x000000010d047824 */ /* 0x000fc800078e0204 */
[----:B------:R-:W-:-:S07]  /*1ebd0*/  IMAD.MOV.U32 R13, RZ, RZ, R4 ;  /* 0x000000ffff0d7224 */ /* 0x000fce00078e0004 */
[----:B------:R-:W-:Y:S05]  /*1ebe0*/  WARPSYNC.COLLECTIVE R15, `(.L_x_2669) ;  /* 0x000000000f087348 */ /* 0x000fea0003c00000 */
[----:B------:R0:W1:Y:S02]  /*1ebf0*/  SHFL.UP P6, R14, R13, R12, R11 ;  /* 0x0400000c0d0e7389 */ /* 0x00006400000c000b */
[----:B01----:R-:W-:Y:S01]  /*1ec00*/  ENDCOLLECTIVE ;  /* 0x000000000000791b */ /* 0x003fe20003800000 */
.L_x_2669:
[----:B------:R-:W-:Y:S02]  /*1ec10*/  MOV R12, 0x4 ;  /* 0x00000004000c7802 */ /* 0x000fe40000000f00 */
[----:B------:R-:W-:-:S05]  /*1ec20*/  SEL R3, R14, RZ, P2 ;  /* 0x000000ff0e037207 */ /* 0x000fca0001000000 */
[----:B------:R-:W-:-:S04]  /*1ec30*/  IMAD.IADD R2, R4, 0x1, R3 ;  /* 0x0000000104027824 */ /* 0x000fc800078e0203 */
[----:B------:R-:W-:-:S07]  /*1ec40*/  IMAD.MOV.U32 R13, RZ, RZ, R2 ;  /* 0x000000ffff0d7224 */ /* 0x000fce00078e0002 */
[----:B------:R-:W-:Y:S05]  /*1ec50*/  WARPSYNC.COLLECTIVE R15, `(.L_x_2670) ;  /* 0x000000000f087348 */ /* 0x000fea0003c00000 */
[----:B------:R0:W1:Y:S02]  /*1ec60*/  SHFL.UP P6, R14, R13, R12, R11 ;  /* 0x0400000c0d0e7389 */ /* 0x00006400000c000b */
[----:B01----:R-:W-:Y:S01]  /*1ec70*/  ENDCOLLECTIVE ;  /* 0x000000000000791b */ /* 0x003fe20003800000 */
.L_x_2670:
[----:B------:R-:W-:Y:S01]  /*1ec80*/  IMAD.MOV.U32 R12, RZ, RZ, 0x8 ;  /* 0x00000008ff0c7424 */ /* 0x000fe200078e00ff */
[----:B------:R-:W-:-:S05]  /*1ec90*/  SEL R3, R14, RZ, P3 ;  /* 0x000000ff0e037207 */ /* 0x000fca0001800000 */
[----:B------:R-:W-:-:S04]  /*1eca0*/  IMAD.IADD R3, R2, 0x1, R3 ;  /* 0x0000000102037824 */ /* 0x000fc800078e0203 */
[----:B------:R-:W-:-:S07]  /*1ecb0*/  IMAD.MOV.U32 R13, RZ, RZ, R3 ;  /* 0x000000ffff0d7224 */ /* 0x000fce00078e0003 */
[----:B------:R-:W-:Y:S05]  /*1ecc0*/  WARPSYNC.COLLECTIVE R15, `(.L_x_2671) ;  /* 0x000000000f087348 */ /* 0x000fea0003c00000 */
[----:B------:R0:W1:Y:S02]  /*1ecd0*/  SHFL.UP P6, R14, R13, R12, R11 ;  /* 0x0400000c0d0e7389 */ /* 0x00006400000c000b */
[----:B01----:R-:W-:Y:S01]  /*1ece0*/  ENDCOLLECTIVE ;  /* 0x000000000000791b */ /* 0x003fe20003800000 */
.L_x_2671:
[----:B------:R-:W-:Y:S01]  /*1ecf0*/  IMAD.MOV.U32 R12, RZ, RZ, 0x10 ;  /* 0x00000010ff0c7424 */ /* 0x000fe200078e00ff */
[----:B------:R-:W-:-:S05]  /*1ed00*/  SEL R4, R14, RZ, P4 ;  /* 0x000000ff0e047207 */ /* 0x000fca0002000000 */
[----:B------:R-:W-:-:S04]  /*1ed10*/  IMAD.IADD R4, R3, 0x1, R4 ;  /* 0x0000000103047824 */ /* 0x000fc800078e0204 */
[----:B------:R-:W-:-:S07]  /*1ed20*/  IMAD.MOV.U32 R13, RZ, RZ, R4 ;  /* 0x000000ffff0d7224 */ /* 0x000fce00078e0004 */
[----:B------:R-:W-:Y:S05]  /*1ed30*/  WARPSYNC.COLLECTIVE R15, `(.L_x_2672) ;  /* 0x000000000f087348 */ /* 0x000fea0003c00000 */
[----:B------:R0:W1:Y:S02]  /*1ed40*/  SHFL.UP P6, R14, R13, R12, R11 ;  /* 0x0400000c0d0e7389 */ /* 0x00006400000c000b */
[----:B01----:R-:W-:Y:S01]  /*1ed50*/  ENDCOLLECTIVE ;  /* 0x000000000000791b */ /* 0x003fe20003800000 */
.L_x_2672:
        /* <DEDUP_REMOVED lines=8> */
.L_x_2673:
[----:B------:R-:W-:Y:S05]  /*1ede0*/  BRA `(.L_x_2674) ;  /* 0xffffffbc00047947 */ /* 0x000fea000383ffff */
.L_x_2540:
[----:B------:R-:W-:Y:S01]  /*1edf0*/  BSSY B0, `(.L_x_2675) ;  /* 0x0000007000007945 */ /* 0x000fe20003800000 */
[----:B------:R-:W-:Y:S02]  /*1ee00*/  IMAD.MOV.U32 R12, RZ, RZ, 0x1 ;  /* 0x00000001ff0c7424 */ /* 0x000fe400078e00ff */
[----:B-1----:R-:W-:Y:S02]  /*1ee10*/  IMAD.MOV.U32 R11, RZ, RZ, RZ ;  /* 0x000000ffff0b7224 */ /* 0x002fe400078e00ff */
[----:B------:R-:W-:-:S07]  /*1ee20*/  IMAD.MOV.U32 R15, RZ, RZ, -0x1 ;  /* 0xffffffffff0f7424 */ /* 0x000fce00078e00ff */
[----:B------:R-:W-:Y:S05]  /*1ee30*/  WARPSYNC.COLLECTIVE R15, `(.L_x_2676) ;  /* 0x000000000f087348 */ /* 0x000fea0003c00000 */
[----:B------:R0:W1:Y:S02]  /*1ee40*/  SHFL.UP P6, R14, R13, R12, R11 ;  /* 0x0400000c0d0e7389 */ /* 0x00006400000c000b */
[----:B01----:R-:W-:Y:S01]  /*1ee50*/  ENDCOLLECTIVE ;  /* 0x000000000000791b */ /* 0x003fe20003800000 */
.L_x_2676:
[----:B------:R-:W-:Y:S05]  /*1ee60*/  BSYNC B0 ;  /* 0x0000000000007941 */ /* 0x000fea0003800000 */
.L_x_2675:
[----:B------:R-:W-:Y:S01]  /*1ee70*/  SEL R14, R14, RZ, P1 ;  /* 0x000000ff0e0e7207 */ /* 0x000fe20000800000 */
[----:B------:R-:W-:Y:S01]  /*1ee80*/  IMAD.MOV.U32 R12, RZ, RZ, 0x2 ;  /* 0x00000002ff0c7424 */ /* 0x000fe200078e00ff */
[----:B------:R-:W-:Y:S01]  /*1ee90*/  MOV R15, 0xffffffff ;  /* 0xffffffff000f7802 */ /* 0x000fe20000000f00 */
[----:B------:R-:W-:Y:S02]  /*1eea0*/  IMAD.MOV.U32 R11, RZ, RZ, RZ ;  /* 0x000000ffff0b7224 */ /* 0x000fe400078e00ff */
[----:B------:R-:W-:-:S07]  /*1eeb0*/  IMAD.IADD R13, R13, 0x1, R14 ;  /* 0x000000010d0d7824 */ /* 0x000fce00078e020e */
[----:B------:R-:W-:Y:S05]  /*1eec0*/  WARPSYNC.COLLECTIVE R15, `(.L_x_2677) ;  /* 0x000000000f087348 */ /* 0x000fea0003c00000 */
[----:B------:R0:W1:Y:S02]  /*1eed0*/  SHFL.UP P6, R14, R13, R12, R11 ;  /* 0x0400000c0d0e7389 */ /* 0x00006400000c000b */
[----:B01----:R-:W-:Y:S01]  /*1eee0*/  ENDCOLLECTIVE ;  /* 0x000000000000791b */ /* 0x003fe20003800000 */
.L_x_2677:
[----:B------:R-:W-:Y:S01]  /*1eef0*/  IMAD.MOV.U32 R12, RZ, RZ, 0x4 ;  /* 0x00000004ff0c7424 */ /* 0x000fe200078e00ff */
[----:B------:R-:W-:-:S05]  /*1ef00*/  SEL R2, R14, RZ, P2 ;  /* 0x000000ff0e027207 */ /* 0x000fca0001000000 */
[----:B------:R-:W-:-:S04]  /*1ef10*/  IMAD.IADD R2, R13, 0x1, R2 ;  /* 0x000000010d027824 */ /* 0x000fc800078e0202 */
[----:B------:R-:W-:-:S07]  /*1ef20*/  IMAD.MOV.U32 R13, RZ, RZ, R2 ;  /* 0x000000ffff0d7224 */ /* 0x000fce00078e0002 */
[----:B------:R-:W-:Y:S05]  /*1ef30*/  WARPSYNC.COLLECTIVE R15, `(.L_x_2678) ;  /* 0x000000000f087348 */ /* 0x000fea0003c00000 */
[----:B------:R0:W1:Y:S02]  /*1ef40*/  SHFL.UP P6, R14, R13, R12, R11 ;  /* 0x0400000c0d0e7389 */ /* 0x00006400000c000b */
[----:B01----:R-:W-:Y:S01]  /*1ef50*/  ENDCOLLECTIVE ;  /* 0x000000000000791b */ /* 0x003fe20003800000 */
.L_x_2678:
[----:B------:R-:W-:Y:S01]  /*1ef60*/  IMAD.MOV.U32 R12, RZ, RZ, 0x8 ;  /* 0x00000008ff0c7424 */ /* 0x000fe200078e00ff */
[----:B------:R-:W-:-:S05]  /*1ef70*/  SEL R3, R14, RZ, P3 ;  /* 0x000000ff0e037207 */ /* 0x000fca0001800000 */
[----:B------:R-:W-:-:S04]  /*1ef80*/  IMAD.IADD R3, R2, 0x1, R3 ;  /* 0x0000000102037824 */ /* 0x000fc800078e0203 */
[----:B------:R-:W-:-:S07]  /*1ef90*/  IMAD.MOV.U32 R13, RZ, RZ, R3 ;  /* 0x000000ffff0d7224 */ /* 0x000fce00078e0003 */
[----:B------:R-:W-:Y:S05]  /*1efa0*/  WARPSYNC.COLLECTIVE R15, `(.L_x_2679) ;  /* 0x000000000f087348 */ /* 0x000fea0003c00000 */
[----:B------:R0:W1:Y:S02]  /*1efb0*/  SHFL.UP P6, R14, R13, R12, R11 ;  /* 0x0400000c0d0e7389 */ /* 0x00006400000c000b */
[----:B01----:R-:W-:Y:S01]  /*1efc0*/  ENDCOLLECTIVE ;  /* 0x000000000000791b */ /* 0x003fe20003800000 */
.L_x_2679:
[----:B------:R-:W-:Y:S01]  /*1efd0*/  IMAD.MOV.U32 R12, RZ, RZ, 0x10 ;  /* 0x00000010ff0c7424 */ /* 0x000fe200078e00ff */
[----:B------:R-:W-:-:S05]  /*1efe0*/  SEL R4, R14, RZ, P4 ;  /* 0x000000ff0e047207 */ /* 0x000fca0002000000 */
[----:B------:R-:W-:-:S04]  /*1eff0*/  IMAD.IADD R4, R3, 0x1, R4 ;  /* 0x0000000103047824 */ /* 0x000fc800078e0204 */
[----:B------:R-:W-:-:S07]  /*1f000*/  IMAD.MOV.U32 R13, RZ, RZ, R4 ;  /* 0x000000ffff0d7224 */ /* 0x000fce00078e0004 */
[----:B------:R-:W-:Y:S05]  /*1f010*/  WARPSYNC.COLLECTIVE R15, `(.L_x_2680) ;  /* 0x000000000f087348 */ /* 0x000fea0003c00000 */
[----:B------:R0:W1:Y:S02]  /*1f020*/  SHFL.UP P6, R14, R13, R12, R11 ;  /* 0x0400000c0d0e7389 */ /* 0x00006400000c000b */
[----:B01----:R-:W-:Y:S01]  /*1f030*/  ENDCOLLECTIVE ;  /* 0x000000000000791b */ /* 0x003fe20003800000 */
.L_x_2680:
        /* <DEDUP_REMOVED lines=8> */
.L_x_2681:
[----:B------:R-:W-:Y:S05]  /*1f0c0*/  BRA `(.L_x_2682) ;  /* 0xffffffb800f07947 */ /* 0x000fea000383ffff */
.L_x_2542:
[----:B------:R-:W-:Y:S01]  /*1f0d0*/  BSSY B0, `(.L_x_2683) ;  /* 0x0000006000007945 */ /* 0x000fe20003800000 */
[----:B------:R-:W-:Y:S01]  /*1f0e0*/  PLOP3.LUT P6, PT, P6, PT, PT, 0x8, 0x0 ;  /* 0x000000000000781c */ /* 0x000fe200037ce170 */
[----:B------:R-:W-:-:S12]  /*1f0f0*/  IMAD.MOV.U32 R15, RZ, RZ, -0x1 ;  /* 0xffffffffff0f7424 */ /* 0x000fd800078e00ff */
[----:B01----:R-:W-:Y:S05]  /*1f100*/  WARPSYNC.COLLECTIVE R15, `(.L_x_2684) ;  /* 0x000000000f087348 */ /* 0x003fea0003c00000 */
[----:B------:R-:W-:Y:S01]  /*1f110*/  VOTE.ANY R14, PT, P6 ;  /* 0x00000000000e7806 */ /* 0x000fe200030e0100 */
[----:B01----:R-:W-:Y:S06]  /*1f120*/  ENDCOLLECTIVE ;  /* 0x000000000000791b */ /* 0x003fec0003800000 */
.L_x_2684:
[----:B------:R-:W-:Y:S05]  /*1f130*/  BSYNC B0 ;  /* 0x0000000000007941 */ /* 0x000fea0003800000 */
.L_x_2683:
[----:B------:R-:W-:Y:S02]  /*1f140*/  IMAD.MOV.U32 R3, RZ, RZ, R14 ;  /* 0x000000ffff037224 */ /* 0x000fe400078e000e */
[----:B------:R-:W-:Y:S02]  /*1f150*/  IMAD.MOV.U32 R13, RZ, RZ, R25 ;  /* 0x000000ffff0d7224 */ /* 0x000fe400078e0019 */
[----:B------:R-:W0:Y:S01]  /*1f160*/  POPC R7, R3 ;  /* 0x0000000300077309 */ /* 0x000e220000000000 */
[----:B------:R-:W-:Y:S02]  /*1f170*/  IMAD.MOV.U32 R11, RZ, RZ, 0x1f ;  /* 0x0000001fff0b7424 */ /* 0x000fe400078e00ff */
[----:B------:R-:W-:Y:S01]  /*1f180*/  IMAD.MOV.U32 R15, RZ, RZ, -0x1 ;  /* 0xffffffffff0f7424 */ /* 0x000fe200078e00ff */
[----:B0-----:R-:W-:Y:S01]  /*1f190*/  MOV R12, R7 ;  /* 0x00000007000c7202 */ /* 0x001fe20000000f00 */
[----:B------:R-:W-:-:S07]  /*1f1a0*/  IMAD.IADD R27, R7, 0x1, R27 ;  /* 0x00000001071b7824 */ /* 0x000fce00078e021b */
[----:B------:R-:W-:Y:S05]  /*1f1b0*/  WARPSYNC.COLLECTIVE R15, `(.L_x_2685) ;  /* 0x000000000f087348 */ /* 0x000fea0003c00000 */
[----:B------:R0:W1:Y:S02]  /*1f1c0*/  SHFL.IDX P6, R14, R13, R12, R11 ;  /* 0x0000000c0d0e7389 */ /* 0x00006400000c000b */
[----:B01----:R-:W-:Y:S01]  /*1f1d0*/  ENDCOLLECTIVE ;  /* 0x000000000000791b */ /* 0x003fe20003800000 */
.L_x_2685:
[----:B------:R-:W-:Y:S02]  /*1f1e0*/  IMAD.MOV.U32 R13, RZ, RZ, R5 ;  /* 0x000000ffff0d7224 */ /* 0x000fe400078e0005 */
[----:B------:R-:W-:-:S07]  /*1f1f0*/  IMAD.MOV.U32 R25, RZ, RZ, R14 ;  /* 0x000000ffff197224 */ /* 0x000fce00078e000e */
[----:B------:R-:W-:Y:S05]  /*1f200*/  WARPSYNC.COLLECTIVE R15, `(.L_x_2686) ;  /* 0x000000000f087348 */ /* 0x000fea0003c00000 */
[----:B------:R0:W1:Y:S02]  /*1f210*/  SHFL.IDX P6, R14, R13, R12, R11 ;  /* 0x0000000c0d0e7389 */ /* 0x00006400000c000b */
[----:B01----:R-:W-:Y:S01]  /*1f220*/  ENDCOLLECTIVE ;  /* 0x000000000000791b */ /* 0x003fe20003800000 */
.L_x_2686:
[----:B------:R-:W-:Y:S01]  /*1f230*/  IMAD.MOV.U32 R5, RZ, RZ, R14 ;  /* 0x000000ffff057224 */ /* 0x000fe200078e000e */
[----:B------:R-:W-:Y:S06]  /*1f240*/  BRA `(.L_x_2687) ;  /* 0xffffffb800d07947 */ /* 0x000fec000383ffff */
.L_x_2544:
[----:B------:R-:W-:Y:S01]  /*1f250*/  BSSY B0, `(.L_x_2688) ;  /* 0x0000007000007945 */ /* 0x000fe20003800000 */
[----:B------:R-:W-:Y:S02]  /*1f260*/  IMAD.MOV.U32 R13, RZ, RZ, R2 ;  /* 0x000000ffff0d7224 */ /* 0x000fe400078e0002 */
[----:B-1----:R-:W-:Y:S02]  /*1f270*/  IMAD.MOV.U32 R11, RZ, RZ, 0x1f ;  /* 0x0000001fff0b7424 */ /* 0x002fe400078e00ff */
[----:B------:R-:W-:-:S07]  /*1f280*/  IMAD.MOV.U32 R15, RZ, RZ, -0x1 ;  /* 0xffffffffff0f7424 */ /* 0x000fce00078e00ff */
[----:B0-234-:R-:W-:Y:S05]  /*1f290*/  WARPSYNC.COLLECTIVE R15, `(.L_x_2689) ;  /* 0x000000000f087348 */ /* 0x01dfea0003c00000 */
[----:B------:R1:W0:Y:S02]  /*1f2a0*/  SHFL.IDX P6, R14, R13, R12, R11 ;  /* 0x0000000c0d0e7389 */ /* 0x00022400000c000b */
[----:B01234-:R-:W-:Y:S01]  /*1f2b0*/  ENDCOLLECTIVE ;  /* 0x000000000000791b */ /* 0x01ffe20003800000 */
.L_x_2689:
[----:B------:R-:W-:Y:S05]  /*1f2c0*/  BSYNC B0 ;  /* 0x0000000000007941 */ /* 0x000fea0003800000 */
.L_x_2688:
[----:B------:R-:W-:Y:S01]  /*1f2d0*/  IMAD.MOV.U32 R24, RZ, RZ, R14 ;  /* 0x000000ffff187224 */ /* 0x000fe200078e000e */
[----:B------:R-:W-:Y:S06]  /*1f2e0*/  BRA `(.L_x_2543) ;  /* 0xffffffb800c07947 */ /* 0x000fec000383ffff */
.L_x_2550:
[----:B0-----:R0:W2:Y:S02]  /*1f2f0*/  SYNCS.PHASECHK.TRANS64.TRYWAIT P0, [R9+URZ+0x16820], R0 ;  /* 0x01682000090075a7 */ /* 0x0010a4000800017f */
[----:B--2---:R-:W-:Y:S05]  /*1f300*/  @!P0 NANOSLEEP.SYNCS 0x989680 ;  /* 0x009896800000895d */ /* 0x004fea0003900000 */
[----:B------:R-:W2:Y:S02]  /*1f310*/  @!P0 SYNCS.PHASECHK.TRANS64 P0, [R9+URZ+0x16820], R0 ;  /* 0x01682000090085a7 */ /* 0x000ea4000800007f */
[----:B--2---:R-:W-:Y:S05]  /*1f320*/  @!P0 BRA `(.L_x_2550) ;  /* 0xfffffffc00f08947 */ /* 0x004fea000383ffff */
[----:B------:R-:W-:Y:S05]  /*1f330*/  BRA `(.L_x_2690) ;  /* 0xffffffc400187947 */ /* 0x000fea000383ffff */
.L_x_2551:
[----:B------:R-:W2:Y:S01]  /*1f340*/  S2R R2, SR_TID.X ;  /* 0x0000000000027919 */ /* 0x000ea20000002100 */
[----:B------:R-:W-:Y:S01]  /*1f350*/  BSSY B0, `(.L_x_2691) ;  /* 0x000000a000007945 */ /* 0x000fe20003800000 */
[----:B------:R-:W-:Y:S02]  /*1f360*/  IMAD.MOV.U32 R12, RZ, RZ, RZ ;  /* 0x000000ffff0c7224 */ /* 0x000fe400078e00ff */
[----:B-1----:R-:W-:Y:S02]  /*1f370*/  IMAD.MOV.U32 R11, RZ, RZ, 0x1f ;  /* 0x0000001fff0b7424 */ /* 0x002fe400078e00ff */
[----:B------:R-:W-:Y:S01]  /*1f380*/  IMAD.MOV.U32 R15, RZ, RZ, -0x1 ;  /* 0xffffffffff0f7424 */ /* 0x000fe200078e00ff */
[----:B--2---:R-:W-:-:S04]  /*1f390*/  SHF.R.U32.HI R2, RZ, 0x5, R2 ;  /* 0x00000005ff027819 */ /* 0x004fc80000011602 */
[----:B------:R-:W-:-:S05]  /*1f3a0*/  LOP3.LUT R2, R2, 0x3, RZ, 0xc0, !PT ;  /* 0x0000000302027812 */ /* 0x000fca00078ec0ff */
[----:B------:R-:W-:-:S07]  /*1f3b0*/  IMAD.MOV.U32 R13, RZ, RZ, R2 ;  /* 0x000000ffff0d7224 */ /* 0x000fce00078e0002 */
[----:B0--3--:R-:W-:Y:S05]  /*1f3c0*/  WARPSYNC.COLLECTIVE R15, `(.L_x_2692) ;  /* 0x000000000f087348 */ /* 0x009fea0003c00000 */
[----:B------:R1:W2:Y:S02]  /*1f3d0*/  SHFL.IDX P6, R14, R13, R12, R11 ;  /* 0x0000000c0d0e7389 */ /* 0x0002a400000c000b */
[----:B0123--:R-:W-:Y:S01]  /*1f3e0*/  ENDCOLLECTIVE ;  /* 0x000000000000791b */ /* 0x00ffe20003800000 */
.L_x_2692:
[----:B------:R-:W-:Y:S05]  /*1f3f0*/  BSYNC B0 ;  /* 0x0000000000007941 */ /* 0x000fea0003800000 */
.L_x_2691:
[----:B------:R-:W-:Y:S05]  /*1f400*/  BRA `(.L_x_2693) ;  /* 0xffffffc400007947 */ /* 0x000fea000383ffff */
.L_x_2552:
[----:B------:R-:W-:Y:S01]  /*1f410*/  BSSY B0, `(.L_x_2694) ;  /* 0x0000006000007945 */ /* 0x000fe20003800000 */
[----:B------:R-:W-:-:S07]  /*1f420*/  IMAD.MOV.U32 R15, RZ, RZ, -0x1 ;  /* 0xffffffffff0f7424 */ /* 0x000fce00078e00ff */
[----:B01-3--:R-:W-:Y:S05]  /*1f430*/  WARPSYNC.COLLECTIVE R15, `(.L_x_2695) ;  /* 0x000000000f0c7348 */ /* 0x00bfea0003c00000 */
[----:B------:R-:W-:Y:S02]  /*1f440*/  ELECT P6, UR62, PT ;  /* 0x00000000003e782f */ /* 0x000fe400038c0000 */
[----:B------:R-:W-:Y:S01]  /*1f450*/  MOV R14, UR62 ;  /* 0x0000003e000e7c02 */ /* 0x000fe20008000f00 */
[----:B01-3--:R-:W-:Y:S10]  /*1f460*/  ENDCOLLECTIVE ;  /* 0x000000000000791b */ /* 0x00bff40003800000 */
.L_x_2695:
[----:B------:R-:W-:Y:S05]  /*1f470*/  BSYNC B0 ;  /* 0x0000000000007941 */ /* 0x000fea0003800000 */
.L_x_2694:
[----:B------:R-:W-:Y:S05]  /*1f480*/  BRA `(.L_x_2696) ;  /* 0xffffffc000f47947 */ /* 0x000fea000383ffff */
.L_x_2554:
[----:B0-----:R0:W2:Y:S02]  /*1f490*/  SYNCS.PHASECHK.TRANS64.TRYWAIT P0, [R7+URZ], R2 ;  /* 0x00000002070075a7 */ /* 0x0010a4000800017f */
[----:B--2---:R-:W-:Y:S05]  /*1f4a0*/  @!P0 NANOSLEEP.SYNCS 0x989680 ;  /* 0x009896800000895d */ /* 0x004fea0003900000 */
[----:B------:R-:W2:Y:S02]  /*1f4b0*/  @!P0 SYNCS.PHASECHK.TRANS64 P0, [R7+URZ], R2 ;  /* 0x00000002070085a7 */ /* 0x000ea4000800007f */
[----:B--2---:R-:W-:Y:S05]  /*1f4c0*/  @!P0 BRA `(.L_x_2554) ;  /* 0xfffffffc00f08947 */ /* 0x004fea000383ffff */
[----:B------:R-:W-:Y:S05]  /*1f4d0*/  BRA `(.L_x_2697) ;  /* 0xffffffc400287947 */ /* 0x000fea000383ffff */
.L_x_2555:
[----:B--2---:R2:W4:Y:S02]  /*1f4e0*/  SYNCS.PHASECHK.TRANS64.TRYWAIT P0, [R3+URZ], R0 ;  /* 0x00000000030075a7 */ /* 0x004524000800017f */
[----:B----4-:R-:W-:Y:S05]  /*1f4f0*/  @!P0 NANOSLEEP.SYNCS 0x989680 ;  /* 0x009896800000895d */ /* 0x010fea0003900000 */
[----:B------:R-:W4:Y:S02]  /*1f500*/  @!P0 SYNCS.PHASECHK.TRANS64 P0, [R3+URZ], R0 ;  /* 0x00000000030085a7 */ /* 0x000f24000800007f */
[----:B----4-:R-:W-:Y:S05]  /*1f510*/  @!P0 BRA `(.L_x_2555) ;  /* 0xfffffffc00f08947 */ /* 0x010fea000383ffff */
[----:B------:R-:W-:Y:S05]  /*1f520*/  BRA `(.L_x_2698) ;  /* 0xffffffc4001c7947 */ /* 0x000fea000383ffff */
.L_x_2557:
[----:B--2---:R2:W4:Y:S02]  /*1f530*/  SYNCS.PHASECHK.TRANS64.TRYWAIT P0, [R5+URZ], R2 ;  /* 0x00000002050075a7 */ /* 0x004524000800017f */
[----:B----4-:R-:W-:Y:S05]  /*1f540*/  @!P0 NANOSLEEP.SYNCS 0x989680 ;  /* 0x009896800000895d */ /* 0x010fea0003900000 */
[----:B------:R-:W4:Y:S02]  /*1f550*/  @!P0 SYNCS.PHASECHK.TRANS64 P0, [R5+URZ], R2 ;  /* 0x00000002050085a7 */ /* 0x000f24000800007f */
[----:B----4-:R-:W-:Y:S05]  /*1f560*/  @!P0 BRA `(.L_x_2557) ;  /* 0xfffffffc00f08947 */ /* 0x010fea000383ffff */
[----:B------:R-:W-:Y:S05]  /*1f570*/  BRA `(.L_x_2699) ;  /* 0xffffffc400207947 */ /* 0x000fea000383ffff */
.L_x_2700:
        /* <DEDUP_REMOVED lines=16> */
.L_x_2709:


//--------------------- .nv.global.init           --------------------------
	.section	.nv.global.init,"aw",@progbits
.nv.global.init:
	.type		$str$20,@object
	.size		$str$20,($str$21 - $str$20)
$str$20:
        /*0000*/ 	.byte	0x28, 0x61, 0x64, 0x64, 0x72, 0x65, 0x73, 0x73, 0x20, 0x26, 0x20, 0x6d, 0x61, 0x73, 0x6b, 0x29
        /*0010*/ 	.byte	0x20, 0x3d, 0x3d, 0x20, 0x30, 0x00
	.type		$str$21,@object
	.size		$str$21,(__unnamed_4 - $str$21)
$str$21:
        /*0016*/ 	.byte	0x2f, 0x74, 0x6d, 0x70, 0x2f, 0x6f, 0x73, 0x73, 0x5f, 0x6b, 0x65, 0x72, 0x6e, 0x65, 0x6c, 0x73
        /*0026*/ 	.byte	0x5f, 0x73, 0x72, 0x63, 0x2f, 0x66, 0x6c, 0x61, 0x73, 0x68, 0x5f, 0x61, 0x74, 0x74, 0x65, 0x6e
        /*0036*/ 	.byte	0x74, 0x69, 0x6f, 0x6e, 0x2f, 0x63, 0x73, 0x72, 0x63, 0x2f, 0x63, 0x75, 0x74, 0x6c, 0x61, 0x73
        /*0046*/ 	.byte	0x73, 0x2f, 0x69, 0x6e, 0x63, 0x6c, 0x75, 0x64, 0x65, 0x2f, 0x63, 0x75, 0x74, 0x65, 0x2f, 0x70
        /*0056*/ 	.byte	0x6f, 0x69, 0x6e, 0x74, 0x65, 0x72, 0x5f, 0x66, 0x6c, 0x61, 0x67, 0x67, 0x65, 0x64, 0x2e, 0x68
        /*0066*/ 	.byte	0x70, 0x70, 0x00
	.type		__unnamed_4,@object
	.size		__unnamed_4,(__unnamed_9 - __unnamed_4)
__unnamed_4:
        /* <DEDUP_REMOVED lines=24> */
        /*01e9*/ 	.byte	0x00
	.type		__unnamed_9,@object
	.size		__unnamed_9,(__unnamed_5 - __unnamed_9)
__unnamed_9:
        /* <DEDUP_REMOVED lines=24> */
        /*036a*/ 	.byte	0x3e, 0x20, 0x26, 0x5d, 0x00
	.type		__unnamed_5,@object
	.size		__unnamed_5,(__unnamed_3 - __unnamed_5)
__unnamed_5:
        /* <DEDUP_REMOVED lines=25> */
	.type		__unnamed_3,@object
	.size		__unnamed_3,(__unnamed_2 - __unnamed_3)
__unnamed_3:
        /* <DEDUP_REMOVED lines=29> */
	.type		__unnamed_2,@object
	.size		__unnamed_2,(__unnamed_7 - __unnamed_2)
__unnamed_2:
        /* <DEDUP_REMOVED lines=29> */
	.type		__unnamed_7,@object
	.size		__unnamed_7,(__unnamed_8 - __unnamed_7)
__unnamed_7:
        /* <DEDUP_REMOVED lines=28> */
        /*0a4c*/ 	.byte	0x3c, 0x31, 0x32, 0x32, 0x38, 0x38, 0x3e, 0x3e, 0x3e, 0x3e, 0x3e, 0x5d, 0x00
	.type		__unnamed_8,@object
	.size		__unnamed_8,(__unnamed_1 - __unnamed_8)
__unnamed_8:
        /* <DEDUP_REMOVED lines=29> */
	.type		__unnamed_1,@object
	.size		__unnamed_1,(__unnamed_6 - __unnamed_1)
__unnamed_1:
        /* <DEDUP_REMOVED lines=28> */
        /*0de6*/ 	.byte	0x3c, 0x38, 0x31, 0x39, 0x32, 0x3e, 0x3e, 0x3e, 0x3e, 0x3e, 0x20, 0x26, 0x5d, 0x00
	.type		__unnamed_6,@object
	.size		__unnamed_6,(.L_5 - __unnamed_6)
__unnamed_6:
        /* <DEDUP_REMOVED lines=28> */
        /*0fb4*/ 	.byte	0x3c, 0x31, 0x32, 0x32, 0x38, 0x38, 0x3e, 0x3e, 0x3e, 0x3e, 0x3e, 0x20, 0x26, 0x5d, 0x00
.L_5:


//--------------------- .nv.shared._ZN7cutlass13device_kernelIN5flash11enable_sm90INS1_16FlashAttnFwdSm90INS1_25CollectiveMainloopFwdSm90ILi2EN4cute5tupleIJNS5_1CILi1EEES8_S8_EEENS6_IJNS7_ILi192EEESA_NS7_ILi64EEEEEELi64ENS_10bfloat16_tEfNS_4arch4Sm90ELb0ELb0ELb1ELb0ELb0ELb0ELb0ELb0ELb1ELb1ELb1ELb0EEENS1_21CollectiveEpilogueFwdINS6_IJSA_SB_SA_EEES9_SD_SF_Li384ELb0ELb1ELb1ELb0EEENS1_19SingleTileSchedulerILb0ELb1ELb1ELi192EEEEEEEEEvNT_6ParamsE --------------------------
	.section	.nv.shared._ZN7cutlass13device_kernelIN5flash11enable_sm90INS1_16FlashAttnFwdSm90INS1_25CollectiveMainloopFwdSm90ILi2EN4cute5tupleIJNS5_1CILi1EEES8_S8_EEENS6_IJNS7_ILi192EEESA_NS7_ILi64EEEEEELi64ENS_10bfloat16_tEfNS_4arch4Sm90ELb0ELb0ELb1ELb0ELb0ELb0ELb0ELb0ELb1ELb1ELb1ELb0EEENS1_21CollectiveEpilogueFwdINS6_IJSA_SB_SA_EEES9_SD_SF_Li384ELb0ELb1ELb1ELb0EEENS1_19SingleTileSchedulerILb0ELb1ELb1ELi192EEEEEEEEEvNT_6ParamsE,"aw",@nobits
	.sectionflags	@""
	.align	16
	.zero		1024


//--------------------- .nv.shared.reserved.0     --------------------------
	.section	.nv.shared.reserved.0,"aw",@nobits
	.weak		__nv_reservedSMEM_offset_0_alias
	.size		__nv_reservedSMEM_offset_0_alias, 0, 0
	.other		__nv_reservedSMEM_offset_0_alias,@"STO_CUDA_RESERVED_SHARED STV_DEFAULT"
__nv_reservedSMEM_offset_0_alias:
	.zero		0


//--------------------- .nv.global                --------------------------
	.section	.nv.global,"aw",@nobits
.nv.global:
	.type		_ZN79_INTERNAL_8c5eea16_43_flash_fwd_hdim64_bf16_split_softcap_sm90_cu_59c7631c_34294cute1_E,@object
	.size		_ZN79_INTERNAL_8c5eea16_43_flash_fwd_hdim64_bf16_split_softcap_sm90_cu_59c7631c_34294cute1_E,(_ZN79_INTERNAL_8c5eea16_43_flash_fwd_hdim64_bf16_split_softcap_sm90_cu_59c7631c_34294cuda3std3__45__cpo6cbeginE - _ZN79_INTERNAL_8c5eea16_43_flash_fwd_hdim64_bf16_split_softcap_sm90_cu_59c7631c_34294cute1_E)
_ZN79_INTERNAL_8c5eea16_43_flash_fwd_hdim64_bf16_split_softcap_sm90_cu_59c7631c_34294cute1_E:
	.zero		1
	.type		_ZN79_INTERNAL_8c5eea16_43_flash_fwd_hdim64_bf16_split_softcap_sm90_cu_59c7631c_34294cuda3std3__45__cpo6cbeginE,@object
	.size		_ZN79_INTERNAL_8c5eea16_43_flash_fwd_hdim64_bf16_split_softcap_sm90_cu_59c7631c_34294cuda3std3__45__cpo6cbeginE,(_ZN79_INTERNAL_8c5eea16_43_flash_fwd_hdim64_bf16_split_softcap_sm90_cu_59c7631c_34294cuda3std3__48in_placeE - _ZN79_INTERNAL_8c5eea16_43_flash_fwd_hdim64_bf16_split_softcap_sm90_cu_59c7631c_34294cuda3std3__45__cpo6cbeginE)
_ZN79_INTERNAL_8c5eea16_43_flash_fwd_hdim64_bf16_split_softcap_sm90_cu_59c7631c_34294cuda3std3__45__cpo6cbeginE:
	.zero		1
	.type		_ZN79_INTERNAL_8c5eea16_43_flash_fwd_hdim64_bf16_split_softcap_sm90_cu_59c7631c_34294cuda3std3__48in_placeE,@object
	.size		_ZN79_INTERNAL_8c5eea16_43_flash_fwd_hdim64_bf16_split_softcap_sm90_cu_59c7631c_34294cuda3std3__48in_placeE,(_ZN79_INTERNAL_8c5eea16_43_flash_fwd_hdim64_bf16_split_softcap_sm90_cu_59c7631c_34294cuda3std6ranges3__45__cpo9iter_moveE - _ZN79_INTERNAL_8c5eea16_43_flash_fwd_hdim64_bf16_split_softcap_sm90_cu_59c7631c_34294cuda3std3__48in_placeE)
_ZN79_INTERNAL_8c5eea16_43_flash_fwd_hdim64_bf16_split_softcap_sm90_cu_59c7631c_34294cuda3std3__48in_placeE:
	.zero		1
	.type		_ZN79_INTERNAL_8c5eea16_43_flash_fwd_hdim64_bf16_split_softcap_sm90_cu_59c7631c_34294cuda3std6ranges3__45__cpo9iter_moveE,@object
	.size		_ZN79_INTERNAL_8c5eea16_43_flash_fwd_hdim64_bf16_split_softcap_sm90_cu_59c7631c_34294cuda3std6ranges3__45__cpo9iter_moveE,(_ZN79_INTERNAL_8c5eea16_43_flash_fwd_hdim64_bf16_split_softcap_sm90_cu_59c7631c_34294cuda3std3__45__cpo5beginE - _ZN79_INTERNAL_8c5eea16_43_flash_fwd_hdim64_bf16_split_softcap_sm90_cu_59c7631c_34294cuda3std6ranges3__45__cpo9iter_moveE)
_ZN79_INTERNAL_8c5eea16_43_flash_fwd_hdim64_bf16_split_softcap_sm90_cu_59c7631c_34294cuda3std6ranges3__45__cpo9iter_moveE:
	.zero		1
	.type		_ZN79_INTERNAL_8c5eea16_43_flash_fwd_hdim64_bf16_split_softcap_sm90_cu_59c7631c_34294cuda3std3__45__cpo5beginE,@object
	.size		_ZN79_INTERNAL_8c5eea16_43_flash_fwd_hdim64_bf16_split_softcap_sm90_cu_59c7631c_34294cuda3std3__45__cpo5beginE,(_ZN79_INTERNAL_8c5eea16_43_flash_fwd_hdim64_bf16_split_softcap_sm90_cu_59c7631c_34294cuda3std3__481_GLOBAL__N__8c5eea16_43_flash_fwd_hdim64_bf16_split_softcap_sm90_cu_59c7631c_34296ignoreE - _ZN79_INTERNAL_8c5eea16_43_flash_fwd_hdim64_bf16_split_softcap_sm90_cu_59c7631c_34294cuda3std3__45__cpo5beginE)
_ZN79_INTERNAL_8c5eea16_43_flash_fwd_hdim64_bf16_split_softcap_sm90_cu_59c7631c_34294cuda3std3__45__cpo5beginE:
	.zero		1
	.type		_ZN79_INTERNAL_8c5eea16_43_flash_fwd_hdim64_bf16_split_softcap_sm90_cu_59c7631c_34294cuda3std3__481_GLOBAL__N__8c5eea16_43_flash_fwd_hdim64_bf16_split_softcap_sm90_cu_59c7631c_34296ignoreE,@object
	.size		_ZN79_INTERNAL_8c5eea16_43_flash_fwd_hdim64_bf16_split_softcap_sm90_cu_59c7631c_34294cuda3std3__481_GLOBAL__N__8c5eea16_43_flash_fwd_hdim64_bf16_split_softcap_sm90_cu_59c7631c_34296ignoreE,(_ZN79_INTERNAL_8c5eea16_43_flash_fwd_hdim64_bf16_split_softcap_sm90_cu_59c7631c_34294cute7productE - _ZN79_INTERNAL_8c5eea16_43_flash_fwd_hdim64_bf16_split_softcap_sm90_cu_59c7631c_34294cuda3std3__481_GLOBAL__N__8c5eea16_43_flash_fwd_hdim64_bf16_split_softcap_sm90_cu_59c7631c_34296ignoreE)
_ZN79_INTERNAL_8c5eea16_43_flash_fwd_hdim64_bf16_split_softcap_sm90_cu_59c7631c_34294cuda3std3__481_GLOBAL__N__8c5eea16_43_flash_fwd_hdim64_bf16_split_softcap_sm90_cu_59c7631c_34296ignoreE:
	.zero		1
	.type		_ZN79_INTERNAL_8c5eea16_43_flash_fwd_hdim64_bf16_split_softcap_sm90_cu_59c7631c_34294cute7productE,@object
	.size		_ZN79_INTERNAL_8c5eea16_43_flash_fwd_hdim64_bf16_split_softcap_sm90_cu_59c7631c_34294cute7productE,(_ZN79_INTERNAL_8c5eea16_43_flash_fwd_hdim64_bf16_split_softcap_sm90_cu_59c7631c_34294cuda3std3__45__cpo3endE - _ZN79_INTERNAL_8c5eea16_43_flash_fwd_hdim64_bf16_split_softcap_sm90_cu_59c7631c_34294cute7productE)
_ZN79_INTERNAL_8c5eea16_43_flash_fwd_hdim64_bf16_split_softcap_sm90_cu_59c7631c_34294cute7productE:
	.zero		1
	.type		_ZN79_INTERNAL_8c5eea16_43_flash_fwd_hdim64_bf16_split_softcap_sm90_cu_59c7631c_34294cuda3std3__45__cpo3endE,@object
	.size		_ZN79_INTERNAL_8c5eea16_43_flash_fwd_hdim64_bf16_split_softcap_sm90_cu_59c7631c_34294cuda3std3__45__cpo3endE,(_ZN79_INTERNAL_8c5eea16_43_flash_fwd_hdim64_bf16_split_softcap_sm90_cu_59c7631c_34294cuda3std3__419piecewise_constructE - _ZN79_INTERNAL_8c5eea16_43_flash_fwd_hdim64_bf16_split_softcap_sm90_cu_59c7631c_34294cuda3std3__45__cpo3endE)
_ZN79_INTERNAL_8c5eea16_43_flash_fwd_hdim64_bf16_split_softcap_sm90_cu_59c7631c_34294cuda3std3__45__cpo3endE:
	.zero		1
	.type		_ZN79_INTERNAL_8c5eea16_43_flash_fwd_hdim64_bf16_split_softcap_sm90_cu_59c7631c_34294cuda3std3__419piecewise_constructE,@object
	.size		_ZN79_INTERNAL_8c5eea16_43_flash_fwd_hdim64_bf16_split_softcap_sm90_cu_59c7631c_34294cuda3std3__419piecewise_constructE,(_ZN79_INTERNAL_8c5eea16_43_flash_fwd_hdim64_bf16_split_softcap_sm90_cu_59c7631c_34294cuda3std3__45__cpo4cendE - _ZN79_INTERNAL_8c5eea16_43_flash_fwd_hdim64_bf16_split_softcap_sm90_cu_59c7631c_34294cuda3std3__419piecewise_constructE)
_ZN79_INTERNAL_8c5eea16_43_flash_fwd_hdim64_bf16_split_softcap_sm90_cu_59c7631c_34294cuda3std3__419piecewise_constructE:
	.zero		1
	.type		_ZN79_INTERNAL_8c5eea16_43_flash_fwd_hdim64_bf16_split_softcap_sm90_cu_59c7631c_34294cuda3std3__45__cpo4cendE,@object
	.size		_ZN79_INTERNAL_8c5eea16_43_flash_fwd_hdim64_bf16_split_softcap_sm90_cu_59c7631c_34294cuda3std3__45__cpo4cendE,(_ZN79_INTERNAL_8c5eea16_43_flash_fwd_hdim64_bf16_split_softcap_sm90_cu_59c7631c_34294cuda3std6ranges3__45__cpo4swapE - _ZN79_INTERNAL_8c5eea16_43_flash_fwd_hdim64_bf16_split_softcap_sm90_cu_59c7631c_34294cuda3std3__45__cpo4cendE)
_ZN79_INTERNAL_8c5eea16_43_flash_fwd_hdim64_bf16_split_softcap_sm90_cu_59c7631c_34294cuda3std3__45__cpo4cendE:
	.zero		1
	.type		_ZN79_INTERNAL_8c5eea16_43_flash_fwd_hdim64_bf16_split_softcap_sm90_cu_59c7631c_34294cuda3std6ranges3__45__cpo4swapE,@object
	.size		_ZN79_INTERNAL_8c5eea16_43_flash_fwd_hdim64_bf16_split_softcap_sm90_cu_59c7631c_34294cuda3std6ranges3__45__cpo4swapE,(.L_16 - _ZN79_INTERNAL_8c5eea16_43_flash_fwd_hdim64_bf16_split_softcap_sm90_cu_59c7631c_34294cuda3std6ranges3__45__cpo4swapE)
_ZN79_INTERNAL_8c5eea16_43_flash_fwd_hdim64_bf16_split_softcap_sm90_cu_59c7631c_34294cuda3std6ranges3__45__cpo4swapE:
	.zero		1
.L_16:


//--------------------- .nv.shared._ZN7cutlass13device_kernelIN5flash11enable_sm90INS1_16FlashAttnFwdSm90INS1_25CollectiveMainloopFwdSm90ILi2EN4cute5tupleIJNS5_1CILi1EEES8_S8_EEENS6_IJNS7_ILi192EEESA_NS7_ILi64EEEEEELi64ENS_10bfloat16_tEfNS_4arch4Sm90ELb0ELb0ELb1ELb1ELb0ELb0ELb0ELb0ELb1ELb1ELb1ELb0EEENS1_21CollectiveEpilogueFwdINS6_IJSA_SB_SA_EEES9_SD_SF_Li384ELb1ELb1ELb1ELb0EEENS1_36VarlenDynamicPersistentTileSchedulerILi192ELi192ELi384ELi128ELb1ELb1ELb1ELb0ELb1ELb1EEEEEEEEEvNT_6ParamsE --------------------------
	.section	.nv.shared._ZN7cutlass13device_kernelIN5flash11enable_sm90INS1_16FlashAttnFwdSm90INS1_25CollectiveMainloopFwdSm90ILi2EN4cute5tupleIJNS5_1CILi1EEES8_S8_EEENS6_IJNS7_ILi192EEESA_NS7_ILi64EEEEEELi64ENS_10bfloat16_tEfNS_4arch4Sm90ELb0ELb0ELb1ELb1ELb0ELb0ELb0ELb0ELb1ELb1ELb1ELb0EEENS1_21CollectiveEpilogueFwdINS6_IJSA_SB_SA_EEES9_SD_SF_Li384ELb1ELb1ELb1ELb0EEENS1_36VarlenDynamicPersistentTileSchedulerILi192ELi192ELi384ELi128ELb1ELb1ELb1ELb0ELb1ELb1EEEEEEEEEvNT_6ParamsE,"aw",@nobits
	.sectionflags	@""
	.align	16
	.zero		1024


//--------------------- .nv.shared._ZN7cutlass13device_kernelIN5flash11enable_sm90INS1_16FlashAttnFwdSm90INS1_25CollectiveMainloopFwdSm90ILi2EN4cute5tupleIJNS5_1CILi1EEES8_S8_EEENS6_IJNS7_ILi192EEESA_NS7_ILi64EEEEEELi64ENS_10bfloat16_tEfNS_4arch4Sm90ELb0ELb0ELb1ELb1ELb0ELb1ELb0ELb0ELb1ELb1ELb1ELb0EEENS1_21CollectiveEpilogueFwdINS6_IJSA_SB_SA_EEES9_SD_SF_Li384ELb1ELb1ELb1ELb0EEENS1_36VarlenDynamicPersistentTileSchedulerILi192ELi192ELi384ELi128ELb1ELb1ELb1ELb0ELb1ELb1EEEEEEEEEvNT_6ParamsE --------------------------
	.section	.nv.shared._ZN7cutlass13device_kernelIN5flash11enable_sm90INS1_16FlashAttnFwdSm90INS1_25CollectiveMainloopFwdSm90ILi2EN4cute5tupleIJNS5_1CILi1EEES8_S8_EEENS6_IJNS7_ILi192EEESA_NS7_ILi64EEEEEELi64ENS_10bfloat16_tEfNS_4arch4Sm90ELb0ELb0ELb1ELb1ELb0ELb1ELb0ELb0ELb1ELb1ELb1ELb0EEENS1_21CollectiveEpilogueFwdINS6_IJSA_SB_SA_EEES9_SD_SF_Li384ELb1ELb1ELb1ELb0EEENS1_36VarlenDynamicPersistentTileSchedulerILi192ELi192ELi384ELi128ELb1ELb1ELb1ELb0ELb1ELb1EEEEEEEEEvNT_6ParamsE,"aw",@nobits
	.sectionflags	@""
	.align	16
	.zero		1024


//--------------------- .nv.shared._ZN7cutlass13device_kernelIN5flash11enable_sm90INS1_16FlashAttnFwdSm90INS1_25CollectiveMainloopFwdSm90ILi2EN4cute5tupleIJNS5_1CILi1EEES8_S8_EEENS6_IJNS7_ILi192EEENS7_ILi128EEENS7_ILi64EEEEEELi64ENS_10bfloat16_tEfNS_4arch4Sm90ELb0ELb1ELb1ELb0ELb0ELb0ELb0ELb1ELb1ELb1ELb1ELb0EEENS1_21CollectiveEpilogueFwdINS6_IJSA_SC_SB_EEES9_SE_SG_Li384ELb0ELb1ELb1ELb0EEENS1_19SingleTileSchedulerILb0ELb1ELb1ELi192EEEEEEEEEvNT_6ParamsE --------------------------
	.section	.nv.shared._ZN7cutlass13device_kernelIN5flash11enable_sm90INS1_16FlashAttnFwdSm90INS1_25CollectiveMainloopFwdSm90ILi2EN4cute5tupleIJNS5_1CILi1EEES8_S8_EEENS6_IJNS7_ILi192EEENS7_ILi128EEENS7_ILi64EEEEEELi64ENS_10bfloat16_tEfNS_4arch4Sm90ELb0ELb1ELb1ELb0ELb0ELb0ELb0ELb1ELb1ELb1ELb1ELb0EEENS1_21CollectiveEpilogueFwdINS6_IJSA_SC_SB_EEES9_SE_SG_Li384ELb0ELb1ELb1ELb0EEENS1_19SingleTileSchedulerILb0ELb1ELb1ELi192EEEEEEEEEvNT_6ParamsE,"aw",@nobits
	.sectionflags	@""
	.align	16
	.zero		1024


//--------------------- .nv.shared._ZN7cutlass13device_kernelIN5flash11enable_sm90INS1_16FlashAttnFwdSm90INS1_25CollectiveMainloopFwdSm90ILi2EN4cute5tupleIJNS5_1CILi1EEES8_S8_EEENS6_IJNS7_ILi192EEENS7_ILi128EEENS7_ILi64EEEEEELi64ENS_10bfloat16_tEfNS_4arch4Sm90ELb0ELb1ELb1ELb1ELb0ELb0ELb0ELb1ELb1ELb1ELb1ELb0EEENS1_21CollectiveEpilogueFwdINS6_IJSA_SC_SB_EEES9_SE_SG_Li384ELb1ELb1ELb1ELb0EEENS1_36VarlenDynamicPersistentTileSchedulerILi192ELi128ELi384ELi128ELb1ELb1ELb1ELb1ELb0ELb1EEEEEEEEEvNT_6ParamsE --------------------------
	.section	.nv.shared._ZN7cutlass13device_kernelIN5flash11enable_sm90INS1_16FlashAttnFwdSm90INS1_25CollectiveMainloopFwdSm90ILi2EN4cute5tupleIJNS5_1CILi1EEES8_S8_EEENS6_IJNS7_ILi192EEENS7_ILi128EEENS7_ILi64EEEEEELi64ENS_10bfloat16_tEfNS_4arch4Sm90ELb0ELb1ELb1ELb1ELb0ELb0ELb0ELb1ELb1ELb1ELb1ELb0EEENS1_21CollectiveEpilogueFwdINS6_IJSA_SC_SB_EEES9_SE_SG_Li384ELb1ELb1ELb1ELb0EEENS1_36VarlenDynamicPersistentTileSchedulerILi192ELi128ELi384ELi128ELb1ELb1ELb1ELb1ELb0ELb1EEEEEEEEEvNT_6ParamsE,"aw",@nobits
	.sectionflags	@""
	.align	16
	.zero		1024


//--------------------- .nv.shared._ZN7cutlass13device_kernelIN5flash11enable_sm90INS1_16FlashAttnFwdSm90INS1_25CollectiveMainloopFwdSm90ILi2EN4cute5tupleIJNS5_1CILi1EEES8_S8_EEENS6_IJNS7_ILi192EEENS7_ILi128EEENS7_ILi64EEEEEELi64ENS_10bfloat16_tEfNS_4arch4Sm90ELb0ELb1ELb1ELb1ELb0ELb1ELb0ELb1ELb1ELb1ELb1ELb0EEENS1_21CollectiveEpilogueFwdINS6_IJSA_SC_SB_EEES9_SE_SG_Li384ELb1ELb1ELb1ELb0EEENS1_36VarlenDynamicPersistentTileSchedulerILi192ELi128ELi384ELi128ELb1ELb1ELb1ELb1ELb0ELb1EEEEEEEEEvNT_6ParamsE --------------------------
	.section	.nv.shared._ZN7cutlass13device_kernelIN5flash11enable_sm90INS1_16FlashAttnFwdSm90INS1_25CollectiveMainloopFwdSm90ILi2EN4cute5tupleIJNS5_1CILi1EEES8_S8_EEENS6_IJNS7_ILi192EEENS7_ILi128EEENS7_ILi64EEEEEELi64ENS_10bfloat16_tEfNS_4arch4Sm90ELb0ELb1ELb1ELb1ELb0ELb1ELb0ELb1ELb1ELb1ELb1ELb0EEENS1_21CollectiveEpilogueFwdINS6_IJSA_SC_SB_EEES9_SE_SG_Li384ELb1ELb1ELb1ELb0EEENS1_36VarlenDynamicPersistentTileSchedulerILi192ELi128ELi384ELi128ELb1ELb1ELb1ELb1ELb0ELb1EEEEEEEEEvNT_6ParamsE,"aw",@nobits
	.sectionflags	@""
	.align	16
	.zero		1024


//--------------------- .nv.shared._ZN7cutlass13device_kernelIN5flash11enable_sm90INS1_16FlashAttnFwdSm90INS1_25CollectiveMainloopFwdSm90ILi2EN4cute5tupleIJNS5_1CILi1EEES8_S8_EEENS6_IJNS7_ILi192EEENS7_ILi128EEENS7_ILi64EEEEEELi64ENS_10bfloat16_tEfNS_4arch4Sm90ELb1ELb0ELb1ELb0ELb0ELb0ELb0ELb1ELb1ELb1ELb1ELb0EEENS1_21CollectiveEpilogueFwdINS6_IJSA_SC_SB_EEES9_SE_SG_Li384ELb0ELb1ELb1ELb0EEENS1_19SingleTileSchedulerILb0ELb1ELb1ELi192EEEEEEEEEvNT_6ParamsE --------------------------
	.section	.nv.shared._ZN7cutlass13device_kernelIN5flash11enable_sm90INS1_16FlashAttnFwdSm90INS1_25CollectiveMainloopFwdSm90ILi2EN4cute5tupleIJNS5_1CILi1EEES8_S8_EEENS6_IJNS7_ILi192EEENS7_ILi128EEENS7_ILi64EEEEEELi64ENS_10bfloat16_tEfNS_4arch4Sm90ELb1ELb0ELb1ELb0ELb0ELb0ELb0ELb1ELb1ELb1ELb1ELb0EEENS1_21CollectiveEpilogueFwdINS6_IJSA_SC_SB_EEES9_SE_SG_Li384ELb0ELb1ELb1ELb0EEENS1_19SingleTileSchedulerILb0ELb1ELb1ELi192EEEEEEEEEvNT_6ParamsE,"aw",@nobits
	.sectionflags	@""
	.align	16
	.zero		1024


//--------------------- .nv.shared._ZN7cutlass13device_kernelIN5flash11enable_sm90INS1_16FlashAttnFwdSm90INS1_25CollectiveMainloopFwdSm90ILi2EN4cute5tupleIJNS5_1CILi1EEES8_S8_EEENS6_IJNS7_ILi192EEENS7_ILi128EEENS7_ILi64EEEEEELi64ENS_10bfloat16_tEfNS_4arch4Sm90ELb1ELb0ELb1ELb1ELb0ELb0ELb0ELb1ELb1ELb1ELb1ELb0EEENS1_21CollectiveEpilogueFwdINS6_IJSA_SC_SB_EEES9_SE_SG_Li384ELb1ELb1ELb1ELb0EEENS1_36VarlenDynamicPersistentTileSchedulerILi192ELi128ELi384ELi128ELb1ELb1ELb1ELb1ELb1ELb1EEEEEEEEEvNT_6ParamsE --------------------------
	.section	.nv.shared._ZN7cutlass13device_kernelIN5flash11enable_sm90INS1_16FlashAttnFwdSm90INS1_25CollectiveMainloopFwdSm90ILi2EN4cute5tupleIJNS5_1CILi1EEES8_S8_EEENS6_IJNS7_ILi192EEENS7_ILi128EEENS7_ILi64EEEEEELi64ENS_10bfloat16_tEfNS_4arch4Sm90ELb1ELb0ELb1ELb1ELb0ELb0ELb0ELb1ELb1ELb1ELb1ELb0EEENS1_21CollectiveEpilogueFwdINS6_IJSA_SC_SB_EEES9_SE_SG_Li384ELb1ELb1ELb1ELb0EEENS1_36VarlenDynamicPersistentTileSchedulerILi192ELi128ELi384ELi128ELb1ELb1ELb1ELb1ELb1ELb1EEEEEEEEEvNT_6ParamsE,"aw",@nobits
	.sectionflags	@""
	.align	16
	.zero		1024


//--------------------- .nv.shared._ZN7cutlass13device_kernelIN5flash11enable_sm90INS1_16FlashAttnFwdSm90INS1_25CollectiveMainloopFwdSm90ILi2EN4cute5tupleIJNS5_1CILi1EEES8_S8_EEENS6_IJNS7_ILi192EEENS7_ILi128EEENS7_ILi64EEEEEELi64ENS_10bfloat16_tEfNS_4arch4Sm90ELb1ELb0ELb1ELb1ELb0ELb1ELb0ELb1ELb1ELb1ELb1ELb0EEENS1_21CollectiveEpilogueFwdINS6_IJSA_SC_SB_EEES9_SE_SG_Li384ELb1ELb1ELb1ELb0EEENS1_36VarlenDynamicPersistentTileSchedulerILi192ELi128ELi384ELi128ELb1ELb1ELb1ELb1ELb1ELb1EEEEEEEEEvNT_6ParamsE --------------------------
	.section	.nv.shared._ZN7cutlass13device_kernelIN5flash11enable_sm90INS1_16FlashAttnFwdSm90INS1_25CollectiveMainloopFwdSm90ILi2EN4cute5tupleIJNS5_1CILi1EEES8_S8_EEENS6_IJNS7_ILi192EEENS7_ILi128EEENS7_ILi64EEEEEELi64ENS_10bfloat16_tEfNS_4arch4Sm90ELb1ELb0ELb1ELb1ELb0ELb1ELb0ELb1ELb1ELb1ELb1ELb0EEENS1_21CollectiveEpilogueFwdINS6_IJSA_SC_SB_EEES9_SE_SG_Li384ELb1ELb1ELb1ELb0EEENS1_36VarlenDynamicPersistentTileSchedulerILi192ELi128ELi384ELi128ELb1ELb1ELb1ELb1ELb1ELb1EEEEEEEEEvNT_6ParamsE,"aw",@nobits
	.sectionflags	@""
	.align	16
	.zero		1024


//--------------------- .nv.constant0._ZN7cutlass13device_kernelIN5flash11enable_sm90INS1_16FlashAttnFwdSm90INS1_25CollectiveMainloopFwdSm90ILi2EN4cute5tupleIJNS5_1CILi1EEES8_S8_EEENS6_IJNS7_ILi192EEESA_NS7_ILi64EEEEEELi64ENS_10bfloat16_tEfNS_4arch4Sm90ELb0ELb0ELb1ELb0ELb0ELb0ELb0ELb0ELb1ELb1ELb1ELb0EEENS1_21CollectiveEpilogueFwdINS6_IJSA_SB_SA_EEES9_SD_SF_Li384ELb0ELb1ELb1ELb0EEENS1_19SingleTileSchedulerILb0ELb1ELb1ELi192EEEEEEEEEvNT_6ParamsE --------------------------
	.section	.nv.constant0._ZN7cutlass13device_kernelIN5flash11enable_sm90INS1_16FlashAttnFwdSm90INS1_25CollectiveMainloopFwdSm90ILi2EN4cute5tupleIJNS5_1CILi1EEES8_S8_EEENS6_IJNS7_ILi192EEESA_NS7_ILi64EEEEEELi64ENS_10bfloat16_tEfNS_4arch4Sm90ELb0ELb0ELb1ELb0ELb0ELb0ELb0ELb0ELb1ELb1ELb1ELb0EEENS1_21CollectiveEpilogueFwdINS6_IJSA_SB_SA_EEES9_SD_SF_Li384ELb0ELb1ELb1ELb0EEENS1_19SingleTileSchedulerILb0ELb1ELb1ELi192EEEEEEEEEvNT_6ParamsE,"a",@progbits
	.sectionflags	@""
	.align	4
.nv.constant0._ZN7cutlass13device_kernelIN5flash11enable_sm90INS1_16FlashAttnFwdSm90INS1_25CollectiveMainloopFwdSm90ILi2EN4cute5tupleIJNS5_1CILi1EEES8_S8_EEENS6_IJNS7_ILi192EEESA_NS7_ILi64EEEEEELi64ENS_10bfloat16_tEfNS_4arch4Sm90ELb0ELb0ELb1ELb0ELb0ELb0ELb0ELb0ELb1ELb1ELb1ELb0EEENS1_21CollectiveEpilogueFwdINS6_IJSA_SB_SA_EEES9_SD_SF_Li384ELb0ELb1ELb1ELb0EEENS1_19SingleTileSchedulerILb0ELb1ELb1ELi192EEEEEEEEEvNT_6ParamsE:
	.zero		3200


//--------------------- .nv.constant0._ZN7cutlass13device_kernelIN5flash11enable_sm90INS1_16FlashAttnFwdSm90INS1_25CollectiveMainloopFwdSm90ILi2EN4cute5tupleIJNS5_1CILi1EEES8_S8_EEENS6_IJNS7_ILi192EEESA_NS7_ILi64EEEEEELi64ENS_10bfloat16_tEfNS_4arch4Sm90ELb0ELb0ELb1ELb1ELb0ELb0ELb0ELb0ELb1ELb1ELb1ELb0EEENS1_21CollectiveEpilogueFwdINS6_IJSA_SB_SA_EEES9_SD_SF_Li384ELb1ELb1ELb1ELb0EEENS1_36VarlenDynamicPersistentTileSchedulerILi192ELi192ELi384ELi128ELb1ELb1ELb1ELb0ELb1ELb1EEEEEEEEEvNT_6ParamsE --------------------------
	.section	.nv.constant0._ZN7cutlass13device_kernelIN5flash11enable_sm90INS1_16FlashAttnFwdSm90INS1_25CollectiveMainloopFwdSm90ILi2EN4cute5tupleIJNS5_1CILi1EEES8_S8_EEENS6_IJNS7_ILi192EEESA_NS7_ILi64EEEEEELi64ENS_10bfloat16_tEfNS_4arch4Sm90ELb0ELb0ELb1ELb1ELb0ELb0ELb0ELb0ELb1ELb1ELb1ELb0EEENS1_21CollectiveEpilogueFwdINS6_IJSA_SB_SA_EEES9_SD_SF_Li384ELb1ELb1ELb1ELb0EEENS1_36VarlenDynamicPersistentTileSchedulerILi192ELi192ELi384ELi128ELb1ELb1ELb1ELb0ELb1ELb1EEEEEEEEEvNT_6ParamsE,"a",@progbits
	.sectionflags	@""
	.align	4
.nv.constant0._ZN7cutlass13device_kernelIN5flash11enable_sm90INS1_16FlashAttnFwdSm90INS1_25CollectiveMainloopFwdSm90ILi2EN4cute5tupleIJNS5_1CILi1EEES8_S8_EEENS6_IJNS7_ILi192EEESA_NS7_ILi64EEEEEELi64ENS_10bfloat16_tEfNS_4arch4Sm90ELb0ELb0ELb1ELb1ELb0ELb0ELb0ELb0ELb1ELb1ELb1ELb0EEENS1_21CollectiveEpilogueFwdINS6_IJSA_SB_SA_EEES9_SD_SF_Li384ELb1ELb1ELb1ELb0EEENS1_36VarlenDynamicPersistentTileSchedulerILi192ELi192ELi384ELi128ELb1ELb1ELb1ELb0ELb1ELb1EEEEEEEEEvNT_6ParamsE:
	.zero		3328


//--------------------- .nv.constant0._ZN7cutlass13device_kernelIN5flash11enable_sm90INS1_16FlashAttnFwdSm90INS1_25CollectiveMainloopFwdSm90ILi2EN4cute5tupleIJNS5_1CILi1EEES8_S8_EEENS6_IJNS7_ILi192EEESA_NS7_ILi64EEEEEELi64ENS_10bfloat16_tEfNS_4arch4Sm90ELb0ELb0ELb1ELb1ELb0ELb1ELb0ELb0ELb1ELb1ELb1ELb0EEENS1_21CollectiveEpilogueFwdINS6_IJSA_SB_SA_EEES9_SD_SF_Li384ELb1ELb1ELb1ELb0EEENS1_36VarlenDynamicPersistentTileSchedulerILi192ELi192ELi384ELi128ELb1ELb1ELb1ELb0ELb1ELb1EEEEEEEEEvNT_6ParamsE --------------------------
	.section	.nv.constant0._ZN7cutlass13device_kernelIN5flash11enable_sm90INS1_16FlashAttnFwdSm90INS1_25CollectiveMainloopFwdSm90ILi2EN4cute5tupleIJNS5_1CILi1EEES8_S8_EEENS6_IJNS7_ILi192EEESA_NS7_ILi64EEEEEELi64ENS_10bfloat16_tEfNS_4arch4Sm90ELb0ELb0ELb1ELb1ELb0ELb1ELb0ELb0ELb1ELb1ELb1ELb0EEENS1_21CollectiveEpilogueFwdINS6_IJSA_SB_SA_EEES9_SD_SF_Li384ELb1ELb1ELb1ELb0EEENS1_36VarlenDynamicPersistentTileSchedulerILi192ELi192ELi384ELi128ELb1ELb1ELb1ELb0ELb1ELb1EEEEEEEEEvNT_6ParamsE,"a",@progbits
	.sectionflags	@""
	.align	4
.nv.constant0._ZN7cutlass13device_kernelIN5flash11enable_sm90INS1_16FlashAttnFwdSm90INS1_25CollectiveMainloopFwdSm90ILi2EN4cute5tupleIJNS5_1CILi1EEES8_S8_EEENS6_IJNS7_ILi192EEESA_NS7_ILi64EEEEEELi64ENS_10bfloat16_tEfNS_4arch4Sm90ELb0ELb0ELb1ELb1ELb0ELb1ELb0ELb0ELb1ELb1ELb1ELb0EEENS1_21CollectiveEpilogueFwdINS6_IJSA_SB_SA_EEES9_SD_SF_Li384ELb1ELb1ELb1ELb0EEENS1_36VarlenDynamicPersistentTileSchedulerILi192ELi192ELi384ELi128ELb1ELb1ELb1ELb0ELb1ELb1EEEEEEEEEvNT_6ParamsE:
	.zero		3328


//--------------------- .nv.constant0._ZN7cutlass13device_kernelIN5flash11enable_sm90INS1_16FlashAttnFwdSm90INS1_25CollectiveMainloopFwdSm90ILi2EN4cute5tupleIJNS5_1CILi1EEES8_S8_EEENS6_IJNS7_ILi192EEENS7_ILi128EEENS7_ILi64EEEEEELi64ENS_10bfloat16_tEfNS_4arch4Sm90ELb0ELb1ELb1ELb0ELb0ELb0ELb0ELb1ELb1ELb1ELb1ELb0EEENS1_21CollectiveEpilogueFwdINS6_IJSA_SC_SB_EEES9_SE_SG_Li384ELb0ELb1ELb1ELb0EEENS1_19SingleTileSchedulerILb0ELb1ELb1ELi192EEEEEEEEEvNT_6ParamsE --------------------------
	.section	.nv.constant0._ZN7cutlass13device_kernelIN5flash11enable_sm90INS1_16FlashAttnFwdSm90INS1_25CollectiveMainloopFwdSm90ILi2EN4cute5tupleIJNS5_1CILi1EEES8_S8_EEENS6_IJNS7_ILi192EEENS7_ILi128EEENS7_ILi64EEEEEELi64ENS_10bfloat16_tEfNS_4arch4Sm90ELb0ELb1ELb1ELb0ELb0ELb0ELb0ELb1ELb1ELb1ELb1ELb0EEENS1_21CollectiveEpilogueFwdINS6_IJSA_SC_SB_EEES9_SE_SG_Li384ELb0ELb1ELb1ELb0EEENS1_19SingleTileSchedulerILb0ELb1ELb1ELi192EEEEEEEEEvNT_6ParamsE,"a",@progbits
	.sectionflags	@""
	.align	4
.nv.constant0._ZN7cutlass13device_kernelIN5flash11enable_sm90INS1_16FlashAttnFwdSm90INS1_25CollectiveMainloopFwdSm90ILi2EN4cute5tupleIJNS5_1CILi1EEES8_S8_EEENS6_IJNS7_ILi192EEENS7_ILi128EEENS7_ILi64EEEEEELi64ENS_10bfloat16_tEfNS_4arch4Sm90ELb0ELb1ELb1ELb0ELb0ELb0ELb0ELb1ELb1ELb1ELb1ELb0EEENS1_21CollectiveEpilogueFwdINS6_IJSA_SC_SB_EEES9_SE_SG_Li384ELb0ELb1ELb1ELb0EEENS1_19SingleTileSchedulerILb0ELb1ELb1ELi192EEEEEEEEEvNT_6ParamsE:
	.zero		3200


//--------------------- .nv.constant0._ZN7cutlass13device_kernelIN5flash11enable_sm90INS1_16FlashAttnFwdSm90INS1_25CollectiveMainloopFwdSm90ILi2EN4cute5tupleIJNS5_1CILi1EEES8_S8_EEENS6_IJNS7_ILi192EEENS7_ILi128EEENS7_ILi64EEEEEELi64ENS_10bfloat16_tEfNS_4arch4Sm90ELb0ELb1ELb1ELb1ELb0ELb0ELb0ELb1ELb1ELb1ELb1ELb0EEENS1_21CollectiveEpilogueFwdINS6_IJSA_SC_SB_EEES9_SE_SG_Li384ELb1ELb1ELb1ELb0EEENS1_36VarlenDynamicPersistentTileSchedulerILi192ELi128ELi384ELi128ELb1ELb1ELb1ELb1ELb0ELb1EEEEEEEEEvNT_6ParamsE --------------------------
	.section	.nv.constant0._ZN7cutlass13device_kernelIN5flash11enable_sm90INS1_16FlashAttnFwdSm90INS1_25CollectiveMainloopFwdSm90ILi2EN4cute5tupleIJNS5_1CILi1EEES8_S8_EEENS6_IJNS7_ILi192EEENS7_ILi128EEENS7_ILi64EEEEEELi64ENS_10bfloat16_tEfNS_4arch4Sm90ELb0ELb1ELb1ELb1ELb0ELb0ELb0ELb1ELb1ELb1ELb1ELb0EEENS1_21CollectiveEpilogueFwdINS6_IJSA_SC_SB_EEES9_SE_SG_Li384ELb1ELb1ELb1ELb0EEENS1_36VarlenDynamicPersistentTileSchedulerILi192ELi128ELi384ELi128ELb1ELb1ELb1ELb1ELb0ELb1EEEEEEEEEvNT_6ParamsE,"a",@progbits
	.sectionflags	@""
	.align	4
.nv.constant0._ZN7cutlass13device_kernelIN5flash11enable_sm90INS1_16FlashAttnFwdSm90INS1_25CollectiveMainloopFwdSm90ILi2EN4cute5tupleIJNS5_1CILi1EEES8_S8_EEENS6_IJNS7_ILi192EEENS7_ILi128EEENS7_ILi64EEEEEELi64ENS_10bfloat16_tEfNS_4arch4Sm90ELb0ELb1ELb1ELb1ELb0ELb0ELb0ELb1ELb1ELb1ELb1ELb0EEENS1_21CollectiveEpilogueFwdINS6_IJSA_SC_SB_EEES9_SE_SG_Li384ELb1ELb1ELb1ELb0EEENS1_36VarlenDynamicPersistentTileSchedulerILi192ELi128ELi384ELi128ELb1ELb1ELb1ELb1ELb0ELb1EEEEEEEEEvNT_6ParamsE:
	.zero		3328


//--------------------- .nv.constant0._ZN7cutlass13device_kernelIN5flash11enable_sm90INS1_16FlashAttnFwdSm90INS1_25CollectiveMainloopFwdSm90ILi2EN4cute5tupleIJNS5_1CILi1EEES8_S8_EEENS6_IJNS7_ILi192EEENS7_ILi128EEENS7_ILi64EEEEEELi64ENS_10bfloat16_tEfNS_4arch4Sm90ELb0ELb1ELb1ELb1ELb0ELb1ELb0ELb1ELb1ELb1ELb1ELb0EEENS1_21CollectiveEpilogueFwdINS6_IJSA_SC_SB_EEES9_SE_SG_Li384ELb1ELb1ELb1ELb0EEENS1_36VarlenDynamicPersistentTileSchedulerILi192ELi128ELi384ELi128ELb1ELb1ELb1ELb1ELb0ELb1EEEEEEEEEvNT_6ParamsE --------------------------
	.section	.nv.constant0._ZN7cutlass13device_kernelIN5flash11enable_sm90INS1_16FlashAttnFwdSm90INS1_25CollectiveMainloopFwdSm90ILi2EN4cute5tupleIJNS5_1CILi1EEES8_S8_EEENS6_IJNS7_ILi192EEENS7_ILi128EEENS7_ILi64EEEEEELi64ENS_10bfloat16_tEfNS_4arch4Sm90ELb0ELb1ELb1ELb1ELb0ELb1ELb0ELb1ELb1ELb1ELb1ELb0EEENS1_21CollectiveEpilogueFwdINS6_IJSA_SC_SB_EEES9_SE_SG_Li384ELb1ELb1ELb1ELb0EEENS1_36VarlenDynamicPersistentTileSchedulerILi192ELi128ELi384ELi128ELb1ELb1ELb1ELb1ELb0ELb1EEEEEEEEEvNT_6ParamsE,"a",@progbits
	.sectionflags	@""
	.align	4
.nv.constant0._ZN7cutlass13device_kernelIN5flash11enable_sm90INS1_16FlashAttnFwdSm90INS1_25CollectiveMainloopFwdSm90ILi2EN4cute5tupleIJNS5_1CILi1EEES8_S8_EEENS6_IJNS7_ILi192EEENS7_ILi128EEENS7_ILi64EEEEEELi64ENS_10bfloat16_tEfNS_4arch4Sm90ELb0ELb1ELb1ELb1ELb0ELb1ELb0ELb1ELb1ELb1ELb1ELb0EEENS1_21CollectiveEpilogueFwdINS6_IJSA_SC_SB_EEES9_SE_SG_Li384ELb1ELb1ELb1ELb0EEENS1_36VarlenDynamicPersistentTileSchedulerILi192ELi128ELi384ELi128ELb1ELb1ELb1ELb1ELb0ELb1EEEEEEEEEvNT_6ParamsE:
	.zero		3328


//--------------------- .nv.constant0._ZN7cutlass13device_kernelIN5flash11enable_sm90INS1_16FlashAttnFwdSm90INS1_25CollectiveMainloopFwdSm90ILi2EN4cute5tupleIJNS5_1CILi1EEES8_S8_EEENS6_IJNS7_ILi192EEENS7_ILi128EEENS7_ILi64EEEEEELi64ENS_10bfloat16_tEfNS_4arch4Sm90ELb1ELb0ELb1ELb0ELb0ELb0ELb0ELb1ELb1ELb1ELb1ELb0EEENS1_21CollectiveEpilogueFwdINS6_IJSA_SC_SB_EEES9_SE_SG_Li384ELb0ELb1ELb1ELb0EEENS1_19SingleTileSchedulerILb0ELb1ELb1ELi192EEEEEEEEEvNT_6ParamsE --------------------------
	.section	.nv.constant0._ZN7cutlass13device_kernelIN5flash11enable_sm90INS1_16FlashAttnFwdSm90INS1_25CollectiveMainloopFwdSm90ILi2EN4cute5tupleIJNS5_1CILi1EEES8_S8_EEENS6_IJNS7_ILi192EEENS7_ILi128EEENS7_ILi64EEEEEELi64ENS_10bfloat16_tEfNS_4arch4Sm90ELb1ELb0ELb1ELb0ELb0ELb0ELb0ELb1ELb1ELb1ELb1ELb0EEENS1_21CollectiveEpilogueFwdINS6_IJSA_SC_SB_EEES9_SE_SG_Li384ELb0ELb1ELb1ELb0EEENS1_19SingleTileSchedulerILb0ELb1ELb1ELi192EEEEEEEEEvNT_6ParamsE,"a",@progbits
	.sectionflags	@""
	.align	4
.nv.constant0._ZN7cutlass13device_kernelIN5flash11enable_sm90INS1_16FlashAttnFwdSm90INS1_25CollectiveMainloopFwdSm90ILi2EN4cute5tupleIJNS5_1CILi1EEES8_S8_EEENS6_IJNS7_ILi192EEENS7_ILi128EEENS7_ILi64EEEEEELi64ENS_10bfloat16_tEfNS_4arch4Sm90ELb1ELb0ELb1ELb0ELb0ELb0ELb0ELb1ELb1ELb1ELb1ELb0EEENS1_21CollectiveEpilogueFwdINS6_IJSA_SC_SB_EEES9_SE_SG_Li384ELb0ELb1ELb1ELb0EEENS1_19SingleTileSchedulerILb0ELb1ELb1ELi192EEEEEEEEEvNT_6ParamsE:
	.zero		3200


//--------------------- .nv.constant0._ZN7cutlass13device_kernelIN5flash11enable_sm90INS1_16FlashAttnFwdSm90INS1_25CollectiveMainloopFwdSm90ILi2EN4cute5tupleIJNS5_1CILi1EEES8_S8_EEENS6_IJNS7_ILi192EEENS7_ILi128EEENS7_ILi64EEEEEELi64ENS_10bfloat16_tEfNS_4arch4Sm90ELb1ELb0ELb1ELb1ELb0ELb0ELb0ELb1ELb1ELb1ELb1ELb0EEENS1_21CollectiveEpilogueFwdINS6_IJSA_SC_SB_EEES9_SE_SG_Li384ELb1ELb1ELb1ELb0EEENS1_36VarlenDynamicPersistentTileSchedulerILi192ELi128ELi384ELi128ELb1ELb1ELb1ELb1ELb1ELb1EEEEEEEEEvNT_6ParamsE --------------------------
	.section	.nv.constant0._ZN7cutlass13device_kernelIN5flash11enable_sm90INS1_16FlashAttnFwdSm90INS1_25CollectiveMainloopFwdSm90ILi2EN4cute5tupleIJNS5_1CILi1EEES8_S8_EEENS6_IJNS7_ILi192EEENS7_ILi128EEENS7_ILi64EEEEEELi64ENS_10bfloat16_tEfNS_4arch4Sm90ELb1ELb0ELb1ELb1ELb0ELb0ELb0ELb1ELb1ELb1ELb1ELb0EEENS1_21CollectiveEpilogueFwdINS6_IJSA_SC_SB_EEES9_SE_SG_Li384ELb1ELb1ELb1ELb0EEENS1_36VarlenDynamicPersistentTileSchedulerILi192ELi128ELi384ELi128ELb1ELb1ELb1ELb1ELb1ELb1EEEEEEEEEvNT_6ParamsE,"a",@progbits
	.sectionflags	@""
	.align	4
.nv.constant0._ZN7cutlass13device_kernelIN5flash11enable_sm90INS1_16FlashAttnFwdSm90INS1_25CollectiveMainloopFwdSm90ILi2EN4cute5tupleIJNS5_1CILi1EEES8_S8_EEENS6_IJNS7_ILi192EEENS7_ILi128EEENS7_ILi64EEEEEELi64ENS_10bfloat16_tEfNS_4arch4Sm90ELb1ELb0ELb1ELb1ELb0ELb0ELb0ELb1ELb1ELb1ELb1ELb0EEENS1_21CollectiveEpilogueFwdINS6_IJSA_SC_SB_EEES9_SE_SG_Li384ELb1ELb1ELb1ELb0EEENS1_36VarlenDynamicPersistentTileSchedulerILi192ELi128ELi384ELi128ELb1ELb1ELb1ELb1ELb1ELb1EEEEEEEEEvNT_6ParamsE:
	.zero		3328


//--------------------- .nv.constant0._ZN7cutlass13device_kernelIN5flash11enable_sm90INS1_16FlashAttnFwdSm90INS1_25CollectiveMainloopFwdSm90ILi2EN4cute5tupleIJNS5_1CILi1EEES8_S8_EEENS6_IJNS7_ILi192EEENS7_ILi128EEENS7_ILi64EEEEEELi64ENS_10bfloat16_tEfNS_4arch4Sm90ELb1ELb0ELb1ELb1ELb0ELb1ELb0ELb1ELb1ELb1ELb1ELb0EEENS1_21CollectiveEpilogueFwdINS6_IJSA_SC_SB_EEES9_SE_SG_Li384ELb1ELb1ELb1ELb0EEENS1_36VarlenDynamicPersistentTileSchedulerILi192ELi128ELi384ELi128ELb1ELb1ELb1ELb1ELb1ELb1EEEEEEEEEvNT_6ParamsE --------------------------
	.section	.nv.constant0._ZN7cutlass13device_kernelIN5flash11enable_sm90INS1_16FlashAttnFwdSm90INS1_25CollectiveMainloopFwdSm90ILi2EN4cute5tupleIJNS5_1CILi1EEES8_S8_EEENS6_IJNS7_ILi192EEENS7_ILi128EEENS7_ILi64EEEEEELi64ENS_10bfloat16_tEfNS_4arch4Sm90ELb1ELb0ELb1ELb1ELb0ELb1ELb0ELb1ELb1ELb1ELb1ELb0EEENS1_21CollectiveEpilogueFwdINS6_IJSA_SC_SB_EEES9_SE_SG_Li384ELb1ELb1ELb1ELb0EEENS1_36VarlenDynamicPersistentTileSchedulerILi192ELi128ELi384ELi128ELb1ELb1ELb1ELb1ELb1ELb1EEEEEEEEEvNT_6ParamsE,"a",@progbits
	.sectionflags	@""
	.align	4
.nv.constant0._ZN7cutlass13device_kernelIN5flash11enable_sm90INS1_16FlashAttnFwdSm90INS1_25CollectiveMainloopFwdSm90ILi2EN4cute5tupleIJNS5_1CILi1EEES8_S8_EEENS6_IJNS7_ILi192EEENS7_ILi128EEENS7_ILi64EEEEEELi64ENS_10bfloat16_tEfNS_4arch4Sm90ELb1ELb0ELb1ELb1ELb0ELb1ELb0ELb1ELb1ELb1ELb1ELb0EEENS1_21CollectiveEpilogueFwdINS6_IJSA_SC_SB_EEES9_SE_SG_Li384ELb1ELb1ELb1ELb0EEENS1_36VarlenDynamicPersistentTileSchedulerILi192ELi128ELi384ELi128ELb1ELb1ELb1ELb1ELb1ELb1EEEEEEEEEvNT_6ParamsE:
	.zero		3328


//--------------------- SYMBOLS --------------------------

	.type		.nv.reservedSmem.offset0,@object
	.size		.nv.reservedSmem.offset0,0x4
	.type		__assertfail,@function
